	.target	sm_90a

	.elftype	@"ET_EXEC"


//--------------------- .note.nv.tkinfo           --------------------------
	.section	.note.nv.tkinfo,"",@"SHT_NOTE"
	.sectionflags	@"SHF_NOTE_NV_TKINFO"
	.tkinfo
        /*0018*/ 	.word	0x00000002
        /*0030*/ 	.string	""
        /*0030*/ 	.string	"ptxas"
        /*0030*/ 	.string	"Cuda compilation tools, release 13.0, V13.0.88"
        /*0030*/ 	.string	"Build cuda_13.0.r13.0/compiler.36424714_0"
        /*0030*/ 	.string	"-arch sm_90a -m 64 "



//--------------------- .note.nv.cuinfo           --------------------------
	.section	.note.nv.cuinfo,"",@"SHT_NOTE"
	.sectionflags	@"SHF_NOTE_NV_CUINFO"
        /*0018*/ 	.short	0x0002
        /*001a*/ 	.short	0x005a
        /*001c*/ 	.short	0x0082
	.zero		2


//--------------------- .nv.info                  --------------------------
	.section	.nv.info,"",@"SHT_CUDA_INFO"
	.align	4


	//----- nvinfo : EIATTR_REGCOUNT
	.align		4
        /*0000*/ 	.byte	0x04, 0x2f
        /*0002*/ 	.short	(.L_22 - .L_21)
	.align		4
.L_21:
        /*0004*/ 	.word	index@(_ZN7cutlass13device_kernelIN5flash11enable_sm90INS1_16FlashAttnFwdSm90INS1_25CollectiveMainloopFwdSm90ILi2EN4cute5tupleIJNS5_1CILi1EEES8_S8_EEENS6_IJNS7_ILi128EEESA_SA_EEELi128ENS_6half_tEfNS_4arch4Sm90ELb1ELb0ELb1ELb1ELb0ELb1ELb0ELb1ELb1ELb0ELb0ELb0EEENS1_21CollectiveEpilogueFwdISB_S9_SC_SE_Li256ELb1ELb0ELb0ELb0EEENS1_36VarlenDynamicPersistentTileSchedulerILi128ELi128ELi256ELi32ELb0ELb0ELb1ELb1ELb1ELb1EEEEEEEEEvNT_6ParamsE)
        /*0008*/ 	.word	0x000000a8


	//----- nvinfo : EIATTR_FRAME_SIZE
	.align		4
.L_22:
        /*000c*/ 	.byte	0x04, 0x11
        /*000e*/ 	.short	(.L_24 - .L_23)
	.align		4
.L_23:
        /*0010*/ 	.word	index@(_ZN7cutlass13device_kernelIN5flash11enable_sm90INS1_16FlashAttnFwdSm90INS1_25CollectiveMainloopFwdSm90ILi2EN4cute5tupleIJNS5_1CILi1EEES8_S8_EEENS6_IJNS7_ILi128EEESA_SA_EEELi128ENS_6half_tEfNS_4arch4Sm90ELb1ELb0ELb1ELb1ELb0ELb1ELb0ELb1ELb1ELb0ELb0ELb0EEENS1_21CollectiveEpilogueFwdISB_S9_SC_SE_Li256ELb1ELb0ELb0ELb0EEENS1_36VarlenDynamicPersistentTileSchedulerILi128ELi128ELi256ELi32ELb0ELb0ELb1ELb1ELb1ELb1EEEEEEEEEvNT_6ParamsE)
        /*0014*/ 	.word	0x00000038


	//----- nvinfo : EIATTR_REGCOUNT
	.align		4
.L_24:
        /*0018*/ 	.byte	0x04, 0x2f
        /*001a*/ 	.short	(.L_26 - .L_25)
	.align		4
.L_25:
        /*001c*/ 	.word	index@(_ZN7cutlass13device_kernelIN5flash11enable_sm90INS1_16FlashAttnFwdSm90INS1_25CollectiveMainloopFwdSm90ILi2EN4cute5tupleIJNS5_1CILi1EEES8_S8_EEENS6_IJNS7_ILi128EEESA_SA_EEELi128ENS_6half_tEfNS_4arch4Sm90ELb1ELb0ELb1ELb1ELb0ELb0ELb0ELb1ELb1ELb0ELb0ELb0EEENS1_21CollectiveEpilogueFwdISB_S9_SC_SE_Li256ELb1ELb0ELb0ELb0EEENS1_36VarlenDynamicPersistentTileSchedulerILi128ELi128ELi256ELi32ELb0ELb0ELb1ELb1ELb1ELb1EEEEEEEEEvNT_6ParamsE)
        /*0020*/ 	.word	0x000000a8


	//----- nvinfo : EIATTR_FRAME_SIZE
	.align		4
.L_26:
        /*0024*/ 	.byte	0x04, 0x11
        /*0026*/ 	.short	(.L_28 - .L_27)
	.align		4
.L_27:
        /*0028*/ 	.word	index@(_ZN7cutlass13device_kernelIN5flash11enable_sm90INS1_16FlashAttnFwdSm90INS1_25CollectiveMainloopFwdSm90ILi2EN4cute5tupleIJNS5_1CILi1EEES8_S8_EEENS6_IJNS7_ILi128EEESA_SA_EEELi128ENS_6half_tEfNS_4arch4Sm90ELb1ELb0ELb1ELb1ELb0ELb0ELb0ELb1ELb1ELb0ELb0ELb0EEENS1_21CollectiveEpilogueFwdISB_S9_SC_SE_Li256ELb1ELb0ELb0ELb0EEENS1_36VarlenDynamicPersistentTileSchedulerILi128ELi128ELi256ELi32ELb0ELb0ELb1ELb1ELb1ELb1EEEEEEEEEvNT_6ParamsE)
        /*002c*/ 	.word	0x00000028


	//----- nvinfo : EIATTR_REGCOUNT
	.align		4
.L_28:
        /*0030*/ 	.byte	0x04, 0x2f
        /*0032*/ 	.short	(.L_30 - .L_29)
	.align		4
.L_29:
        /*0034*/ 	.word	index@(_ZN7cutlass13device_kernelIN5flash11enable_sm90INS1_16FlashAttnFwdSm90INS1_25CollectiveMainloopFwdSm90ILi2EN4cute5tupleIJNS5_1CILi1EEES8_S8_EEENS6_IJNS7_ILi128EEESA_SA_EEELi128ENS_6half_tEfNS_4arch4Sm90ELb1ELb0ELb1ELb0ELb0ELb0ELb0ELb1ELb1ELb0ELb0ELb0EEENS1_21CollectiveEpilogueFwdISB_S9_SC_SE_Li256ELb0ELb0ELb0ELb0EEENS1_30DynamicPersistentTileSchedulerILi256ELi32ELb0ELb0ELb1EEEEEEEEEvNT_6ParamsE)
        /*0038*/ 	.word	0x000000a8


	//----- nvinfo : EIATTR_FRAME_SIZE
	.align		4
.L_30:
        /*003c*/ 	.byte	0x04, 0x11
        /*003e*/ 	.short	(.L_32 - .L_31)
	.align		4
.L_31:
        /*0040*/ 	.word	index@(_ZN7cutlass13device_kernelIN5flash11enable_sm90INS1_16FlashAttnFwdSm90INS1_25CollectiveMainloopFwdSm90ILi2EN4cute5tupleIJNS5_1CILi1EEES8_S8_EEENS6_IJNS7_ILi128EEESA_SA_EEELi128ENS_6half_tEfNS_4arch4Sm90ELb1ELb0ELb1ELb0ELb0ELb0ELb0ELb1ELb1ELb0ELb0ELb0EEENS1_21CollectiveEpilogueFwdISB_S9_SC_SE_Li256ELb0ELb0ELb0ELb0EEENS1_30DynamicPersistentTileSchedulerILi256ELi32ELb0ELb0ELb1EEEEEEEEEvNT_6ParamsE)
        /*0044*/ 	.word	0x00000000


	//----- nvinfo : EIATTR_REGCOUNT
	.align		4
.L_32:
        /*0048*/ 	.byte	0x04, 0x2f
        /*004a*/ 	.short	(.L_34 - .L_33)
	.align		4
.L_33:
        /*004c*/ 	.word	index@(_ZN7cutlass13device_kernelIN5flash11enable_sm90INS1_16FlashAttnFwdSm90INS1_25CollectiveMainloopFwdSm90ILi2EN4cute5tupleIJNS5_1CILi1EEES8_S8_EEENS6_IJNS7_ILi128EEESA_SA_EEELi128ENS_6half_tEfNS_4arch4Sm90ELb0ELb1ELb1ELb1ELb0ELb1ELb0ELb1ELb1ELb0ELb0ELb0EEENS1_21CollectiveEpilogueFwdISB_S9_SC_SE_Li256ELb1ELb0ELb0ELb0EEENS1_36VarlenDynamicPersistentTileSchedulerILi128ELi128ELi256ELi32ELb0ELb0ELb1ELb1ELb0ELb1EEEEEEEEEvNT_6ParamsE)
        /*0050*/ 	.word	0x000000a8


	//----- nvinfo : EIATTR_FRAME_SIZE
	.align		4
.L_34:
        /*0054*/ 	.byte	0x04, 0x11
        /*0056*/ 	.short	(.L_36 - .L_35)
	.align		4
.L_35:
        /*0058*/ 	.word	index@(_ZN7cutlass13device_kernelIN5flash11enable_sm90INS1_16FlashAttnFwdSm90INS1_25CollectiveMainloopFwdSm90ILi2EN4cute5tupleIJNS5_1CILi1EEES8_S8_EEENS6_IJNS7_ILi128EEESA_SA_EEELi128ENS_6half_tEfNS_4arch4Sm90ELb0ELb1ELb1ELb1ELb0ELb1ELb0ELb1ELb1ELb0ELb0ELb0EEENS1_21CollectiveEpilogueFwdISB_S9_SC_SE_Li256ELb1ELb0ELb0ELb0EEENS1_36VarlenDynamicPersistentTileSchedulerILi128ELi128ELi256ELi32ELb0ELb0ELb1ELb1ELb0ELb1EEEEEEEEEvNT_6ParamsE)
        /*005c*/ 	.word	0x00000028


	//----- nvinfo : EIATTR_REGCOUNT
	.align		4
.L_36:
        /*0060*/ 	.byte	0x04, 0x2f
        /*0062*/ 	.short	(.L_38 - .L_37)
	.align		4
.L_37:
        /*0064*/ 	.word	index@(_ZN7cutlass13device_kernelIN5flash11enable_sm90INS1_16FlashAttnFwdSm90INS1_25CollectiveMainloopFwdSm90ILi2EN4cute5tupleIJNS5_1CILi1EEES8_S8_EEENS6_IJNS7_ILi128EEESA_SA_EEELi128ENS_6half_tEfNS_4arch4Sm90ELb0ELb1ELb1ELb1ELb0ELb0ELb0ELb1ELb1ELb0ELb0ELb0EEENS1_21CollectiveEpilogueFwdISB_S9_SC_SE_Li256ELb1ELb0ELb0ELb0EEENS1_36VarlenDynamicPersistentTileSchedulerILi128ELi128ELi256ELi32ELb0ELb0ELb1ELb1ELb0ELb1EEEEEEEEEvNT_6ParamsE)
        /*0068*/ 	.word	0x000000a8


	//----- nvinfo : EIATTR_FRAME_SIZE
	.align		4
.L_38:
        /*006c*/ 	.byte	0x04, 0x11
        /*006e*/ 	.short	(.L_40 - .L_39)
	.align		4
.L_39:
        /*0070*/ 	.word	index@(_ZN7cutlass13device_kernelIN5flash11enable_sm90INS1_16FlashAttnFwdSm90INS1_25CollectiveMainloopFwdSm90ILi2EN4cute5tupleIJNS5_1CILi1EEES8_S8_EEENS6_IJNS7_ILi128EEESA_SA_EEELi128ENS_6half_tEfNS_4arch4Sm90ELb0ELb1ELb1ELb1ELb0ELb0ELb0ELb1ELb1ELb0ELb0ELb0EEENS1_21CollectiveEpilogueFwdISB_S9_SC_SE_Li256ELb1ELb0ELb0ELb0EEENS1_36VarlenDynamicPersistentTileSchedulerILi128ELi128ELi256ELi32ELb0ELb0ELb1ELb1ELb0ELb1EEEEEEEEEvNT_6ParamsE)
        /*0074*/ 	.word	0x00000020


	//----- nvinfo : EIATTR_REGCOUNT
	.align		4
.L_40:
        /*0078*/ 	.byte	0x04, 0x2f
        /*007a*/ 	.short	(.L_42 - .L_41)
	.align		4
.L_41:
        /*007c*/ 	.word	index@(_ZN7cutlass13device_kernelIN5flash11enable_sm90INS1_16FlashAttnFwdSm90INS1_25CollectiveMainloopFwdSm90ILi2EN4cute5tupleIJNS5_1CILi1EEES8_S8_EEENS6_IJNS7_ILi128EEESA_SA_EEELi128ENS_6half_tEfNS_4arch4Sm90ELb0ELb1ELb1ELb0ELb0ELb0ELb0ELb1ELb1ELb0ELb0ELb0EEENS1_21CollectiveEpilogueFwdISB_S9_SC_SE_Li256ELb0ELb0ELb0ELb0EEENS1_30DynamicPersistentTileSchedulerILi256ELi32ELb0ELb0ELb1EEEEEEEEEvNT_6ParamsE)
        /*0080*/ 	.word	0x000000a8


	//----- nvinfo : EIATTR_FRAME_SIZE
	.align		4
.L_42:
        /*0084*/ 	.byte	0x04, 0x11
        /*0086*/ 	.short	(.L_44 - .L_43)
	.align		4
.L_43:
        /*0088*/ 	.word	index@(_ZN7cutlass13device_kernelIN5flash11enable_sm90INS1_16FlashAttnFwdSm90INS1_25CollectiveMainloopFwdSm90ILi2EN4cute5tupleIJNS5_1CILi1EEES8_S8_EEENS6_IJNS7_ILi128EEESA_SA_EEELi128ENS_6half_tEfNS_4arch4Sm90ELb0ELb1ELb1ELb0ELb0ELb0ELb0ELb1ELb1ELb0ELb0ELb0EEENS1_21CollectiveEpilogueFwdISB_S9_SC_SE_Li256ELb0ELb0ELb0ELb0EEENS1_30DynamicPersistentTileSchedulerILi256ELi32ELb0ELb0ELb1EEEEEEEEEvNT_6ParamsE)
        /*008c*/ 	.word	0x00000000


	//----- nvinfo : EIATTR_REGCOUNT
	.align		4
.L_44:
        /*0090*/ 	.byte	0x04, 0x2f
        /*0092*/ 	.short	(.L_46 - .L_45)
	.align		4
.L_45:
        /*0094*/ 	.word	index@(_ZN7cutlass13device_kernelIN5flash11enable_sm90INS1_16FlashAttnFwdSm90INS1_25CollectiveMainloopFwdSm90ILi2EN4cute5tupleIJNS5_1CILi1EEES8_S8_EEENS6_IJNS7_ILi128EEENS7_ILi176EEESA_EEELi128ENS_6half_tEfNS_4arch4Sm90ELb0ELb0ELb1ELb1ELb0ELb1ELb0ELb1ELb1ELb0ELb0ELb0EEENS1_21CollectiveEpilogueFwdINS6_IJSA_SA_SB_EEES9_SD_SF_Li256ELb1ELb0ELb0ELb0EEENS1_36VarlenDynamicPersistentTileSchedulerILi128ELi176ELi256ELi32ELb0ELb0ELb1ELb0ELb1ELb1EEEEEEEEEvNT_6ParamsE)
        /*0098*/ 	.word	0x000000a8


	//----- nvinfo : EIATTR_FRAME_SIZE
	.align		4
.L_46:
        /*009c*/ 	.byte	0x04, 0x11
        /*009e*/ 	.short	(.L_48 - .L_47)
	.align		4
.L_47:
        /*00a0*/ 	.word	index@(_ZN7cutlass13device_kernelIN5flash11enable_sm90INS1_16FlashAttnFwdSm90INS1_25CollectiveMainloopFwdSm90ILi2EN4cute5tupleIJNS5_1CILi1EEES8_S8_EEENS6_IJNS7_ILi128EEENS7_ILi176EEESA_EEELi128ENS_6half_tEfNS_4arch4Sm90ELb0ELb0ELb1ELb1ELb0ELb1ELb0ELb1ELb1ELb0ELb0ELb0EEENS1_21CollectiveEpilogueFwdINS6_IJSA_SA_SB_EEES9_SD_SF_Li256ELb1ELb0ELb0ELb0EEENS1_36VarlenDynamicPersistentTileSchedulerILi128ELi176ELi256ELi32ELb0ELb0ELb1ELb0ELb1ELb1EEEEEEEEEvNT_6ParamsE)
        /*00a4*/ 	.word	0x00000098


	//----- nvinfo : EIATTR_REGCOUNT
	.align		4
.L_48:
        /*00a8*/ 	.byte	0x04, 0x2f
        /*00aa*/ 	.short	(.L_50 - .L_49)
	.align		4
.L_49:
        /*00ac*/ 	.word	index@(_ZN7cutlass13device_kernelIN5flash11enable_sm90INS1_16FlashAttnFwdSm90INS1_25CollectiveMainloopFwdSm90ILi2EN4cute5tupleIJNS5_1CILi1EEES8_S8_EEENS6_IJNS7_ILi128EEENS7_ILi176EEESA_EEELi128ENS_6half_tEfNS_4arch4Sm90ELb0ELb0ELb1ELb1ELb0ELb0ELb0ELb1ELb1ELb0ELb0ELb0EEENS1_21CollectiveEpilogueFwdINS6_IJSA_SA_SB_EEES9_SD_SF_Li256ELb1ELb0ELb0ELb0EEENS1_36VarlenDynamicPersistentTileSchedulerILi128ELi176ELi256ELi32ELb0ELb0ELb1ELb0ELb1ELb1EEEEEEEEEvNT_6ParamsE)
        /*00b0*/ 	.word	0x000000a8


	//----- nvinfo : EIATTR_FRAME_SIZE
	.align		4
.L_50:
        /*00b4*/ 	.byte	0x04, 0x11
        /*00b6*/ 	.short	(.L_52 - .L_51)
	.align		4
.L_51:
        /*00b8*/ 	.word	index@(_ZN7cutlass13device_kernelIN5flash11enable_sm90INS1_16FlashAttnFwdSm90INS1_25CollectiveMainloopFwdSm90ILi2EN4cute5tupleIJNS5_1CILi1EEES8_S8_EEENS6_IJNS7_ILi128EEENS7_ILi176EEESA_EEELi128ENS_6half_tEfNS_4arch4Sm90ELb0ELb0ELb1ELb1ELb0ELb0ELb0ELb1ELb1ELb0ELb0ELb0EEENS1_21CollectiveEpilogueFwdINS6_IJSA_SA_SB_EEES9_SD_SF_Li256ELb1ELb0ELb0ELb0EEENS1_36VarlenDynamicPersistentTileSchedulerILi128ELi176ELi256ELi32ELb0ELb0ELb1ELb0ELb1ELb1EEEEEEEEEvNT_6ParamsE)
        /*00bc*/ 	.word	0x00000038


	//----- nvinfo : EIATTR_REGCOUNT
	.align		4
.L_52:
        /*00c0*/ 	.byte	0x04, 0x2f
        /*00c2*/ 	.short	(.L_54 - .L_53)
	.align		4
.L_53:
        /*00c4*/ 	.word	index@(_ZN7cutlass13device_kernelIN5flash11enable_sm90INS1_16FlashAttnFwdSm90INS1_25CollectiveMainloopFwdSm90ILi2EN4cute5tupleIJNS5_1CILi2EEENS7_ILi1EEES9_EEENS6_IJNS7_ILi128EEENS7_ILi176EEESB_EEELi128ENS_6half_tEfNS_4arch4Sm90ELb0ELb0ELb1ELb0ELb0ELb0ELb0ELb1ELb1ELb0ELb0ELb0EEENS1_21CollectiveEpilogueFwdINS6_IJSB_SB_SC_EEESA_SE_SG_Li256ELb0ELb0ELb0ELb0EEENS1_29StaticPersistentTileSchedulerILb0EEEEEEEEEvNT_6ParamsE)
        /*00c8*/ 	.word	0x000000a8


	//----- nvinfo : EIATTR_FRAME_SIZE
	.align		4
.L_54:
        /*00cc*/ 	.byte	0x04, 0x11
        /*00ce*/ 	.short	(.L_56 - .L_55)
	.align		4
.L_55:
        /*00d0*/ 	.word	index@(_ZN7cutlass13device_kernelIN5flash11enable_sm90INS1_16FlashAttnFwdSm90INS1_25CollectiveMainloopFwdSm90ILi2EN4cute5tupleIJNS5_1CILi2EEENS7_ILi1EEES9_EEENS6_IJNS7_ILi128EEENS7_ILi176EEESB_EEELi128ENS_6half_tEfNS_4arch4Sm90ELb0ELb0ELb1ELb0ELb0ELb0ELb0ELb1ELb1ELb0ELb0ELb0EEENS1_21CollectiveEpilogueFwdINS6_IJSB_SB_SC_EEESA_SE_SG_Li256ELb0ELb0ELb0ELb0EEENS1_29StaticPersistentTileSchedulerILb0EEEEEEEEEvNT_6ParamsE)
        /*00d4*/ 	.word	0x00000030


	//----- nvinfo : EIATTR_REGCOUNT
	.align		4
.L_56:
        /*00d8*/ 	.byte	0x04, 0x2f
        /*00da*/ 	.short	(.L_58 - .L_57)
	.align		4
.L_57:
        /*00dc*/ 	.word	index@(_ZN7cutlass13device_kernelIN5flash11enable_sm90INS1_16FlashAttnFwdSm90INS1_25CollectiveMainloopFwdSm90ILi2EN4cute5tupleIJNS5_1CILi1EEES8_S8_EEENS6_IJNS7_ILi128EEENS7_ILi176EEESA_EEELi128ENS_6half_tEfNS_4arch4Sm90ELb0ELb0ELb1ELb0ELb0ELb0ELb0ELb1ELb1ELb0ELb0ELb0EEENS1_21CollectiveEpilogueFwdINS6_IJSA_SA_SB_EEES9_SD_SF_Li256ELb0ELb0ELb0ELb0EEENS1_29StaticPersistentTileSchedulerILb0EEEEEEEEEvNT_6ParamsE)
        /*00e0*/ 	.word	0x000000a8


	//----- nvinfo : EIATTR_FRAME_SIZE
	.align		4
.L_58:
        /*00e4*/ 	.byte	0x04, 0x11
        /*00e6*/ 	.short	(.L_60 - .L_59)
	.align		4
.L_59:
        /*00e8*/ 	.word	index@(_ZN7cutlass13device_kernelIN5flash11enable_sm90INS1_16FlashAttnFwdSm90INS1_25CollectiveMainloopFwdSm90ILi2EN4cute5tupleIJNS5_1CILi1EEES8_S8_EEENS6_IJNS7_ILi128EEENS7_ILi176EEESA_EEELi128ENS_6half_tEfNS_4arch4Sm90ELb0ELb0ELb1ELb0ELb0ELb0ELb0ELb1ELb1ELb0ELb0ELb0EEENS1_21CollectiveEpilogueFwdINS6_IJSA_SA_SB_EEES9_SD_SF_Li256ELb0ELb0ELb0ELb0EEENS1_29StaticPersistentTileSchedulerILb0EEEEEEEEEvNT_6ParamsE)
        /*00ec*/ 	.word	0x00000020


	//----- nvinfo : EIATTR_MIN_STACK_SIZE
	.align		4
.L_60:
        /*00f0*/ 	.byte	0x04, 0x12
        /*00f2*/ 	.short	(.L_62 - .L_61)
	.align		4
.L_61:
        /*00f4*/ 	.word	index@(_ZN7cutlass13device_kernelIN5flash11enable_sm90INS1_16FlashAttnFwdSm90INS1_25CollectiveMainloopFwdSm90ILi2EN4cute5tupleIJNS5_1CILi1EEES8_S8_EEENS6_IJNS7_ILi128EEENS7_ILi176EEESA_EEELi128ENS_6half_tEfNS_4arch4Sm90ELb0ELb0ELb1ELb0ELb0ELb0ELb0ELb1ELb1ELb0ELb0ELb0EEENS1_21CollectiveEpilogueFwdINS6_IJSA_SA_SB_EEES9_SD_SF_Li256ELb0ELb0ELb0ELb0EEENS1_29StaticPersistentTileSchedulerILb0EEEEEEEEEvNT_6ParamsE)
        /*00f8*/ 	.word	0x00000020


	//----- nvinfo : EIATTR_MIN_STACK_SIZE
	.align		4
.L_62:
        /*00fc*/ 	.byte	0x04, 0x12
        /*00fe*/ 	.short	(.L_64 - .L_63)
	.align		4
.L_63:
        /*0100*/ 	.word	index@(_ZN7cutlass13device_kernelIN5flash11enable_sm90INS1_16FlashAttnFwdSm90INS1_25CollectiveMainloopFwdSm90ILi2EN4cute5tupleIJNS5_1CILi2EEENS7_ILi1EEES9_EEENS6_IJNS7_ILi128EEENS7_ILi176EEESB_EEELi128ENS_6half_tEfNS_4arch4Sm90ELb0ELb0ELb1ELb0ELb0ELb0ELb0ELb1ELb1ELb0ELb0ELb0EEENS1_21CollectiveEpilogueFwdINS6_IJSB_SB_SC_EEESA_SE_SG_Li256ELb0ELb0ELb0ELb0EEENS1_29StaticPersistentTileSchedulerILb0EEEEEEEEEvNT_6ParamsE)
        /*0104*/ 	.word	0x00000030


	//----- nvinfo : EIATTR_MIN_STACK_SIZE
	.align		4
.L_64:
        /*0108*/ 	.byte	0x04, 0x12
        /*010a*/ 	.short	(.L_66 - .L_65)
	.align		4
.L_65:
        /*010c*/ 	.word	index@(_ZN7cutlass13device_kernelIN5flash11enable_sm90INS1_16FlashAttnFwdSm90INS1_25CollectiveMainloopFwdSm90ILi2EN4cute5tupleIJNS5_1CILi1EEES8_S8_EEENS6_IJNS7_ILi128EEENS7_ILi176EEESA_EEELi128ENS_6half_tEfNS_4arch4Sm90ELb0ELb0ELb1ELb1ELb0ELb0ELb0ELb1ELb1ELb0ELb0ELb0EEENS1_21CollectiveEpilogueFwdINS6_IJSA_SA_SB_EEES9_SD_SF_Li256ELb1ELb0ELb0ELb0EEENS1_36VarlenDynamicPersistentTileSchedulerILi128ELi176ELi256ELi32ELb0ELb0ELb1ELb0ELb1ELb1EEEEEEEEEvNT_6ParamsE)
        /*0110*/ 	.word	0x00000038


	//----- nvinfo : EIATTR_MIN_STACK_SIZE
	.align		4
.L_66:
        /*0114*/ 	.byte	0x04, 0x12
        /*0116*/ 	.short	(.L_68 - .L_67)
	.align		4
.L_67:
        /*0118*/ 	.word	index@(_ZN7cutlass13device_kernelIN5flash11enable_sm90INS1_16FlashAttnFwdSm90INS1_25CollectiveMainloopFwdSm90ILi2EN4cute5tupleIJNS5_1CILi1EEES8_S8_EEENS6_IJNS7_ILi128EEENS7_ILi176EEESA_EEELi128ENS_6half_tEfNS_4arch4Sm90ELb0ELb0ELb1ELb1ELb0ELb1ELb0ELb1ELb1ELb0ELb0ELb0EEENS1_21CollectiveEpilogueFwdINS6_IJSA_SA_SB_EEES9_SD_SF_Li256ELb1ELb0ELb0ELb0EEENS1_36VarlenDynamicPersistentTileSchedulerILi128ELi176ELi256ELi32ELb0ELb0ELb1ELb0ELb1ELb1EEEEEEEEEvNT_6ParamsE)
        /*011c*/ 	.word	0x00000098


	//----- nvinfo : EIATTR_MIN_STACK_SIZE
	.align		4
.L_68:
        /*0120*/ 	.byte	0x04, 0x12
        /*0122*/ 	.short	(.L_70 - .L_69)
	.align		4
.L_69:
        /*0124*/ 	.word	index@(_ZN7cutlass13device_kernelIN5flash11enable_sm90INS1_16FlashAttnFwdSm90INS1_25CollectiveMainloopFwdSm90ILi2EN4cute5tupleIJNS5_1CILi1EEES8_S8_EEENS6_IJNS7_ILi128EEESA_SA_EEELi128ENS_6half_tEfNS_4arch4Sm90ELb0ELb1ELb1ELb0ELb0ELb0ELb0ELb1ELb1ELb0ELb0ELb0EEENS1_21CollectiveEpilogueFwdISB_S9_SC_SE_Li256ELb0ELb0ELb0ELb0EEENS1_30DynamicPersistentTileSchedulerILi256ELi32ELb0ELb0ELb1EEEEEEEEEvNT_6ParamsE)
        /*0128*/ 	.word	0x00000000


	//----- nvinfo : EIATTR_MIN_STACK_SIZE
	.align		4
.L_70:
        /*012c*/ 	.byte	0x04, 0x12
        /*012e*/ 	.short	(.L_72 - .L_71)
	.align		4
.L_71:
        /*0130*/ 	.word	index@(_ZN7cutlass13device_kernelIN5flash11enable_sm90INS1_16FlashAttnFwdSm90INS1_25CollectiveMainloopFwdSm90ILi2EN4cute5tupleIJNS5_1CILi1EEES8_S8_EEENS6_IJNS7_ILi128EEESA_SA_EEELi128ENS_6half_tEfNS_4arch4Sm90ELb0ELb1ELb1ELb1ELb0ELb0ELb0ELb1ELb1ELb0ELb0ELb0EEENS1_21CollectiveEpilogueFwdISB_S9_SC_SE_Li256ELb1ELb0ELb0ELb0EEENS1_36VarlenDynamicPersistentTileSchedulerILi128ELi128ELi256ELi32ELb0ELb0ELb1ELb1ELb0ELb1EEEEEEEEEvNT_6ParamsE)
        /*0134*/ 	.word	0x00000020


	//----- nvinfo : EIATTR_MIN_STACK_SIZE
	.align		4
.L_72:
        /*0138*/ 	.byte	0x04, 0x12
        /*013a*/ 	.short	(.L_74 - .L_73)
	.align		4
.L_73:
        /*013c*/ 	.word	index@(_ZN7cutlass13device_kernelIN5flash11enable_sm90INS1_16FlashAttnFwdSm90INS1_25CollectiveMainloopFwdSm90ILi2EN4cute5tupleIJNS5_1CILi1EEES8_S8_EEENS6_IJNS7_ILi128EEESA_SA_EEELi128ENS_6half_tEfNS_4arch4Sm90ELb0ELb1ELb1ELb1ELb0ELb1ELb0ELb1ELb1ELb0ELb0ELb0EEENS1_21CollectiveEpilogueFwdISB_S9_SC_SE_Li256ELb1ELb0ELb0ELb0EEENS1_36VarlenDynamicPersistentTileSchedulerILi128ELi128ELi256ELi32ELb0ELb0ELb1ELb1ELb0ELb1EEEEEEEEEvNT_6ParamsE)
        /*0140*/ 	.word	0x00000028


	//----- nvinfo : EIATTR_MIN_STACK_SIZE
	.align		4
.L_74:
        /*0144*/ 	.byte	0x04, 0x12
        /*0146*/ 	.short	(.L_76 - .L_75)
	.align		4
.L_75:
        /*0148*/ 	.word	index@(_ZN7cutlass13device_kernelIN5flash11enable_sm90INS1_16FlashAttnFwdSm90INS1_25CollectiveMainloopFwdSm90ILi2EN4cute5tupleIJNS5_1CILi1EEES8_S8_EEENS6_IJNS7_ILi128EEESA_SA_EEELi128ENS_6half_tEfNS_4arch4Sm90ELb1ELb0ELb1ELb0ELb0ELb0ELb0ELb1ELb1ELb0ELb0ELb0EEENS1_21CollectiveEpilogueFwdISB_S9_SC_SE_Li256ELb0ELb0ELb0ELb0EEENS1_30DynamicPersistentTileSchedulerILi256ELi32ELb0ELb0ELb1EEEEEEEEEvNT_6ParamsE)
        /*014c*/ 	.word	0x00000000


	//----- nvinfo : EIATTR_MIN_STACK_SIZE
	.align		4
.L_76:
        /*0150*/ 	.byte	0x04, 0x12
        /*0152*/ 	.short	(.L_78 - .L_77)
	.align		4
.L_77:
        /*0154*/ 	.word	index@(_ZN7cutlass13device_kernelIN5flash11enable_sm90INS1_16FlashAttnFwdSm90INS1_25CollectiveMainloopFwdSm90ILi2EN4cute5tupleIJNS5_1CILi1EEES8_S8_EEENS6_IJNS7_ILi128EEESA_SA_EEELi128ENS_6half_tEfNS_4arch4Sm90ELb1ELb0ELb1ELb1ELb0ELb0ELb0ELb1ELb1ELb0ELb0ELb0EEENS1_21CollectiveEpilogueFwdISB_S9_SC_SE_Li256ELb1ELb0ELb0ELb0EEENS1_36VarlenDynamicPersistentTileSchedulerILi128ELi128ELi256ELi32ELb0ELb0ELb1ELb1ELb1ELb1EEEEEEEEEvNT_6ParamsE)
        /*0158*/ 	.word	0x00000028


	//----- nvinfo : EIATTR_MIN_STACK_SIZE
	.align		4
.L_78:
        /*015c*/ 	.byte	0x04, 0x12
        /*015e*/ 	.short	(.L_80 - .L_79)
	.align		4
.L_79:
        /*0160*/ 	.word	index@(_ZN7cutlass13device_kernelIN5flash11enable_sm90INS1_16FlashAttnFwdSm90INS1_25CollectiveMainloopFwdSm90ILi2EN4cute5tupleIJNS5_1CILi1EEES8_S8_EEENS6_IJNS7_ILi128EEESA_SA_EEELi128ENS_6half_tEfNS_4arch4Sm90ELb1ELb0ELb1ELb1ELb0ELb1ELb0ELb1ELb1ELb0ELb0ELb0EEENS1_21CollectiveEpilogueFwdISB_S9_SC_SE_Li256ELb1ELb0ELb0ELb0EEENS1_36VarlenDynamicPersistentTileSchedulerILi128ELi128ELi256ELi32ELb0ELb0ELb1ELb1ELb1ELb1EEEEEEEEEvNT_6ParamsE)
        /*0164*/ 	.word	0x00000038
.L_80:


//--------------------- .nv.compat                --------------------------
	.section	.nv.compat,"",@"SHT_CUDA_COMPAT_INFO"
	.align	4
        /*0000*/ 	.byte	0x02, 0x09, 0x01, 0x00, 0x02, 0x02, 0x04, 0x00, 0x02, 0x05, 0x05, 0x00, 0x03, 0x07, 0x01, 0x01
        /*0010*/ 	.byte	0x02, 0x03, 0x01, 0x00, 0x02, 0x06, 0x01, 0x00, 0x04, 0x0b, 0x08, 0x00, 0x00, 0x00, 0x00, 0x00
        /*0020*/ 	.byte	0x00, 0x00, 0x00, 0x00


//--------------------- .nv.info._ZN7cutlass13device_kernelIN5flash11enable_sm90INS1_16FlashAttnFwdSm90INS1_25CollectiveMainloopFwdSm90ILi2EN4cute5tupleIJNS5_1CILi1EEES8_S8_EEENS6_IJNS7_ILi128EEENS7_ILi176EEESA_EEELi128ENS_6half_tEfNS_4arch4Sm90ELb0ELb0ELb1ELb0ELb0ELb0ELb0ELb1ELb1ELb0ELb0ELb0EEENS1_21CollectiveEpilogueFwdINS6_IJSA_SA_SB_EEES9_SD_SF_Li256ELb0ELb0ELb0ELb0EEENS1_29StaticPersistentTileSchedulerILb0EEEEEEEEEvNT_6ParamsE --------------------------
	.section	.nv.info._ZN7cutlass13device_kernelIN5flash11enable_sm90INS1_16FlashAttnFwdSm90INS1_25CollectiveMainloopFwdSm90ILi2EN4cute5tupleIJNS5_1CILi1EEES8_S8_EEENS6_IJNS7_ILi128EEENS7_ILi176EEESA_EEELi128ENS_6half_tEfNS_4arch4Sm90ELb0ELb0ELb1ELb0ELb0ELb0ELb0ELb1ELb1ELb0ELb0ELb0EEENS1_21CollectiveEpilogueFwdINS6_IJSA_SA_SB_EEES9_SD_SF_Li256ELb0ELb0ELb0ELb0EEENS1_29StaticPersistentTileSchedulerILb0EEEEEEEEEvNT_6ParamsE,"",@"SHT_CUDA_INFO"
	.sectionflags	@""
	.align	4


	//----- nvinfo : EIATTR_CUDA_API_VERSION
	.align		4
        /*0000*/ 	.byte	0x04, 0x37
        /*0002*/ 	.short	(.L_82 - .L_81)
.L_81:
        /*0004*/ 	.word	0x00000082


	//----- nvinfo : EIATTR_KPARAM_INFO
	.align		4
.L_82:
        /*0008*/ 	.byte	0x04, 0x17
        /*000a*/ 	.short	(.L_84 - .L_83)
.L_83:
        /*000c*/ 	.word	0x00000000
        /*0010*/ 	.short	0x0000
        /*0012*/ 	.short	0x0070
        /*0014*/ 	.byte	0x00, 0xf0, 0x01, 0x2e


	//----- nvinfo : EIATTR_SPARSE_MMA_MASK
	.align		4
.L_84:
        /*0018*/ 	.byte	0x03, 0x50
        /*001a*/ 	.short	0x0000


	//----- nvinfo : EIATTR_MAXREG_COUNT
	.align		4
        /*001c*/ 	.byte	0x03, 0x1b
        /*001e*/ 	.short	0x00a8


	//----- nvinfo : EIATTR_NUM_BARRIERS
	.align		4
        /*0020*/ 	.byte	0x02, 0x4c
        /*0022*/ 	.byte	0x10
	.zero		1


	//----- nvinfo : EIATTR_EXTERNS
	.align		4
        /*0024*/ 	.byte	0x04, 0x0f
        /*0026*/ 	.short	(.L_86 - .L_85)


	//   ....[0]....
	.align		4
.L_85:
        /*0028*/ 	.word	index@(__assertfail)


	//----- nvinfo : EIATTR_ANNOTATIONS
	.align		4
.L_86:
        /*002c*/ 	.byte	0x04, 0x55
        /*002e*/ 	.short	(.L_88 - .L_87)


	//   ....[0]....
.L_87:
        /*0030*/ 	.word	0x00000001
        /*0034*/ 	.byte	0x70, 0x09, 0x00, 0x00, 0x01, 0x00, 0x00, 0x00, 0x60, 0x0a, 0x00, 0x00, 0x01, 0x00, 0x00, 0x00
        /* <DEDUP_REMOVED lines=12> */
        /*0104*/ 	.byte	0x40, 0x07, 0x01, 0x00


	//----- nvinfo : EIATTR_MERCURY_ISA_VERSION
	.align		4
.L_88:
        /*0108*/ 	.byte	0x03, 0x5f
        /*010a*/ 	.short	0x0101


	//----- nvinfo : EIATTR_INT_WARP_WIDE_INSTR_OFFSETS
	.align		4
        /*010c*/ 	.byte	0x04, 0x31
        /*010e*/ 	.short	(.L_90 - .L_89)


	//   ....[0]....
.L_89:
        /*0110*/ 	.word	0x00000190


	//   ....[1]....
        /*0114*/ 	.word	0x000001c0


	//   ....[2]....
        /*0118*/ 	.word	0x000001d0


	//   ....[3]....
        /*011c*/ 	.word	0x0000e2d0


	//   ....[4]....
        /*0120*/ 	.word	0x0000e300


	//   ....[5]....
        /*0124*/ 	.word	0x0000e3d0


	//----- nvinfo : EIATTR_COOP_GROUP_MASK_REGIDS
	.align		4
.L_90:
        /*0128*/ 	.byte	0x04, 0x29
        /*012a*/ 	.short	(.L_92 - .L_91)


	//   ....[0]....
.L_91:
        /*012c*/ 	.word	0xffffffff


	//   ....[1]....
        /*0130*/ 	.word	0xffffffff


	//   ....[2]....
        /*0134*/ 	.word	0xffffffff


	//   ....[3]....
        /*0138*/ 	.word	0xffffffff


	//   ....[4]....
        /*013c*/ 	.word	0xffffffff


	//   ....[5]....
        /*0140*/ 	.word	0xffffffff


	//   ....[6]....
        /*0144*/ 	.word	0xffffffff


	//   ....[7]....
        /*0148*/ 	.word	0xffffffff


	//   ....[8]....
        /*014c*/ 	.word	0xffffffff


	//   ....[9]....
        /*0150*/ 	.word	0xffffffff


	//   ....[10]....
        /*0154*/ 	.word	0xffffffff


	//   ....[11]....
        /*0158*/ 	.word	0xffffffff


	//   ....[12]....
        /*015c*/ 	.word	0xffffffff


	//   ....[13]....
        /*0160*/ 	.word	0xffffffff


	//   ....[14]....
        /*0164*/ 	.word	0xffffffff


	//   ....[15]....
        /*0168*/ 	.word	0xffffffff


	//   ....[16]....
        /*016c*/ 	.word	0xffffffff


	//   ....[17]....
        /*0170*/ 	.word	0xffffffff


	//   ....[18]....
        /*0174*/ 	.word	0xffffffff


	//   ....[19]....
        /*0178*/ 	.word	0xffffffff


	//   ....[20]....
        /*017c*/ 	.word	0xffffffff


	//   ....[21]....
        /*0180*/ 	.word	0xffffffff


	//   ....[22]....
        /*0184*/ 	.word	0xffffffff


	//   ....[23]....
        /*0188*/ 	.word	0x0500000f


	//   ....[24]....
        /*018c*/ 	.word	0x0500000f


	//----- nvinfo : EIATTR_COOP_GROUP_INSTR_OFFSETS
	.align		4
.L_92:
        /*0190*/ 	.byte	0x04, 0x28
        /*0192*/ 	.short	(.L_94 - .L_93)


	//   ....[0]....
.L_93:
        /*0194*/ 	.word	0x00000070


	//   ....[1]....
        /*0198*/ 	.word	0x000001a0


	//   ....[2]....
        /*019c*/ 	.word	0x000001f0


	//   ....[3]....
        /*01a0*/ 	.word	0x000003e0


	//   ....[4]....
        /*01a4*/ 	.word	0x00000540


	//   ....[5]....
        /*01a8*/ 	.word	0x00000660


	//   ....[6]....
        /*01ac*/ 	.word	0x000007c0


	//   ....[7]....
        /*01b0*/ 	.word	0x00000dd0


	//   ....[8]....
        /*01b4*/ 	.word	0x00005090


	//   ....[9]....
        /*01b8*/ 	.word	0x00005130


	//   ....[10]....
        /*01bc*/ 	.word	0x00005780


	//   ....[11]....
        /*01c0*/ 	.word	0x00005810


	//   ....[12]....
        /*01c4*/ 	.word	0x0000a420


	//   ....[13]....
        /*01c8*/ 	.word	0x0000a480


	//   ....[14]....
        /*01cc*/ 	.word	0x0000af60


	//   ....[15]....
        /*01d0*/ 	.word	0x0000b090


	//   ....[16]....
        /*01d4*/ 	.word	0x0000c540


	//   ....[17]....
        /*01d8*/ 	.word	0x0000c580


	//   ....[18]....
        /*01dc*/ 	.word	0x0000c700


	//   ....[19]....
        /*01e0*/ 	.word	0x0000c730


	//   ....[20]....
        /*01e4*/ 	.word	0x0000d780


	//   ....[21]....
        /*01e8*/ 	.word	0x0000da70


	//   ....[22]....
        /*01ec*/ 	.word	0x000106c0


	//   ....[23]....
        /*01f0*/ 	.word	0x00010bc0


	//   ....[24]....
        /*01f4*/ 	.word	0x00011060


	//----- nvinfo : EIATTR_REG_RECONFIG
	.align		4
.L_94:
        /*01f8*/ 	.byte	0x01, 0x54
	.zero		2


	//----- nvinfo : EIATTR_SYSCALL_OFFSETS
	.align		4
        /*01fc*/ 	.byte	0x04, 0x46
        /*01fe*/ 	.short	(.L_96 - .L_95)


	//   ....[0]....
.L_95:
        /*0200*/ 	.word	0x00001150


	//   ....[1]....
        /*0204*/ 	.word	0x0000dee0


	//   ....[2]....
        /*0208*/ 	.word	0x0000e020


	//   ....[3]....
        /*020c*/ 	.word	0x0000e120


	//----- nvinfo : EIATTR_MBARRIER_INSTR_OFFSETS
	.align		4
.L_96:
        /*0210*/ 	.byte	0x04, 0x39
        /*0212*/ 	.short	(.L_98 - .L_97)


	//   ....[0]....
.L_97:
        /*0214*/ 	.word	0x00000290
        /*0218*/ 	.word	0x000000ff
        /*021c*/ 	.word	0x00034800
        /*0220*/ 	.short	0x0100
        /*0222*/ 	.byte	0x06
	.zero		1


	//   ....[1]....
        /*0224*/ 	.word	0x000002a0
        /*0228*/ 	.word	0x000000ff
        /*022c*/ 	.word	0x00034820
        /*0230*/ 	.short	0x0100
        /*0232*/ 	.byte	0x06
	.zero		1


	//   ....[2]....
        /*0234*/ 	.word	0x00000390
        /*0238*/ 	.word	0x000000ff
        /*023c*/ 	.word	0x00034830
        /*0240*/ 	.short	0x0100
        /*0242*/ 	.byte	0x08
	.zero		1


	//   ....[3]....
        /*0244*/ 	.word	0x000003a0
        /*0248*/ 	.word	0x000000ff
        /*024c*/ 	.word	0x00034840
        /*0250*/ 	.short	0x0100
        /*0252*/ 	.byte	0x08
	.zero		1


	//   ....[4]....
        /*0254*/ 	.word	0x000003b0
        /*0258*/ 	.word	0x000000ff
        /*025c*/ 	.word	0x00034838
        /*0260*/ 	.short	0x0100
        /*0262*/ 	.byte	0x08
	.zero		1


	//   ....[5]....
        /*0264*/ 	.word	0x000003c0
        /*0268*/ 	.word	0x000000ff
        /*026c*/ 	.word	0x00034848
        /*0270*/ 	.short	0x0100
        /*0272*/ 	.byte	0x08
	.zero		1


	//   ....[6]....
        /*0274*/ 	.word	0x000004f0
        /*0278*/ 	.word	0x000000ff
        /*027c*/ 	.word	0x00034850
        /*0280*/ 	.short	0x0100
        /*0282*/ 	.byte	0x08
	.zero		1


	//   ....[7]....
        /*0284*/ 	.word	0x00000500
        /*0288*/ 	.word	0x000000ff
        /*028c*/ 	.word	0x00034860
        /*0290*/ 	.short	0x0100
        /*0292*/ 	.byte	0x08
	.zero		1


	//   ....[8]....
        /*0294*/ 	.word	0x00000510
        /*0298*/ 	.word	0x000000ff
        /*029c*/ 	.word	0x00034858
        /*02a0*/ 	.short	0x0100
        /*02a2*/ 	.byte	0x08
	.zero		1


	//   ....[9]....
        /*02a4*/ 	.word	0x00000520
        /*02a8*/ 	.word	0x000000ff
        /*02ac*/ 	.word	0x00034868
        /*02b0*/ 	.short	0x0100
        /*02b2*/ 	.byte	0x08
	.zero		1


	//   ....[10]....
        /*02b4*/ 	.word	0x00000610
        /*02b8*/ 	.word	0x000000ff
        /*02bc*/ 	.word	0x00034870
        /*02c0*/ 	.short	0x0100
        /*02c2*/ 	.byte	0x06
	.zero		1


	//   ....[11]....
        /*02c4*/ 	.word	0x00000620
        /*02c8*/ 	.word	0x000000ff
        /*02cc*/ 	.word	0x00034880
        /*02d0*/ 	.short	0x0100
        /*02d2*/ 	.byte	0x06
	.zero		1


	//   ....[12]....
        /*02d4*/ 	.word	0x00000630
        /*02d8*/ 	.word	0x000000ff
        /*02dc*/ 	.word	0x00034878
        /*02e0*/ 	.short	0x0100
        /*02e2*/ 	.byte	0x06
	.zero		1


	//   ....[13]....
        /*02e4*/ 	.word	0x00000640
        /*02e8*/ 	.word	0x000000ff
        /*02ec*/ 	.word	0x00034888
        /*02f0*/ 	.short	0x0100
        /*02f2*/ 	.byte	0x06
	.zero		1


	//   ....[14]....
        /*02f4*/ 	.word	0x00000770
        /*02f8*/ 	.word	0x000000ff
        /*02fc*/ 	.word	0x00034890
        /*0300*/ 	.short	0x0100
        /*0302*/ 	.byte	0x08
	.zero		1


	//   ....[15]....
        /*0304*/ 	.word	0x00000780
        /*0308*/ 	.word	0x000000ff
        /*030c*/ 	.word	0x000348a0
        /*0310*/ 	.short	0x0100
        /*0312*/ 	.byte	0x08
	.zero		1


	//   ....[16]....
        /*0314*/ 	.word	0x00000790
        /*0318*/ 	.word	0x000000ff
        /*031c*/ 	.word	0x00034898
        /*0320*/ 	.short	0x0100
        /*0322*/ 	.byte	0x08
	.zero		1


	//   ....[17]....
        /*0324*/ 	.word	0x000007a0
        /*0328*/ 	.word	0x000000ff
        /*032c*/ 	.word	0x000348a8
        /*0330*/ 	.short	0x0100
        /*0332*/ 	.byte	0x08
	.zero		1


	//   ....[18]....
        /*0334*/ 	.word	0x000008d0
        /*0338*/ 	.word	0x000000ff
        /*033c*/ 	.word	0x000348b0
        /*0340*/ 	.short	0x0100
        /*0342*/ 	.byte	0x08
	.zero		1


	//   ....[19]....
        /*0344*/ 	.word	0x000008e0
        /*0348*/ 	.word	0x000000ff
        /*034c*/ 	.word	0x000348c0
        /*0350*/ 	.short	0x0100
        /*0352*/ 	.byte	0x08
	.zero		1


	//   ....[20]....
        /*0354*/ 	.word	0x000008f0
        /*0358*/ 	.word	0x000000ff
        /*035c*/ 	.word	0x000348b8
        /*0360*/ 	.short	0x0100
        /*0362*/ 	.byte	0x08
	.zero		1


	//   ....[21]....
        /*0364*/ 	.word	0x00000900
        /*0368*/ 	.word	0x000000ff
        /*036c*/ 	.word	0x000348c8
        /*0370*/ 	.short	0x0100
        /*0372*/ 	.byte	0x08
	.zero		1


	//   ....[22]....
        /*0374*/ 	.word	0x000011d0
        /*0378*/ 	.word	0x000000ff
        /*037c*/ 	.word	0x00034800
        /*0380*/ 	.short	0x010a
        /*0382*/ 	.byte	0x27
	.zero		1


	//   ....[23]....
        /*0384*/ 	.word	0x00001260
        /*0388*/ 	.word	0x00000003
        /*038c*/ 	.word	0x00034830
        /*0390*/ 	.short	0x010a
        /*0392*/ 	.byte	0x3f
	.zero		1


	//   ....[24]....
        /*0394*/ 	.word	0x000012e0
        /*0398*/ 	.word	0x00000003
        /*039c*/ 	.word	0x00034830
        /*03a0*/ 	.short	0x010a
        /*03a2*/ 	.byte	0x3f
	.zero		1


	//   ....[25]....
        /*03a4*/ 	.word	0x00004a00
        /*03a8*/ 	.word	0x00000003
        /*03ac*/ 	.word	0x00000000
        /*03b0*/ 	.short	0x0101
        /*03b2*/ 	.byte	0x3f
	.zero		1


	//   ....[26]....
        /*03b4*/ 	.word	0x00006e70
        /*03b8*/ 	.word	0x000000ff
        /*03bc*/ 	.word	0x00034830
        /*03c0*/ 	.short	0x010a
        /*03c2*/ 	.byte	0x06
	.zero		1


	//   ....[27]....
        /*03c4*/ 	.word	0x00006eb0
        /*03c8*/ 	.word	0x000000ff
        /*03cc*/ 	.word	0x00034830
        /*03d0*/ 	.short	0x010a
        /*03d2*/ 	.byte	0x06
	.zero		1


	//   ....[28]....
        /*03d4*/ 	.word	0x000095f0
        /*03d8*/ 	.word	0x000000ff
        /*03dc*/ 	.word	0x00034850
        /*03e0*/ 	.short	0x010a
        /*03e2*/ 	.byte	0x06
	.zero		1


	//   ....[29]....
        /*03e4*/ 	.word	0x00009630
        /*03e8*/ 	.word	0x000000ff
        /*03ec*/ 	.word	0x00034850
        /*03f0*/ 	.short	0x010a
        /*03f2*/ 	.byte	0x06
	.zero		1


	//   ....[30]....
        /*03f4*/ 	.word	0x0000b750
        /*03f8*/ 	.word	0x00000083
        /*03fc*/ 	.word	0x00000000
        /*0400*/ 	.short	0x0101
        /*0402*/ 	.byte	0x3f
	.zero		1


	//   ....[31]....
        /*0404*/ 	.word	0x0000b7f0
        /*0408*/ 	.word	0x00000015
        /*040c*/ 	.word	0x00000000
        /*0410*/ 	.short	0x0101
        /*0412*/ 	.byte	0x3f
	.zero		1


	//   ....[32]....
        /*0414*/ 	.word	0x0000c4b0
        /*0418*/ 	.word	0x000000ff
        /*041c*/ 	.word	0x00034850
        /*0420*/ 	.short	0x010a
        /*0422*/ 	.byte	0x07
	.zero		1


	//   ....[33]....
        /*0424*/ 	.word	0x0000c4f0
        /*0428*/ 	.word	0x000000ff
        /*042c*/ 	.word	0x00034850
        /*0430*/ 	.short	0x010a
        /*0432*/ 	.byte	0x07
	.zero		1


	//   ....[34]....
        /*0434*/ 	.word	0x0000cfc0
        /*0438*/ 	.word	0x00000004
        /*043c*/ 	.word	0x00000000
        /*0440*/ 	.short	0x0101
        /*0442*/ 	.byte	0x3f
	.zero		1


	//   ....[35]....
        /*0444*/ 	.word	0x0000d930
        /*0448*/ 	.word	0x000000ff
        /*044c*/ 	.word	0x00000000
        /*0450*/ 	.short	0x0101
        /*0452*/ 	.byte	0x06
	.zero		1


	//   ....[36]....
        /*0454*/ 	.word	0x0000e710
        /*0458*/ 	.word	0x00000006
        /*045c*/ 	.word	0x00034840
        /*0460*/ 	.short	0x010a
        /*0462*/ 	.byte	0x3f
	.zero		1


	//   ....[37]....
        /*0464*/ 	.word	0x0000eb90
        /*0468*/ 	.word	0x00000009
        /*046c*/ 	.word	0x00034820
        /*0470*/ 	.short	0x010a
        /*0472*/ 	.byte	0x3f
	.zero		1


	//   ....[38]....
        /*0474*/ 	.word	0x0000ee70
        /*0478*/ 	.word	0x00000002
        /*047c*/ 	.word	0x00034840
        /*0480*/ 	.short	0x010a
        /*0482*/ 	.byte	0x3f
	.zero		1


	//   ....[39]....
        /*0484*/ 	.word	0x0000f0f0
        /*0488*/ 	.word	0x00000002
        /*048c*/ 	.word	0x00000060
        /*0490*/ 	.short	0x010a
        /*0492*/ 	.byte	0x3f
	.zero		1


	//   ....[40]....
        /*0494*/ 	.word	0x0000f630
        /*0498*/ 	.word	0x00000002
        /*049c*/ 	.word	0x00034840
        /*04a0*/ 	.short	0x010a
        /*04a2*/ 	.byte	0x3f
	.zero		1


	//   ....[41]....
        /*04a4*/ 	.word	0x0000f8b0
        /*04a8*/ 	.word	0x00000002
        /*04ac*/ 	.word	0x00000060
        /*04b0*/ 	.short	0x010a
        /*04b2*/ 	.byte	0x3f
	.zero		1


	//   ....[42]....
        /*04b4*/ 	.word	0x0000fd10
        /*04b8*/ 	.word	0x00000002
        /*04bc*/ 	.word	0x00034840
        /*04c0*/ 	.short	0x010a
        /*04c2*/ 	.byte	0x3f
	.zero		1


	//   ....[43]....
        /*04c4*/ 	.word	0x0000ffa0
        /*04c8*/ 	.word	0x00000002
        /*04cc*/ 	.word	0x00000060
        /*04d0*/ 	.short	0x010a
        /*04d2*/ 	.byte	0x3f
	.zero		1


	//   ....[44]....
        /*04d4*/ 	.word	0x000102d0
        /*04d8*/ 	.word	0x00000003
        /*04dc*/ 	.word	0x00034860
        /*04e0*/ 	.short	0x010a
        /*04e2*/ 	.byte	0x3f
	.zero		1


	//   ....[45]....
        /*04e4*/ 	.word	0x00010640
        /*04e8*/ 	.word	0x00000000
        /*04ec*/ 	.word	0x00034820
        /*04f0*/ 	.short	0x010a
        /*04f2*/ 	.byte	0x3f
	.zero		1


	//   ....[46]....
        /*04f4*/ 	.word	0x00010800
        /*04f8*/ 	.word	0x00000006
        /*04fc*/ 	.word	0x00000000
        /*0500*/ 	.short	0x010a
        /*0502*/ 	.byte	0x3f
	.zero		1


	//   ....[47]....
        /*0504*/ 	.word	0x00010870
        /*0508*/ 	.word	0x00000003
        /*050c*/ 	.word	0x00000000
        /*0510*/ 	.short	0x010a
        /*0512*/ 	.byte	0x3f
	.zero		1


	//   ....[48]....
        /*0514*/ 	.word	0x000108d0
        /*0518*/ 	.word	0x00000010
        /*051c*/ 	.word	0x00000000
        /*0520*/ 	.short	0x010a
        /*0522*/ 	.byte	0x3f
	.zero		1


	//   ....[49]....
        /*0524*/ 	.word	0x00010900
        /*0528*/ 	.word	0x00000003
        /*052c*/ 	.word	0x00000000
        /*0530*/ 	.short	0x010a
        /*0532*/ 	.byte	0x3f
	.zero		1


	//   ....[50]....
        /*0534*/ 	.word	0x00010970
        /*0538*/ 	.word	0x00000003
        /*053c*/ 	.word	0x00034800
        /*0540*/ 	.short	0x010a
        /*0542*/ 	.byte	0x3f
	.zero		1


	//   ....[51]....
        /*0544*/ 	.word	0x000109c0
        /*0548*/ 	.word	0x00000003
        /*054c*/ 	.word	0x00034830
        /*0550*/ 	.short	0x010a
        /*0552*/ 	.byte	0x3f
	.zero		1


	//   ....[52]....
        /*0554*/ 	.word	0x00010a20
        /*0558*/ 	.word	0x00000014
        /*055c*/ 	.word	0x00034830
        /*0560*/ 	.short	0x010a
        /*0562*/ 	.byte	0x3f
	.zero		1


	//   ....[53]....
        /*0564*/ 	.word	0x00010a80
        /*0568*/ 	.word	0x00000014
        /*056c*/ 	.word	0x00034850
        /*0570*/ 	.short	0x010a
        /*0572*/ 	.byte	0x3f
	.zero		1


	//   ....[54]....
        /*0574*/ 	.word	0x00010ae0
        /*0578*/ 	.word	0x00000003
        /*057c*/ 	.word	0x00034850
        /*0580*/ 	.short	0x010a
        /*0582*/ 	.byte	0x3f
	.zero		1


	//   ....[55]....
        /*0584*/ 	.word	0x00010c80
        /*0588*/ 	.word	0x00000006
        /*058c*/ 	.word	0x00034840
        /*0590*/ 	.short	0x010a
        /*0592*/ 	.byte	0x3f
	.zero		1


	//   ....[56]....
        /*0594*/ 	.word	0x00010d00
        /*0598*/ 	.word	0x00000007
        /*059c*/ 	.word	0x00034820
        /*05a0*/ 	.short	0x010a
        /*05a2*/ 	.byte	0x3f
	.zero		1


	//   ....[57]....
        /*05a4*/ 	.word	0x00010d50
        /*05a8*/ 	.word	0x00000002
        /*05ac*/ 	.word	0x00034840
        /*05b0*/ 	.short	0x010a
        /*05b2*/ 	.byte	0x3f
	.zero		1


	//   ....[58]....
        /*05b4*/ 	.word	0x00010da0
        /*05b8*/ 	.word	0x00000002
        /*05bc*/ 	.word	0x00000060
        /*05c0*/ 	.short	0x010a
        /*05c2*/ 	.byte	0x3f
	.zero		1


	//   ....[59]....
        /*05c4*/ 	.word	0x00010df0
        /*05c8*/ 	.word	0x00000002
        /*05cc*/ 	.word	0x00034840
        /*05d0*/ 	.short	0x010a
        /*05d2*/ 	.byte	0x3f
	.zero		1


	//   ....[60]....
        /*05d4*/ 	.word	0x00010e40
        /*05d8*/ 	.word	0x00000002
        /*05dc*/ 	.word	0x00000060
        /*05e0*/ 	.short	0x010a
        /*05e2*/ 	.byte	0x3f
	.zero		1


	//   ....[61]....
        /*05e4*/ 	.word	0x00010e90
        /*05e8*/ 	.word	0x00000002
        /*05ec*/ 	.word	0x00034840
        /*05f0*/ 	.short	0x010a
        /*05f2*/ 	.byte	0x3f
	.zero		1


	//   ....[62]....
        /*05f4*/ 	.word	0x00010ee0
        /*05f8*/ 	.word	0x00000002
        /*05fc*/ 	.word	0x00000060
        /*0600*/ 	.short	0x010a
        /*0602*/ 	.byte	0x3f
	.zero		1


	//   ....[63]....
        /*0604*/ 	.word	0x00010f30
        /*0608*/ 	.word	0x00000003
        /*060c*/ 	.word	0x00034860
        /*0610*/ 	.short	0x010a
        /*0612*/ 	.byte	0x3f
	.zero		1


	//   ....[64]....
        /*0614*/ 	.word	0x00010f80
        /*0618*/ 	.word	0x00000000
        /*061c*/ 	.word	0x00034820
        /*0620*/ 	.short	0x010a
        /*0622*/ 	.byte	0x3f
	.zero		1


	//   ....[65]....
        /*0624*/ 	.word	0x00011120
        /*0628*/ 	.word	0x00000006
        /*062c*/ 	.word	0x00000000
        /*0630*/ 	.short	0x010a
        /*0632*/ 	.byte	0x3f
	.zero		1


	//   ....[66]....
        /*0634*/ 	.word	0x00011170
        /*0638*/ 	.word	0x00000003
        /*063c*/ 	.word	0x00000000
        /*0640*/ 	.short	0x010a
        /*0642*/ 	.byte	0x3f
	.zero		1


	//   ....[67]....
        /*0644*/ 	.word	0x000111c0
        /*0648*/ 	.word	0x00000010
        /*064c*/ 	.word	0x00000000
        /*0650*/ 	.short	0x010a
        /*0652*/ 	.byte	0x3f
	.zero		1


	//----- nvinfo : EIATTR_NUM_MBARRIERS
	.align		4
.L_98:
        /*0654*/ 	.byte	0x03, 0x38
        /*0656*/ 	.short	0x0016


	//----- nvinfo : EIATTR_EXIT_INSTR_OFFSETS
	.align		4
        /*0658*/ 	.byte	0x04, 0x1c
        /*065a*/ 	.short	(.L_100 - .L_99)


	//   ....[0]....
.L_99:
        /*065c*/ 	.word	0x00000a50


	//   ....[1]....
        /*0660*/ 	.word	0x0000da30


	//   ....[2]....
        /*0664*/ 	.word	0x0000da90


	//   ....[3]....
        /*0668*/ 	.word	0x00010950


	//----- nvinfo : EIATTR_MAX_THREADS
	.align		4
.L_100:
        /*066c*/ 	.byte	0x04, 0x05
        /*066e*/ 	.short	(.L_102 - .L_101)
.L_101:
        /*0670*/ 	.word	0x00000180
        /*0674*/ 	.word	0x00000001
        /*0678*/ 	.word	0x00000001


	//----- nvinfo : EIATTR_CRS_STACK_SIZE
	.align		4
.L_102:
        /*067c*/ 	.byte	0x04, 0x1e
        /*067e*/ 	.short	(.L_104 - .L_103)
.L_103:
        /*0680*/ 	.word	0x00000000


	//----- nvinfo : EIATTR_CBANK_PARAM_SIZE
	.align		4
.L_104:
        /*0684*/ 	.byte	0x03, 0x19
        /*0686*/ 	.short	0x0bf0


	//----- nvinfo : EIATTR_PARAM_CBANK
	.align		4
        /*0688*/ 	.byte	0x04, 0x0a
        /*068a*/ 	.short	(.L_106 - .L_105)
	.align		4
.L_105:
        /*068c*/ 	.word	index@(.nv.constant0._ZN7cutlass13device_kernelIN5flash11enable_sm90INS1_16FlashAttnFwdSm90INS1_25CollectiveMainloopFwdSm90ILi2EN4cute5tupleIJNS5_1CILi1EEES8_S8_EEENS6_IJNS7_ILi128EEENS7_ILi176EEESA_EEELi128ENS_6half_tEfNS_4arch4Sm90ELb0ELb0ELb1ELb0ELb0ELb0ELb0ELb1ELb1ELb0ELb0ELb0EEENS1_21CollectiveEpilogueFwdINS6_IJSA_SA_SB_EEES9_SD_SF_Li256ELb0ELb0ELb0ELb0EEENS1_29StaticPersistentTileSchedulerILb0EEEEEEEEEvNT_6ParamsE)
        /*0690*/ 	.short	0x0210
        /*0692*/ 	.short	0x0bf0


	//----- nvinfo : EIATTR_SW_WAR
	.align		4
.L_106:
        /*0694*/ 	.byte	0x04, 0x36
        /*0696*/ 	.short	(.L_108 - .L_107)
.L_107:
        /*0698*/ 	.word	0x00000008
.L_108:


//--------------------- .nv.info._ZN7cutlass13device_kernelIN5flash11enable_sm90INS1_16FlashAttnFwdSm90INS1_25CollectiveMainloopFwdSm90ILi2EN4cute5tupleIJNS5_1CILi2EEENS7_ILi1EEES9_EEENS6_IJNS7_ILi128EEENS7_ILi176EEESB_EEELi128ENS_6half_tEfNS_4arch4Sm90ELb0ELb0ELb1ELb0ELb0ELb0ELb0ELb1ELb1ELb0ELb0ELb0EEENS1_21CollectiveEpilogueFwdINS6_IJSB_SB_SC_EEESA_SE_SG_Li256ELb0ELb0ELb0ELb0EEENS1_29StaticPersistentTileSchedulerILb0EEEEEEEEEvNT_6ParamsE --------------------------
	.section	.nv.info._ZN7cutlass13device_kernelIN5flash11enable_sm90INS1_16FlashAttnFwdSm90INS1_25CollectiveMainloopFwdSm90ILi2EN4cute5tupleIJNS5_1CILi2EEENS7_ILi1EEES9_EEENS6_IJNS7_ILi128EEENS7_ILi176EEESB_EEELi128ENS_6half_tEfNS_4arch4Sm90ELb0ELb0ELb1ELb0ELb0ELb0ELb0ELb1ELb1ELb0ELb0ELb0EEENS1_21CollectiveEpilogueFwdINS6_IJSB_SB_SC_EEESA_SE_SG_Li256ELb0ELb0ELb0ELb0EEENS1_29StaticPersistentTileSchedulerILb0EEEEEEEEEvNT_6ParamsE,"",@"SHT_CUDA_INFO"
	.sectionflags	@""
	.align	4


	//----- nvinfo : EIATTR_CUDA_API_VERSION
	.align		4
        /*0000*/ 	.byte	0x04, 0x37
        /*0002*/ 	.short	(.L_110 - .L_109)
.L_109:
        /*0004*/ 	.word	0x00000082


	//----- nvinfo : EIATTR_KPARAM_INFO
	.align		4
.L_110:
        /*0008*/ 	.byte	0x04, 0x17
        /*000a*/ 	.short	(.L_112 - .L_111)
.L_111:
        /*000c*/ 	.word	0x00000000
        /*0010*/ 	.short	0x0000
        /*0012*/ 	.short	0x0070
        /*0014*/ 	.byte	0x00, 0xf0, 0x01, 0x2e


	//----- nvinfo : EIATTR_SPARSE_MMA_MASK
	.align		4
.L_112:
        /*0018*/ 	.byte	0x03, 0x50
        /*001a*/ 	.short	0x0000


	//----- nvinfo : EIATTR_MAXREG_COUNT
	.align		4
        /*001c*/ 	.byte	0x03, 0x1b
        /*001e*/ 	.short	0x00a8


	//----- nvinfo : EIATTR_NUM_BARRIERS
	.align		4
        /*0020*/ 	.byte	0x02, 0x4c
        /*0022*/ 	.byte	0x10
	.zero		1


	//----- nvinfo : EIATTR_EXTERNS
	.align		4
        /*0024*/ 	.byte	0x04, 0x0f
        /*0026*/ 	.short	(.L_114 - .L_113)


	//   ....[0]....
	.align		4
.L_113:
        /*0028*/ 	.word	index@(__assertfail)


	//----- nvinfo : EIATTR_ANNOTATIONS
	.align		4
.L_114:
        /*002c*/ 	.byte	0x04, 0x55
        /*002e*/ 	.short	(.L_116 - .L_115)


	//   ....[0]....
.L_115:
        /* <DEDUP_REMOVED lines=25> */


	//----- nvinfo : EIATTR_MERCURY_ISA_VERSION
	.align		4
.L_116:
        /*01a8*/ 	.byte	0x03, 0x5f
        /*01aa*/ 	.short	0x0101


	//----- nvinfo : EIATTR_INT_WARP_WIDE_INSTR_OFFSETS
	.align		4
        /*01ac*/ 	.byte	0x04, 0x31
        /*01ae*/ 	.short	(.L_118 - .L_117)


	//   ....[0]....
.L_117:
        /*01b0*/ 	.word	0x00000180


	//   ....[1]....
        /*01b4*/ 	.word	0x00000220


	//   ....[2]....
        /*01b8*/ 	.word	0x00000290


	//   ....[3]....
        /*01bc*/ 	.word	0x0000e570


	//   ....[4]....
        /*01c0*/ 	.word	0x0000e5a0


	//   ....[5]....
        /*01c4*/ 	.word	0x0000e680


	//----- nvinfo : EIATTR_COOP_GROUP_MASK_REGIDS
	.align		4
.L_118:
        /*01c8*/ 	.byte	0x04, 0x29
        /*01ca*/ 	.short	(.L_120 - .L_119)


	//   ....[0]....
.L_119:
        /*01cc*/ 	.word	0xffffffff


	//   ....[1]....
        /*01d0*/ 	.word	0xffffffff


	//   ....[2]....
        /*01d4*/ 	.word	0xffffffff


	//   ....[3]....
        /*01d8*/ 	.word	0xffffffff


	//   ....[4]....
        /*01dc*/ 	.word	0xffffffff


	//   ....[5]....
        /*01e0*/ 	.word	0xffffffff


	//   ....[6]....
        /*01e4*/ 	.word	0xffffffff


	//   ....[7]....
        /*01e8*/ 	.word	0xffffffff


	//   ....[8]....
        /*01ec*/ 	.word	0xffffffff


	//   ....[9]....
        /*01f0*/ 	.word	0xffffffff


	//   ....[10]....
        /*01f4*/ 	.word	0xffffffff


	//   ....[11]....
        /*01f8*/ 	.word	0xffffffff


	//   ....[12]....
        /*01fc*/ 	.word	0xffffffff


	//   ....[13]....
        /*0200*/ 	.word	0xffffffff


	//   ....[14]....
        /*0204*/ 	.word	0xffffffff


	//   ....[15]....
        /*0208*/ 	.word	0xffffffff


	//   ....[16]....
        /*020c*/ 	.word	0xffffffff


	//   ....[17]....
        /*0210*/ 	.word	0xffffffff


	//   ....[18]....
        /*0214*/ 	.word	0xffffffff


	//   ....[19]....
        /*0218*/ 	.word	0xffffffff


	//   ....[20]....
        /*021c*/ 	.word	0xffffffff


	//   ....[21]....
        /*0220*/ 	.word	0xffffffff


	//   ....[22]....
        /*0224*/ 	.word	0xffffffff


	//   ....[23]....
        /*0228*/ 	.word	0xffffffff


	//   ....[24]....
        /*022c*/ 	.word	0x0500000f


	//   ....[25]....
        /*0230*/ 	.word	0x0500000f


	//----- nvinfo : EIATTR_COOP_GROUP_INSTR_OFFSETS
	.align		4
.L_120:
        /*0234*/ 	.byte	0x04, 0x28
        /*0236*/ 	.short	(.L_122 - .L_121)


	//   ....[0]....
.L_121:
        /*0238*/ 	.word	0x00000060


	//   ....[1]....
        /*023c*/ 	.word	0x00000190


	//   ....[2]....
        /*0240*/ 	.word	0x00000230


	//   ....[3]....
        /*0244*/ 	.word	0x00000410


	//   ....[4]....
        /*0248*/ 	.word	0x00000640


	//   ....[5]....
        /*024c*/ 	.word	0x00000890


	//   ....[6]....
        /*0250*/ 	.word	0x00000b10


	//   ....[7]....
        /*0254*/ 	.word	0x00000e40


	//   ....[8]....
        /*0258*/ 	.word	0x000012e0


	//   ....[9]....
        /*025c*/ 	.word	0x00005550


	//   ....[10]....
        /*0260*/ 	.word	0x00005590


	//   ....[11]....
        /*0264*/ 	.word	0x00005d20


	//   ....[12]....
        /*0268*/ 	.word	0x00005d80


	//   ....[13]....
        /*026c*/ 	.word	0x0000ace0


	//   ....[14]....
        /*0270*/ 	.word	0x0000ad10


	//   ....[15]....
        /*0274*/ 	.word	0x0000ad30


	//   ....[16]....
        /*0278*/ 	.word	0x0000ad60


	//   ....[17]....
        /*027c*/ 	.word	0x0000c790


	//   ....[18]....
        /*0280*/ 	.word	0x0000c7d0


	//   ....[19]....
        /*0284*/ 	.word	0x0000c870


	//   ....[20]....
        /*0288*/ 	.word	0x0000c880


	//   ....[21]....
        /*028c*/ 	.word	0x0000d970


	//   ....[22]....
        /*0290*/ 	.word	0x0000dc60


	//   ....[23]....
        /*0294*/ 	.word	0x00010b50


	//   ....[24]....
        /*0298*/ 	.word	0x00011030


	//   ....[25]....
        /*029c*/ 	.word	0x000114d0


	//----- nvinfo : EIATTR_REG_RECONFIG
	.align		4
.L_122:
        /*02a0*/ 	.byte	0x01, 0x54
	.zero		2


	//----- nvinfo : EIATTR_SYSCALL_OFFSETS
	.align		4
        /*02a4*/ 	.byte	0x04, 0x46
        /*02a6*/ 	.short	(.L_124 - .L_123)


	//   ....[0]....
.L_123:
        /*02a8*/ 	.word	0x00001660


	//   ....[1]....
        /*02ac*/ 	.word	0x0000e180


	//   ....[2]....
        /*02b0*/ 	.word	0x0000e2c0


	//   ....[3]....
        /*02b4*/ 	.word	0x0000e3c0


	//----- nvinfo : EIATTR_MBARRIER_INSTR_OFFSETS
	.align		4
.L_124:
        /*02b8*/ 	.byte	0x04, 0x39
        /*02ba*/ 	.short	(.L_126 - .L_125)


	//   ....[0]....
.L_125:
        /*02bc*/ 	.word	0x000002b0
        /*02c0*/ 	.word	0x000000ff
        /*02c4*/ 	.word	0x00034800
        /*02c8*/ 	.short	0x0100
        /*02ca*/ 	.byte	0x08
	.zero		1


	//   ....[1]....
        /*02cc*/ 	.word	0x000002c0
        /*02d0*/ 	.word	0x000000ff
        /*02d4*/ 	.word	0x00034820
        /*02d8*/ 	.short	0x0100
        /*02da*/ 	.byte	0x08
	.zero		1


	//   ....[2]....
        /*02dc*/ 	.word	0x000003b0
        /*02e0*/ 	.word	0x000000ff
        /*02e4*/ 	.word	0x00034830
        /*02e8*/ 	.short	0x0100
        /*02ea*/ 	.byte	0x08
	.zero		1


	//   ....[3]....
        /*02ec*/ 	.word	0x000003c0
        /*02f0*/ 	.word	0x000000ff
        /*02f4*/ 	.word	0x00034840
        /*02f8*/ 	.short	0x0100
        /*02fa*/ 	.byte	0x08
	.zero		1


	//   ....[4]....
        /*02fc*/ 	.word	0x000003d0
        /*0300*/ 	.word	0x000000ff
        /*0304*/ 	.word	0x00034838
        /*0308*/ 	.short	0x0100
        /*030a*/ 	.byte	0x08
	.zero		1


	//   ....[5]....
        /*030c*/ 	.word	0x000003e0
        /*0310*/ 	.word	0x000000ff
        /*0314*/ 	.word	0x00034848
        /*0318*/ 	.short	0x0100
        /*031a*/ 	.byte	0x08
	.zero		1


	//   ....[6]....
        /*031c*/ 	.word	0x000005f0
        /*0320*/ 	.word	0x000000ff
        /*0324*/ 	.word	0x00034850
        /*0328*/ 	.short	0x0100
        /*032a*/ 	.byte	0x08
	.zero		1


	//   ....[7]....
        /*032c*/ 	.word	0x00000600
        /*0330*/ 	.word	0x000000ff
        /*0334*/ 	.word	0x00034860
        /*0338*/ 	.short	0x0100
        /*033a*/ 	.byte	0x08
	.zero		1


	//   ....[8]....
        /*033c*/ 	.word	0x00000610
        /*0340*/ 	.word	0x000000ff
        /*0344*/ 	.word	0x00034858
        /*0348*/ 	.short	0x0100
        /*034a*/ 	.byte	0x08
	.zero		1


	//   ....[9]....
        /*034c*/ 	.word	0x00000620
        /*0350*/ 	.word	0x000000ff
        /*0354*/ 	.word	0x00034868
        /*0358*/ 	.short	0x0100
        /*035a*/ 	.byte	0x08
	.zero		1


	//   ....[10]....
        /*035c*/ 	.word	0x00000840
        /*0360*/ 	.word	0x000000ff
        /*0364*/ 	.word	0x00034870
        /*0368*/ 	.short	0x0100
        /*036a*/ 	.byte	0x08
	.zero		1


	//   ....[11]....
        /*036c*/ 	.word	0x00000850
        /*0370*/ 	.word	0x000000ff
        /*0374*/ 	.word	0x00034880
        /*0378*/ 	.short	0x0100
        /*037a*/ 	.byte	0x08
	.zero		1


	//   ....[12]....
        /*037c*/ 	.word	0x00000860
        /*0380*/ 	.word	0x000000ff
        /*0384*/ 	.word	0x00034878
        /*0388*/ 	.short	0x0100
        /*038a*/ 	.byte	0x08
	.zero		1


	//   ....[13]....
        /*038c*/ 	.word	0x00000870
        /*0390*/ 	.word	0x000000ff
        /*0394*/ 	.word	0x00034888
        /*0398*/ 	.short	0x0100
        /*039a*/ 	.byte	0x08
	.zero		1


	//   ....[14]....
        /*039c*/ 	.word	0x00000ac0
        /*03a0*/ 	.word	0x000000ff
        /*03a4*/ 	.word	0x00034890
        /*03a8*/ 	.short	0x0100
        /*03aa*/ 	.byte	0x08
	.zero		1


	//   ....[15]....
        /*03ac*/ 	.word	0x00000ad0
        /*03b0*/ 	.word	0x000000ff
        /*03b4*/ 	.word	0x000348a0
        /*03b8*/ 	.short	0x0100
        /*03ba*/ 	.byte	0x08
	.zero		1


	//   ....[16]....
        /*03bc*/ 	.word	0x00000ae0
        /*03c0*/ 	.word	0x000000ff
        /*03c4*/ 	.word	0x00034898
        /*03c8*/ 	.short	0x0100
        /*03ca*/ 	.byte	0x08
	.zero		1


	//   ....[17]....
        /*03cc*/ 	.word	0x00000af0
        /*03d0*/ 	.word	0x000000ff
        /*03d4*/ 	.word	0x000348a8
        /*03d8*/ 	.short	0x0100
        /*03da*/ 	.byte	0x08
	.zero		1


	//   ....[18]....
        /*03dc*/ 	.word	0x00000d90
        /*03e0*/ 	.word	0x000000ff
        /*03e4*/ 	.word	0x000348b0
        /*03e8*/ 	.short	0x0100
        /*03ea*/ 	.byte	0x08
	.zero		1


	//   ....[19]....
        /*03ec*/ 	.word	0x00000da0
        /*03f0*/ 	.word	0x000000ff
        /*03f4*/ 	.word	0x000348c0
        /*03f8*/ 	.short	0x0100
        /*03fa*/ 	.byte	0x08
	.zero		1


	//   ....[20]....
        /*03fc*/ 	.word	0x00000db0
        /*0400*/ 	.word	0x000000ff
        /*0404*/ 	.word	0x000348b8
        /*0408*/ 	.short	0x0100
        /*040a*/ 	.byte	0x08
	.zero		1


	//   ....[21]....
        /*040c*/ 	.word	0x00000dc0
        /*0410*/ 	.word	0x000000ff
        /*0414*/ 	.word	0x000348c8
        /*0418*/ 	.short	0x0100
        /*041a*/ 	.byte	0x08
	.zero		1


	//   ....[22]....
        /*041c*/ 	.word	0x000016a0
        /*0420*/ 	.word	0x000000ff
        /*0424*/ 	.word	0x00034800
        /*0428*/ 	.short	0x010a
        /*042a*/ 	.byte	0x27
	.zero		1


	//   ....[23]....
        /*042c*/ 	.word	0x00001720
        /*0430*/ 	.word	0x0000000a
        /*0434*/ 	.word	0x00034830
        /*0438*/ 	.short	0x010a
        /*043a*/ 	.byte	0x3f
	.zero		1


	//   ....[24]....
        /*043c*/ 	.word	0x00001760
        /*0440*/ 	.word	0x0000000a
        /*0444*/ 	.word	0x00034830
        /*0448*/ 	.short	0x010a
        /*044a*/ 	.byte	0x3f
	.zero		1


	//   ....[25]....
        /*044c*/ 	.word	0x00006060
        /*0450*/ 	.word	0x0000000a
        /*0454*/ 	.word	0x00000000
        /*0458*/ 	.short	0x0101
        /*045a*/ 	.byte	0x3f
	.zero		1


	//   ....[26]....
        /*045c*/ 	.word	0x00007050
        /*0460*/ 	.word	0x000000ff
        /*0464*/ 	.word	0x00034830
        /*0468*/ 	.short	0x010a
        /*046a*/ 	.byte	0x06
	.zero		1


	//   ....[27]....
        /*046c*/ 	.word	0x00007090
        /*0470*/ 	.word	0x000000ff
        /*0474*/ 	.word	0x00034830
        /*0478*/ 	.short	0x010a
        /*047a*/ 	.byte	0x06
	.zero		1


	//   ....[28]....
        /*047c*/ 	.word	0x000097d0
        /*0480*/ 	.word	0x000000ff
        /*0484*/ 	.word	0x00034850
        /*0488*/ 	.short	0x010a
        /*048a*/ 	.byte	0x06
	.zero		1


	//   ....[29]....
        /*048c*/ 	.word	0x00009810
        /*0490*/ 	.word	0x000000ff
        /*0494*/ 	.word	0x00034850
        /*0498*/ 	.short	0x010a
        /*049a*/ 	.byte	0x06
	.zero		1


	//   ....[30]....
        /*049c*/ 	.word	0x0000bd50
        /*04a0*/ 	.word	0x0000000a
        /*04a4*/ 	.word	0x00000000
        /*04a8*/ 	.short	0x0101
        /*04aa*/ 	.byte	0x3f
	.zero		1


	//   ....[31]....
        /*04ac*/ 	.word	0x0000c660
        /*04b0*/ 	.word	0x00000061
        /*04b4*/ 	.word	0x00000000
        /*04b8*/ 	.short	0x0101
        /*04ba*/ 	.byte	0x3f
	.zero		1


	//   ....[32]....
        /*04bc*/ 	.word	0x0000c700
        /*04c0*/ 	.word	0x000000ff
        /*04c4*/ 	.word	0x00034850
        /*04c8*/ 	.short	0x010a
        /*04ca*/ 	.byte	0x05
	.zero		1


	//   ....[33]....
        /*04cc*/ 	.word	0x0000c740
        /*04d0*/ 	.word	0x000000ff
        /*04d4*/ 	.word	0x00034850
        /*04d8*/ 	.short	0x010a
        /*04da*/ 	.byte	0x05
	.zero		1


	//   ....[34]....
        /*04dc*/ 	.word	0x0000d530
        /*04e0*/ 	.word	0x00000003
        /*04e4*/ 	.word	0x00000000
        /*04e8*/ 	.short	0x0101
        /*04ea*/ 	.byte	0x3f
	.zero		1


	//   ....[35]....
        /*04ec*/ 	.word	0x0000db50
        /*04f0*/ 	.word	0x000000ff
        /*04f4*/ 	.word	0x00000000
        /*04f8*/ 	.short	0x0101
        /*04fa*/ 	.byte	0x07
	.zero		1


	//   ....[36]....
        /*04fc*/ 	.word	0x0000db60
        /*0500*/ 	.word	0x000000ff
        /*0504*/ 	.word	0x00000000
        /*0508*/ 	.short	0x0101
        /*050a*/ 	.byte	0x06
	.zero		1


	//   ....[37]....
        /*050c*/ 	.word	0x0000ea00
        /*0510*/ 	.word	0x00000005
        /*0514*/ 	.word	0x00034840
        /*0518*/ 	.short	0x010a
        /*051a*/ 	.byte	0x3f
	.zero		1


	//   ....[38]....
        /*051c*/ 	.word	0x0000eee0
        /*0520*/ 	.word	0x0000000a
        /*0524*/ 	.word	0x00034820
        /*0528*/ 	.short	0x010a
        /*052a*/ 	.byte	0x3f
	.zero		1


	//   ....[39]....
        /*052c*/ 	.word	0x0000f1d0
        /*0530*/ 	.word	0x00000002
        /*0534*/ 	.word	0x00034840
        /*0538*/ 	.short	0x010a
        /*053a*/ 	.byte	0x3f
	.zero		1


	//   ....[40]....
        /*053c*/ 	.word	0x0000f480
        /*0540*/ 	.word	0x00000002
        /*0544*/ 	.word	0x00034860
        /*0548*/ 	.short	0x010a
        /*054a*/ 	.byte	0x3f
	.zero		1


	//   ....[41]....
        /*054c*/ 	.word	0x0000f9b0
        /*0550*/ 	.word	0x00000002
        /*0554*/ 	.word	0x00034840
        /*0558*/ 	.short	0x010a
        /*055a*/ 	.byte	0x3f
	.zero		1


	//   ....[42]....
        /*055c*/ 	.word	0x0000fc60
        /*0560*/ 	.word	0x00000002
        /*0564*/ 	.word	0x00034860
        /*0568*/ 	.short	0x010a
        /*056a*/ 	.byte	0x3f
	.zero		1


	//   ....[43]....
        /*056c*/ 	.word	0x00010100
        /*0570*/ 	.word	0x00000002
        /*0574*/ 	.word	0x00034840
        /*0578*/ 	.short	0x010a
        /*057a*/ 	.byte	0x3f
	.zero		1


	//   ....[44]....
        /*057c*/ 	.word	0x000103b0
        /*0580*/ 	.word	0x00000002
        /*0584*/ 	.word	0x00034860
        /*0588*/ 	.short	0x010a
        /*058a*/ 	.byte	0x3f
	.zero		1


	//   ....[45]....
        /*058c*/ 	.word	0x000106f0
        /*0590*/ 	.word	0x00000002
        /*0594*/ 	.word	0x00034860
        /*0598*/ 	.short	0x010a
        /*059a*/ 	.byte	0x3f
	.zero		1


	//   ....[46]....
        /*059c*/ 	.word	0x00010ad0
        /*05a0*/ 	.word	0x00000000
        /*05a4*/ 	.word	0x00034820
        /*05a8*/ 	.short	0x010a
        /*05aa*/ 	.byte	0x3f
	.zero		1


	//   ....[47]....
        /*05ac*/ 	.word	0x00010c70
        /*05b0*/ 	.word	0x00000006
        /*05b4*/ 	.word	0x00000000
        /*05b8*/ 	.short	0x010a
        /*05ba*/ 	.byte	0x3f
	.zero		1


	//   ....[48]....
        /*05bc*/ 	.word	0x00010ce0
        /*05c0*/ 	.word	0x00000003
        /*05c4*/ 	.word	0x00000000
        /*05c8*/ 	.short	0x010a
        /*05ca*/ 	.byte	0x3f
	.zero		1


	//   ....[49]....
        /*05cc*/ 	.word	0x00010d40
        /*05d0*/ 	.word	0x00000010
        /*05d4*/ 	.word	0x00000000
        /*05d8*/ 	.short	0x010a
        /*05da*/ 	.byte	0x3f
	.zero		1


	//   ....[50]....
        /*05dc*/ 	.word	0x00010d70
        /*05e0*/ 	.word	0x00000003
        /*05e4*/ 	.word	0x00000000
        /*05e8*/ 	.short	0x010a
        /*05ea*/ 	.byte	0x3f
	.zero		1


	//   ....[51]....
        /*05ec*/ 	.word	0x00010de0
        /*05f0*/ 	.word	0x00000003
        /*05f4*/ 	.word	0x00034800
        /*05f8*/ 	.short	0x010a
        /*05fa*/ 	.byte	0x3f
	.zero		1


	//   ....[52]....
        /*05fc*/ 	.word	0x00010e30
        /*0600*/ 	.word	0x0000000a
        /*0604*/ 	.word	0x00034830
        /*0608*/ 	.short	0x010a
        /*060a*/ 	.byte	0x3f
	.zero		1


	//   ....[53]....
        /*060c*/ 	.word	0x00010e90
        /*0610*/ 	.word	0x00000014
        /*0614*/ 	.word	0x00034830
        /*0618*/ 	.short	0x010a
        /*061a*/ 	.byte	0x3f
	.zero		1


	//   ....[54]....
        /*061c*/ 	.word	0x00010ef0
        /*0620*/ 	.word	0x00000014
        /*0624*/ 	.word	0x00034850
        /*0628*/ 	.short	0x010a
        /*062a*/ 	.byte	0x3f
	.zero		1


	//   ....[55]....
        /*062c*/ 	.word	0x00010f50
        /*0630*/ 	.word	0x00000003
        /*0634*/ 	.word	0x00034850
        /*0638*/ 	.short	0x010a
        /*063a*/ 	.byte	0x3f
	.zero		1


	//   ....[56]....
        /*063c*/ 	.word	0x000110f0
        /*0640*/ 	.word	0x00000005
        /*0644*/ 	.word	0x00034840
        /*0648*/ 	.short	0x010a
        /*064a*/ 	.byte	0x3f
	.zero		1


	//   ....[57]....
        /*064c*/ 	.word	0x00011170
        /*0650*/ 	.word	0x00000007
        /*0654*/ 	.word	0x00034820
        /*0658*/ 	.short	0x010a
        /*065a*/ 	.byte	0x3f
	.zero		1


	//   ....[58]....
        /*065c*/ 	.word	0x000111c0
        /*0660*/ 	.word	0x00000002
        /*0664*/ 	.word	0x00034840
        /*0668*/ 	.short	0x010a
        /*066a*/ 	.byte	0x3f
	.zero		1


	//   ....[59]....
        /*066c*/ 	.word	0x00011210
        /*0670*/ 	.word	0x00000002
        /*0674*/ 	.word	0x00034860
        /*0678*/ 	.short	0x010a
        /*067a*/ 	.byte	0x3f
	.zero		1


	//   ....[60]....
        /*067c*/ 	.word	0x00011260
        /*0680*/ 	.word	0x00000002
        /*0684*/ 	.word	0x00034840
        /*0688*/ 	.short	0x010a
        /*068a*/ 	.byte	0x3f
	.zero		1


	//   ....[61]....
        /*068c*/ 	.word	0x000112b0
        /*0690*/ 	.word	0x00000002
        /*0694*/ 	.word	0x00034860
        /*0698*/ 	.short	0x010a
        /*069a*/ 	.byte	0x3f
	.zero		1


	//   ....[62]....
        /*069c*/ 	.word	0x00011300
        /*06a0*/ 	.word	0x00000002
        /*06a4*/ 	.word	0x00034840
        /*06a8*/ 	.short	0x010a
        /*06aa*/ 	.byte	0x3f
	.zero		1


	//   ....[63]....
        /*06ac*/ 	.word	0x00011350
        /*06b0*/ 	.word	0x00000002
        /*06b4*/ 	.word	0x00034860
        /*06b8*/ 	.short	0x010a
        /*06ba*/ 	.byte	0x3f
	.zero		1


	//   ....[64]....
        /*06bc*/ 	.word	0x000113a0
        /*06c0*/ 	.word	0x00000002
        /*06c4*/ 	.word	0x00034860
        /*06c8*/ 	.short	0x010a
        /*06ca*/ 	.byte	0x3f
	.zero		1


	//   ....[65]....
        /*06cc*/ 	.word	0x000113f0
        /*06d0*/ 	.word	0x00000000
        /*06d4*/ 	.word	0x00034820
        /*06d8*/ 	.short	0x010a
        /*06da*/ 	.byte	0x3f
	.zero		1


	//   ....[66]....
        /*06dc*/ 	.word	0x00011590
        /*06e0*/ 	.word	0x00000006
        /*06e4*/ 	.word	0x00000000
        /*06e8*/ 	.short	0x010a
        /*06ea*/ 	.byte	0x3f
	.zero		1


	//   ....[67]....
        /*06ec*/ 	.word	0x000115e0
        /*06f0*/ 	.word	0x00000003
        /*06f4*/ 	.word	0x00000000
        /*06f8*/ 	.short	0x010a
        /*06fa*/ 	.byte	0x3f
	.zero		1


	//   ....[68]....
        /*06fc*/ 	.word	0x00011630
        /*0700*/ 	.word	0x00000010
        /*0704*/ 	.word	0x00000000
        /*0708*/ 	.short	0x010a
        /*070a*/ 	.byte	0x3f
	.zero		1


	//----- nvinfo : EIATTR_NUM_MBARRIERS
	.align		4
.L_126:
        /*070c*/ 	.byte	0x03, 0x38
        /*070e*/ 	.short	0x0016


	//----- nvinfo : EIATTR_EXIT_INSTR_OFFSETS
	.align		4
        /*0710*/ 	.byte	0x04, 0x1c
        /*0712*/ 	.short	(.L_128 - .L_127)


	//   ....[0]....
.L_127:
        /*0714*/ 	.word	0x00000fa0


	//   ....[1]....
        /*0718*/ 	.word	0x0000dc20


	//   ....[2]....
        /*071c*/ 	.word	0x0000dc80


	//   ....[3]....
        /*0720*/ 	.word	0x00010dc0


	//----- nvinfo : EIATTR_MAX_THREADS
	.align		4
.L_128:
        /*0724*/ 	.byte	0x04, 0x05
        /*0726*/ 	.short	(.L_130 - .L_129)
.L_129:
        /*0728*/ 	.word	0x00000180
        /*072c*/ 	.word	0x00000001
        /*0730*/ 	.word	0x00000001


	//----- nvinfo : EIATTR_CRS_STACK_SIZE
	.align		4
.L_130:
        /*0734*/ 	.byte	0x04, 0x1e
        /*0736*/ 	.short	(.L_132 - .L_131)
.L_131:
        /*0738*/ 	.word	0x00000000


	//----- nvinfo : EIATTR_CBANK_PARAM_SIZE
	.align		4
.L_132:
        /*073c*/ 	.byte	0x03, 0x19
        /*073e*/ 	.short	0x0bf0


	//----- nvinfo : EIATTR_PARAM_CBANK
	.align		4
        /*0740*/ 	.byte	0x04, 0x0a
        /*0742*/ 	.short	(.L_134 - .L_133)
	.align		4
.L_133:
        /*0744*/ 	.word	index@(.nv.constant0._ZN7cutlass13device_kernelIN5flash11enable_sm90INS1_16FlashAttnFwdSm90INS1_25CollectiveMainloopFwdSm90ILi2EN4cute5tupleIJNS5_1CILi2EEENS7_ILi1EEES9_EEENS6_IJNS7_ILi128EEENS7_ILi176EEESB_EEELi128ENS_6half_tEfNS_4arch4Sm90ELb0ELb0ELb1ELb0ELb0ELb0ELb0ELb1ELb1ELb0ELb0ELb0EEENS1_21CollectiveEpilogueFwdINS6_IJSB_SB_SC_EEESA_SE_SG_Li256ELb0ELb0ELb0ELb0EEENS1_29StaticPersistentTileSchedulerILb0EEEEEEEEEvNT_6ParamsE)
        /*0748*/ 	.short	0x0210
        /*074a*/ 	.short	0x0bf0


	//----- nvinfo : EIATTR_SW_WAR
	.align		4
.L_134:
        /*074c*/ 	.byte	0x04, 0x36
        /*074e*/ 	.short	(.L_136 - .L_135)
.L_135:
        /*0750*/ 	.word	0x00000008
.L_136:


//--------------------- .nv.info._ZN7cutlass13device_kernelIN5flash11enable_sm90INS1_16FlashAttnFwdSm90INS1_25CollectiveMainloopFwdSm90ILi2EN4cute5tupleIJNS5_1CILi1EEES8_S8_EEENS6_IJNS7_ILi128EEENS7_ILi176EEESA_EEELi128ENS_6half_tEfNS_4arch4Sm90ELb0ELb0ELb1ELb1ELb0ELb0ELb0ELb1ELb1ELb0ELb0ELb0EEENS1_21CollectiveEpilogueFwdINS6_IJSA_SA_SB_EEES9_SD_SF_Li256ELb1ELb0ELb0ELb0EEENS1_36VarlenDynamicPersistentTileSchedulerILi128ELi176ELi256ELi32ELb0ELb0ELb1ELb0ELb1ELb1EEEEEEEEEvNT_6ParamsE --------------------------
	.section	.nv.info._ZN7cutlass13device_kernelIN5flash11enable_sm90INS1_16FlashAttnFwdSm90INS1_25CollectiveMainloopFwdSm90ILi2EN4cute5tupleIJNS5_1CILi1EEES8_S8_EEENS6_IJNS7_ILi128EEENS7_ILi176EEESA_EEELi128ENS_6half_tEfNS_4arch4Sm90ELb0ELb0ELb1ELb1ELb0ELb0ELb0ELb1ELb1ELb0ELb0ELb0EEENS1_21CollectiveEpilogueFwdINS6_IJSA_SA_SB_EEES9_SD_SF_Li256ELb1ELb0ELb0ELb0EEENS1_36VarlenDynamicPersistentTileSchedulerILi128ELi176ELi256ELi32ELb0ELb0ELb1ELb0ELb1ELb1EEEEEEEEEvNT_6ParamsE,"",@"SHT_CUDA_INFO"
	.sectionflags	@""
	.align	4


	//----- nvinfo : EIATTR_CUDA_API_VERSION
	.align		4
        /*0000*/ 	.byte	0x04, 0x37
        /*0002*/ 	.short	(.L_138 - .L_137)
.L_137:
        /*0004*/ 	.word	0x00000082


	//----- nvinfo : EIATTR_KPARAM_INFO
	.align		4
.L_138:
        /*0008*/ 	.byte	0x04, 0x17
        /*000a*/ 	.short	(.L_140 - .L_139)
.L_139:
        /*000c*/ 	.word	0x00000000
        /*0010*/ 	.short	0x0000
        /*0012*/ 	.short	0x0070
        /*0014*/ 	.byte	0x00, 0xf0, 0x01, 0x28


	//----- nvinfo : EIATTR_SPARSE_MMA_MASK
	.align		4
.L_140:
        /*0018*/ 	.byte	0x03, 0x50
        /*001a*/ 	.short	0x0000


	//----- nvinfo : EIATTR_MAXREG_COUNT
	.align		4
        /*001c*/ 	.byte	0x03, 0x1b
        /*001e*/ 	.short	0x00a8


	//----- nvinfo : EIATTR_NUM_BARRIERS
	.align		4
        /*0020*/ 	.byte	0x02, 0x4c
        /*0022*/ 	.byte	0x10
	.zero		1


	//----- nvinfo : EIATTR_EXTERNS
	.align		4
        /*0024*/ 	.byte	0x04, 0x0f
        /*0026*/ 	.short	(.L_142 - .L_141)


	//   ....[0]....
	.align		4
.L_141:
        /*0028*/ 	.word	index@(__assertfail)


	//----- nvinfo : EIATTR_ANNOTATIONS
	.align		4
.L_142:
        /*002c*/ 	.byte	0x04, 0x55
        /*002e*/ 	.short	(.L_144 - .L_143)


	//   ....[0]....
.L_143:
        /* <DEDUP_REMOVED lines=38> */
        /*0284*/ 	.byte	0x40, 0x3a, 0x01, 0x00, 0x01, 0x00, 0x00, 0x00, 0x50, 0x3b, 0x01, 0x00


	//----- nvinfo : EIATTR_MERCURY_ISA_VERSION
	.align		4
.L_144:
        /*0290*/ 	.byte	0x03, 0x5f
        /*0292*/ 	.short	0x0101


	//----- nvinfo : EIATTR_UNUSED_LOAD_BYTE_OFFSET
	.align		4
        /*0294*/ 	.byte	0x04, 0x44
        /*0296*/ 	.short	(.L_146 - .L_145)


	//   ....[0]....
.L_145:
        /*0298*/ 	.word	0x00000a50
        /*029c*/ 	.word	0x0000fff0


	//   ....[1]....
        /*02a0*/ 	.word	0x0000d300
        /*02a4*/ 	.word	0x0000fff0


	//----- nvinfo : EIATTR_INT_WARP_WIDE_INSTR_OFFSETS
	.align		4
.L_146:
        /*02a8*/ 	.byte	0x04, 0x31
        /*02aa*/ 	.short	(.L_148 - .L_147)


	//   ....[0]....
.L_147:
        /*02ac*/ 	.word	0x00000150


	//   ....[1]....
        /*02b0*/ 	.word	0x000001f0


	//   ....[2]....
        /*02b4*/ 	.word	0x00000260


	//   ....[3]....
        /*02b8*/ 	.word	0x00010090


	//   ....[4]....
        /*02bc*/ 	.word	0x00010130


	//   ....[5]....
        /*02c0*/ 	.word	0x000105c0


	//   ....[6]....
        /*02c4*/ 	.word	0x000105f0


	//   ....[7]....
        /*02c8*/ 	.word	0x00010800


	//   ....[8]....
        /*02cc*/ 	.word	0x000129b0


	//   ....[9]....
        /*02d0*/ 	.word	0x00012a50


	//----- nvinfo : EIATTR_COOP_GROUP_MASK_REGIDS
	.align		4
.L_148:
        /*02d4*/ 	.byte	0x04, 0x29
        /*02d6*/ 	.short	(.L_150 - .L_149)


	//   ....[0]....
.L_149:
        /*02d8*/ 	.word	0xffffffff


	//   ....[1]....
        /*02dc*/ 	.word	0xffffffff


	//   ....[2]....
        /*02e0*/ 	.word	0xffffffff


	//   ....[3]....
        /*02e4*/ 	.word	0xffffffff


	//   ....[4]....
        /*02e8*/ 	.word	0xffffffff


	//   ....[5]....
        /*02ec*/ 	.word	0xffffffff


	//   ....[6]....
        /*02f0*/ 	.word	0xffffffff


	//   ....[7]....
        /*02f4*/ 	.word	0xffffffff


	//   ....[8]....
        /*02f8*/ 	.word	0xffffffff


	//   ....[9]....
        /*02fc*/ 	.word	0xffffffff


	//   ....[10]....
        /*0300*/ 	.word	0xffffffff


	//   ....[11]....
        /*0304*/ 	.word	0xffffffff


	//   ....[12]....
        /*0308*/ 	.word	0xffffffff


	//   ....[13]....
        /*030c*/ 	.word	0xffffffff


	//   ....[14]....
        /*0310*/ 	.word	0xffffffff


	//   ....[15]....
        /*0314*/ 	.word	0xffffffff


	//   ....[16]....
        /*0318*/ 	.word	0xffffffff


	//   ....[17]....
        /*031c*/ 	.word	0xffffffff


	//   ....[18]....
        /*0320*/ 	.word	0xffffffff


	//   ....[19]....
        /*0324*/ 	.word	0xffffffff


	//   ....[20]....
        /*0328*/ 	.word	0xffffffff


	//   ....[21]....
        /*032c*/ 	.word	0xffffffff


	//   ....[22]....
        /*0330*/ 	.word	0xffffffff


	//   ....[23]....
        /*0334*/ 	.word	0xffffffff


	//   ....[24]....
        /*0338*/ 	.word	0xffffffff


	//   ....[25]....
        /*033c*/ 	.word	0xffffffff


	//   ....[26]....
        /*0340*/ 	.word	0xffffffff


	//   ....[27]....
        /*0344*/ 	.word	0xffffffff


	//   ....[28]....
        /*0348*/ 	.word	0xffffffff


	//   ....[29]....
        /*034c*/ 	.word	0xffffffff


	//   ....[30]....
        /*0350*/ 	.word	0xffffffff


	//   ....[31]....
        /*0354*/ 	.word	0xffffffff


	//   ....[32]....
        /*0358*/ 	.word	0xffffffff


	//   ....[33]....
        /*035c*/ 	.word	0xffffffff


	//   ....[34]....
        /*0360*/ 	.word	0xffffffff


	//   ....[35]....
        /*0364*/ 	.word	0xffffffff


	//   ....[36]....
        /*0368*/ 	.word	0xffffffff


	//   ....[37]....
        /*036c*/ 	.word	0xffffffff


	//   ....[38]....
        /*0370*/ 	.word	0xffffffff


	//   ....[39]....
        /*0374*/ 	.word	0xffffffff


	//   ....[40]....
        /*0378*/ 	.word	0xffffffff


	//   ....[41]....
        /*037c*/ 	.word	0xffffffff


	//   ....[42]....
        /*0380*/ 	.word	0xffffffff


	//   ....[43]....
        /*0384*/ 	.word	0xffffffff


	//   ....[44]....
        /*0388*/ 	.word	0xffffffff


	//   ....[45]....
        /*038c*/ 	.word	0xffffffff


	//   ....[46]....
        /*0390*/ 	.word	0xffffffff


	//   ....[47]....
        /*0394*/ 	.word	0xffffffff


	//   ....[48]....
        /*0398*/ 	.word	0xffffffff


	//   ....[49]....
        /*039c*/ 	.word	0xffffffff


	//   ....[50]....
        /*03a0*/ 	.word	0xffffffff


	//   ....[51]....
        /*03a4*/ 	.word	0xffffffff


	//   ....[52]....
        /*03a8*/ 	.word	0xffffffff


	//   ....[53]....
        /*03ac*/ 	.word	0xffffffff


	//   ....[54]....
        /*03b0*/ 	.word	0x0500000f


	//   ....[55]....
        /*03b4*/ 	.word	0x0500000f


	//   ....[56]....
        /*03b8*/ 	.word	0x0500000f


	//   ....[57]....
        /*03bc*/ 	.word	0x0500000f


	//   ....[58]....
        /*03c0*/ 	.word	0x0500000f


	//   ....[59]....
        /*03c4*/ 	.word	0x0500000f


	//   ....[60]....
        /*03c8*/ 	.word	0x0500000f


	//   ....[61]....
        /*03cc*/ 	.word	0x0500000f


	//   ....[62]....
        /*03d0*/ 	.word	0x0500000f


	//   ....[63]....
        /*03d4*/ 	.word	0x0500000f


	//   ....[64]....
        /*03d8*/ 	.word	0x0500000f


	//   ....[65]....
        /*03dc*/ 	.word	0x0500000f


	//   ....[66]....
        /*03e0*/ 	.word	0x0500000f


	//   ....[67]....
        /*03e4*/ 	.word	0x0500000f


	//   ....[68]....
        /*03e8*/ 	.word	0x0500000f


	//   ....[69]....
        /*03ec*/ 	.word	0x0500000f


	//   ....[70]....
        /*03f0*/ 	.word	0x0500000f


	//   ....[71]....
        /*03f4*/ 	.word	0x0500000f


	//   ....[72]....
        /*03f8*/ 	.word	0x0500000f


	//----- nvinfo : EIATTR_COOP_GROUP_INSTR_OFFSETS
	.align		4
.L_150:
        /*03fc*/ 	.byte	0x04, 0x28
        /*03fe*/ 	.short	(.L_152 - .L_151)


	//   ....[0]....
.L_151:
        /*0400*/ 	.word	0x00000060


	//   ....[1]....
        /*0404*/ 	.word	0x00000160


	//   ....[2]....
        /*0408*/ 	.word	0x00000210


	//   ....[3]....
        /*040c*/ 	.word	0x000003d0


	//   ....[4]....
        /*0410*/ 	.word	0x00000530


	//   ....[5]....
        /*0414*/ 	.word	0x00000650


	//   ....[6]....
        /*0418*/ 	.word	0x000007b0


	//   ....[7]....
        /*041c*/ 	.word	0x000012c0


	//   ....[8]....
        /*0420*/ 	.word	0x00005470


	//   ....[9]....
        /*0424*/ 	.word	0x00005500


	//   ....[10]....
        /*0428*/ 	.word	0x000057e0


	//   ....[11]....
        /*042c*/ 	.word	0x000059b0


	//   ....[12]....
        /*0430*/ 	.word	0x0000a700


	//   ....[13]....
        /*0434*/ 	.word	0x0000a750


	//   ....[14]....
        /*0438*/ 	.word	0x0000b280


	//   ....[15]....
        /*043c*/ 	.word	0x0000b330


	//   ....[16]....
        /*0440*/ 	.word	0x0000c7b0


	//   ....[17]....
        /*0444*/ 	.word	0x0000c810


	//   ....[18]....
        /*0448*/ 	.word	0x0000cd00


	//   ....[19]....
        /*044c*/ 	.word	0x0000cd10


	//   ....[20]....
        /*0450*/ 	.word	0x0000f1b0


	//   ....[21]....
        /*0454*/ 	.word	0x0000f350


	//   ....[22]....
        /*0458*/ 	.word	0x0000f380


	//   ....[23]....
        /*045c*/ 	.word	0x0000f3c0


	//   ....[24]....
        /*0460*/ 	.word	0x0000f420


	//   ....[25]....
        /*0464*/ 	.word	0x0000f480


	//   ....[26]....
        /*0468*/ 	.word	0x0000f4c0


	//   ....[27]....
        /*046c*/ 	.word	0x0000f680


	//   ....[28]....
        /*0470*/ 	.word	0x0000f6e0


	//   ....[29]....
        /*0474*/ 	.word	0x0000f720


	//   ....[30]....
        /*0478*/ 	.word	0x0000f760


	//   ....[31]....
        /*047c*/ 	.word	0x0000f790


	//   ....[32]....
        /*0480*/ 	.word	0x0000f7c0


	//   ....[33]....
        /*0484*/ 	.word	0x0000f850


	//   ....[34]....
        /*0488*/ 	.word	0x0000f880


	//   ....[35]....
        /*048c*/ 	.word	0x0000f910


	//   ....[36]....
        /*0490*/ 	.word	0x00012e70


	//   ....[37]....
        /*0494*/ 	.word	0x00012e80


	//   ....[38]....
        /*0498*/ 	.word	0x00012fa0


	//   ....[39]....
        /*049c*/ 	.word	0x00013000


	//   ....[40]....
        /*04a0*/ 	.word	0x00013040


	//   ....[41]....
        /*04a4*/ 	.word	0x00013080


	//   ....[42]....
        /*04a8*/ 	.word	0x000130b0


	//   ....[43]....
        /*04ac*/ 	.word	0x000130e0


	//   ....[44]....
        /*04b0*/ 	.word	0x00013280


	//   ....[45]....
        /*04b4*/ 	.word	0x000132e0


	//   ....[46]....
        /*04b8*/ 	.word	0x00013320


	//   ....[47]....
        /*04bc*/ 	.word	0x00013360


	//   ....[48]....
        /*04c0*/ 	.word	0x00013390


	//   ....[49]....
        /*04c4*/ 	.word	0x000133c0


	//   ....[50]....
        /*04c8*/ 	.word	0x00013480


	//   ....[51]....
        /*04cc*/ 	.word	0x000134a0


	//   ....[52]....
        /*04d0*/ 	.word	0x00013510


	//   ....[53]....
        /*04d4*/ 	.word	0x00013960


	//   ....[54]....
        /*04d8*/ 	.word	0x00013e40


	//   ....[55]....
        /*04dc*/ 	.word	0x00014260


	//   ....[56]....
        /*04e0*/ 	.word	0x000142f0


	//   ....[57]....
        /*04e4*/ 	.word	0x00014390


	//   ....[58]....
        /*04e8*/ 	.word	0x00014440


	//   ....[59]....
        /*04ec*/ 	.word	0x000144c0


	//   ....[60]....
        /*04f0*/ 	.word	0x00014540


	//   ....[61]....
        /*04f4*/ 	.word	0x000145c0


	//   ....[62]....
        /*04f8*/ 	.word	0x00014640


	//   ....[63]....
        /*04fc*/ 	.word	0x000146d0


	//   ....[64]....
        /*0500*/ 	.word	0x00014780


	//   ....[65]....
        /*0504*/ 	.word	0x00014800


	//   ....[66]....
        /*0508*/ 	.word	0x00014880


	//   ....[67]....
        /*050c*/ 	.word	0x00014900


	//   ....[68]....
        /*0510*/ 	.word	0x00014980


	//   ....[69]....
        /*0514*/ 	.word	0x000149f0


	//   ....[70]....
        /*0518*/ 	.word	0x00014a90


	//   ....[71]....
        /*051c*/ 	.word	0x00014b20


	//   ....[72]....
        /*0520*/ 	.word	0x00014c40


	//----- nvinfo : EIATTR_REG_RECONFIG
	.align		4
.L_152:
        /*0524*/ 	.byte	0x01, 0x54
	.zero		2


	//----- nvinfo : EIATTR_SYSCALL_OFFSETS
	.align		4
        /*0528*/ 	.byte	0x04, 0x46
        /*052a*/ 	.short	(.L_154 - .L_153)


	//   ....[0]....
.L_153:
        /*052c*/ 	.word	0x000014a0


	//   ....[1]....
        /*0530*/ 	.word	0x000102c0


	//   ....[2]....
        /*0534*/ 	.word	0x00010400


	//   ....[3]....
        /*0538*/ 	.word	0x00010500


	//----- nvinfo : EIATTR_MBARRIER_INSTR_OFFSETS
	.align		4
.L_154:
        /*053c*/ 	.byte	0x04, 0x39
        /*053e*/ 	.short	(.L_156 - .L_155)


	//   ....[0]....
.L_155:
        /*0540*/ 	.word	0x00000280
        /*0544*/ 	.word	0x000000ff
        /*0548*/ 	.word	0x00034800
        /*054c*/ 	.short	0x0100
        /*054e*/ 	.byte	0x08
	.zero		1


	//   ....[1]....
        /*0550*/ 	.word	0x00000290
        /*0554*/ 	.word	0x000000ff
        /*0558*/ 	.word	0x00034820
        /*055c*/ 	.short	0x0100
        /*055e*/ 	.byte	0x08
	.zero		1


	//   ....[2]....
        /*0560*/ 	.word	0x00000380
        /*0564*/ 	.word	0x000000ff
        /*0568*/ 	.word	0x00034830
        /*056c*/ 	.short	0x0100
        /*056e*/ 	.byte	0x08
	.zero		1


	//   ....[3]....
        /*0570*/ 	.word	0x00000390
        /*0574*/ 	.word	0x000000ff
        /*0578*/ 	.word	0x00034840
        /*057c*/ 	.short	0x0100
        /*057e*/ 	.byte	0x08
	.zero		1


	//   ....[4]....
        /*0580*/ 	.word	0x000003a0
        /*0584*/ 	.word	0x000000ff
        /*0588*/ 	.word	0x00034838
        /*058c*/ 	.short	0x0100
        /*058e*/ 	.byte	0x08
	.zero		1


	//   ....[5]....
        /*0590*/ 	.word	0x000003b0
        /*0594*/ 	.word	0x000000ff
        /*0598*/ 	.word	0x00034848
        /*059c*/ 	.short	0x0100
        /*059e*/ 	.byte	0x08
	.zero		1


	//   ....[6]....
        /*05a0*/ 	.word	0x000004e0
        /*05a4*/ 	.word	0x000000ff
        /*05a8*/ 	.word	0x00034850
        /*05ac*/ 	.short	0x0100
        /*05ae*/ 	.byte	0x08
	.zero		1


	//   ....[7]....
        /*05b0*/ 	.word	0x000004f0
        /*05b4*/ 	.word	0x000000ff
        /*05b8*/ 	.word	0x00034860
        /*05bc*/ 	.short	0x0100
        /*05be*/ 	.byte	0x08
	.zero		1


	//   ....[8]....
        /*05c0*/ 	.word	0x00000500
        /*05c4*/ 	.word	0x000000ff
        /*05c8*/ 	.word	0x00034858
        /*05cc*/ 	.short	0x0100
        /*05ce*/ 	.byte	0x08
	.zero		1


	//   ....[9]....
        /*05d0*/ 	.word	0x00000510
        /*05d4*/ 	.word	0x000000ff
        /*05d8*/ 	.word	0x00034868
        /*05dc*/ 	.short	0x0100
        /*05de*/ 	.byte	0x08
	.zero		1


	//   ....[10]....
        /*05e0*/ 	.word	0x00000600
        /*05e4*/ 	.word	0x000000ff
        /*05e8*/ 	.word	0x00034870
        /*05ec*/ 	.short	0x0100
        /*05ee*/ 	.byte	0x06
	.zero		1


	//   ....[11]....
        /*05f0*/ 	.word	0x00000610
        /*05f4*/ 	.word	0x000000ff
        /*05f8*/ 	.word	0x00034880
        /*05fc*/ 	.short	0x0100
        /*05fe*/ 	.byte	0x06
	.zero		1


	//   ....[12]....
        /*0600*/ 	.word	0x00000620
        /*0604*/ 	.word	0x000000ff
        /*0608*/ 	.word	0x00034878
        /*060c*/ 	.short	0x0100
        /*060e*/ 	.byte	0x06
	.zero		1


	//   ....[13]....
        /*0610*/ 	.word	0x00000630
        /*0614*/ 	.word	0x000000ff
        /*0618*/ 	.word	0x00034888
        /*061c*/ 	.short	0x0100
        /*061e*/ 	.byte	0x06
	.zero		1


	//   ....[14]....
        /*0620*/ 	.word	0x00000760
        /*0624*/ 	.word	0x000000ff
        /*0628*/ 	.word	0x00034890
        /*062c*/ 	.short	0x0100
        /*062e*/ 	.byte	0x08
	.zero		1


	//   ....[15]....
        /*0630*/ 	.word	0x00000770
        /*0634*/ 	.word	0x000000ff
        /*0638*/ 	.word	0x000348a0
        /*063c*/ 	.short	0x0100
        /*063e*/ 	.byte	0x08
	.zero		1


	//   ....[16]....
        /*0640*/ 	.word	0x00000780
        /*0644*/ 	.word	0x000000ff
        /*0648*/ 	.word	0x00034898
        /*064c*/ 	.short	0x0100
        /*064e*/ 	.byte	0x08
	.zero		1


	//   ....[17]....
        /*0650*/ 	.word	0x00000790
        /*0654*/ 	.word	0x000000ff
        /*0658*/ 	.word	0x000348a8
        /*065c*/ 	.short	0x0100
        /*065e*/ 	.byte	0x08
	.zero		1


	//   ....[18]....
        /*0660*/ 	.word	0x000008c0
        /*0664*/ 	.word	0x000000ff
        /*0668*/ 	.word	0x000348b0
        /*066c*/ 	.short	0x0100
        /*066e*/ 	.byte	0x08
	.zero		1


	//   ....[19]....
        /*0670*/ 	.word	0x000008d0
        /*0674*/ 	.word	0x000000ff
        /*0678*/ 	.word	0x000348c0
        /*067c*/ 	.short	0x0100
        /*067e*/ 	.byte	0x08
	.zero		1


	//   ....[20]....
        /*0680*/ 	.word	0x000008e0
        /*0684*/ 	.word	0x000000ff
        /*0688*/ 	.word	0x000348b8
        /*068c*/ 	.short	0x0100
        /*068e*/ 	.byte	0x08
	.zero		1


	//   ....[21]....
        /*0690*/ 	.word	0x000008f0
        /*0694*/ 	.word	0x000000ff
        /*0698*/ 	.word	0x000348c8
        /*069c*/ 	.short	0x0100
        /*069e*/ 	.byte	0x08
	.zero		1


	//   ....[22]....
        /*06a0*/ 	.word	0x00001550
        /*06a4*/ 	.word	0x00000000
        /*06a8*/ 	.word	0x00034800
        /*06ac*/ 	.short	0x010a
        /*06ae*/ 	.byte	0x3f
	.zero		1


	//   ....[23]....
        /*06b0*/ 	.word	0x000015c0
        /*06b4*/ 	.word	0x0000000a
        /*06b8*/ 	.word	0x00034830
        /*06bc*/ 	.short	0x010a
        /*06be*/ 	.byte	0x3f
	.zero		1


	//   ....[24]....
        /*06c0*/ 	.word	0x00001630
        /*06c4*/ 	.word	0x0000000a
        /*06c8*/ 	.word	0x00034830
        /*06cc*/ 	.short	0x010a
        /*06ce*/ 	.byte	0x3f
	.zero		1


	//   ....[25]....
        /*06d0*/ 	.word	0x00006360
        /*06d4*/ 	.word	0x0000000b
        /*06d8*/ 	.word	0x00000000
        /*06dc*/ 	.short	0x0101
        /*06de*/ 	.byte	0x3f
	.zero		1


	//   ....[26]....
        /*06e0*/ 	.word	0x00007110
        /*06e4*/ 	.word	0x00000000
        /*06e8*/ 	.word	0x00034830
        /*06ec*/ 	.short	0x010a
        /*06ee*/ 	.byte	0x3f
	.zero		1


	//   ....[27]....
        /*06f0*/ 	.word	0x00007150
        /*06f4*/ 	.word	0x00000000
        /*06f8*/ 	.word	0x00034830
        /*06fc*/ 	.short	0x010a
        /*06fe*/ 	.byte	0x3f
	.zero		1


	//   ....[28]....
        /*0700*/ 	.word	0x00009830
        /*0704*/ 	.word	0x000000ff
        /*0708*/ 	.word	0x00034850
        /*070c*/ 	.short	0x010a
        /*070e*/ 	.byte	0x06
	.zero		1


	//   ....[29]....
        /*0710*/ 	.word	0x00009870
        /*0714*/ 	.word	0x000000ff
        /*0718*/ 	.word	0x00034850
        /*071c*/ 	.short	0x010a
        /*071e*/ 	.byte	0x06
	.zero		1


	//   ....[30]....
        /*0720*/ 	.word	0x0000b900
        /*0724*/ 	.word	0x00000080
        /*0728*/ 	.word	0x00000000
        /*072c*/ 	.short	0x0101
        /*072e*/ 	.byte	0x3f
	.zero		1


	//   ....[31]....
        /*0730*/ 	.word	0x0000b990
        /*0734*/ 	.word	0x00000082
        /*0738*/ 	.word	0x00000000
        /*073c*/ 	.short	0x0101
        /*073e*/ 	.byte	0x3f
	.zero		1


	//   ....[32]....
        /*0740*/ 	.word	0x0000c710
        /*0744*/ 	.word	0x00000008
        /*0748*/ 	.word	0x00034850
        /*074c*/ 	.short	0x010a
        /*074e*/ 	.byte	0x3f
	.zero		1


	//   ....[33]....
        /*0750*/ 	.word	0x0000c750
        /*0754*/ 	.word	0x00000008
        /*0758*/ 	.word	0x00034850
        /*075c*/ 	.short	0x010a
        /*075e*/ 	.byte	0x3f
	.zero		1


	//   ....[34]....
        /*0760*/ 	.word	0x0000cfe0
        /*0764*/ 	.word	0x00000007
        /*0768*/ 	.word	0x00000000
        /*076c*/ 	.short	0x0101
        /*076e*/ 	.byte	0x3f
	.zero		1


	//   ....[35]....
        /*0770*/ 	.word	0x0000e120
        /*0774*/ 	.word	0x00000000
        /*0778*/ 	.word	0x00000000
        /*077c*/ 	.short	0x0101
        /*077e*/ 	.byte	0x3f
	.zero		1


	//   ....[36]....
        /*0780*/ 	.word	0x00010b70
        /*0784*/ 	.word	0x00000008
        /*0788*/ 	.word	0x00034840
        /*078c*/ 	.short	0x010a
        /*078e*/ 	.byte	0x3f
	.zero		1


	//   ....[37]....
        /*0790*/ 	.word	0x00011040
        /*0794*/ 	.word	0x00000009
        /*0798*/ 	.word	0x00034820
        /*079c*/ 	.short	0x010a
        /*079e*/ 	.byte	0x3f
	.zero		1


	//   ....[38]....
        /*07a0*/ 	.word	0x00011390
        /*07a4*/ 	.word	0x00000002
        /*07a8*/ 	.word	0x00034840
        /*07ac*/ 	.short	0x010a
        /*07ae*/ 	.byte	0x3f
	.zero		1


	//   ....[39]....
        /*07b0*/ 	.word	0x00011650
        /*07b4*/ 	.word	0x00000003
        /*07b8*/ 	.word	0x00000060
        /*07bc*/ 	.short	0x010a
        /*07be*/ 	.byte	0x3f
	.zero		1


	//   ....[40]....
        /*07c0*/ 	.word	0x00011c30
        /*07c4*/ 	.word	0x00000002
        /*07c8*/ 	.word	0x00034840
        /*07cc*/ 	.short	0x010a
        /*07ce*/ 	.byte	0x3f
	.zero		1


	//   ....[41]....
        /*07d0*/ 	.word	0x00011ef0
        /*07d4*/ 	.word	0x00000002
        /*07d8*/ 	.word	0x00000060
        /*07dc*/ 	.short	0x010a
        /*07de*/ 	.byte	0x3f
	.zero		1


	//   ....[42]....
        /*07e0*/ 	.word	0x000123d0
        /*07e4*/ 	.word	0x00000002
        /*07e8*/ 	.word	0x00034840
        /*07ec*/ 	.short	0x010a
        /*07ee*/ 	.byte	0x3f
	.zero		1


	//   ....[43]....
        /*07f0*/ 	.word	0x00012690
        /*07f4*/ 	.word	0x00000002
        /*07f8*/ 	.word	0x00000060
        /*07fc*/ 	.short	0x010a
        /*07fe*/ 	.byte	0x3f
	.zero		1


	//   ....[44]....
        /*0800*/ 	.word	0x00012b10
        /*0804*/ 	.word	0x00000003
        /*0808*/ 	.word	0x00034860
        /*080c*/ 	.short	0x010a
        /*080e*/ 	.byte	0x3f
	.zero		1


	//   ....[45]....
        /*0810*/ 	.word	0x000138e0
        /*0814*/ 	.word	0x00000000
        /*0818*/ 	.word	0x00034820
        /*081c*/ 	.short	0x010a
        /*081e*/ 	.byte	0x3f
	.zero		1


	//   ....[46]....
        /*0820*/ 	.word	0x00013aa0
        /*0824*/ 	.word	0x00000006
        /*0828*/ 	.word	0x00000000
        /*082c*/ 	.short	0x010a
        /*082e*/ 	.byte	0x3f
	.zero		1


	//   ....[47]....
        /*0830*/ 	.word	0x00013b10
        /*0834*/ 	.word	0x00000007
        /*0838*/ 	.word	0x00000000
        /*083c*/ 	.short	0x010a
        /*083e*/ 	.byte	0x3f
	.zero		1


	//   ....[48]....
        /*0840*/ 	.word	0x00013b80
        /*0844*/ 	.word	0x00000004
        /*0848*/ 	.word	0x00000000
        /*084c*/ 	.short	0x010a
        /*084e*/ 	.byte	0x3f
	.zero		1


	//   ....[49]....
        /*0850*/ 	.word	0x00013bb0
        /*0854*/ 	.word	0x00000003
        /*0858*/ 	.word	0x00000000
        /*085c*/ 	.short	0x010a
        /*085e*/ 	.byte	0x3f
	.zero		1


	//   ....[50]....
        /*0860*/ 	.word	0x00013c10
        /*0864*/ 	.word	0x00000000
        /*0868*/ 	.word	0x00034800
        /*086c*/ 	.short	0x010a
        /*086e*/ 	.byte	0x3f
	.zero		1


	//   ....[51]....
        /*0870*/ 	.word	0x00013c60
        /*0874*/ 	.word	0x0000000a
        /*0878*/ 	.word	0x00034830
        /*087c*/ 	.short	0x010a
        /*087e*/ 	.byte	0x3f
	.zero		1


	//   ....[52]....
        /*0880*/ 	.word	0x00013cb0
        /*0884*/ 	.word	0x00000000
        /*0888*/ 	.word	0x00034830
        /*088c*/ 	.short	0x010a
        /*088e*/ 	.byte	0x3f
	.zero		1


	//   ....[53]....
        /*0890*/ 	.word	0x00013d10
        /*0894*/ 	.word	0x0000000f
        /*0898*/ 	.word	0x00034850
        /*089c*/ 	.short	0x010a
        /*089e*/ 	.byte	0x3f
	.zero		1


	//   ....[54]....
        /*08a0*/ 	.word	0x00013d60
        /*08a4*/ 	.word	0x00000008
        /*08a8*/ 	.word	0x00034850
        /*08ac*/ 	.short	0x010a
        /*08ae*/ 	.byte	0x3f
	.zero		1


	//   ....[55]....
        /*08b0*/ 	.word	0x00013f00
        /*08b4*/ 	.word	0x00000008
        /*08b8*/ 	.word	0x00034840
        /*08bc*/ 	.short	0x010a
        /*08be*/ 	.byte	0x3f
	.zero		1


	//   ....[56]....
        /*08c0*/ 	.word	0x00013f80
        /*08c4*/ 	.word	0x00000008
        /*08c8*/ 	.word	0x00034820
        /*08cc*/ 	.short	0x010a
        /*08ce*/ 	.byte	0x3f
	.zero		1


	//   ....[57]....
        /*08d0*/ 	.word	0x00013fd0
        /*08d4*/ 	.word	0x00000002
        /*08d8*/ 	.word	0x00034840
        /*08dc*/ 	.short	0x010a
        /*08de*/ 	.byte	0x3f
	.zero		1


	//   ....[58]....
        /*08e0*/ 	.word	0x00014020
        /*08e4*/ 	.word	0x00000003
        /*08e8*/ 	.word	0x00000060
        /*08ec*/ 	.short	0x010a
        /*08ee*/ 	.byte	0x3f
	.zero		1


	//   ....[59]....
        /*08f0*/ 	.word	0x00014070
        /*08f4*/ 	.word	0x00000002
        /*08f8*/ 	.word	0x00034840
        /*08fc*/ 	.short	0x010a
        /*08fe*/ 	.byte	0x3f
	.zero		1


	//   ....[60]....
        /*0900*/ 	.word	0x000140c0
        /*0904*/ 	.word	0x00000002
        /*0908*/ 	.word	0x00000060
        /*090c*/ 	.short	0x010a
        /*090e*/ 	.byte	0x3f
	.zero		1


	//   ....[61]....
        /*0910*/ 	.word	0x00014110
        /*0914*/ 	.word	0x00000002
        /*0918*/ 	.word	0x00034840
        /*091c*/ 	.short	0x010a
        /*091e*/ 	.byte	0x3f
	.zero		1


	//   ....[62]....
        /*0920*/ 	.word	0x00014160
        /*0924*/ 	.word	0x00000002
        /*0928*/ 	.word	0x00000060
        /*092c*/ 	.short	0x010a
        /*092e*/ 	.byte	0x3f
	.zero		1


	//   ....[63]....
        /*0930*/ 	.word	0x000141b0
        /*0934*/ 	.word	0x00000003
        /*0938*/ 	.word	0x00034860
        /*093c*/ 	.short	0x010a
        /*093e*/ 	.byte	0x3f
	.zero		1


	//   ....[64]....
        /*0940*/ 	.word	0x00014b60
        /*0944*/ 	.word	0x00000000
        /*0948*/ 	.word	0x00034820
        /*094c*/ 	.short	0x010a
        /*094e*/ 	.byte	0x3f
	.zero		1


	//   ....[65]....
        /*0950*/ 	.word	0x00014d00
        /*0954*/ 	.word	0x00000006
        /*0958*/ 	.word	0x00000000
        /*095c*/ 	.short	0x010a
        /*095e*/ 	.byte	0x3f
	.zero		1


	//   ....[66]....
        /*0960*/ 	.word	0x00014d50
        /*0964*/ 	.word	0x00000007
        /*0968*/ 	.word	0x00000000
        /*096c*/ 	.short	0x010a
        /*096e*/ 	.byte	0x3f
	.zero		1


	//   ....[67]....
        /*0970*/ 	.word	0x00014da0
        /*0974*/ 	.word	0x00000004
        /*0978*/ 	.word	0x00000000
        /*097c*/ 	.short	0x010a
        /*097e*/ 	.byte	0x3f
	.zero		1


	//----- nvinfo : EIATTR_NUM_MBARRIERS
	.align		4
.L_156:
        /*0980*/ 	.byte	0x03, 0x38
        /*0982*/ 	.short	0x0016


	//----- nvinfo : EIATTR_EXIT_INSTR_OFFSETS
	.align		4
        /*0984*/ 	.byte	0x04, 0x1c
        /*0986*/ 	.short	(.L_158 - .L_157)


	//   ....[0]....
.L_157:
        /*0988*/ 	.word	0x00000a90


	//   ....[1]....
        /*098c*/ 	.word	0x0000f170


	//   ....[2]....
        /*0990*/ 	.word	0x0000f1d0


	//   ....[3]....
        /*0994*/ 	.word	0x00013c00


	//----- nvinfo : EIATTR_MAX_THREADS
	.align		4
.L_158:
        /*0998*/ 	.byte	0x04, 0x05
        /*099a*/ 	.short	(.L_160 - .L_159)
.L_159:
        /*099c*/ 	.word	0x00000180
        /*09a0*/ 	.word	0x00000001
        /*09a4*/ 	.word	0x00000001


	//----- nvinfo : EIATTR_CRS_STACK_SIZE
	.align		4
.L_160:
        /*09a8*/ 	.byte	0x04, 0x1e
        /*09aa*/ 	.short	(.L_162 - .L_161)
.L_161:
        /*09ac*/ 	.word	0x00000000


	//----- nvinfo : EIATTR_CBANK_PARAM_SIZE
	.align		4
.L_162:
        /*09b0*/ 	.byte	0x03, 0x19
        /*09b2*/ 	.short	0x0a70


	//----- nvinfo : EIATTR_PARAM_CBANK
	.align		4
        /*09b4*/ 	.byte	0x04, 0x0a
        /*09b6*/ 	.short	(.L_164 - .L_163)
	.align		4
.L_163:
        /*09b8*/ 	.word	index@(.nv.constant0._ZN7cutlass13device_kernelIN5flash11enable_sm90INS1_16FlashAttnFwdSm90INS1_25CollectiveMainloopFwdSm90ILi2EN4cute5tupleIJNS5_1CILi1EEES8_S8_EEENS6_IJNS7_ILi128EEENS7_ILi176EEESA_EEELi128ENS_6half_tEfNS_4arch4Sm90ELb0ELb0ELb1ELb1ELb0ELb0ELb0ELb1ELb1ELb0ELb0ELb0EEENS1_21CollectiveEpilogueFwdINS6_IJSA_SA_SB_EEES9_SD_SF_Li256ELb1ELb0ELb0ELb0EEENS1_36VarlenDynamicPersistentTileSchedulerILi128ELi176ELi256ELi32ELb0ELb0ELb1ELb0ELb1ELb1EEEEEEEEEvNT_6ParamsE)
        /*09bc*/ 	.short	0x0210
        /*09be*/ 	.short	0x0a70


	//----- nvinfo : EIATTR_SW_WAR
	.align		4
.L_164:
        /*09c0*/ 	.byte	0x04, 0x36
        /*09c2*/ 	.short	(.L_166 - .L_165)
.L_165:
        /*09c4*/ 	.word	0x00000008
.L_166:


//--------------------- .nv.info._ZN7cutlass13device_kernelIN5flash11enable_sm90INS1_16FlashAttnFwdSm90INS1_25CollectiveMainloopFwdSm90ILi2EN4cute5tupleIJNS5_1CILi1EEES8_S8_EEENS6_IJNS7_ILi128EEENS7_ILi176EEESA_EEELi128ENS_6half_tEfNS_4arch4Sm90ELb0ELb0ELb1ELb1ELb0ELb1ELb0ELb1ELb1ELb0ELb0ELb0EEENS1_21CollectiveEpilogueFwdINS6_IJSA_SA_SB_EEES9_SD_SF_Li256ELb1ELb0ELb0ELb0EEENS1_36VarlenDynamicPersistentTileSchedulerILi128ELi176ELi256ELi32ELb0ELb0ELb1ELb0ELb1ELb1EEEEEEEEEvNT_6ParamsE --------------------------
	.section	.nv.info._ZN7cutlass13device_kernelIN5flash11enable_sm90INS1_16FlashAttnFwdSm90INS1_25CollectiveMainloopFwdSm90ILi2EN4cute5tupleIJNS5_1CILi1EEES8_S8_EEENS6_IJNS7_ILi128EEENS7_ILi176EEESA_EEELi128ENS_6half_tEfNS_4arch4Sm90ELb0ELb0ELb1ELb1ELb0ELb1ELb0ELb1ELb1ELb0ELb0ELb0EEENS1_21CollectiveEpilogueFwdINS6_IJSA_SA_SB_EEES9_SD_SF_Li256ELb1ELb0ELb0ELb0EEENS1_36VarlenDynamicPersistentTileSchedulerILi128ELi176ELi256ELi32ELb0ELb0ELb1ELb0ELb1ELb1EEEEEEEEEvNT_6ParamsE,"",@"SHT_CUDA_INFO"
	.sectionflags	@""
	.align	4


	//----- nvinfo : EIATTR_CUDA_API_VERSION
	.align		4
        /*0000*/ 	.byte	0x04, 0x37
        /*0002*/ 	.short	(.L_168 - .L_167)
.L_167:
        /*0004*/ 	.word	0x00000082


	//----- nvinfo : EIATTR_KPARAM_INFO
	.align		4
.L_168:
        /*0008*/ 	.byte	0x04, 0x17
        /*000a*/ 	.short	(.L_170 - .L_169)
.L_169:
        /*000c*/ 	.word	0x00000000
        /*0010*/ 	.short	0x0000
        /*0012*/ 	.short	0x0070
        /*0014*/ 	.byte	0x00, 0xf0, 0x01, 0x28


	//----- nvinfo : EIATTR_SPARSE_MMA_MASK
	.align		4
.L_170:
        /*0018*/ 	.byte	0x03, 0x50
        /*001a*/ 	.short	0x0000


	//----- nvinfo : EIATTR_MAXREG_COUNT
	.align		4
        /*001c*/ 	.byte	0x03, 0x1b
        /*001e*/ 	.short	0x00a8


	//----- nvinfo : EIATTR_NUM_BARRIERS
	.align		4
        /*0020*/ 	.byte	0x02, 0x4c
        /*0022*/ 	.byte	0x10
	.zero		1


	//----- nvinfo : EIATTR_EXTERNS
	.align		4
        /*0024*/ 	.byte	0x04, 0x0f
        /*0026*/ 	.short	(.L_172 - .L_171)


	//   ....[0]....
	.align		4
.L_171:
        /*0028*/ 	.word	index@(__assertfail)


	//----- nvinfo : EIATTR_ANNOTATIONS
	.align		4
.L_172:
        /*002c*/ 	.byte	0x04, 0x55
        /*002e*/ 	.short	(.L_174 - .L_173)


	//   ....[0]....
.L_173:
        /* <DEDUP_REMOVED lines=109> */


	//----- nvinfo : EIATTR_MERCURY_ISA_VERSION
	.align		4
.L_174:
        /*06f0*/ 	.byte	0x03, 0x5f
        /*06f2*/ 	.short	0x0101


	//----- nvinfo : EIATTR_UNUSED_LOAD_BYTE_OFFSET
	.align		4
        /*06f4*/ 	.byte	0x04, 0x44
        /*06f6*/ 	.short	(.L_176 - .L_175)


	//   ....[0]....
.L_175:
        /*06f8*/ 	.word	0x00000af0
        /*06fc*/ 	.word	0x0000fff0


	//   ....[1]....
        /*0700*/ 	.word	0x0001d670
        /*0704*/ 	.word	0x0000fff0


	//----- nvinfo : EIATTR_INT_WARP_WIDE_INSTR_OFFSETS
	.align		4
.L_176:
        /*0708*/ 	.byte	0x04, 0x31
        /*070a*/ 	.short	(.L_178 - .L_177)


	//   ....[0]....
.L_177:
        /*070c*/ 	.word	0x000001c0


	//   ....[1]....
        /*0710*/ 	.word	0x00000200


	//   ....[2]....
        /*0714*/ 	.word	0x00000270


	//   ....[3]....
        /*0718*/ 	.word	0x00021440


	//   ....[4]....
        /*071c*/ 	.word	0x000214e0


	//   ....[5]....
        /*0720*/ 	.word	0x00021970


	//   ....[6]....
        /*0724*/ 	.word	0x000219a0


	//   ....[7]....
        /*0728*/ 	.word	0x00021bb0


	//   ....[8]....
        /*072c*/ 	.word	0x00023d80


	//   ....[9]....
        /*0730*/ 	.word	0x00023e20


	//----- nvinfo : EIATTR_COOP_GROUP_MASK_REGIDS
	.align		4
.L_178:
        /*0734*/ 	.byte	0x04, 0x29
        /*0736*/ 	.short	(.L_180 - .L_179)


	//   ....[0]....
.L_179:
        /*0738*/ 	.word	0xffffffff


	//   ....[1]....
        /*073c*/ 	.word	0xffffffff


	//   ....[2]....
        /*0740*/ 	.word	0xffffffff


	//   ....[3]....
        /*0744*/ 	.word	0xffffffff


	//   ....[4]....
        /*0748*/ 	.word	0xffffffff


	//   ....[5]....
        /*074c*/ 	.word	0xffffffff


	//   ....[6]....
        /*0750*/ 	.word	0xffffffff


	//   ....[7]....
        /*0754*/ 	.word	0xffffffff


	//   ....[8]....
        /*0758*/ 	.word	0xffffffff


	//   ....[9]....
        /*075c*/ 	.word	0xffffffff


	//   ....[10]....
        /*0760*/ 	.word	0xffffffff


	//   ....[11]....
        /*0764*/ 	.word	0xffffffff


	//   ....[12]....
        /*0768*/ 	.word	0xffffffff


	//   ....[13]....
        /*076c*/ 	.word	0xffffffff


	//   ....[14]....
        /*0770*/ 	.word	0xffffffff


	//   ....[15]....
        /*0774*/ 	.word	0xffffffff


	//   ....[16]....
        /*0778*/ 	.word	0xffffffff


	//   ....[17]....
        /*077c*/ 	.word	0xffffffff


	//   ....[18]....
        /*0780*/ 	.word	0xffffffff


	//   ....[19]....
        /*0784*/ 	.word	0xffffffff


	//   ....[20]....
        /*0788*/ 	.word	0xffffffff


	//   ....[21]....
        /*078c*/ 	.word	0xffffffff


	//   ....[22]....
        /*0790*/ 	.word	0xffffffff


	//   ....[23]....
        /*0794*/ 	.word	0xffffffff


	//   ....[24]....
        /*0798*/ 	.word	0xffffffff


	//   ....[25]....
        /*079c*/ 	.word	0xffffffff


	//   ....[26]....
        /*07a0*/ 	.word	0xffffffff


	//   ....[27]....
        /*07a4*/ 	.word	0xffffffff


	//   ....[28]....
        /*07a8*/ 	.word	0xffffffff


	//   ....[29]....
        /*07ac*/ 	.word	0xffffffff


	//   ....[30]....
        /*07b0*/ 	.word	0xffffffff


	//   ....[31]....
        /*07b4*/ 	.word	0xffffffff


	//   ....[32]....
        /*07b8*/ 	.word	0xffffffff


	//   ....[33]....
        /*07bc*/ 	.word	0xffffffff


	//   ....[34]....
        /*07c0*/ 	.word	0xffffffff


	//   ....[35]....
        /*07c4*/ 	.word	0xffffffff


	//   ....[36]....
        /*07c8*/ 	.word	0xffffffff


	//   ....[37]....
        /*07cc*/ 	.word	0xffffffff


	//   ....[38]....
        /*07d0*/ 	.word	0xffffffff


	//   ....[39]....
        /*07d4*/ 	.word	0xffffffff


	//   ....[40]....
        /*07d8*/ 	.word	0xffffffff


	//   ....[41]....
        /*07dc*/ 	.word	0xffffffff


	//   ....[42]....
        /*07e0*/ 	.word	0xffffffff


	//   ....[43]....
        /*07e4*/ 	.word	0xffffffff


	//   ....[44]....
        /*07e8*/ 	.word	0xffffffff


	//   ....[45]....
        /*07ec*/ 	.word	0xffffffff


	//   ....[46]....
        /*07f0*/ 	.word	0xffffffff


	//   ....[47]....
        /*07f4*/ 	.word	0xffffffff


	//   ....[48]....
        /*07f8*/ 	.word	0xffffffff


	//   ....[49]....
        /*07fc*/ 	.word	0xffffffff


	//   ....[50]....
        /*0800*/ 	.word	0xffffffff


	//   ....[51]....
        /*0804*/ 	.word	0xffffffff


	//   ....[52]....
        /*0808*/ 	.word	0xffffffff


	//   ....[53]....
        /*080c*/ 	.word	0xffffffff


	//   ....[54]....
        /*0810*/ 	.word	0x0500000f


	//   ....[55]....
        /*0814*/ 	.word	0x0500000f


	//   ....[56]....
        /*0818*/ 	.word	0x0500000f


	//   ....[57]....
        /*081c*/ 	.word	0x0500000f


	//   ....[58]....
        /*0820*/ 	.word	0x0500000f


	//   ....[59]....
        /*0824*/ 	.word	0x0500000f


	//   ....[60]....
        /*0828*/ 	.word	0x0500000f


	//   ....[61]....
        /*082c*/ 	.word	0x0500000f


	//   ....[62]....
        /*0830*/ 	.word	0x0500000f


	//   ....[63]....
        /*0834*/ 	.word	0x0500000f


	//   ....[64]....
        /*0838*/ 	.word	0x0500000f


	//   ....[65]....
        /*083c*/ 	.word	0x0500000f


	//   ....[66]....
        /*0840*/ 	.word	0x0500000f


	//   ....[67]....
        /*0844*/ 	.word	0x0500000f


	//   ....[68]....
        /*0848*/ 	.word	0x0500000f


	//   ....[69]....
        /*084c*/ 	.word	0x0500000f


	//   ....[70]....
        /*0850*/ 	.word	0x0500000f


	//   ....[71]....
        /*0854*/ 	.word	0x0500000f


	//   ....[72]....
        /*0858*/ 	.word	0x0500000f


	//   ....[73]....
        /*085c*/ 	.word	0x0500000f


	//   ....[74]....
        /*0860*/ 	.word	0x0500000f


	//   ....[75]....
        /*0864*/ 	.word	0x0500000f


	//   ....[76]....
        /*0868*/ 	.word	0x0500000f


	//   ....[77]....
        /*086c*/ 	.word	0x0500000f


	//   ....[78]....
        /*0870*/ 	.word	0x0500000f


	//   ....[79]....
        /*0874*/ 	.word	0x0500000f


	//   ....[80]....
        /*0878*/ 	.word	0x0500000f


	//   ....[81]....
        /*087c*/ 	.word	0x0500000f


	//   ....[82]....
        /*0880*/ 	.word	0x0500000f


	//----- nvinfo : EIATTR_COOP_GROUP_INSTR_OFFSETS
	.align		4
.L_180:
        /*0884*/ 	.byte	0x04, 0x28
        /*0886*/ 	.short	(.L_182 - .L_181)


	//   ....[0]....
.L_181:
        /*0888*/ 	.word	0x00000070


	//   ....[1]....
        /*088c*/ 	.word	0x000001d0


	//   ....[2]....
        /*0890*/ 	.word	0x00000220


	//   ....[3]....
        /*0894*/ 	.word	0x00000450


	//   ....[4]....
        /*0898*/ 	.word	0x000005b0


	//   ....[5]....
        /*089c*/ 	.word	0x000006d0


	//   ....[6]....
        /*08a0*/ 	.word	0x00000830


	//   ....[7]....
        /*08a4*/ 	.word	0x0000bea0


	//   ....[8]....
        /*08a8*/ 	.word	0x00014830


	//   ....[9]....
        /*08ac*/ 	.word	0x00014920


	//   ....[10]....
        /*08b0*/ 	.word	0x00014ba0


	//   ....[11]....
        /*08b4*/ 	.word	0x00014d70


	//   ....[12]....
        /*08b8*/ 	.word	0x0001aa90


	//   ....[13]....
        /*08bc*/ 	.word	0x0001aaf0


	//   ....[14]....
        /*08c0*/ 	.word	0x0001b470


	//   ....[15]....
        /*08c4*/ 	.word	0x0001b550


	//   ....[16]....
        /*08c8*/ 	.word	0x0001cb30


	//   ....[17]....
        /*08cc*/ 	.word	0x0001cfa0


	//   ....[18]....
        /*08d0*/ 	.word	0x0001cfd0


	//   ....[19]....
        /*08d4*/ 	.word	0x0001cfe0


	//   ....[20]....
        /*08d8*/ 	.word	0x0001f6c0


	//   ....[21]....
        /*08dc*/ 	.word	0x0001f860


	//   ....[22]....
        /*08e0*/ 	.word	0x0001f890


	//   ....[23]....
        /*08e4*/ 	.word	0x0001f8d0


	//   ....[24]....
        /*08e8*/ 	.word	0x0001f930


	//   ....[25]....
        /*08ec*/ 	.word	0x0001f990


	//   ....[26]....
        /*08f0*/ 	.word	0x0001f9e0


	//   ....[27]....
        /*08f4*/ 	.word	0x0001fba0


	//   ....[28]....
        /*08f8*/ 	.word	0x0001fc00


	//   ....[29]....
        /*08fc*/ 	.word	0x0001fc40


	//   ....[30]....
        /*0900*/ 	.word	0x0001fc80


	//   ....[31]....
        /*0904*/ 	.word	0x0001fcb0


	//   ....[32]....
        /*0908*/ 	.word	0x0001fce0


	//   ....[33]....
        /*090c*/ 	.word	0x0001fd80


	//   ....[34]....
        /*0910*/ 	.word	0x0001fdb0


	//   ....[35]....
        /*0914*/ 	.word	0x0001fe40


	//   ....[36]....
        /*0918*/ 	.word	0x00024240


	//   ....[37]....
        /*091c*/ 	.word	0x00024250


	//   ....[38]....
        /*0920*/ 	.word	0x00024370


	//   ....[39]....
        /*0924*/ 	.word	0x000243d0


	//   ....[40]....
        /*0928*/ 	.word	0x00024410


	//   ....[41]....
        /*092c*/ 	.word	0x00024450


	//   ....[42]....
        /*0930*/ 	.word	0x00024480


	//   ....[43]....
        /*0934*/ 	.word	0x000244b0


	//   ....[44]....
        /*0938*/ 	.word	0x00024650


	//   ....[45]....
        /*093c*/ 	.word	0x000246b0


	//   ....[46]....
        /*0940*/ 	.word	0x000246f0


	//   ....[47]....
        /*0944*/ 	.word	0x00024730


	//   ....[48]....
        /*0948*/ 	.word	0x00024760


	//   ....[49]....
        /*094c*/ 	.word	0x00024790


	//   ....[50]....
        /*0950*/ 	.word	0x00024850


	//   ....[51]....
        /*0954*/ 	.word	0x00024870


	//   ....[52]....
        /*0958*/ 	.word	0x000248e0


	//   ....[53]....
        /*095c*/ 	.word	0x00024d30


	//   ....[54]....
        /*0960*/ 	.word	0x00025160


	//   ....[55]....
        /*0964*/ 	.word	0x00025210


	//   ....[56]....
        /*0968*/ 	.word	0x000252b0


	//   ....[57]....
        /*096c*/ 	.word	0x00025350


	//   ....[58]....
        /*0970*/ 	.word	0x000253f0


	//   ....[59]....
        /*0974*/ 	.word	0x000254e0


	//   ....[60]....
        /*0978*/ 	.word	0x00025580


	//   ....[61]....
        /*097c*/ 	.word	0x00025620


	//   ....[62]....
        /*0980*/ 	.word	0x000256c0


	//   ....[63]....
        /*0984*/ 	.word	0x00025920


	//   ....[64]....
        /*0988*/ 	.word	0x00025c00


	//   ....[65]....
        /*098c*/ 	.word	0x00026020


	//   ....[66]....
        /*0990*/ 	.word	0x000260b0


	//   ....[67]....
        /*0994*/ 	.word	0x00026150


	//   ....[68]....
        /*0998*/ 	.word	0x00026200


	//   ....[69]....
        /*099c*/ 	.word	0x00026280


	//   ....[70]....
        /*09a0*/ 	.word	0x00026300


	//   ....[71]....
        /*09a4*/ 	.word	0x00026380


	//   ....[72]....
        /*09a8*/ 	.word	0x00026400


	//   ....[73]....
        /*09ac*/ 	.word	0x00026490


	//   ....[74]....
        /*09b0*/ 	.word	0x00026540


	//   ....[75]....
        /*09b4*/ 	.word	0x000265c0


	//   ....[76]....
        /*09b8*/ 	.word	0x00026640


	//   ....[77]....
        /*09bc*/ 	.word	0x000266c0


	//   ....[78]....
        /*09c0*/ 	.word	0x00026740


	//   ....[79]....
        /*09c4*/ 	.word	0x000267b0


	//   ....[80]....
        /*09c8*/ 	.word	0x00026850


	//   ....[81]....
        /*09cc*/ 	.word	0x000268e0


	//   ....[82]....
        /*09d0*/ 	.word	0x00026a00


	//----- nvinfo : EIATTR_REG_RECONFIG
	.align		4
.L_182:
        /*09d4*/ 	.byte	0x01, 0x54
	.zero		2


	//----- nvinfo : EIATTR_SYSCALL_OFFSETS
	.align		4
        /*09d8*/ 	.byte	0x04, 0x46
        /*09da*/ 	.short	(.L_184 - .L_183)


	//   ....[0]....
.L_183:
        /*09dc*/ 	.word	0x000018e0


	//   ....[1]....
        /*09e0*/ 	.word	0x00001a30


	//   ....[2]....
        /*09e4*/ 	.word	0x0000c070


	//   ....[3]....
        /*09e8*/ 	.word	0x0000c510


	//   ....[4]....
        /*09ec*/ 	.word	0x00021670


	//   ....[5]....
        /*09f0*/ 	.word	0x000217b0


	//   ....[6]....
        /*09f4*/ 	.word	0x000218b0


	//----- nvinfo : EIATTR_MBARRIER_INSTR_OFFSETS
	.align		4
.L_184:
        /*09f8*/ 	.byte	0x04, 0x39
        /*09fa*/ 	.short	(.L_186 - .L_185)


	//   ....[0]....
.L_185:
        /*09fc*/ 	.word	0x00000300
        /*0a00*/ 	.word	0x000000ff
        /*0a04*/ 	.word	0x00034800
        /*0a08*/ 	.short	0x0100
        /*0a0a*/ 	.byte	0x08
	.zero		1


	//   ....[1]....
        /*0a0c*/ 	.word	0x00000310
        /*0a10*/ 	.word	0x000000ff
        /*0a14*/ 	.word	0x00034820
        /*0a18*/ 	.short	0x0100
        /*0a1a*/ 	.byte	0x08
	.zero		1


	//   ....[2]....
        /*0a1c*/ 	.word	0x00000400
        /*0a20*/ 	.word	0x000000ff
        /*0a24*/ 	.word	0x00034830
        /*0a28*/ 	.short	0x0100
        /*0a2a*/ 	.byte	0x08
	.zero		1


	//   ....[3]....
        /*0a2c*/ 	.word	0x00000410
        /*0a30*/ 	.word	0x000000ff
        /*0a34*/ 	.word	0x00034840
        /*0a38*/ 	.short	0x0100
        /*0a3a*/ 	.byte	0x08
	.zero		1


	//   ....[4]....
        /*0a3c*/ 	.word	0x00000420
        /*0a40*/ 	.word	0x000000ff
        /*0a44*/ 	.word	0x00034838
        /*0a48*/ 	.short	0x0100
        /*0a4a*/ 	.byte	0x08
	.zero		1


	//   ....[5]....
        /*0a4c*/ 	.word	0x00000430
        /*0a50*/ 	.word	0x000000ff
        /*0a54*/ 	.word	0x00034848
        /*0a58*/ 	.short	0x0100
        /*0a5a*/ 	.byte	0x08
	.zero		1


	//   ....[6]....
        /*0a5c*/ 	.word	0x00000560
        /*0a60*/ 	.word	0x000000ff
        /*0a64*/ 	.word	0x00034850
        /*0a68*/ 	.short	0x0100
        /*0a6a*/ 	.byte	0x08
	.zero		1


	//   ....[7]....
        /*0a6c*/ 	.word	0x00000570
        /*0a70*/ 	.word	0x000000ff
        /*0a74*/ 	.word	0x00034860
        /*0a78*/ 	.short	0x0100
        /*0a7a*/ 	.byte	0x08
	.zero		1


	//   ....[8]....
        /*0a7c*/ 	.word	0x00000580
        /*0a80*/ 	.word	0x000000ff
        /*0a84*/ 	.word	0x00034858
        /*0a88*/ 	.short	0x0100
        /*0a8a*/ 	.byte	0x08
	.zero		1


	//   ....[9]....
        /*0a8c*/ 	.word	0x00000590
        /*0a90*/ 	.word	0x000000ff
        /*0a94*/ 	.word	0x00034868
        /*0a98*/ 	.short	0x0100
        /*0a9a*/ 	.byte	0x08
	.zero		1


	//   ....[10]....
        /*0a9c*/ 	.word	0x00000680
        /*0aa0*/ 	.word	0x000000ff
        /*0aa4*/ 	.word	0x00034870
        /*0aa8*/ 	.short	0x0100
        /*0aaa*/ 	.byte	0x06
	.zero		1


	//   ....[11]....
        /*0aac*/ 	.word	0x00000690
        /*0ab0*/ 	.word	0x000000ff
        /*0ab4*/ 	.word	0x00034880
        /*0ab8*/ 	.short	0x0100
        /*0aba*/ 	.byte	0x06
	.zero		1


	//   ....[12]....
        /*0abc*/ 	.word	0x000006a0
        /*0ac0*/ 	.word	0x000000ff
        /*0ac4*/ 	.word	0x00034878
        /*0ac8*/ 	.short	0x0100
        /*0aca*/ 	.byte	0x06
	.zero		1


	//   ....[13]....
        /*0acc*/ 	.word	0x000006b0
        /*0ad0*/ 	.word	0x000000ff
        /*0ad4*/ 	.word	0x00034888
        /*0ad8*/ 	.short	0x0100
        /*0ada*/ 	.byte	0x06
	.zero		1


	//   ....[14]....
        /*0adc*/ 	.word	0x000007e0
        /*0ae0*/ 	.word	0x000000ff
        /*0ae4*/ 	.word	0x00034890
        /*0ae8*/ 	.short	0x0100
        /*0aea*/ 	.byte	0x08
	.zero		1


	//   ....[15]....
        /*0aec*/ 	.word	0x000007f0
        /*0af0*/ 	.word	0x000000ff
        /*0af4*/ 	.word	0x000348a0
        /*0af8*/ 	.short	0x0100
        /*0afa*/ 	.byte	0x08
	.zero		1


	//   ....[16]....
        /*0afc*/ 	.word	0x00000800
        /*0b00*/ 	.word	0x000000ff
        /*0b04*/ 	.word	0x00034898
        /*0b08*/ 	.short	0x0100
        /*0b0a*/ 	.byte	0x08
	.zero		1


	//   ....[17]....
        /*0b0c*/ 	.word	0x00000810
        /*0b10*/ 	.word	0x000000ff
        /*0b14*/ 	.word	0x000348a8
        /*0b18*/ 	.short	0x0100
        /*0b1a*/ 	.byte	0x08
	.zero		1


	//   ....[18]....
        /*0b1c*/ 	.word	0x00000940
        /*0b20*/ 	.word	0x000000ff
        /*0b24*/ 	.word	0x000348b0
        /*0b28*/ 	.short	0x0100
        /*0b2a*/ 	.byte	0x08
	.zero		1


	//   ....[19]....
        /*0b2c*/ 	.word	0x00000950
        /*0b30*/ 	.word	0x000000ff
        /*0b34*/ 	.word	0x000348c0
        /*0b38*/ 	.short	0x0100
        /*0b3a*/ 	.byte	0x08
	.zero		1


	//   ....[20]....
        /*0b3c*/ 	.word	0x00000960
        /*0b40*/ 	.word	0x000000ff
        /*0b44*/ 	.word	0x000348b8
        /*0b48*/ 	.short	0x0100
        /*0b4a*/ 	.byte	0x08
	.zero		1


	//   ....[21]....
        /*0b4c*/ 	.word	0x00000970
        /*0b50*/ 	.word	0x000000ff
        /*0b54*/ 	.word	0x000348c8
        /*0b58*/ 	.short	0x0100
        /*0b5a*/ 	.byte	0x08
	.zero		1


	//   ....[22]....
        /*0b5c*/ 	.word	0x00003a40
        /*0b60*/ 	.word	0x00000003
        /*0b64*/ 	.word	0x00034890
        /*0b68*/ 	.short	0x010a
        /*0b6a*/ 	.byte	0x3f
	.zero		1


	//   ....[23]....
        /*0b6c*/ 	.word	0x00007460
        /*0b70*/ 	.word	0x00000003
        /*0b74*/ 	.word	0x00034890
        /*0b78*/ 	.short	0x010a
        /*0b7a*/ 	.byte	0x3f
	.zero		1


	//   ....[24]....
        /*0b7c*/ 	.word	0x0000a7f0
        /*0b80*/ 	.word	0x00000003
        /*0b84*/ 	.word	0x00034890
        /*0b88*/ 	.short	0x010a
        /*0b8a*/ 	.byte	0x3f
	.zero		1


	//   ....[25]....
        /*0b8c*/ 	.word	0x0000b170
        /*0b90*/ 	.word	0x00000028
        /*0b94*/ 	.word	0x00000000
        /*0b98*/ 	.short	0x0101
        /*0b9a*/ 	.byte	0x3f
	.zero		1


	//   ....[26]....
        /*0b9c*/ 	.word	0x0000b1b0
        /*0ba0*/ 	.word	0x00000003
        /*0ba4*/ 	.word	0x000348b0
        /*0ba8*/ 	.short	0x010a
        /*0baa*/ 	.byte	0x3f
	.zero		1


	//   ....[27]....
        /*0bac*/ 	.word	0x0000bac0
        /*0bb0*/ 	.word	0x00000003
        /*0bb4*/ 	.word	0x00000000
        /*0bb8*/ 	.short	0x0101
        /*0bba*/ 	.byte	0x3f
	.zero		1


	//   ....[28]....
        /*0bbc*/ 	.word	0x0000c100
        /*0bc0*/ 	.word	0x00000002
        /*0bc4*/ 	.word	0x00034800
        /*0bc8*/ 	.short	0x010a
        /*0bca*/ 	.byte	0x3f
	.zero		1


	//   ....[29]....
        /*0bcc*/ 	.word	0x0000c150
        /*0bd0*/ 	.word	0x00000002
        /*0bd4*/ 	.word	0x00034800
        /*0bd8*/ 	.short	0x010a
        /*0bda*/ 	.byte	0x3f
	.zero		1


	//   ....[30]....
        /*0bdc*/ 	.word	0x0000c7c0
        /*0be0*/ 	.word	0x00000002
        /*0be4*/ 	.word	0x00034800
        /*0be8*/ 	.short	0x010a
        /*0bea*/ 	.byte	0x3f
	.zero		1


	//   ....[31]....
        /*0bec*/ 	.word	0x0000e0e0
        /*0bf0*/ 	.word	0x00000002
        /*0bf4*/ 	.word	0x00034800
        /*0bf8*/ 	.short	0x010a
        /*0bfa*/ 	.byte	0x3f
	.zero		1


	//   ....[32]....
        /*0bfc*/ 	.word	0x0000fc40
        /*0c00*/ 	.word	0x00000000
        /*0c04*/ 	.word	0x00034830
        /*0c08*/ 	.short	0x010a
        /*0c0a*/ 	.byte	0x3f
	.zero		1


	//   ....[33]....
        /*0c0c*/ 	.word	0x0000fcc0
        /*0c10*/ 	.word	0x00000000
        /*0c14*/ 	.word	0x00034830
        /*0c18*/ 	.short	0x010a
        /*0c1a*/ 	.byte	0x3f
	.zero		1


	//   ....[34]....
        /*0c1c*/ 	.word	0x000156b0
        /*0c20*/ 	.word	0x00000003
        /*0c24*/ 	.word	0x00000000
        /*0c28*/ 	.short	0x0101
        /*0c2a*/ 	.byte	0x3f
	.zero		1


	//   ....[35]....
        /*0c2c*/ 	.word	0x00016480
        /*0c30*/ 	.word	0x00000006
        /*0c34*/ 	.word	0x00034830
        /*0c38*/ 	.short	0x010a
        /*0c3a*/ 	.byte	0x3f
	.zero		1


	//   ....[36]....
        /*0c3c*/ 	.word	0x000164d0
        /*0c40*/ 	.word	0x00000006
        /*0c44*/ 	.word	0x00034830
        /*0c48*/ 	.short	0x010a
        /*0c4a*/ 	.byte	0x3f
	.zero		1


	//   ....[37]....
        /*0c4c*/ 	.word	0x00019a00
        /*0c50*/ 	.word	0x00000006
        /*0c54*/ 	.word	0x00034850
        /*0c58*/ 	.short	0x010a
        /*0c5a*/ 	.byte	0x3f
	.zero		1


	//   ....[38]....
        /*0c5c*/ 	.word	0x00019a40
        /*0c60*/ 	.word	0x00000006
        /*0c64*/ 	.word	0x00034850
        /*0c68*/ 	.short	0x010a
        /*0c6a*/ 	.byte	0x3f
	.zero		1


	//   ....[39]....
        /*0c6c*/ 	.word	0x0001bce0
        /*0c70*/ 	.word	0x00000082
        /*0c74*/ 	.word	0x00000000
        /*0c78*/ 	.short	0x0101
        /*0c7a*/ 	.byte	0x3f
	.zero		1


	//   ....[40]....
        /*0c7c*/ 	.word	0x0001bee0
        /*0c80*/ 	.word	0x00000082
        /*0c84*/ 	.word	0x00000000
        /*0c88*/ 	.short	0x0101
        /*0c8a*/ 	.byte	0x3f
	.zero		1


	//   ....[41]....
        /*0c8c*/ 	.word	0x0001ca10
        /*0c90*/ 	.word	0x00000009
        /*0c94*/ 	.word	0x00034850
        /*0c98*/ 	.short	0x010a
        /*0c9a*/ 	.byte	0x3f
	.zero		1


	//   ....[42]....
        /*0c9c*/ 	.word	0x0001ca90
        /*0ca0*/ 	.word	0x00000009
        /*0ca4*/ 	.word	0x00034850
        /*0ca8*/ 	.short	0x010a
        /*0caa*/ 	.byte	0x3f
	.zero		1


	//   ....[43]....
        /*0cac*/ 	.word	0x0001d360
        /*0cb0*/ 	.word	0x00000009
        /*0cb4*/ 	.word	0x00000000
        /*0cb8*/ 	.short	0x0101
        /*0cba*/ 	.byte	0x3f
	.zero		1


	//   ....[44]....
        /*0cbc*/ 	.word	0x0001e690
        /*0cc0*/ 	.word	0x00000000
        /*0cc4*/ 	.word	0x00000000
        /*0cc8*/ 	.short	0x0101
        /*0cca*/ 	.byte	0x3f
	.zero		1


	//   ....[45]....
        /*0ccc*/ 	.word	0x000208b0
        /*0cd0*/ 	.word	0x00000009
        /*0cd4*/ 	.word	0x00034820
        /*0cd8*/ 	.short	0x010a
        /*0cda*/ 	.byte	0x3f
	.zero		1


	//   ....[46]....
        /*0cdc*/ 	.word	0x00020940
        /*0ce0*/ 	.word	0x00000005
        /*0ce4*/ 	.word	0x000348a0
        /*0ce8*/ 	.short	0x010a
        /*0cea*/ 	.byte	0x3f
	.zero		1


	//   ....[47]....
        /*0cec*/ 	.word	0x00020b70
        /*0cf0*/ 	.word	0x00000005
        /*0cf4*/ 	.word	0x000348c0
        /*0cf8*/ 	.short	0x010a
        /*0cfa*/ 	.byte	0x3f
	.zero		1


	//   ....[48]....
        /*0cfc*/ 	.word	0x00020ec0
        /*0d00*/ 	.word	0x00000006
        /*0d04*/ 	.word	0x000348a0
        /*0d08*/ 	.short	0x010a
        /*0d0a*/ 	.byte	0x3f
	.zero		1


	//   ....[49]....
        /*0d0c*/ 	.word	0x000210d0
        /*0d10*/ 	.word	0x00000006
        /*0d14*/ 	.word	0x000348c0
        /*0d18*/ 	.short	0x010a
        /*0d1a*/ 	.byte	0x3f
	.zero		1


	//   ....[50]....
        /*0d1c*/ 	.word	0x00021f20
        /*0d20*/ 	.word	0x00000006
        /*0d24*/ 	.word	0x00034840
        /*0d28*/ 	.short	0x010a
        /*0d2a*/ 	.byte	0x3f
	.zero		1


	//   ....[51]....
        /*0d2c*/ 	.word	0x00022400
        /*0d30*/ 	.word	0x00000007
        /*0d34*/ 	.word	0x00034820
        /*0d38*/ 	.short	0x010a
        /*0d3a*/ 	.byte	0x3f
	.zero		1


	//   ....[52]....
        /*0d3c*/ 	.word	0x00022760
        /*0d40*/ 	.word	0x00000008
        /*0d44*/ 	.word	0x00034840
        /*0d48*/ 	.short	0x010a
        /*0d4a*/ 	.byte	0x3f
	.zero		1


	//   ....[53]....
        /*0d4c*/ 	.word	0x00022a20
        /*0d50*/ 	.word	0x00000009
        /*0d54*/ 	.word	0x00000060
        /*0d58*/ 	.short	0x010a
        /*0d5a*/ 	.byte	0x3f
	.zero		1


	//   ....[54]....
        /*0d5c*/ 	.word	0x00023000
        /*0d60*/ 	.word	0x00000002
        /*0d64*/ 	.word	0x00034840
        /*0d68*/ 	.short	0x010a
        /*0d6a*/ 	.byte	0x3f
	.zero		1


	//   ....[55]....
        /*0d6c*/ 	.word	0x000232c0
        /*0d70*/ 	.word	0x00000002
        /*0d74*/ 	.word	0x00000060
        /*0d78*/ 	.short	0x010a
        /*0d7a*/ 	.byte	0x3f
	.zero		1


	//   ....[56]....
        /*0d7c*/ 	.word	0x000237a0
        /*0d80*/ 	.word	0x00000002
        /*0d84*/ 	.word	0x00034840
        /*0d88*/ 	.short	0x010a
        /*0d8a*/ 	.byte	0x3f
	.zero		1


	//   ....[57]....
        /*0d8c*/ 	.word	0x00023a60
        /*0d90*/ 	.word	0x00000002
        /*0d94*/ 	.word	0x00000060
        /*0d98*/ 	.short	0x010a
        /*0d9a*/ 	.byte	0x3f
	.zero		1


	//   ....[58]....
        /*0d9c*/ 	.word	0x00023ee0
        /*0da0*/ 	.word	0x00000003
        /*0da4*/ 	.word	0x00034860
        /*0da8*/ 	.short	0x010a
        /*0daa*/ 	.byte	0x3f
	.zero		1


	//   ....[59]....
        /*0dac*/ 	.word	0x00024cb0
        /*0db0*/ 	.word	0x00000000
        /*0db4*/ 	.word	0x00034820
        /*0db8*/ 	.short	0x010a
        /*0dba*/ 	.byte	0x3f
	.zero		1


	//   ....[60]....
        /*0dbc*/ 	.word	0x00024e60
        /*0dc0*/ 	.word	0x00000006
        /*0dc4*/ 	.word	0x00000000
        /*0dc8*/ 	.short	0x010a
        /*0dca*/ 	.byte	0x3f
	.zero		1


	//   ....[61]....
        /*0dcc*/ 	.word	0x00024ed0
        /*0dd0*/ 	.word	0x00000007
        /*0dd4*/ 	.word	0x00000000
        /*0dd8*/ 	.short	0x010a
        /*0dda*/ 	.byte	0x3f
	.zero		1


	//   ....[62]....
        /*0ddc*/ 	.word	0x00024f40
        /*0de0*/ 	.word	0x00000004
        /*0de4*/ 	.word	0x00000000
        /*0de8*/ 	.short	0x010a
        /*0dea*/ 	.byte	0x3f
	.zero		1


	//   ....[63]....
        /*0dec*/ 	.word	0x00024f70
        /*0df0*/ 	.word	0x00000003
        /*0df4*/ 	.word	0x00000000
        /*0df8*/ 	.short	0x010a
        /*0dfa*/ 	.byte	0x3f
	.zero		1


	//   ....[64]....
        /*0dfc*/ 	.word	0x00024fd0
        /*0e00*/ 	.word	0x00000003
        /*0e04*/ 	.word	0x00034890
        /*0e08*/ 	.short	0x010a
        /*0e0a*/ 	.byte	0x3f
	.zero		1


	//   ....[65]....
        /*0e0c*/ 	.word	0x00025020
        /*0e10*/ 	.word	0x00000003
        /*0e14*/ 	.word	0x00034890
        /*0e18*/ 	.short	0x010a
        /*0e1a*/ 	.byte	0x3f
	.zero		1


	//   ....[66]....
        /*0e1c*/ 	.word	0x00025070
        /*0e20*/ 	.word	0x00000003
        /*0e24*/ 	.word	0x00034890
        /*0e28*/ 	.short	0x010a
        /*0e2a*/ 	.byte	0x3f
	.zero		1


	//   ....[67]....
        /*0e2c*/ 	.word	0x000250c0
        /*0e30*/ 	.word	0x00000003
        /*0e34*/ 	.word	0x000348b0
        /*0e38*/ 	.short	0x010a
        /*0e3a*/ 	.byte	0x3f
	.zero		1


	//   ....[68]....
        /*0e3c*/ 	.word	0x00025430
        /*0e40*/ 	.word	0x00000002
        /*0e44*/ 	.word	0x00034800
        /*0e48*/ 	.short	0x010a
        /*0e4a*/ 	.byte	0x3f
	.zero		1


	//   ....[69]....
        /*0e4c*/ 	.word	0x00025700
        /*0e50*/ 	.word	0x00000002
        /*0e54*/ 	.word	0x00034800
        /*0e58*/ 	.short	0x010a
        /*0e5a*/ 	.byte	0x3f
	.zero		1


	//   ....[70]....
        /*0e5c*/ 	.word	0x00025750
        /*0e60*/ 	.word	0x00000000
        /*0e64*/ 	.word	0x00034830
        /*0e68*/ 	.short	0x010a
        /*0e6a*/ 	.byte	0x3f
	.zero		1


	//   ....[71]....
        /*0e6c*/ 	.word	0x000257a0
        /*0e70*/ 	.word	0x00000006
        /*0e74*/ 	.word	0x00034830
        /*0e78*/ 	.short	0x010a
        /*0e7a*/ 	.byte	0x3f
	.zero		1


	//   ....[72]....
        /*0e7c*/ 	.word	0x000257f0
        /*0e80*/ 	.word	0x00000006
        /*0e84*/ 	.word	0x00034850
        /*0e88*/ 	.short	0x010a
        /*0e8a*/ 	.byte	0x3f
	.zero		1


	//   ....[73]....
        /*0e8c*/ 	.word	0x00025840
        /*0e90*/ 	.word	0x00000009
        /*0e94*/ 	.word	0x00034850
        /*0e98*/ 	.short	0x010a
        /*0e9a*/ 	.byte	0x3f
	.zero		1


	//   ....[74]....
        /*0e9c*/ 	.word	0x000259e0
        /*0ea0*/ 	.word	0x00000009
        /*0ea4*/ 	.word	0x00034820
        /*0ea8*/ 	.short	0x010a
        /*0eaa*/ 	.byte	0x3f
	.zero		1


	//   ....[75]....
        /*0eac*/ 	.word	0x00025a30
        /*0eb0*/ 	.word	0x00000005
        /*0eb4*/ 	.word	0x000348a0
        /*0eb8*/ 	.short	0x010a
        /*0eba*/ 	.byte	0x3f
	.zero		1


	//   ....[76]....
        /*0ebc*/ 	.word	0x00025a80
        /*0ec0*/ 	.word	0x00000005
        /*0ec4*/ 	.word	0x000348c0
        /*0ec8*/ 	.short	0x010a
        /*0eca*/ 	.byte	0x3f
	.zero		1


	//   ....[77]....
        /*0ecc*/ 	.word	0x00025ad0
        /*0ed0*/ 	.word	0x00000006
        /*0ed4*/ 	.word	0x000348a0
        /*0ed8*/ 	.short	0x010a
        /*0eda*/ 	.byte	0x3f
	.zero		1


	//   ....[78]....
        /*0edc*/ 	.word	0x00025b20
        /*0ee0*/ 	.word	0x00000006
        /*0ee4*/ 	.word	0x000348c0
        /*0ee8*/ 	.short	0x010a
        /*0eea*/ 	.byte	0x3f
	.zero		1


	//   ....[79]....
        /*0eec*/ 	.word	0x00025cc0
        /*0ef0*/ 	.word	0x00000006
        /*0ef4*/ 	.word	0x00034840
        /*0ef8*/ 	.short	0x010a
        /*0efa*/ 	.byte	0x3f
	.zero		1


	//   ....[80]....
        /*0efc*/ 	.word	0x00025d40
        /*0f00*/ 	.word	0x00000006
        /*0f04*/ 	.word	0x00034820
        /*0f08*/ 	.short	0x010a
        /*0f0a*/ 	.byte	0x3f
	.zero		1


	//   ....[81]....
        /*0f0c*/ 	.word	0x00025d90
        /*0f10*/ 	.word	0x00000008
        /*0f14*/ 	.word	0x00034840
        /*0f18*/ 	.short	0x010a
        /*0f1a*/ 	.byte	0x3f
	.zero		1


	//   ....[82]....
        /*0f1c*/ 	.word	0x00025de0
        /*0f20*/ 	.word	0x00000009
        /*0f24*/ 	.word	0x00000060
        /*0f28*/ 	.short	0x010a
        /*0f2a*/ 	.byte	0x3f
	.zero		1


	//   ....[83]....
        /*0f2c*/ 	.word	0x00025e30
        /*0f30*/ 	.word	0x00000002
        /*0f34*/ 	.word	0x00034840
        /*0f38*/ 	.short	0x010a
        /*0f3a*/ 	.byte	0x3f
	.zero		1


	//   ....[84]....
        /*0f3c*/ 	.word	0x00025e80
        /*0f40*/ 	.word	0x00000002
        /*0f44*/ 	.word	0x00000060
        /*0f48*/ 	.short	0x010a
        /*0f4a*/ 	.byte	0x3f
	.zero		1


	//   ....[85]....
        /*0f4c*/ 	.word	0x00025ed0
        /*0f50*/ 	.word	0x00000002
        /*0f54*/ 	.word	0x00034840
        /*0f58*/ 	.short	0x010a
        /*0f5a*/ 	.byte	0x3f
	.zero		1


	//   ....[86]....
        /*0f5c*/ 	.word	0x00025f20
        /*0f60*/ 	.word	0x00000002
        /*0f64*/ 	.word	0x00000060
        /*0f68*/ 	.short	0x010a
        /*0f6a*/ 	.byte	0x3f
	.zero		1


	//   ....[87]....
        /*0f6c*/ 	.word	0x00025f70
        /*0f70*/ 	.word	0x00000003
        /*0f74*/ 	.word	0x00034860
        /*0f78*/ 	.short	0x010a
        /*0f7a*/ 	.byte	0x3f
	.zero		1


	//   ....[88]....
        /*0f7c*/ 	.word	0x00026920
        /*0f80*/ 	.word	0x00000000
        /*0f84*/ 	.word	0x00034820
        /*0f88*/ 	.short	0x010a
        /*0f8a*/ 	.byte	0x3f
	.zero		1


	//   ....[89]....
        /*0f8c*/ 	.word	0x00026ac0
        /*0f90*/ 	.word	0x00000006
        /*0f94*/ 	.word	0x00000000
        /*0f98*/ 	.short	0x010a
        /*0f9a*/ 	.byte	0x3f
	.zero		1


	//   ....[90]....
        /*0f9c*/ 	.word	0x00026b10
        /*0fa0*/ 	.word	0x00000007
        /*0fa4*/ 	.word	0x00000000
        /*0fa8*/ 	.short	0x010a
        /*0faa*/ 	.byte	0x3f
	.zero		1


	//   ....[91]....
        /*0fac*/ 	.word	0x00026b60
        /*0fb0*/ 	.word	0x00000004
        /*0fb4*/ 	.word	0x00000000
        /*0fb8*/ 	.short	0x010a
        /*0fba*/ 	.byte	0x3f
	.zero		1


	//----- nvinfo : EIATTR_NUM_MBARRIERS
	.align		4
.L_186:
        /*0fbc*/ 	.byte	0x03, 0x38
        /*0fbe*/ 	.short	0x0016


	//----- nvinfo : EIATTR_EXIT_INSTR_OFFSETS
	.align		4
        /*0fc0*/ 	.byte	0x04, 0x1c
        /*0fc2*/ 	.short	(.L_188 - .L_187)


	//   ....[0]....
.L_187:
        /*0fc4*/ 	.word	0x00024fc0


	//----- nvinfo : EIATTR_MAX_THREADS
	.align		4
.L_188:
        /*0fc8*/ 	.byte	0x04, 0x05
        /*0fca*/ 	.short	(.L_190 - .L_189)
.L_189:
        /*0fcc*/ 	.word	0x00000180
        /*0fd0*/ 	.word	0x00000001
        /*0fd4*/ 	.word	0x00000001


	//----- nvinfo : EIATTR_CRS_STACK_SIZE
	.align		4
.L_190:
        /*0fd8*/ 	.byte	0x04, 0x1e
        /*0fda*/ 	.short	(.L_192 - .L_191)
.L_191:
        /*0fdc*/ 	.word	0x00000000


	//----- nvinfo : EIATTR_CBANK_PARAM_SIZE
	.align		4
.L_192:
        /*0fe0*/ 	.byte	0x03, 0x19
        /*0fe2*/ 	.short	0x0a70


	//----- nvinfo : EIATTR_PARAM_CBANK
	.align		4
        /*0fe4*/ 	.byte	0x04, 0x0a
        /*0fe6*/ 	.short	(.L_194 - .L_193)
	.align		4
.L_193:
        /*0fe8*/ 	.word	index@(.nv.constant0._ZN7cutlass13device_kernelIN5flash11enable_sm90INS1_16FlashAttnFwdSm90INS1_25CollectiveMainloopFwdSm90ILi2EN4cute5tupleIJNS5_1CILi1EEES8_S8_EEENS6_IJNS7_ILi128EEENS7_ILi176EEESA_EEELi128ENS_6half_tEfNS_4arch4Sm90ELb0ELb0ELb1ELb1ELb0ELb1ELb0ELb1ELb1ELb0ELb0ELb0EEENS1_21CollectiveEpilogueFwdINS6_IJSA_SA_SB_EEES9_SD_SF_Li256ELb1ELb0ELb0ELb0EEENS1_36VarlenDynamicPersistentTileSchedulerILi128ELi176ELi256ELi32ELb0ELb0ELb1ELb0ELb1ELb1EEEEEEEEEvNT_6ParamsE)
        /*0fec*/ 	.short	0x0210
        /*0fee*/ 	.short	0x0a70


	//----- nvinfo : EIATTR_SW_WAR
	.align		4
.L_194:
        /*0ff0*/ 	.byte	0x04, 0x36
        /*0ff2*/ 	.short	(.L_196 - .L_195)
.L_195:
        /*0ff4*/ 	.word	0x00000008
.L_196:


//--------------------- .nv.info._ZN7cutlass13device_kernelIN5flash11enable_sm90INS1_16FlashAttnFwdSm90INS1_25CollectiveMainloopFwdSm90ILi2EN4cute5tupleIJNS5_1CILi1EEES8_S8_EEENS6_IJNS7_ILi128EEESA_SA_EEELi128ENS_6half_tEfNS_4arch4Sm90ELb0ELb1ELb1ELb0ELb0ELb0ELb0ELb1ELb1ELb0ELb0ELb0EEENS1_21CollectiveEpilogueFwdISB_S9_SC_SE_Li256ELb0ELb0ELb0ELb0EEENS1_30DynamicPersistentTileSchedulerILi256ELi32ELb0ELb0ELb1EEEEEEEEEvNT_6ParamsE --------------------------
	.section	.nv.info._ZN7cutlass13device_kernelIN5flash11enable_sm90INS1_16FlashAttnFwdSm90INS1_25CollectiveMainloopFwdSm90ILi2EN4cute5tupleIJNS5_1CILi1EEES8_S8_EEENS6_IJNS7_ILi128EEESA_SA_EEELi128ENS_6half_tEfNS_4arch4Sm90ELb0ELb1ELb1ELb0ELb0ELb0ELb0ELb1ELb1ELb0ELb0ELb0EEENS1_21CollectiveEpilogueFwdISB_S9_SC_SE_Li256ELb0ELb0ELb0ELb0EEENS1_30DynamicPersistentTileSchedulerILi256ELi32ELb0ELb0ELb1EEEEEEEEEvNT_6ParamsE,"",@"SHT_CUDA_INFO"
	.sectionflags	@""
	.align	4


	//----- nvinfo : EIATTR_CUDA_API_VERSION
	.align		4
        /*0000*/ 	.byte	0x04, 0x37
        /*0002*/ 	.short	(.L_198 - .L_197)
.L_197:
        /*0004*/ 	.word	0x00000082


	//----- nvinfo : EIATTR_KPARAM_INFO
	.align		4
.L_198:
        /*0008*/ 	.byte	0x04, 0x17
        /*000a*/ 	.short	(.L_200 - .L_199)
.L_199:
        /*000c*/ 	.word	0x00000000
        /*0010*/ 	.short	0x0000
        /*0012*/ 	.short	0x0070
        /*0014*/ 	.byte	0x00, 0xf0, 0x01, 0x2e


	//----- nvinfo : EIATTR_SPARSE_MMA_MASK
	.align		4
.L_200:
        /*0018*/ 	.byte	0x03, 0x50
        /*001a*/ 	.short	0x0000


	//----- nvinfo : EIATTR_MAXREG_COUNT
	.align		4
        /*001c*/ 	.byte	0x03, 0x1b
        /*001e*/ 	.short	0x00a8


	//----- nvinfo : EIATTR_NUM_BARRIERS
	.align		4
        /*0020*/ 	.byte	0x02, 0x4c
        /*0022*/ 	.byte	0x10
	.zero		1


	//----- nvinfo : EIATTR_EXTERNS
	.align		4
        /*0024*/ 	.byte	0x04, 0x0f
        /*0026*/ 	.short	(.L_202 - .L_201)


	//   ....[0]....
	.align		4
.L_201:
        /*0028*/ 	.word	index@(__assertfail)


	//----- nvinfo : EIATTR_MERCURY_ISA_VERSION
	.align		4
.L_202:
        /*002c*/ 	.byte	0x03, 0x5f
        /*002e*/ 	.short	0x0101


	//----- nvinfo : EIATTR_INT_WARP_WIDE_INSTR_OFFSETS
	.align		4
        /*0030*/ 	.byte	0x04, 0x31
        /*0032*/ 	.short	(.L_204 - .L_203)


	//   ....[0]....
.L_203:
        /*0034*/ 	.word	0x00000180


	//   ....[1]....
        /*0038*/ 	.word	0x000001b0


	//   ....[2]....
        /*003c*/ 	.word	0x000001c0


	//   ....[3]....
        /*0040*/ 	.word	0x000111f0


	//   ....[4]....
        /*0044*/ 	.word	0x00011280


	//   ....[5]....
        /*0048*/ 	.word	0x000117b0


	//   ....[6]....
        /*004c*/ 	.word	0x000132f0


	//   ....[7]....
        /*0050*/ 	.word	0x00013380


	//----- nvinfo : EIATTR_COOP_GROUP_MASK_REGIDS
	.align		4
.L_204:
        /*0054*/ 	.byte	0x04, 0x29
        /*0056*/ 	.short	(.L_206 - .L_205)


	//   ....[0]....
.L_205:
        /*0058*/ 	.word	0xffffffff


	//   ....[1]....
        /*005c*/ 	.word	0xffffffff


	//   ....[2]....
        /*0060*/ 	.word	0xffffffff


	//   ....[3]....
        /*0064*/ 	.word	0xffffffff


	//   ....[4]....
        /*0068*/ 	.word	0xffffffff


	//   ....[5]....
        /*006c*/ 	.word	0xffffffff


	//   ....[6]....
        /*0070*/ 	.word	0xffffffff


	//   ....[7]....
        /*0074*/ 	.word	0xffffffff


	//   ....[8]....
        /*0078*/ 	.word	0xffffffff


	//   ....[9]....
        /*007c*/ 	.word	0xffffffff


	//   ....[10]....
        /*0080*/ 	.word	0xffffffff


	//   ....[11]....
        /*0084*/ 	.word	0xffffffff


	//   ....[12]....
        /*0088*/ 	.word	0xffffffff


	//   ....[13]....
        /*008c*/ 	.word	0xffffffff


	//   ....[14]....
        /*0090*/ 	.word	0xffffffff


	//   ....[15]....
        /*0094*/ 	.word	0xffffffff


	//   ....[16]....
        /*0098*/ 	.word	0xffffffff


	//   ....[17]....
        /*009c*/ 	.word	0xffffffff


	//   ....[18]....
        /*00a0*/ 	.word	0xffffffff


	//   ....[19]....
        /*00a4*/ 	.word	0xffffffff


	//   ....[20]....
        /*00a8*/ 	.word	0xffffffff


	//   ....[21]....
        /*00ac*/ 	.word	0xffffffff


	//   ....[22]....
        /*00b0*/ 	.word	0xffffffff


	//   ....[23]....
        /*00b4*/ 	.word	0xffffffff


	//   ....[24]....
        /*00b8*/ 	.word	0xffffffff


	//   ....[25]....
        /*00bc*/ 	.word	0xffffffff


	//   ....[26]....
        /*00c0*/ 	.word	0xffffffff


	//   ....[27]....
        /*00c4*/ 	.word	0xffffffff


	//   ....[28]....
        /*00c8*/ 	.word	0xffffffff


	//   ....[29]....
        /*00cc*/ 	.word	0xffffffff


	//   ....[30]....
        /*00d0*/ 	.word	0xffffffff


	//   ....[31]....
        /*00d4*/ 	.word	0xffffffff


	//   ....[32]....
        /*00d8*/ 	.word	0x0500000f


	//   ....[33]....
        /*00dc*/ 	.word	0x0500000f


	//----- nvinfo : EIATTR_COOP_GROUP_INSTR_OFFSETS
	.align		4
.L_206:
        /*00e0*/ 	.byte	0x04, 0x28
        /*00e2*/ 	.short	(.L_208 - .L_207)


	//   ....[0]....
.L_207:
        /*00e4*/ 	.word	0x00000060


	//   ....[1]....
        /*00e8*/ 	.word	0x00000190


	//   ....[2]....
        /*00ec*/ 	.word	0x000001e0


	//   ....[3]....
        /*00f0*/ 	.word	0x000003d0


	//   ....[4]....
        /*00f4*/ 	.word	0x00000530


	//   ....[5]....
        /*00f8*/ 	.word	0x00000650


	//   ....[6]....
        /*00fc*/ 	.word	0x000007b0


	//   ....[7]....
        /*0100*/ 	.word	0x00001710


	//   ....[8]....
        /*0104*/ 	.word	0x00003960


	//   ....[9]....
        /*0108*/ 	.word	0x00003a30


	//   ....[10]....
        /*010c*/ 	.word	0x00004400


	//   ....[11]....
        /*0110*/ 	.word	0x00004460


	//   ....[12]....
        /*0114*/ 	.word	0x00007060


	//   ....[13]....
        /*0118*/ 	.word	0x00007160


	//   ....[14]....
        /*011c*/ 	.word	0x00007a00


	//   ....[15]....
        /*0120*/ 	.word	0x00007aa0


	//   ....[16]....
        /*0124*/ 	.word	0x00009e70


	//   ....[17]....
        /*0128*/ 	.word	0x00009eb0


	//   ....[18]....
        /*012c*/ 	.word	0x0000a1e0


	//   ....[19]....
        /*0130*/ 	.word	0x0000a270


	//   ....[20]....
        /*0134*/ 	.word	0x0000d160


	//   ....[21]....
        /*0138*/ 	.word	0x0000d1a0


	//   ....[22]....
        /*013c*/ 	.word	0x0000dca0


	//   ....[23]....
        /*0140*/ 	.word	0x0000dd40


	//   ....[24]....
        /*0144*/ 	.word	0x0000edd0


	//   ....[25]....
        /*0148*/ 	.word	0x0000ee10


	//   ....[26]....
        /*014c*/ 	.word	0x0000eef0


	//   ....[27]....
        /*0150*/ 	.word	0x0000ef00


	//   ....[28]....
        /*0154*/ 	.word	0x0000fec0


	//   ....[29]....
        /*0158*/ 	.word	0x00010950


	//   ....[30]....
        /*015c*/ 	.word	0x000136b0


	//   ....[31]....
        /*0160*/ 	.word	0x00013880


	//   ....[32]....
        /*0164*/ 	.word	0x00013eb0


	//   ....[33]....
        /*0168*/ 	.word	0x00014290


	//----- nvinfo : EIATTR_REG_RECONFIG
	.align		4
.L_208:
        /*016c*/ 	.byte	0x01, 0x54
	.zero		2


	//----- nvinfo : EIATTR_SYSCALL_OFFSETS
	.align		4
        /*0170*/ 	.byte	0x04, 0x46
        /*0172*/ 	.short	(.L_210 - .L_209)


	//   ....[0]....
.L_209:
        /*0174*/ 	.word	0x000018c0


	//   ....[1]....
        /*0178*/ 	.word	0x00011410


	//   ....[2]....
        /*017c*/ 	.word	0x00011550


	//   ....[3]....
        /*0180*/ 	.word	0x00011640


	//----- nvinfo : EIATTR_MBARRIER_INSTR_OFFSETS
	.align		4
.L_210:
        /*0184*/ 	.byte	0x04, 0x39
        /*0186*/ 	.short	(.L_212 - .L_211)


	//   ....[0]....
.L_211:
        /*0188*/ 	.word	0x00000280
        /*018c*/ 	.word	0x000000ff
        /*0190*/ 	.word	0x00028800
        /*0194*/ 	.short	0x0100
        /*0196*/ 	.byte	0x06
	.zero		1


	//   ....[1]....
        /*0198*/ 	.word	0x00000290
        /*019c*/ 	.word	0x000000ff
        /*01a0*/ 	.word	0x00028820
        /*01a4*/ 	.short	0x0100
        /*01a6*/ 	.byte	0x06
	.zero		1


	//   ....[2]....
        /*01a8*/ 	.word	0x00000380
        /*01ac*/ 	.word	0x000000ff
        /*01b0*/ 	.word	0x00028830
        /*01b4*/ 	.short	0x0100
        /*01b6*/ 	.byte	0x08
	.zero		1


	//   ....[3]....
        /*01b8*/ 	.word	0x00000390
        /*01bc*/ 	.word	0x000000ff
        /*01c0*/ 	.word	0x00028840
        /*01c4*/ 	.short	0x0100
        /*01c6*/ 	.byte	0x08
	.zero		1


	//   ....[4]....
        /*01c8*/ 	.word	0x000003a0
        /*01cc*/ 	.word	0x000000ff
        /*01d0*/ 	.word	0x00028838
        /*01d4*/ 	.short	0x0100
        /*01d6*/ 	.byte	0x08
	.zero		1


	//   ....[5]....
        /*01d8*/ 	.word	0x000003b0
        /*01dc*/ 	.word	0x000000ff
        /*01e0*/ 	.word	0x00028848
        /*01e4*/ 	.short	0x0100
        /*01e6*/ 	.byte	0x08
	.zero		1


	//   ....[6]....
        /*01e8*/ 	.word	0x000004e0
        /*01ec*/ 	.word	0x000000ff
        /*01f0*/ 	.word	0x00028850
        /*01f4*/ 	.short	0x0100
        /*01f6*/ 	.byte	0x08
	.zero		1


	//   ....[7]....
        /*01f8*/ 	.word	0x000004f0
        /*01fc*/ 	.word	0x000000ff
        /*0200*/ 	.word	0x00028860
        /*0204*/ 	.short	0x0100
        /*0206*/ 	.byte	0x08
	.zero		1


	//   ....[8]....
        /*0208*/ 	.word	0x00000500
        /*020c*/ 	.word	0x000000ff
        /*0210*/ 	.word	0x00028858
        /*0214*/ 	.short	0x0100
        /*0216*/ 	.byte	0x08
	.zero		1


	//   ....[9]....
        /*0218*/ 	.word	0x00000510
        /*021c*/ 	.word	0x000000ff
        /*0220*/ 	.word	0x00028868
        /*0224*/ 	.short	0x0100
        /*0226*/ 	.byte	0x08
	.zero		1


	//   ....[10]....
        /*0228*/ 	.word	0x00000600
        /*022c*/ 	.word	0x000000ff
        /*0230*/ 	.word	0x00028870
        /*0234*/ 	.short	0x0100
        /*0236*/ 	.byte	0x06
	.zero		1


	//   ....[11]....
        /*0238*/ 	.word	0x00000610
        /*023c*/ 	.word	0x000000ff
        /*0240*/ 	.word	0x00028880
        /*0244*/ 	.short	0x0100
        /*0246*/ 	.byte	0x06
	.zero		1


	//   ....[12]....
        /*0248*/ 	.word	0x00000620
        /*024c*/ 	.word	0x000000ff
        /*0250*/ 	.word	0x00028878
        /*0254*/ 	.short	0x0100
        /*0256*/ 	.byte	0x06
	.zero		1


	//   ....[13]....
        /*0258*/ 	.word	0x00000630
        /*025c*/ 	.word	0x000000ff
        /*0260*/ 	.word	0x00028888
        /*0264*/ 	.short	0x0100
        /*0266*/ 	.byte	0x06
	.zero		1


	//   ....[14]....
        /*0268*/ 	.word	0x00000760
        /*026c*/ 	.word	0x000000ff
        /*0270*/ 	.word	0x00028890
        /*0274*/ 	.short	0x0100
        /*0276*/ 	.byte	0x08
	.zero		1


	//   ....[15]....
        /*0278*/ 	.word	0x00000770
        /*027c*/ 	.word	0x000000ff
        /*0280*/ 	.word	0x000288a0
        /*0284*/ 	.short	0x0100
        /*0286*/ 	.byte	0x08
	.zero		1


	//   ....[16]....
        /*0288*/ 	.word	0x00000780
        /*028c*/ 	.word	0x000000ff
        /*0290*/ 	.word	0x00028898
        /*0294*/ 	.short	0x0100
        /*0296*/ 	.byte	0x08
	.zero		1


	//   ....[17]....
        /*0298*/ 	.word	0x00000790
        /*029c*/ 	.word	0x000000ff
        /*02a0*/ 	.word	0x000288a8
        /*02a4*/ 	.short	0x0100
        /*02a6*/ 	.byte	0x08
	.zero		1


	//   ....[18]....
        /*02a8*/ 	.word	0x000008c0
        /*02ac*/ 	.word	0x000000ff
        /*02b0*/ 	.word	0x000288b0
        /*02b4*/ 	.short	0x0100
        /*02b6*/ 	.byte	0x08
	.zero		1


	//   ....[19]....
        /*02b8*/ 	.word	0x000008d0
        /*02bc*/ 	.word	0x000000ff
        /*02c0*/ 	.word	0x000288c0
        /*02c4*/ 	.short	0x0100
        /*02c6*/ 	.byte	0x08
	.zero		1


	//   ....[20]....
        /*02c8*/ 	.word	0x000008e0
        /*02cc*/ 	.word	0x000000ff
        /*02d0*/ 	.word	0x000288b8
        /*02d4*/ 	.short	0x0100
        /*02d6*/ 	.byte	0x08
	.zero		1


	//   ....[21]....
        /*02d8*/ 	.word	0x000008f0
        /*02dc*/ 	.word	0x000000ff
        /*02e0*/ 	.word	0x000288c8
        /*02e4*/ 	.short	0x0100
        /*02e6*/ 	.byte	0x08
	.zero		1


	//   ....[22]....
        /*02e8*/ 	.word	0x00001940
        /*02ec*/ 	.word	0x000000ff
        /*02f0*/ 	.word	0x00028800
        /*02f4*/ 	.short	0x010a
        /*02f6*/ 	.byte	0x27
	.zero		1


	//   ....[23]....
        /*02f8*/ 	.word	0x000019c0
        /*02fc*/ 	.word	0x00000059
        /*0300*/ 	.word	0x00028830
        /*0304*/ 	.short	0x010a
        /*0306*/ 	.byte	0x3f
	.zero		1


	//   ....[24]....
        /*0308*/ 	.word	0x00001a20
        /*030c*/ 	.word	0x00000059
        /*0310*/ 	.word	0x00028830
        /*0314*/ 	.short	0x010a
        /*0316*/ 	.byte	0x3f
	.zero		1


	//   ....[25]....
        /*0318*/ 	.word	0x000023d0
        /*031c*/ 	.word	0x00000000
        /*0320*/ 	.word	0x00000000
        /*0324*/ 	.short	0x0101
        /*0326*/ 	.byte	0x3f
	.zero		1


	//   ....[26]....
        /*0328*/ 	.word	0x00005380
        /*032c*/ 	.word	0x000000ff
        /*0330*/ 	.word	0x00028830
        /*0334*/ 	.short	0x010a
        /*0336*/ 	.byte	0x06
	.zero		1


	//   ....[27]....
        /*0338*/ 	.word	0x000053c0
        /*033c*/ 	.word	0x000000ff
        /*0340*/ 	.word	0x00028830
        /*0344*/ 	.short	0x010a
        /*0346*/ 	.byte	0x06
	.zero		1


	//   ....[28]....
        /*0348*/ 	.word	0x000056e0
        /*034c*/ 	.word	0x000000ff
        /*0350*/ 	.word	0x00028850
        /*0354*/ 	.short	0x010a
        /*0356*/ 	.byte	0x06
	.zero		1


	//   ....[29]....
        /*0358*/ 	.word	0x00005720
        /*035c*/ 	.word	0x000000ff
        /*0360*/ 	.word	0x00028850
        /*0364*/ 	.short	0x010a
        /*0366*/ 	.byte	0x06
	.zero		1


	//   ....[30]....
        /*0368*/ 	.word	0x000062b0
        /*036c*/ 	.word	0x00000033
        /*0370*/ 	.word	0x00000000
        /*0374*/ 	.short	0x0101
        /*0376*/ 	.byte	0x3f
	.zero		1


	//   ....[31]....
        /*0378*/ 	.word	0x00007f40
        /*037c*/ 	.word	0x0000001c
        /*0380*/ 	.word	0x00000000
        /*0384*/ 	.short	0x0101
        /*0386*/ 	.byte	0x3f
	.zero		1


	//   ....[32]....
        /*0388*/ 	.word	0x00008db0
        /*038c*/ 	.word	0x000000ff
        /*0390*/ 	.word	0x00028830
        /*0394*/ 	.short	0x010a
        /*0396*/ 	.byte	0x06
	.zero		1


	//   ....[33]....
        /*0398*/ 	.word	0x00008df0
        /*039c*/ 	.word	0x000000ff
        /*03a0*/ 	.word	0x00028830
        /*03a4*/ 	.short	0x010a
        /*03a6*/ 	.byte	0x06
	.zero		1


	//   ....[34]....
        /*03a8*/ 	.word	0x00009110
        /*03ac*/ 	.word	0x000000ff
        /*03b0*/ 	.word	0x00028850
        /*03b4*/ 	.short	0x010a
        /*03b6*/ 	.byte	0x06
	.zero		1


	//   ....[35]....
        /*03b8*/ 	.word	0x00009150
        /*03bc*/ 	.word	0x000000ff
        /*03c0*/ 	.word	0x00028850
        /*03c4*/ 	.short	0x010a
        /*03c6*/ 	.byte	0x06
	.zero		1


	//   ....[36]....
        /*03c8*/ 	.word	0x0000aa30
        /*03cc*/ 	.word	0x00000023
        /*03d0*/ 	.word	0x00000000
        /*03d4*/ 	.short	0x0101
        /*03d6*/ 	.byte	0x3f
	.zero		1


	//   ....[37]....
        /*03d8*/ 	.word	0x0000aae0
        /*03dc*/ 	.word	0x0000002e
        /*03e0*/ 	.word	0x00000000
        /*03e4*/ 	.short	0x0101
        /*03e6*/ 	.byte	0x3f
	.zero		1


	//   ....[38]....
        /*03e8*/ 	.word	0x0000b5f0
        /*03ec*/ 	.word	0x000000ff
        /*03f0*/ 	.word	0x00028830
        /*03f4*/ 	.short	0x010a
        /*03f6*/ 	.byte	0x06
	.zero		1


	//   ....[39]....
        /*03f8*/ 	.word	0x0000b630
        /*03fc*/ 	.word	0x000000ff
        /*0400*/ 	.word	0x00028830
        /*0404*/ 	.short	0x010a
        /*0406*/ 	.byte	0x06
	.zero		1


	//   ....[40]....
        /*0408*/ 	.word	0x0000b950
        /*040c*/ 	.word	0x000000ff
        /*0410*/ 	.word	0x00028850
        /*0414*/ 	.short	0x010a
        /*0416*/ 	.byte	0x06
	.zero		1


	//   ....[41]....
        /*0418*/ 	.word	0x0000b990
        /*041c*/ 	.word	0x000000ff
        /*0420*/ 	.word	0x00028850
        /*0424*/ 	.short	0x010a
        /*0426*/ 	.byte	0x06
	.zero		1


	//   ....[42]....
        /*0428*/ 	.word	0x0000c520
        /*042c*/ 	.word	0x0000003d
        /*0430*/ 	.word	0x00000000
        /*0434*/ 	.short	0x0101
        /*0436*/ 	.byte	0x3f
	.zero		1


	//   ....[43]....
        /*0438*/ 	.word	0x0000e2d0
        /*043c*/ 	.word	0x0000001d
        /*0440*/ 	.word	0x00000000
        /*0444*/ 	.short	0x0101
        /*0446*/ 	.byte	0x3f
	.zero		1


	//   ....[44]....
        /*0448*/ 	.word	0x0000ed40
        /*044c*/ 	.word	0x000000ff
        /*0450*/ 	.word	0x00028850
        /*0454*/ 	.short	0x010a
        /*0456*/ 	.byte	0x05
	.zero		1


	//   ....[45]....
        /*0458*/ 	.word	0x0000ed80
        /*045c*/ 	.word	0x000000ff
        /*0460*/ 	.word	0x00028850
        /*0464*/ 	.short	0x010a
        /*0466*/ 	.byte	0x05
	.zero		1


	//   ....[46]....
        /*0468*/ 	.word	0x0000f2a0
        /*046c*/ 	.word	0x00000009
        /*0470*/ 	.word	0x00000000
        /*0474*/ 	.short	0x0101
        /*0476*/ 	.byte	0x3f
	.zero		1


	//   ....[47]....
        /*0478*/ 	.word	0x00010040
        /*047c*/ 	.word	0x000000ff
        /*0480*/ 	.word	0x00000000
        /*0484*/ 	.short	0x0101
        /*0486*/ 	.byte	0x05
	.zero		1


	//   ....[48]....
        /*0488*/ 	.word	0x00011a70
        /*048c*/ 	.word	0x00000008
        /*0490*/ 	.word	0x00028840
        /*0494*/ 	.short	0x010a
        /*0496*/ 	.byte	0x3f
	.zero		1


	//   ....[49]....
        /*0498*/ 	.word	0x00011e30
        /*049c*/ 	.word	0x000000ff
        /*04a0*/ 	.word	0x00028820
        /*04a4*/ 	.short	0x010a
        /*04a6*/ 	.byte	0x27
	.zero		1


	//   ....[50]....
        /*04a8*/ 	.word	0x00012110
        /*04ac*/ 	.word	0x00000003
        /*04b0*/ 	.word	0x00028840
        /*04b4*/ 	.short	0x010a
        /*04b6*/ 	.byte	0x3f
	.zero		1


	//   ....[51]....
        /*04b8*/ 	.word	0x00012330
        /*04bc*/ 	.word	0x00000002
        /*04c0*/ 	.word	0x00000060
        /*04c4*/ 	.short	0x010a
        /*04c6*/ 	.byte	0x3f
	.zero		1


	//   ....[52]....
        /*04c8*/ 	.word	0x00012800
        /*04cc*/ 	.word	0x00000003
        /*04d0*/ 	.word	0x00028840
        /*04d4*/ 	.short	0x010a
        /*04d6*/ 	.byte	0x3f
	.zero		1


	//   ....[53]....
        /*04d8*/ 	.word	0x00012a20
        /*04dc*/ 	.word	0x00000002
        /*04e0*/ 	.word	0x00000060
        /*04e4*/ 	.short	0x010a
        /*04e6*/ 	.byte	0x3f
	.zero		1


	//   ....[54]....
        /*04e8*/ 	.word	0x00012e10
        /*04ec*/ 	.word	0x00000002
        /*04f0*/ 	.word	0x00028840
        /*04f4*/ 	.short	0x010a
        /*04f6*/ 	.byte	0x3f
	.zero		1


	//   ....[55]....
        /*04f8*/ 	.word	0x00013060
        /*04fc*/ 	.word	0x00000002
        /*0500*/ 	.word	0x00000060
        /*0504*/ 	.short	0x010a
        /*0506*/ 	.byte	0x3f
	.zero		1


	//   ....[56]....
        /*0508*/ 	.word	0x00013420
        /*050c*/ 	.word	0x00000003
        /*0510*/ 	.word	0x00028860
        /*0514*/ 	.short	0x010a
        /*0516*/ 	.byte	0x3f
	.zero		1


	//   ....[57]....
        /*0518*/ 	.word	0x00013830
        /*051c*/ 	.word	0x00000007
        /*0520*/ 	.word	0x00028820
        /*0524*/ 	.short	0x010a
        /*0526*/ 	.byte	0x3f
	.zero		1


	//   ....[58]....
        /*0528*/ 	.word	0x00013980
        /*052c*/ 	.word	0x00000005
        /*0530*/ 	.word	0x00000000
        /*0534*/ 	.short	0x010a
        /*0536*/ 	.byte	0x3f
	.zero		1


	//   ....[59]....
        /*0538*/ 	.word	0x000139f0
        /*053c*/ 	.word	0x00000003
        /*0540*/ 	.word	0x00000000
        /*0544*/ 	.short	0x010a
        /*0546*/ 	.byte	0x3f
	.zero		1


	//   ....[60]....
        /*0548*/ 	.word	0x00013a50
        /*054c*/ 	.word	0x00000005
        /*0550*/ 	.word	0x00000000
        /*0554*/ 	.short	0x010a
        /*0556*/ 	.byte	0x3f
	.zero		1


	//   ....[61]....
        /*0558*/ 	.word	0x00013a80
        /*055c*/ 	.word	0x00000003
        /*0560*/ 	.word	0x00000000
        /*0564*/ 	.short	0x010a
        /*0566*/ 	.byte	0x3f
	.zero		1


	//   ....[62]....
        /*0568*/ 	.word	0x00013af0
        /*056c*/ 	.word	0x00000003
        /*0570*/ 	.word	0x00028800
        /*0574*/ 	.short	0x010a
        /*0576*/ 	.byte	0x3f
	.zero		1


	//   ....[63]....
        /*0578*/ 	.word	0x00013b40
        /*057c*/ 	.word	0x00000059
        /*0580*/ 	.word	0x00028830
        /*0584*/ 	.short	0x010a
        /*0586*/ 	.byte	0x3f
	.zero		1


	//   ....[64]....
        /*0588*/ 	.word	0x00013ba0
        /*058c*/ 	.word	0x0000000c
        /*0590*/ 	.word	0x00028830
        /*0594*/ 	.short	0x010a
        /*0596*/ 	.byte	0x3f
	.zero		1


	//   ....[65]....
        /*0598*/ 	.word	0x00013c00
        /*059c*/ 	.word	0x0000000c
        /*05a0*/ 	.word	0x00028850
        /*05a4*/ 	.short	0x010a
        /*05a6*/ 	.byte	0x3f
	.zero		1


	//   ....[66]....
        /*05a8*/ 	.word	0x00013c60
        /*05ac*/ 	.word	0x00000008
        /*05b0*/ 	.word	0x00028830
        /*05b4*/ 	.short	0x010a
        /*05b6*/ 	.byte	0x3f
	.zero		1


	//   ....[67]....
        /*05b8*/ 	.word	0x00013cc0
        /*05bc*/ 	.word	0x00000008
        /*05c0*/ 	.word	0x00028850
        /*05c4*/ 	.short	0x010a
        /*05c6*/ 	.byte	0x3f
	.zero		1


	//   ....[68]....
        /*05c8*/ 	.word	0x00013d20
        /*05cc*/ 	.word	0x00000008
        /*05d0*/ 	.word	0x00028830
        /*05d4*/ 	.short	0x010a
        /*05d6*/ 	.byte	0x3f
	.zero		1


	//   ....[69]....
        /*05d8*/ 	.word	0x00013d80
        /*05dc*/ 	.word	0x00000008
        /*05e0*/ 	.word	0x00028850
        /*05e4*/ 	.short	0x010a
        /*05e6*/ 	.byte	0x3f
	.zero		1


	//   ....[70]....
        /*05e8*/ 	.word	0x00013de0
        /*05ec*/ 	.word	0x00000005
        /*05f0*/ 	.word	0x00028850
        /*05f4*/ 	.short	0x010a
        /*05f6*/ 	.byte	0x3f
	.zero		1


	//   ....[71]....
        /*05f8*/ 	.word	0x00013f60
        /*05fc*/ 	.word	0x00000008
        /*0600*/ 	.word	0x00028840
        /*0604*/ 	.short	0x010a
        /*0606*/ 	.byte	0x3f
	.zero		1


	//   ....[72]....
        /*0608*/ 	.word	0x00013fc0
        /*060c*/ 	.word	0x00000008
        /*0610*/ 	.word	0x00028820
        /*0614*/ 	.short	0x010a
        /*0616*/ 	.byte	0x3f
	.zero		1


	//   ....[73]....
        /*0618*/ 	.word	0x00014010
        /*061c*/ 	.word	0x00000003
        /*0620*/ 	.word	0x00028840
        /*0624*/ 	.short	0x010a
        /*0626*/ 	.byte	0x3f
	.zero		1


	//   ....[74]....
        /*0628*/ 	.word	0x00014060
        /*062c*/ 	.word	0x00000002
        /*0630*/ 	.word	0x00000060
        /*0634*/ 	.short	0x010a
        /*0636*/ 	.byte	0x3f
	.zero		1


	//   ....[75]....
        /*0638*/ 	.word	0x000140b0
        /*063c*/ 	.word	0x00000003
        /*0640*/ 	.word	0x00028840
        /*0644*/ 	.short	0x010a
        /*0646*/ 	.byte	0x3f
	.zero		1


	//   ....[76]....
        /*0648*/ 	.word	0x00014100
        /*064c*/ 	.word	0x00000002
        /*0650*/ 	.word	0x00000060
        /*0654*/ 	.short	0x010a
        /*0656*/ 	.byte	0x3f
	.zero		1


	//   ....[77]....
        /*0658*/ 	.word	0x00014150
        /*065c*/ 	.word	0x00000002
        /*0660*/ 	.word	0x00028840
        /*0664*/ 	.short	0x010a
        /*0666*/ 	.byte	0x3f
	.zero		1


	//   ....[78]....
        /*0668*/ 	.word	0x000141a0
        /*066c*/ 	.word	0x00000002
        /*0670*/ 	.word	0x00000060
        /*0674*/ 	.short	0x010a
        /*0676*/ 	.byte	0x3f
	.zero		1


	//   ....[79]....
        /*0678*/ 	.word	0x000141f0
        /*067c*/ 	.word	0x00000003
        /*0680*/ 	.word	0x00028860
        /*0684*/ 	.short	0x010a
        /*0686*/ 	.byte	0x3f
	.zero		1


	//   ....[80]....
        /*0688*/ 	.word	0x000142d0
        /*068c*/ 	.word	0x00000007
        /*0690*/ 	.word	0x00028820
        /*0694*/ 	.short	0x010a
        /*0696*/ 	.byte	0x3f
	.zero		1


	//   ....[81]....
        /*0698*/ 	.word	0x00014320
        /*069c*/ 	.word	0x00000005
        /*06a0*/ 	.word	0x00000000
        /*06a4*/ 	.short	0x010a
        /*06a6*/ 	.byte	0x3f
	.zero		1


	//   ....[82]....
        /*06a8*/ 	.word	0x00014370
        /*06ac*/ 	.word	0x00000003
        /*06b0*/ 	.word	0x00000000
        /*06b4*/ 	.short	0x010a
        /*06b6*/ 	.byte	0x3f
	.zero		1


	//   ....[83]....
        /*06b8*/ 	.word	0x000143c0
        /*06bc*/ 	.word	0x00000005
        /*06c0*/ 	.word	0x00000000
        /*06c4*/ 	.short	0x010a
        /*06c6*/ 	.byte	0x3f
	.zero		1


	//----- nvinfo : EIATTR_NUM_MBARRIERS
	.align		4
.L_212:
        /*06c8*/ 	.byte	0x03, 0x38
        /*06ca*/ 	.short	0x0016


	//----- nvinfo : EIATTR_EXIT_INSTR_OFFSETS
	.align		4
        /*06cc*/ 	.byte	0x04, 0x1c
        /*06ce*/ 	.short	(.L_214 - .L_213)


	//   ....[0]....
.L_213:
        /*06d0*/ 	.word	0x00000a50


	//   ....[1]....
        /*06d4*/ 	.word	0x00010910


	//   ....[2]....
        /*06d8*/ 	.word	0x00010970


	//   ....[3]....
        /*06dc*/ 	.word	0x000138a0


	//   ....[4]....
        /*06e0*/ 	.word	0x00013ad0


	//----- nvinfo : EIATTR_MAX_THREADS
	.align		4
.L_214:
        /*06e4*/ 	.byte	0x04, 0x05
        /*06e6*/ 	.short	(.L_216 - .L_215)
.L_215:
        /*06e8*/ 	.word	0x00000180
        /*06ec*/ 	.word	0x00000001
        /*06f0*/ 	.word	0x00000001


	//----- nvinfo : EIATTR_CRS_STACK_SIZE
	.align		4
.L_216:
        /*06f4*/ 	.byte	0x04, 0x1e
        /*06f6*/ 	.short	(.L_218 - .L_217)
.L_217:
        /*06f8*/ 	.word	0x00000000


	//----- nvinfo : EIATTR_CBANK_PARAM_SIZE
	.align		4
.L_218:
        /*06fc*/ 	.byte	0x03, 0x19
        /*06fe*/ 	.short	0x0bf0


	//----- nvinfo : EIATTR_PARAM_CBANK
	.align		4
        /*0700*/ 	.byte	0x04, 0x0a
        /*0702*/ 	.short	(.L_220 - .L_219)
	.align		4
.L_219:
        /*0704*/ 	.word	index@(.nv.constant0._ZN7cutlass13device_kernelIN5flash11enable_sm90INS1_16FlashAttnFwdSm90INS1_25CollectiveMainloopFwdSm90ILi2EN4cute5tupleIJNS5_1CILi1EEES8_S8_EEENS6_IJNS7_ILi128EEESA_SA_EEELi128ENS_6half_tEfNS_4arch4Sm90ELb0ELb1ELb1ELb0ELb0ELb0ELb0ELb1ELb1ELb0ELb0ELb0EEENS1_21CollectiveEpilogueFwdISB_S9_SC_SE_Li256ELb0ELb0ELb0ELb0EEENS1_30DynamicPersistentTileSchedulerILi256ELi32ELb0ELb0ELb1EEEEEEEEEvNT_6ParamsE)
        /*0708*/ 	.short	0x0210
        /*070a*/ 	.short	0x0bf0


	//----- nvinfo : EIATTR_SW_WAR
	.align		4
.L_220:
        /*070c*/ 	.byte	0x04, 0x36
        /*070e*/ 	.short	(.L_222 - .L_221)
.L_221:
        /*0710*/ 	.word	0x00000008
.L_222:


//--------------------- .nv.info._ZN7cutlass13device_kernelIN5flash11enable_sm90INS1_16FlashAttnFwdSm90INS1_25CollectiveMainloopFwdSm90ILi2EN4cute5tupleIJNS5_1CILi1EEES8_S8_EEENS6_IJNS7_ILi128EEESA_SA_EEELi128ENS_6half_tEfNS_4arch4Sm90ELb0ELb1ELb1ELb1ELb0ELb0ELb0ELb1ELb1ELb0ELb0ELb0EEENS1_21CollectiveEpilogueFwdISB_S9_SC_SE_Li256ELb1ELb0ELb0ELb0EEENS1_36VarlenDynamicPersistentTileSchedulerILi128ELi128ELi256ELi32ELb0ELb0ELb1ELb1ELb0ELb1EEEEEEEEEvNT_6ParamsE --------------------------
	.section	.nv.info._ZN7cutlass13device_kernelIN5flash11enable_sm90INS1_16FlashAttnFwdSm90INS1_25CollectiveMainloopFwdSm90ILi2EN4cute5tupleIJNS5_1CILi1EEES8_S8_EEENS6_IJNS7_ILi128EEESA_SA_EEELi128ENS_6half_tEfNS_4arch4Sm90ELb0ELb1ELb1ELb1ELb0ELb0ELb0ELb1ELb1ELb0ELb0ELb0EEENS1_21CollectiveEpilogueFwdISB_S9_SC_SE_Li256ELb1ELb0ELb0ELb0EEENS1_36VarlenDynamicPersistentTileSchedulerILi128ELi128ELi256ELi32ELb0ELb0ELb1ELb1ELb0ELb1EEEEEEEEEvNT_6ParamsE,"",@"SHT_CUDA_INFO"
	.sectionflags	@""
	.align	4


	//----- nvinfo : EIATTR_CUDA_API_VERSION
	.align		4
        /*0000*/ 	.byte	0x04, 0x37
        /*0002*/ 	.short	(.L_224 - .L_223)
.L_223:
        /*0004*/ 	.word	0x00000082


	//----- nvinfo : EIATTR_KPARAM_INFO
	.align		4
.L_224:
        /*0008*/ 	.byte	0x04, 0x17
        /*000a*/ 	.short	(.L_226 - .L_225)
.L_225:
        /*000c*/ 	.word	0x00000000
        /*0010*/ 	.short	0x0000
        /*0012*/ 	.short	0x0070
        /*0014*/ 	.byte	0x00, 0xf0, 0x01, 0x28


	//----- nvinfo : EIATTR_SPARSE_MMA_MASK
	.align		4
.L_226:
        /*0018*/ 	.byte	0x03, 0x50
        /*001a*/ 	.short	0x0000


	//----- nvinfo : EIATTR_MAXREG_COUNT
	.align		4
        /*001c*/ 	.byte	0x03, 0x1b
        /*001e*/ 	.short	0x00a8


	//----- nvinfo : EIATTR_NUM_BARRIERS
	.align		4
        /*0020*/ 	.byte	0x02, 0x4c
        /*0022*/ 	.byte	0x10
	.zero		1


	//----- nvinfo : EIATTR_EXTERNS
	.align		4
        /*0024*/ 	.byte	0x04, 0x0f
        /*0026*/ 	.short	(.L_228 - .L_227)


	//   ....[0]....
	.align		4
.L_227:
        /*0028*/ 	.word	index@(__assertfail)


	//----- nvinfo : EIATTR_ANNOTATIONS
	.align		4
.L_228:
        /*002c*/ 	.byte	0x04, 0x55
        /*002e*/ 	.short	(.L_230 - .L_229)


	//   ....[0]....
.L_229:
        /* <DEDUP_REMOVED lines=31> */


	//----- nvinfo : EIATTR_MERCURY_ISA_VERSION
	.align		4
.L_230:
        /*0208*/ 	.byte	0x03, 0x5f
        /*020a*/ 	.short	0x0101


	//----- nvinfo : EIATTR_UNUSED_LOAD_BYTE_OFFSET
	.align		4
        /*020c*/ 	.byte	0x04, 0x44
        /*020e*/ 	.short	(.L_232 - .L_231)


	//   ....[0]....
.L_231:
        /*0210*/ 	.word	0x00000a70
        /*0214*/ 	.word	0x0000fff0


	//   ....[1]....
        /*0218*/ 	.word	0x0000f950
        /*021c*/ 	.word	0x0000fff0


	//----- nvinfo : EIATTR_INT_WARP_WIDE_INSTR_OFFSETS
	.align		4
.L_232:
        /*0220*/ 	.byte	0x04, 0x31
        /*0222*/ 	.short	(.L_234 - .L_233)


	//   ....[0]....
.L_233:
        /*0224*/ 	.word	0x00000160


	//   ....[1]....
        /*0228*/ 	.word	0x000001a0


	//   ....[2]....
        /*022c*/ 	.word	0x00000210


	//   ....[3]....
        /*0230*/ 	.word	0x00012ce0


	//   ....[4]....
        /*0234*/ 	.word	0x00012d70


	//   ....[5]....
        /*0238*/ 	.word	0x00013270


	//   ....[6]....
        /*023c*/ 	.word	0x000132f0


	//   ....[7]....
        /*0240*/ 	.word	0x00013400


	//   ....[8]....
        /*0244*/ 	.word	0x00015570


	//   ....[9]....
        /*0248*/ 	.word	0x00015600


	//----- nvinfo : EIATTR_COOP_GROUP_MASK_REGIDS
	.align		4
.L_234:
        /*024c*/ 	.byte	0x04, 0x29
        /*024e*/ 	.short	(.L_236 - .L_235)


	//   ....[0]....
.L_235:
        /*0250*/ 	.word	0xffffffff


	//   ....[1]....
        /*0254*/ 	.word	0xffffffff


	//   ....[2]....
        /*0258*/ 	.word	0xffffffff


	//   ....[3]....
        /*025c*/ 	.word	0xffffffff


	//   ....[4]....
        /*0260*/ 	.word	0xffffffff


	//   ....[5]....
        /*0264*/ 	.word	0xffffffff


	//   ....[6]....
        /*0268*/ 	.word	0xffffffff


	//   ....[7]....
        /*026c*/ 	.word	0xffffffff


	//   ....[8]....
        /*0270*/ 	.word	0xffffffff


	//   ....[9]....
        /*0274*/ 	.word	0xffffffff


	//   ....[10]....
        /*0278*/ 	.word	0xffffffff


	//   ....[11]....
        /*027c*/ 	.word	0xffffffff


	//   ....[12]....
        /*0280*/ 	.word	0xffffffff


	//   ....[13]....
        /*0284*/ 	.word	0xffffffff


	//   ....[14]....
        /*0288*/ 	.word	0xffffffff


	//   ....[15]....
        /*028c*/ 	.word	0xffffffff


	//   ....[16]....
        /*0290*/ 	.word	0xffffffff


	//   ....[17]....
        /*0294*/ 	.word	0xffffffff


	//   ....[18]....
        /*0298*/ 	.word	0xffffffff


	//   ....[19]....
        /*029c*/ 	.word	0xffffffff


	//   ....[20]....
        /*02a0*/ 	.word	0xffffffff


	//   ....[21]....
        /*02a4*/ 	.word	0xffffffff


	//   ....[22]....
        /*02a8*/ 	.word	0xffffffff


	//   ....[23]....
        /*02ac*/ 	.word	0xffffffff


	//   ....[24]....
        /*02b0*/ 	.word	0xffffffff


	//   ....[25]....
        /*02b4*/ 	.word	0xffffffff


	//   ....[26]....
        /*02b8*/ 	.word	0xffffffff


	//   ....[27]....
        /*02bc*/ 	.word	0xffffffff


	//   ....[28]....
        /*02c0*/ 	.word	0xffffffff


	//   ....[29]....
        /*02c4*/ 	.word	0xffffffff


	//   ....[30]....
        /*02c8*/ 	.word	0xffffffff


	//   ....[31]....
        /*02cc*/ 	.word	0xffffffff


	//   ....[32]....
        /*02d0*/ 	.word	0xffffffff


	//   ....[33]....
        /*02d4*/ 	.word	0xffffffff


	//   ....[34]....
        /*02d8*/ 	.word	0xffffffff


	//   ....[35]....
        /*02dc*/ 	.word	0xffffffff


	//   ....[36]....
        /*02e0*/ 	.word	0xffffffff


	//   ....[37]....
        /*02e4*/ 	.word	0xffffffff


	//   ....[38]....
        /*02e8*/ 	.word	0xffffffff


	//   ....[39]....
        /*02ec*/ 	.word	0xffffffff


	//   ....[40]....
        /*02f0*/ 	.word	0xffffffff


	//   ....[41]....
        /*02f4*/ 	.word	0xffffffff


	//   ....[42]....
        /*02f8*/ 	.word	0xffffffff


	//   ....[43]....
        /*02fc*/ 	.word	0xffffffff


	//   ....[44]....
        /*0300*/ 	.word	0xffffffff


	//   ....[45]....
        /*0304*/ 	.word	0xffffffff


	//   ....[46]....
        /*0308*/ 	.word	0xffffffff


	//   ....[47]....
        /*030c*/ 	.word	0xffffffff


	//   ....[48]....
        /*0310*/ 	.word	0xffffffff


	//   ....[49]....
        /*0314*/ 	.word	0xffffffff


	//   ....[50]....
        /*0318*/ 	.word	0xffffffff


	//   ....[51]....
        /*031c*/ 	.word	0xffffffff


	//   ....[52]....
        /*0320*/ 	.word	0xffffffff


	//   ....[53]....
        /*0324*/ 	.word	0xffffffff


	//   ....[54]....
        /*0328*/ 	.word	0xffffffff


	//   ....[55]....
        /*032c*/ 	.word	0xffffffff


	//   ....[56]....
        /*0330*/ 	.word	0xffffffff


	//   ....[57]....
        /*0334*/ 	.word	0xffffffff


	//   ....[58]....
        /*0338*/ 	.word	0xffffffff


	//   ....[59]....
        /*033c*/ 	.word	0xffffffff


	//   ....[60]....
        /*0340*/ 	.word	0xffffffff


	//   ....[61]....
        /*0344*/ 	.word	0xffffffff


	//   ....[62]....
        /*0348*/ 	.word	0x0500000f


	//   ....[63]....
        /*034c*/ 	.word	0x0500000f


	//   ....[64]....
        /*0350*/ 	.word	0x0500000f


	//   ....[65]....
        /*0354*/ 	.word	0x0500000f


	//   ....[66]....
        /*0358*/ 	.word	0x0500000f


	//   ....[67]....
        /*035c*/ 	.word	0x0500000f


	//   ....[68]....
        /*0360*/ 	.word	0x0500000f


	//   ....[69]....
        /*0364*/ 	.word	0x0500000f


	//   ....[70]....
        /*0368*/ 	.word	0x0500000f


	//   ....[71]....
        /*036c*/ 	.word	0x0500000f


	//   ....[72]....
        /*0370*/ 	.word	0x0500000f


	//   ....[73]....
        /*0374*/ 	.word	0x0500000f


	//   ....[74]....
        /*0378*/ 	.word	0x0500000f


	//   ....[75]....
        /*037c*/ 	.word	0x0500000f


	//   ....[76]....
        /*0380*/ 	.word	0x0500000f


	//   ....[77]....
        /*0384*/ 	.word	0x0500000f


	//   ....[78]....
        /*0388*/ 	.word	0x0500000f


	//   ....[79]....
        /*038c*/ 	.word	0x0500000f


	//   ....[80]....
        /*0390*/ 	.word	0x0500000f


	//----- nvinfo : EIATTR_COOP_GROUP_INSTR_OFFSETS
	.align		4
.L_236:
        /*0394*/ 	.byte	0x04, 0x28
        /*0396*/ 	.short	(.L_238 - .L_237)


	//   ....[0]....
.L_237:
        /*0398*/ 	.word	0x00000070


	//   ....[1]....
        /*039c*/ 	.word	0x00000170


	//   ....[2]....
        /*03a0*/ 	.word	0x000001c0


	//   ....[3]....
        /*03a4*/ 	.word	0x000003f0


	//   ....[4]....
        /*03a8*/ 	.word	0x00000550


	//   ....[5]....
        /*03ac*/ 	.word	0x00000670


	//   ....[6]....
        /*03b0*/ 	.word	0x000007d0


	//   ....[7]....
        /*03b4*/ 	.word	0x000017b0


	//   ....[8]....
        /*03b8*/ 	.word	0x00003a40


	//   ....[9]....
        /*03bc*/ 	.word	0x00003b50


	//   ....[10]....
        /*03c0*/ 	.word	0x00004470


	//   ....[11]....
        /*03c4*/ 	.word	0x000044d0


	//   ....[12]....
        /*03c8*/ 	.word	0x00007200


	//   ....[13]....
        /*03cc*/ 	.word	0x00007260


	//   ....[14]....
        /*03d0*/ 	.word	0x00007be0


	//   ....[15]....
        /*03d4*/ 	.word	0x00007c60


	//   ....[16]....
        /*03d8*/ 	.word	0x0000a0b0


	//   ....[17]....
        /*03dc*/ 	.word	0x0000a0e0


	//   ....[18]....
        /*03e0*/ 	.word	0x0000a3d0


	//   ....[19]....
        /*03e4*/ 	.word	0x0000a470


	//   ....[20]....
        /*03e8*/ 	.word	0x0000d470


	//   ....[21]....
        /*03ec*/ 	.word	0x0000d4b0


	//   ....[22]....
        /*03f0*/ 	.word	0x0000de80


	//   ....[23]....
        /*03f4*/ 	.word	0x0000df40


	//   ....[24]....
        /*03f8*/ 	.word	0x0000f020


	//   ....[25]....
        /*03fc*/ 	.word	0x0000f060


	//   ....[26]....
        /*0400*/ 	.word	0x0000f140


	//   ....[27]....
        /*0404*/ 	.word	0x0000f160


	//   ....[28]....
        /*0408*/ 	.word	0x00011880


	//   ....[29]....
        /*040c*/ 	.word	0x00011a00


	//   ....[30]....
        /*0410*/ 	.word	0x00011a30


	//   ....[31]....
        /*0414*/ 	.word	0x00011a70


	//   ....[32]....
        /*0418*/ 	.word	0x00011ae0


	//   ....[33]....
        /*041c*/ 	.word	0x00011b40


	//   ....[34]....
        /*0420*/ 	.word	0x00011b80


	//   ....[35]....
        /*0424*/ 	.word	0x00011d20


	//   ....[36]....
        /*0428*/ 	.word	0x00011d80


	//   ....[37]....
        /*042c*/ 	.word	0x00011dc0


	//   ....[38]....
        /*0430*/ 	.word	0x00011e00


	//   ....[39]....
        /*0434*/ 	.word	0x00011e30


	//   ....[40]....
        /*0438*/ 	.word	0x00011e60


	//   ....[41]....
        /*043c*/ 	.word	0x00011ef0


	//   ....[42]....
        /*0440*/ 	.word	0x00011f50


	//   ....[43]....
        /*0444*/ 	.word	0x00011fe0


	//   ....[44]....
        /*0448*/ 	.word	0x00015a10


	//   ....[45]....
        /*044c*/ 	.word	0x00015a20


	//   ....[46]....
        /*0450*/ 	.word	0x00015b30


	//   ....[47]....
        /*0454*/ 	.word	0x00015b90


	//   ....[48]....
        /*0458*/ 	.word	0x00015bd0


	//   ....[49]....
        /*045c*/ 	.word	0x00015c10


	//   ....[50]....
        /*0460*/ 	.word	0x00015c40


	//   ....[51]....
        /*0464*/ 	.word	0x00015c70


	//   ....[52]....
        /*0468*/ 	.word	0x00015e00


	//   ....[53]....
        /*046c*/ 	.word	0x00015e60


	//   ....[54]....
        /*0470*/ 	.word	0x00015ea0


	//   ....[55]....
        /*0474*/ 	.word	0x00015ee0


	//   ....[56]....
        /*0478*/ 	.word	0x00015f10


	//   ....[57]....
        /*047c*/ 	.word	0x00015f40


	//   ....[58]....
        /*0480*/ 	.word	0x00016000


	//   ....[59]....
        /*0484*/ 	.word	0x00016020


	//   ....[60]....
        /*0488*/ 	.word	0x00016090


	//   ....[61]....
        /*048c*/ 	.word	0x00016720


	//   ....[62]....
        /*0490*/ 	.word	0x00016db0


	//   ....[63]....
        /*0494*/ 	.word	0x000171d0


	//   ....[64]....
        /*0498*/ 	.word	0x00017260


	//   ....[65]....
        /*049c*/ 	.word	0x00017300


	//   ....[66]....
        /*04a0*/ 	.word	0x000173b0


	//   ....[67]....
        /*04a4*/ 	.word	0x00017430


	//   ....[68]....
        /*04a8*/ 	.word	0x000174b0


	//   ....[69]....
        /*04ac*/ 	.word	0x00017530


	//   ....[70]....
        /*04b0*/ 	.word	0x000175b0


	//   ....[71]....
        /*04b4*/ 	.word	0x00017640


	//   ....[72]....
        /*04b8*/ 	.word	0x000176f0


	//   ....[73]....
        /*04bc*/ 	.word	0x00017770


	//   ....[74]....
        /*04c0*/ 	.word	0x000177f0


	//   ....[75]....
        /*04c4*/ 	.word	0x00017870


	//   ....[76]....
        /*04c8*/ 	.word	0x000178f0


	//   ....[77]....
        /*04cc*/ 	.word	0x00017960


	//   ....[78]....
        /*04d0*/ 	.word	0x00017a00


	//   ....[79]....
        /*04d4*/ 	.word	0x00017a90


	//   ....[80]....
        /*04d8*/ 	.word	0x00017bc0


	//----- nvinfo : EIATTR_REG_RECONFIG
	.align		4
.L_238:
        /*04dc*/ 	.byte	0x01, 0x54
	.zero		2


	//----- nvinfo : EIATTR_SYSCALL_OFFSETS
	.align		4
        /*04e0*/ 	.byte	0x04, 0x46
        /*04e2*/ 	.short	(.L_240 - .L_239)


	//   ....[0]....
.L_239:
        /*04e4*/ 	.word	0x00001990


	//   ....[1]....
        /*04e8*/ 	.word	0x00012f00


	//   ....[2]....
        /*04ec*/ 	.word	0x00013040


	//   ....[3]....
        /*04f0*/ 	.word	0x00013140


	//----- nvinfo : EIATTR_MBARRIER_INSTR_OFFSETS
	.align		4
.L_240:
        /*04f4*/ 	.byte	0x04, 0x39
        /*04f6*/ 	.short	(.L_242 - .L_241)


	//   ....[0]....
.L_241:
        /*04f8*/ 	.word	0x000002a0
        /*04fc*/ 	.word	0x000000ff
        /*0500*/ 	.word	0x00028800
        /*0504*/ 	.short	0x0100
        /*0506*/ 	.byte	0x08
	.zero		1


	//   ....[1]....
        /*0508*/ 	.word	0x000002b0
        /*050c*/ 	.word	0x000000ff
        /*0510*/ 	.word	0x00028820
        /*0514*/ 	.short	0x0100
        /*0516*/ 	.byte	0x08
	.zero		1


	//   ....[2]....
        /*0518*/ 	.word	0x000003a0
        /*051c*/ 	.word	0x000000ff
        /*0520*/ 	.word	0x00028830
        /*0524*/ 	.short	0x0100
        /*0526*/ 	.byte	0x08
	.zero		1


	//   ....[3]....
        /*0528*/ 	.word	0x000003b0
        /*052c*/ 	.word	0x000000ff
        /*0530*/ 	.word	0x00028840
        /*0534*/ 	.short	0x0100
        /*0536*/ 	.byte	0x08
	.zero		1


	//   ....[4]....
        /*0538*/ 	.word	0x000003c0
        /*053c*/ 	.word	0x000000ff
        /*0540*/ 	.word	0x00028838
        /*0544*/ 	.short	0x0100
        /*0546*/ 	.byte	0x08
	.zero		1


	//   ....[5]....
        /*0548*/ 	.word	0x000003d0
        /*054c*/ 	.word	0x000000ff
        /*0550*/ 	.word	0x00028848
        /*0554*/ 	.short	0x0100
        /*0556*/ 	.byte	0x08
	.zero		1


	//   ....[6]....
        /*0558*/ 	.word	0x00000500
        /*055c*/ 	.word	0x000000ff
        /*0560*/ 	.word	0x00028850
        /*0564*/ 	.short	0x0100
        /*0566*/ 	.byte	0x08
	.zero		1


	//   ....[7]....
        /*0568*/ 	.word	0x00000510
        /*056c*/ 	.word	0x000000ff
        /*0570*/ 	.word	0x00028860
        /*0574*/ 	.short	0x0100
        /*0576*/ 	.byte	0x08
	.zero		1


	//   ....[8]....
        /*0578*/ 	.word	0x00000520
        /*057c*/ 	.word	0x000000ff
        /*0580*/ 	.word	0x00028858
        /*0584*/ 	.short	0x0100
        /*0586*/ 	.byte	0x08
	.zero		1


	//   ....[9]....
        /*0588*/ 	.word	0x00000530
        /*058c*/ 	.word	0x000000ff
        /*0590*/ 	.word	0x00028868
        /*0594*/ 	.short	0x0100
        /*0596*/ 	.byte	0x08
	.zero		1


	//   ....[10]....
        /*0598*/ 	.word	0x00000620
        /*059c*/ 	.word	0x000000ff
        /*05a0*/ 	.word	0x00028870
        /*05a4*/ 	.short	0x0100
        /*05a6*/ 	.byte	0x06
	.zero		1


	//   ....[11]....
        /*05a8*/ 	.word	0x00000630
        /*05ac*/ 	.word	0x000000ff
        /*05b0*/ 	.word	0x00028880
        /*05b4*/ 	.short	0x0100
        /*05b6*/ 	.byte	0x06
	.zero		1


	//   ....[12]....
        /*05b8*/ 	.word	0x00000640
        /*05bc*/ 	.word	0x000000ff
        /*05c0*/ 	.word	0x00028878
        /*05c4*/ 	.short	0x0100
        /*05c6*/ 	.byte	0x06
	.zero		1


	//   ....[13]....
        /*05c8*/ 	.word	0x00000650
        /*05cc*/ 	.word	0x000000ff
        /*05d0*/ 	.word	0x00028888
        /*05d4*/ 	.short	0x0100
        /*05d6*/ 	.byte	0x06
	.zero		1


	//   ....[14]....
        /*05d8*/ 	.word	0x00000780
        /*05dc*/ 	.word	0x000000ff
        /*05e0*/ 	.word	0x00028890
        /*05e4*/ 	.short	0x0100
        /*05e6*/ 	.byte	0x08
	.zero		1


	//   ....[15]....
        /*05e8*/ 	.word	0x00000790
        /*05ec*/ 	.word	0x000000ff
        /*05f0*/ 	.word	0x000288a0
        /*05f4*/ 	.short	0x0100
        /*05f6*/ 	.byte	0x08
	.zero		1


	//   ....[16]....
        /*05f8*/ 	.word	0x000007a0
        /*05fc*/ 	.word	0x000000ff
        /*0600*/ 	.word	0x00028898
        /*0604*/ 	.short	0x0100
        /*0606*/ 	.byte	0x08
	.zero		1


	//   ....[17]....
        /*0608*/ 	.word	0x000007b0
        /*060c*/ 	.word	0x000000ff
        /*0610*/ 	.word	0x000288a8
        /*0614*/ 	.short	0x0100
        /*0616*/ 	.byte	0x08
	.zero		1


	//   ....[18]....
        /*0618*/ 	.word	0x000008e0
        /*061c*/ 	.word	0x000000ff
        /*0620*/ 	.word	0x000288b0
        /*0624*/ 	.short	0x0100
        /*0626*/ 	.byte	0x08
	.zero		1


	//   ....[19]....
        /*0628*/ 	.word	0x000008f0
        /*062c*/ 	.word	0x000000ff
        /*0630*/ 	.word	0x000288c0
        /*0634*/ 	.short	0x0100
        /*0636*/ 	.byte	0x08
	.zero		1


	//   ....[20]....
        /*0638*/ 	.word	0x00000900
        /*063c*/ 	.word	0x000000ff
        /*0640*/ 	.word	0x000288b8
        /*0644*/ 	.short	0x0100
        /*0646*/ 	.byte	0x08
	.zero		1


	//   ....[21]....
        /*0648*/ 	.word	0x00000910
        /*064c*/ 	.word	0x000000ff
        /*0650*/ 	.word	0x000288c8
        /*0654*/ 	.short	0x0100
        /*0656*/ 	.byte	0x08
	.zero		1


	//   ....[22]....
        /*0658*/ 	.word	0x00001a10
        /*065c*/ 	.word	0x000000ff
        /*0660*/ 	.word	0x00028800
        /*0664*/ 	.short	0x010a
        /*0666*/ 	.byte	0x29
	.zero		1


	//   ....[23]....
        /*0668*/ 	.word	0x00001a90
        /*066c*/ 	.word	0x00000007
        /*0670*/ 	.word	0x00028830
        /*0674*/ 	.short	0x010a
        /*0676*/ 	.byte	0x3f
	.zero		1


	//   ....[24]....
        /*0678*/ 	.word	0x00001af0
        /*067c*/ 	.word	0x00000007
        /*0680*/ 	.word	0x00028830
        /*0684*/ 	.short	0x010a
        /*0686*/ 	.byte	0x3f
	.zero		1


	//   ....[25]....
        /*0688*/ 	.word	0x000023f0
        /*068c*/ 	.word	0x00000000
        /*0690*/ 	.word	0x00000000
        /*0694*/ 	.short	0x0101
        /*0696*/ 	.byte	0x3f
	.zero		1


	//   ....[26]....
        /*0698*/ 	.word	0x000054e0
        /*069c*/ 	.word	0x000000ff
        /*06a0*/ 	.word	0x00028830
        /*06a4*/ 	.short	0x010a
        /*06a6*/ 	.byte	0x06
	.zero		1


	//   ....[27]....
        /*06a8*/ 	.word	0x00005520
        /*06ac*/ 	.word	0x000000ff
        /*06b0*/ 	.word	0x00028830
        /*06b4*/ 	.short	0x010a
        /*06b6*/ 	.byte	0x06
	.zero		1


	//   ....[28]....
        /*06b8*/ 	.word	0x00005860
        /*06bc*/ 	.word	0x000000ff
        /*06c0*/ 	.word	0x00028850
        /*06c4*/ 	.short	0x010a
        /*06c6*/ 	.byte	0x06
	.zero		1


	//   ....[29]....
        /*06c8*/ 	.word	0x000058a0
        /*06cc*/ 	.word	0x000000ff
        /*06d0*/ 	.word	0x00028850
        /*06d4*/ 	.short	0x010a
        /*06d6*/ 	.byte	0x06
	.zero		1


	//   ....[30]....
        /*06d8*/ 	.word	0x00006460
        /*06dc*/ 	.word	0x00000033
        /*06e0*/ 	.word	0x00000000
        /*06e4*/ 	.short	0x0101
        /*06e6*/ 	.byte	0x3f
	.zero		1


	//   ....[31]....
        /*06e8*/ 	.word	0x00008040
        /*06ec*/ 	.word	0x00000020
        /*06f0*/ 	.word	0x00000000
        /*06f4*/ 	.short	0x0101
        /*06f6*/ 	.byte	0x3f
	.zero		1


	//   ....[32]....
        /*06f8*/ 	.word	0x00008f80
        /*06fc*/ 	.word	0x000000ff
        /*0700*/ 	.word	0x00028830
        /*0704*/ 	.short	0x010a
        /*0706*/ 	.byte	0x06
	.zero		1


	//   ....[33]....
        /*0708*/ 	.word	0x00008fc0
        /*070c*/ 	.word	0x000000ff
        /*0710*/ 	.word	0x00028830
        /*0714*/ 	.short	0x010a
        /*0716*/ 	.byte	0x06
	.zero		1


	//   ....[34]....
        /*0718*/ 	.word	0x00009300
        /*071c*/ 	.word	0x000000ff
        /*0720*/ 	.word	0x00028850
        /*0724*/ 	.short	0x010a
        /*0726*/ 	.byte	0x06
	.zero		1


	//   ....[35]....
        /*0728*/ 	.word	0x00009340
        /*072c*/ 	.word	0x000000ff
        /*0730*/ 	.word	0x00028850
        /*0734*/ 	.short	0x010a
        /*0736*/ 	.byte	0x06
	.zero		1


	//   ....[36]....
        /*0738*/ 	.word	0x0000ac90
        /*073c*/ 	.word	0x00000028
        /*0740*/ 	.word	0x00000000
        /*0744*/ 	.short	0x0101
        /*0746*/ 	.byte	0x3f
	.zero		1


	//   ....[37]....
        /*0748*/ 	.word	0x0000ad40
        /*074c*/ 	.word	0x0000002a
        /*0750*/ 	.word	0x00000000
        /*0754*/ 	.short	0x0101
        /*0756*/ 	.byte	0x3f
	.zero		1


	//   ....[38]....
        /*0758*/ 	.word	0x0000b820
        /*075c*/ 	.word	0x000000ff
        /*0760*/ 	.word	0x00028830
        /*0764*/ 	.short	0x010a
        /*0766*/ 	.byte	0x06
	.zero		1


	//   ....[39]....
        /*0768*/ 	.word	0x0000b860
        /*076c*/ 	.word	0x000000ff
        /*0770*/ 	.word	0x00028830
        /*0774*/ 	.short	0x010a
        /*0776*/ 	.byte	0x06
	.zero		1


	//   ....[40]....
        /*0778*/ 	.word	0x0000bba0
        /*077c*/ 	.word	0x000000ff
        /*0780*/ 	.word	0x00028850
        /*0784*/ 	.short	0x010a
        /*0786*/ 	.byte	0x06
	.zero		1


	//   ....[41]....
        /*0788*/ 	.word	0x0000bbe0
        /*078c*/ 	.word	0x000000ff
        /*0790*/ 	.word	0x00028850
        /*0794*/ 	.short	0x010a
        /*0796*/ 	.byte	0x06
	.zero		1


	//   ....[42]....
        /*0798*/ 	.word	0x0000c790
        /*079c*/ 	.word	0x00000036
        /*07a0*/ 	.word	0x00000000
        /*07a4*/ 	.short	0x0101
        /*07a6*/ 	.byte	0x3f
	.zero		1


	//   ....[43]....
        /*07a8*/ 	.word	0x0000e210
        /*07ac*/ 	.word	0x00000022
        /*07b0*/ 	.word	0x00000000
        /*07b4*/ 	.short	0x0101
        /*07b6*/ 	.byte	0x3f
	.zero		1


	//   ....[44]....
        /*07b8*/ 	.word	0x0000ef90
        /*07bc*/ 	.word	0x000000ff
        /*07c0*/ 	.word	0x00028850
        /*07c4*/ 	.short	0x010a
        /*07c6*/ 	.byte	0x05
	.zero		1


	//   ....[45]....
        /*07c8*/ 	.word	0x0000efd0
        /*07cc*/ 	.word	0x000000ff
        /*07d0*/ 	.word	0x00028850
        /*07d4*/ 	.short	0x010a
        /*07d6*/ 	.byte	0x05
	.zero		1


	//   ....[46]....
        /*07d8*/ 	.word	0x0000f4f0
        /*07dc*/ 	.word	0x00000004
        /*07e0*/ 	.word	0x00000000
        /*07e4*/ 	.short	0x0101
        /*07e6*/ 	.byte	0x3f
	.zero		1


	//   ....[47]....
        /*07e8*/ 	.word	0x00010810
        /*07ec*/ 	.word	0x00000003
        /*07f0*/ 	.word	0x00000000
        /*07f4*/ 	.short	0x0101
        /*07f6*/ 	.byte	0x3f
	.zero		1


	//   ....[48]....
        /*07f8*/ 	.word	0x00013740
        /*07fc*/ 	.word	0x00000009
        /*0800*/ 	.word	0x00028840
        /*0804*/ 	.short	0x010a
        /*0806*/ 	.byte	0x3f
	.zero		1


	//   ....[49]....
        /*0808*/ 	.word	0x00013c10
        /*080c*/ 	.word	0x0000000a
        /*0810*/ 	.word	0x00028820
        /*0814*/ 	.short	0x010a
        /*0816*/ 	.byte	0x3f
	.zero		1


	//   ....[50]....
        /*0818*/ 	.word	0x00013f50
        /*081c*/ 	.word	0x00000002
        /*0820*/ 	.word	0x00028840
        /*0824*/ 	.short	0x010a
        /*0826*/ 	.byte	0x3f
	.zero		1


	//   ....[51]....
        /*0828*/ 	.word	0x00014210
        /*082c*/ 	.word	0x00000003
        /*0830*/ 	.word	0x00000060
        /*0834*/ 	.short	0x010a
        /*0836*/ 	.byte	0x3f
	.zero		1


	//   ....[52]....
        /*0838*/ 	.word	0x00014800
        /*083c*/ 	.word	0x00000002
        /*0840*/ 	.word	0x00028840
        /*0844*/ 	.short	0x010a
        /*0846*/ 	.byte	0x3f
	.zero		1


	//   ....[53]....
        /*0848*/ 	.word	0x00014ac0
        /*084c*/ 	.word	0x00000002
        /*0850*/ 	.word	0x00000060
        /*0854*/ 	.short	0x010a
        /*0856*/ 	.byte	0x3f
	.zero		1


	//   ....[54]....
        /*0858*/ 	.word	0x00014f90
        /*085c*/ 	.word	0x00000002
        /*0860*/ 	.word	0x00028840
        /*0864*/ 	.short	0x010a
        /*0866*/ 	.byte	0x3f
	.zero		1


	//   ....[55]....
        /*0868*/ 	.word	0x00015250
        /*086c*/ 	.word	0x00000002
        /*0870*/ 	.word	0x00000060
        /*0874*/ 	.short	0x010a
        /*0876*/ 	.byte	0x3f
	.zero		1


	//   ....[56]....
        /*0878*/ 	.word	0x000156c0
        /*087c*/ 	.word	0x00000003
        /*0880*/ 	.word	0x00028860
        /*0884*/ 	.short	0x010a
        /*0886*/ 	.byte	0x3f
	.zero		1


	//   ....[57]....
        /*0888*/ 	.word	0x000166a0
        /*088c*/ 	.word	0x00000000
        /*0890*/ 	.word	0x00028820
        /*0894*/ 	.short	0x010a
        /*0896*/ 	.byte	0x3f
	.zero		1


	//   ....[58]....
        /*0898*/ 	.word	0x00016860
        /*089c*/ 	.word	0x00000006
        /*08a0*/ 	.word	0x00000000
        /*08a4*/ 	.short	0x010a
        /*08a6*/ 	.byte	0x3f
	.zero		1


	//   ....[59]....
        /*08a8*/ 	.word	0x000168d0
        /*08ac*/ 	.word	0x00000007
        /*08b0*/ 	.word	0x00000000
        /*08b4*/ 	.short	0x010a
        /*08b6*/ 	.byte	0x3f
	.zero		1


	//   ....[60]....
        /*08b8*/ 	.word	0x00016940
        /*08bc*/ 	.word	0x00000004
        /*08c0*/ 	.word	0x00000000
        /*08c4*/ 	.short	0x010a
        /*08c6*/ 	.byte	0x3f
	.zero		1


	//   ....[61]....
        /*08c8*/ 	.word	0x00016970
        /*08cc*/ 	.word	0x00000003
        /*08d0*/ 	.word	0x00000000
        /*08d4*/ 	.short	0x010a
        /*08d6*/ 	.byte	0x3f
	.zero		1


	//   ....[62]....
        /*08d8*/ 	.word	0x000169e0
        /*08dc*/ 	.word	0x00000003
        /*08e0*/ 	.word	0x00028800
        /*08e4*/ 	.short	0x010a
        /*08e6*/ 	.byte	0x3f
	.zero		1


	//   ....[63]....
        /*08e8*/ 	.word	0x00016a30
        /*08ec*/ 	.word	0x00000007
        /*08f0*/ 	.word	0x00028830
        /*08f4*/ 	.short	0x010a
        /*08f6*/ 	.byte	0x3f
	.zero		1


	//   ....[64]....
        /*08f8*/ 	.word	0x00016a90
        /*08fc*/ 	.word	0x00000008
        /*0900*/ 	.word	0x00028830
        /*0904*/ 	.short	0x010a
        /*0906*/ 	.byte	0x3f
	.zero		1


	//   ....[65]....
        /*0908*/ 	.word	0x00016af0
        /*090c*/ 	.word	0x00000008
        /*0910*/ 	.word	0x00028850
        /*0914*/ 	.short	0x010a
        /*0916*/ 	.byte	0x3f
	.zero		1


	//   ....[66]....
        /*0918*/ 	.word	0x00016b50
        /*091c*/ 	.word	0x00000006
        /*0920*/ 	.word	0x00028830
        /*0924*/ 	.short	0x010a
        /*0926*/ 	.byte	0x3f
	.zero		1


	//   ....[67]....
        /*0928*/ 	.word	0x00016bb0
        /*092c*/ 	.word	0x00000006
        /*0930*/ 	.word	0x00028850
        /*0934*/ 	.short	0x010a
        /*0936*/ 	.byte	0x3f
	.zero		1


	//   ....[68]....
        /*0938*/ 	.word	0x00016c10
        /*093c*/ 	.word	0x00000006
        /*0940*/ 	.word	0x00028830
        /*0944*/ 	.short	0x010a
        /*0946*/ 	.byte	0x3f
	.zero		1


	//   ....[69]....
        /*0948*/ 	.word	0x00016c70
        /*094c*/ 	.word	0x00000006
        /*0950*/ 	.word	0x00028850
        /*0954*/ 	.short	0x010a
        /*0956*/ 	.byte	0x3f
	.zero		1


	//   ....[70]....
        /*0958*/ 	.word	0x00016cd0
        /*095c*/ 	.word	0x00000009
        /*0960*/ 	.word	0x00028850
        /*0964*/ 	.short	0x010a
        /*0966*/ 	.byte	0x3f
	.zero		1


	//   ....[71]....
        /*0968*/ 	.word	0x00016e70
        /*096c*/ 	.word	0x00000009
        /*0970*/ 	.word	0x00028840
        /*0974*/ 	.short	0x010a
        /*0976*/ 	.byte	0x3f
	.zero		1


	//   ....[72]....
        /*0978*/ 	.word	0x00016ef0
        /*097c*/ 	.word	0x00000008
        /*0980*/ 	.word	0x00028820
        /*0984*/ 	.short	0x010a
        /*0986*/ 	.byte	0x3f
	.zero		1


	//   ....[73]....
        /*0988*/ 	.word	0x00016f40
        /*098c*/ 	.word	0x00000002
        /*0990*/ 	.word	0x00028840
        /*0994*/ 	.short	0x010a
        /*0996*/ 	.byte	0x3f
	.zero		1


	//   ....[74]....
        /*0998*/ 	.word	0x00016f90
        /*099c*/ 	.word	0x00000003
        /*09a0*/ 	.word	0x00000060
        /*09a4*/ 	.short	0x010a
        /*09a6*/ 	.byte	0x3f
	.zero		1


	//   ....[75]....
        /*09a8*/ 	.word	0x00016fe0
        /*09ac*/ 	.word	0x00000002
        /*09b0*/ 	.word	0x00028840
        /*09b4*/ 	.short	0x010a
        /*09b6*/ 	.byte	0x3f
	.zero		1


	//   ....[76]....
        /*09b8*/ 	.word	0x00017030
        /*09bc*/ 	.word	0x00000002
        /*09c0*/ 	.word	0x00000060
        /*09c4*/ 	.short	0x010a
        /*09c6*/ 	.byte	0x3f
	.zero		1


	//   ....[77]....
        /*09c8*/ 	.word	0x00017080
        /*09cc*/ 	.word	0x00000002
        /*09d0*/ 	.word	0x00028840
        /*09d4*/ 	.short	0x010a
        /*09d6*/ 	.byte	0x3f
	.zero		1


	//   ....[78]....
        /*09d8*/ 	.word	0x000170d0
        /*09dc*/ 	.word	0x00000002
        /*09e0*/ 	.word	0x00000060
        /*09e4*/ 	.short	0x010a
        /*09e6*/ 	.byte	0x3f
	.zero		1


	//   ....[79]....
        /*09e8*/ 	.word	0x00017120
        /*09ec*/ 	.word	0x00000003
        /*09f0*/ 	.word	0x00028860
        /*09f4*/ 	.short	0x010a
        /*09f6*/ 	.byte	0x3f
	.zero		1


	//   ....[80]....
        /*09f8*/ 	.word	0x00017ae0
        /*09fc*/ 	.word	0x00000000
        /*0a00*/ 	.word	0x00028820
        /*0a04*/ 	.short	0x010a
        /*0a06*/ 	.byte	0x3f
	.zero		1


	//   ....[81]....
        /*0a08*/ 	.word	0x00017c80
        /*0a0c*/ 	.word	0x00000006
        /*0a10*/ 	.word	0x00000000
        /*0a14*/ 	.short	0x010a
        /*0a16*/ 	.byte	0x3f
	.zero		1


	//   ....[82]....
        /*0a18*/ 	.word	0x00017cd0
        /*0a1c*/ 	.word	0x00000007
        /*0a20*/ 	.word	0x00000000
        /*0a24*/ 	.short	0x010a
        /*0a26*/ 	.byte	0x3f
	.zero		1


	//   ....[83]....
        /*0a28*/ 	.word	0x00017d20
        /*0a2c*/ 	.word	0x00000004
        /*0a30*/ 	.word	0x00000000
        /*0a34*/ 	.short	0x010a
        /*0a36*/ 	.byte	0x3f
	.zero		1


	//----- nvinfo : EIATTR_NUM_MBARRIERS
	.align		4
.L_242:
        /*0a38*/ 	.byte	0x03, 0x38
        /*0a3a*/ 	.short	0x0016


	//----- nvinfo : EIATTR_EXIT_INSTR_OFFSETS
	.align		4
        /*0a3c*/ 	.byte	0x04, 0x1c
        /*0a3e*/ 	.short	(.L_244 - .L_243)


	//   ....[0]....
.L_243:
        /*0a40*/ 	.word	0x00000ab0


	//   ....[1]....
        /*0a44*/ 	.word	0x00011840


	//   ....[2]....
        /*0a48*/ 	.word	0x000118a0


	//   ....[3]....
        /*0a4c*/ 	.word	0x000169c0


	//----- nvinfo : EIATTR_MAX_THREADS
	.align		4
.L_244:
        /*0a50*/ 	.byte	0x04, 0x05
        /*0a52*/ 	.short	(.L_246 - .L_245)
.L_245:
        /*0a54*/ 	.word	0x00000180
        /*0a58*/ 	.word	0x00000001
        /*0a5c*/ 	.word	0x00000001


	//----- nvinfo : EIATTR_CRS_STACK_SIZE
	.align		4
.L_246:
        /*0a60*/ 	.byte	0x04, 0x1e
        /*0a62*/ 	.short	(.L_248 - .L_247)
.L_247:
        /*0a64*/ 	.word	0x00000000


	//----- nvinfo : EIATTR_CBANK_PARAM_SIZE
	.align		4
.L_248:
        /*0a68*/ 	.byte	0x03, 0x19
        /*0a6a*/ 	.short	0x0a70


	//----- nvinfo : EIATTR_PARAM_CBANK
	.align		4
        /*0a6c*/ 	.byte	0x04, 0x0a
        /*0a6e*/ 	.short	(.L_250 - .L_249)
	.align		4
.L_249:
        /*0a70*/ 	.word	index@(.nv.constant0._ZN7cutlass13device_kernelIN5flash11enable_sm90INS1_16FlashAttnFwdSm90INS1_25CollectiveMainloopFwdSm90ILi2EN4cute5tupleIJNS5_1CILi1EEES8_S8_EEENS6_IJNS7_ILi128EEESA_SA_EEELi128ENS_6half_tEfNS_4arch4Sm90ELb0ELb1ELb1ELb1ELb0ELb0ELb0ELb1ELb1ELb0ELb0ELb0EEENS1_21CollectiveEpilogueFwdISB_S9_SC_SE_Li256ELb1ELb0ELb0ELb0EEENS1_36VarlenDynamicPersistentTileSchedulerILi128ELi128ELi256ELi32ELb0ELb0ELb1ELb1ELb0ELb1EEEEEEEEEvNT_6ParamsE)
        /*0a74*/ 	.short	0x0210
        /*0a76*/ 	.short	0x0a70


	//----- nvinfo : EIATTR_SW_WAR
	.align		4
.L_250:
        /*0a78*/ 	.byte	0x04, 0x36
        /*0a7a*/ 	.short	(.L_252 - .L_251)
.L_251:
        /*0a7c*/ 	.word	0x00000008
.L_252:


//--------------------- .nv.info._ZN7cutlass13device_kernelIN5flash11enable_sm90INS1_16FlashAttnFwdSm90INS1_25CollectiveMainloopFwdSm90ILi2EN4cute5tupleIJNS5_1CILi1EEES8_S8_EEENS6_IJNS7_ILi128EEESA_SA_EEELi128ENS_6half_tEfNS_4arch4Sm90ELb0ELb1ELb1ELb1ELb0ELb1ELb0ELb1ELb1ELb0ELb0ELb0EEENS1_21CollectiveEpilogueFwdISB_S9_SC_SE_Li256ELb1ELb0ELb0ELb0EEENS1_36VarlenDynamicPersistentTileSchedulerILi128ELi128ELi256ELi32ELb0ELb0ELb1ELb1ELb0ELb1EEEEEEEEEvNT_6ParamsE --------------------------
	.section	.nv.info._ZN7cutlass13device_kernelIN5flash11enable_sm90INS1_16FlashAttnFwdSm90INS1_25CollectiveMainloopFwdSm90ILi2EN4cute5tupleIJNS5_1CILi1EEES8_S8_EEENS6_IJNS7_ILi128EEESA_SA_EEELi128ENS_6half_tEfNS_4arch4Sm90ELb0ELb1ELb1ELb1ELb0ELb1ELb0ELb1ELb1ELb0ELb0ELb0EEENS1_21CollectiveEpilogueFwdISB_S9_SC_SE_Li256ELb1ELb0ELb0ELb0EEENS1_36VarlenDynamicPersistentTileSchedulerILi128ELi128ELi256ELi32ELb0ELb0ELb1ELb1ELb0ELb1EEEEEEEEEvNT_6ParamsE,"",@"SHT_CUDA_INFO"
	.sectionflags	@""
	.align	4


	//----- nvinfo : EIATTR_CUDA_API_VERSION
	.align		4
        /*0000*/ 	.byte	0x04, 0x37
        /*0002*/ 	.short	(.L_254 - .L_253)
.L_253:
        /*0004*/ 	.word	0x00000082


	//----- nvinfo : EIATTR_KPARAM_INFO
	.align		4
.L_254:
        /*0008*/ 	.byte	0x04, 0x17
        /*000a*/ 	.short	(.L_256 - .L_255)
.L_255:
        /*000c*/ 	.word	0x00000000
        /*0010*/ 	.short	0x0000
        /*0012*/ 	.short	0x0070
        /*0014*/ 	.byte	0x00, 0xf0, 0x01, 0x28


	//----- nvinfo : EIATTR_SPARSE_MMA_MASK
	.align		4
.L_256:
        /*0018*/ 	.byte	0x03, 0x50
        /*001a*/ 	.short	0x0000


	//----- nvinfo : EIATTR_MAXREG_COUNT
	.align		4
        /*001c*/ 	.byte	0x03, 0x1b
        /*001e*/ 	.short	0x00a8


	//----- nvinfo : EIATTR_NUM_BARRIERS
	.align		4
        /*0020*/ 	.byte	0x02, 0x4c
        /*0022*/ 	.byte	0x10
	.zero		1


	//----- nvinfo : EIATTR_EXTERNS
	.align		4
        /*0024*/ 	.byte	0x04, 0x0f
        /*0026*/ 	.short	(.L_258 - .L_257)


	//   ....[0]....
	.align		4
.L_257:
        /*0028*/ 	.word	index@(__assertfail)


	//----- nvinfo : EIATTR_ANNOTATIONS
	.align		4
.L_258:
        /*002c*/ 	.byte	0x04, 0x55
        /*002e*/ 	.short	(.L_260 - .L_259)


	//   ....[0]....
.L_259:
        /* <DEDUP_REMOVED lines=40> */


	//----- nvinfo : EIATTR_MERCURY_ISA_VERSION
	.align		4
.L_260:
        /*0298*/ 	.byte	0x03, 0x5f
        /*029a*/ 	.short	0x0101


	//----- nvinfo : EIATTR_UNUSED_LOAD_BYTE_OFFSET
	.align		4
        /*029c*/ 	.byte	0x04, 0x44
        /*029e*/ 	.short	(.L_262 - .L_261)


	//   ....[0]....
.L_261:
        /*02a0*/ 	.word	0x00000af0
        /*02a4*/ 	.word	0x0000fff0


	//   ....[1]....
        /*02a8*/ 	.word	0x0001c7a0
        /*02ac*/ 	.word	0x0000fff0


	//----- nvinfo : EIATTR_INT_WARP_WIDE_INSTR_OFFSETS
	.align		4
.L_262:
        /*02b0*/ 	.byte	0x04, 0x31
        /*02b2*/ 	.short	(.L_264 - .L_263)


	//   ....[0]....
.L_263:
        /*02b4*/ 	.word	0x000001c0


	//   ....[1]....
        /*02b8*/ 	.word	0x00000200


	//   ....[2]....
        /*02bc*/ 	.word	0x00000270


	//   ....[3]....
        /*02c0*/ 	.word	0x00020a50


	//   ....[4]....
        /*02c4*/ 	.word	0x00020ae0


	//   ....[5]....
        /*02c8*/ 	.word	0x00021040


	//   ....[6]....
        /*02cc*/ 	.word	0x00021070


	//   ....[7]....
        /*02d0*/ 	.word	0x00021170


	//   ....[8]....
        /*02d4*/ 	.word	0x000232d0


	//   ....[9]....
        /*02d8*/ 	.word	0x00023360


	//----- nvinfo : EIATTR_COOP_GROUP_MASK_REGIDS
	.align		4
.L_264:
        /*02dc*/ 	.byte	0x04, 0x29
        /*02de*/ 	.short	(.L_266 - .L_265)


	//   ....[0]....
.L_265:
        /*02e0*/ 	.word	0xffffffff


	//   ....[1]....
        /*02e4*/ 	.word	0xffffffff


	//   ....[2]....
        /*02e8*/ 	.word	0xffffffff


	//   ....[3]....
        /*02ec*/ 	.word	0xffffffff


	//   ....[4]....
        /*02f0*/ 	.word	0xffffffff


	//   ....[5]....
        /*02f4*/ 	.word	0xffffffff


	//   ....[6]....
        /*02f8*/ 	.word	0xffffffff


	//   ....[7]....
        /*02fc*/ 	.word	0xffffffff


	//   ....[8]....
        /*0300*/ 	.word	0xffffffff


	//   ....[9]....
        /*0304*/ 	.word	0xffffffff


	//   ....[10]....
        /*0308*/ 	.word	0xffffffff


	//   ....[11]....
        /*030c*/ 	.word	0xffffffff


	//   ....[12]....
        /*0310*/ 	.word	0xffffffff


	//   ....[13]....
        /*0314*/ 	.word	0xffffffff


	//   ....[14]....
        /*0318*/ 	.word	0xffffffff


	//   ....[15]....
        /*031c*/ 	.word	0xffffffff


	//   ....[16]....
        /*0320*/ 	.word	0xffffffff


	//   ....[17]....
        /*0324*/ 	.word	0xffffffff


	//   ....[18]....
        /*0328*/ 	.word	0xffffffff


	//   ....[19]....
        /*032c*/ 	.word	0xffffffff


	//   ....[20]....
        /*0330*/ 	.word	0xffffffff


	//   ....[21]....
        /*0334*/ 	.word	0xffffffff


	//   ....[22]....
        /*0338*/ 	.word	0xffffffff


	//   ....[23]....
        /*033c*/ 	.word	0xffffffff


	//   ....[24]....
        /*0340*/ 	.word	0xffffffff


	//   ....[25]....
        /*0344*/ 	.word	0xffffffff


	//   ....[26]....
        /*0348*/ 	.word	0xffffffff


	//   ....[27]....
        /*034c*/ 	.word	0xffffffff


	//   ....[28]....
        /*0350*/ 	.word	0xffffffff


	//   ....[29]....
        /*0354*/ 	.word	0xffffffff


	//   ....[30]....
        /*0358*/ 	.word	0xffffffff


	//   ....[31]....
        /*035c*/ 	.word	0xffffffff


	//   ....[32]....
        /*0360*/ 	.word	0xffffffff


	//   ....[33]....
        /*0364*/ 	.word	0xffffffff


	//   ....[34]....
        /*0368*/ 	.word	0xffffffff


	//   ....[35]....
        /*036c*/ 	.word	0xffffffff


	//   ....[36]....
        /*0370*/ 	.word	0xffffffff


	//   ....[37]....
        /*0374*/ 	.word	0xffffffff


	//   ....[38]....
        /*0378*/ 	.word	0xffffffff


	//   ....[39]....
        /*037c*/ 	.word	0xffffffff


	//   ....[40]....
        /*0380*/ 	.word	0xffffffff


	//   ....[41]....
        /*0384*/ 	.word	0xffffffff


	//   ....[42]....
        /*0388*/ 	.word	0xffffffff


	//   ....[43]....
        /*038c*/ 	.word	0xffffffff


	//   ....[44]....
        /*0390*/ 	.word	0xffffffff


	//   ....[45]....
        /*0394*/ 	.word	0xffffffff


	//   ....[46]....
        /*0398*/ 	.word	0xffffffff


	//   ....[47]....
        /*039c*/ 	.word	0xffffffff


	//   ....[48]....
        /*03a0*/ 	.word	0xffffffff


	//   ....[49]....
        /*03a4*/ 	.word	0xffffffff


	//   ....[50]....
        /*03a8*/ 	.word	0xffffffff


	//   ....[51]....
        /*03ac*/ 	.word	0xffffffff


	//   ....[52]....
        /*03b0*/ 	.word	0xffffffff


	//   ....[53]....
        /*03b4*/ 	.word	0xffffffff


	//   ....[54]....
        /*03b8*/ 	.word	0xffffffff


	//   ....[55]....
        /*03bc*/ 	.word	0xffffffff


	//   ....[56]....
        /*03c0*/ 	.word	0xffffffff


	//   ....[57]....
        /*03c4*/ 	.word	0xffffffff


	//   ....[58]....
        /*03c8*/ 	.word	0xffffffff


	//   ....[59]....
        /*03cc*/ 	.word	0xffffffff


	//   ....[60]....
        /*03d0*/ 	.word	0xffffffff


	//   ....[61]....
        /*03d4*/ 	.word	0xffffffff


	//   ....[62]....
        /*03d8*/ 	.word	0x0500000f


	//   ....[63]....
        /*03dc*/ 	.word	0x0500000f


	//   ....[64]....
        /*03e0*/ 	.word	0x0500000f


	//   ....[65]....
        /*03e4*/ 	.word	0x0500000f


	//   ....[66]....
        /*03e8*/ 	.word	0x0500000f


	//   ....[67]....
        /*03ec*/ 	.word	0x0500000f


	//   ....[68]....
        /*03f0*/ 	.word	0x0500000f


	//   ....[69]....
        /*03f4*/ 	.word	0x0500000f


	//   ....[70]....
        /*03f8*/ 	.word	0x0500000f


	//   ....[71]....
        /*03fc*/ 	.word	0x0500000f


	//   ....[72]....
        /*0400*/ 	.word	0x0500000f


	//   ....[73]....
        /*0404*/ 	.word	0x0500000f


	//   ....[74]....
        /*0408*/ 	.word	0x0500000f


	//   ....[75]....
        /*040c*/ 	.word	0x0500000f


	//   ....[76]....
        /*0410*/ 	.word	0x0500000f


	//   ....[77]....
        /*0414*/ 	.word	0x0500000f


	//   ....[78]....
        /*0418*/ 	.word	0x0500000f


	//   ....[79]....
        /*041c*/ 	.word	0x0500000f


	//   ....[80]....
        /*0420*/ 	.word	0x0500000f


	//   ....[81]....
        /*0424*/ 	.word	0x0500000f


	//   ....[82]....
        /*0428*/ 	.word	0x0500000f


	//   ....[83]....
        /*042c*/ 	.word	0x0500000f


	//   ....[84]....
        /*0430*/ 	.word	0x0500000f


	//   ....[85]....
        /*0434*/ 	.word	0x0500000f


	//   ....[86]....
        /*0438*/ 	.word	0x0500000f


	//   ....[87]....
        /*043c*/ 	.word	0x0500000f


	//   ....[88]....
        /*0440*/ 	.word	0x0500000f


	//   ....[89]....
        /*0444*/ 	.word	0x0500000f


	//   ....[90]....
        /*0448*/ 	.word	0x0500000f


	//   ....[91]....
        /*044c*/ 	.word	0x0500000f


	//   ....[92]....
        /*0450*/ 	.word	0x0500000f


	//   ....[93]....
        /*0454*/ 	.word	0x0500000f


	//   ....[94]....
        /*0458*/ 	.word	0x0500000f


	//   ....[95]....
        /*045c*/ 	.word	0x0500000f


	//   ....[96]....
        /*0460*/ 	.word	0x0500000f


	//   ....[97]....
        /*0464*/ 	.word	0x0500000f


	//   ....[98]....
        /*0468*/ 	.word	0x0500000f


	//   ....[99]....
        /*046c*/ 	.word	0x0500000f


	//   ....[100]....
        /*0470*/ 	.word	0x0500000f


	//   ....[101]....
        /*0474*/ 	.word	0x0500000f


	//   ....[102]....
        /*0478*/ 	.word	0x0500000f


	//   ....[103]....
        /*047c*/ 	.word	0x0500000f


	//   ....[104]....
        /*0480*/ 	.word	0x0500000f


	//   ....[105]....
        /*0484*/ 	.word	0x0500000f


	//   ....[106]....
        /*0488*/ 	.word	0x0500000f


	//   ....[107]....
        /*048c*/ 	.word	0x0500000f


	//   ....[108]....
        /*0490*/ 	.word	0x0500000f


	//   ....[109]....
        /*0494*/ 	.word	0x0500000f


	//   ....[110]....
        /*0498*/ 	.word	0x0500000f


	//   ....[111]....
        /*049c*/ 	.word	0x0500000f


	//   ....[112]....
        /*04a0*/ 	.word	0x0500000f


	//   ....[113]....
        /*04a4*/ 	.word	0x0500000f


	//   ....[114]....
        /*04a8*/ 	.word	0x0500000f


	//----- nvinfo : EIATTR_COOP_GROUP_INSTR_OFFSETS
	.align		4
.L_266:
        /*04ac*/ 	.byte	0x04, 0x28
        /*04ae*/ 	.short	(.L_268 - .L_267)


	//   ....[0]....
.L_267:
        /*04b0*/ 	.word	0x00000070


	//   ....[1]....
        /*04b4*/ 	.word	0x000001d0


	//   ....[2]....
        /*04b8*/ 	.word	0x00000220


	//   ....[3]....
        /*04bc*/ 	.word	0x00000450


	//   ....[4]....
        /*04c0*/ 	.word	0x000005b0


	//   ....[5]....
        /*04c4*/ 	.word	0x000006d0


	//   ....[6]....
        /*04c8*/ 	.word	0x00000830


	//   ....[7]....
        /*04cc*/ 	.word	0x00008d40


	//   ....[8]....
        /*04d0*/ 	.word	0x00010270


	//   ....[9]....
        /*04d4*/ 	.word	0x000105e0


	//   ....[10]....
        /*04d8*/ 	.word	0x00010bb0


	//   ....[11]....
        /*04dc*/ 	.word	0x00010c10


	//   ....[12]....
        /*04e0*/ 	.word	0x00013da0


	//   ....[13]....
        /*04e4*/ 	.word	0x00013f60


	//   ....[14]....
        /*04e8*/ 	.word	0x00014350


	//   ....[15]....
        /*04ec*/ 	.word	0x00014460


	//   ....[16]....
        /*04f0*/ 	.word	0x00016870


	//   ....[17]....
        /*04f4*/ 	.word	0x000168d0


	//   ....[18]....
        /*04f8*/ 	.word	0x00016fa0


	//   ....[19]....
        /*04fc*/ 	.word	0x00017020


	//   ....[20]....
        /*0500*/ 	.word	0x0001a260


	//   ....[21]....
        /*0504*/ 	.word	0x0001a380


	//   ....[22]....
        /*0508*/ 	.word	0x0001abc0


	//   ....[23]....
        /*050c*/ 	.word	0x0001ac30


	//   ....[24]....
        /*0510*/ 	.word	0x0001bdd0


	//   ....[25]....
        /*0514*/ 	.word	0x0001c110


	//   ....[26]....
        /*0518*/ 	.word	0x0001c1e0


	//   ....[27]....
        /*051c*/ 	.word	0x0001c210


	//   ....[28]....
        /*0520*/ 	.word	0x0001e470


	//   ....[29]....
        /*0524*/ 	.word	0x0001e5e0


	//   ....[30]....
        /*0528*/ 	.word	0x0001e610


	//   ....[31]....
        /*052c*/ 	.word	0x0001e650


	//   ....[32]....
        /*0530*/ 	.word	0x0001e6c0


	//   ....[33]....
        /*0534*/ 	.word	0x0001e720


	//   ....[34]....
        /*0538*/ 	.word	0x0001e760


	//   ....[35]....
        /*053c*/ 	.word	0x0001e900


	//   ....[36]....
        /*0540*/ 	.word	0x0001e960


	//   ....[37]....
        /*0544*/ 	.word	0x0001e9a0


	//   ....[38]....
        /*0548*/ 	.word	0x0001e9e0


	//   ....[39]....
        /*054c*/ 	.word	0x0001ea10


	//   ....[40]....
        /*0550*/ 	.word	0x0001ea40


	//   ....[41]....
        /*0554*/ 	.word	0x0001ead0


	//   ....[42]....
        /*0558*/ 	.word	0x0001eb30


	//   ....[43]....
        /*055c*/ 	.word	0x0001ebc0


	//   ....[44]....
        /*0560*/ 	.word	0x00023770


	//   ....[45]....
        /*0564*/ 	.word	0x00023780


	//   ....[46]....
        /*0568*/ 	.word	0x00023890


	//   ....[47]....
        /*056c*/ 	.word	0x000238f0


	//   ....[48]....
        /*0570*/ 	.word	0x00023930


	//   ....[49]....
        /*0574*/ 	.word	0x00023970


	//   ....[50]....
        /*0578*/ 	.word	0x000239a0


	//   ....[51]....
        /*057c*/ 	.word	0x000239d0


	//   ....[52]....
        /*0580*/ 	.word	0x00023b60


	//   ....[53]....
        /*0584*/ 	.word	0x00023bc0


	//   ....[54]....
        /*0588*/ 	.word	0x00023c00


	//   ....[55]....
        /*058c*/ 	.word	0x00023c40


	//   ....[56]....
        /*0590*/ 	.word	0x00023c70


	//   ....[57]....
        /*0594*/ 	.word	0x00023ca0


	//   ....[58]....
        /*0598*/ 	.word	0x00023d60


	//   ....[59]....
        /*059c*/ 	.word	0x00023d80


	//   ....[60]....
        /*05a0*/ 	.word	0x00023df0


	//   ....[61]....
        /*05a4*/ 	.word	0x00024480


	//   ....[62]....
        /*05a8*/ 	.word	0x000248c0


	//   ....[63]....
        /*05ac*/ 	.word	0x00024970


	//   ....[64]....
        /*05b0*/ 	.word	0x00024a10


	//   ....[65]....
        /*05b4*/ 	.word	0x00024ab0


	//   ....[66]....
        /*05b8*/ 	.word	0x00024b50


	//   ....[67]....
        /*05bc*/ 	.word	0x00024bf0


	//   ....[68]....
        /*05c0*/ 	.word	0x00024c90


	//   ....[69]....
        /*05c4*/ 	.word	0x00024d30


	//   ....[70]....
        /*05c8*/ 	.word	0x00024dd0


	//   ....[71]....
        /*05cc*/ 	.word	0x00024e70


	//   ....[72]....
        /*05d0*/ 	.word	0x00024f10


	//   ....[73]....
        /*05d4*/ 	.word	0x00024fb0


	//   ....[74]....
        /*05d8*/ 	.word	0x00025050


	//   ....[75]....
        /*05dc*/ 	.word	0x000250f0


	//   ....[76]....
        /*05e0*/ 	.word	0x00025190


	//   ....[77]....
        /*05e4*/ 	.word	0x00025230


	//   ....[78]....
        /*05e8*/ 	.word	0x000252d0


	//   ....[79]....
        /*05ec*/ 	.word	0x000253c0


	//   ....[80]....
        /*05f0*/ 	.word	0x00025460


	//   ....[81]....
        /*05f4*/ 	.word	0x00025500


	//   ....[82]....
        /*05f8*/ 	.word	0x000255a0


	//   ....[83]....
        /*05fc*/ 	.word	0x00025640


	//   ....[84]....
        /*0600*/ 	.word	0x000256e0


	//   ....[85]....
        /*0604*/ 	.word	0x00025780


	//   ....[86]....
        /*0608*/ 	.word	0x00025820


	//   ....[87]....
        /*060c*/ 	.word	0x000258c0


	//   ....[88]....
        /*0610*/ 	.word	0x00025960


	//   ....[89]....
        /*0614*/ 	.word	0x00025a00


	//   ....[90]....
        /*0618*/ 	.word	0x00025aa0


	//   ....[91]....
        /*061c*/ 	.word	0x00025b40


	//   ....[92]....
        /*0620*/ 	.word	0x00025be0


	//   ....[93]....
        /*0624*/ 	.word	0x00025c80


	//   ....[94]....
        /*0628*/ 	.word	0x00025d20


	//   ....[95]....
        /*062c*/ 	.word	0x000260c0


	//   ....[96]....
        /*0630*/ 	.word	0x000263a0


	//   ....[97]....
        /*0634*/ 	.word	0x000267c0


	//   ....[98]....
        /*0638*/ 	.word	0x00026850


	//   ....[99]....
        /*063c*/ 	.word	0x000268f0


	//   ....[100]....
        /*0640*/ 	.word	0x000269a0


	//   ....[101]....
        /*0644*/ 	.word	0x00026a20


	//   ....[102]....
        /*0648*/ 	.word	0x00026aa0


	//   ....[103]....
        /*064c*/ 	.word	0x00026b20


	//   ....[104]....
        /*0650*/ 	.word	0x00026ba0


	//   ....[105]....
        /*0654*/ 	.word	0x00026c30


	//   ....[106]....
        /*0658*/ 	.word	0x00026ce0


	//   ....[107]....
        /*065c*/ 	.word	0x00026d60


	//   ....[108]....
        /*0660*/ 	.word	0x00026de0


	//   ....[109]....
        /*0664*/ 	.word	0x00026e60


	//   ....[110]....
        /*0668*/ 	.word	0x00026ee0


	//   ....[111]....
        /*066c*/ 	.word	0x00026f50


	//   ....[112]....
        /*0670*/ 	.word	0x00026ff0


	//   ....[113]....
        /*0674*/ 	.word	0x00027080


	//   ....[114]....
        /*0678*/ 	.word	0x000271b0


	//----- nvinfo : EIATTR_REG_RECONFIG
	.align		4
.L_268:
        /*067c*/ 	.byte	0x01, 0x54
	.zero		2


	//----- nvinfo : EIATTR_SYSCALL_OFFSETS
	.align		4
        /*0680*/ 	.byte	0x04, 0x46
        /*0682*/ 	.short	(.L_270 - .L_269)


	//   ....[0]....
.L_269:
        /*0684*/ 	.word	0x00001bb0


	//   ....[1]....
        /*0688*/ 	.word	0x00001d00


	//   ....[2]....
        /*068c*/ 	.word	0x00008ee0


	//   ....[3]....
        /*0690*/ 	.word	0x00009350


	//   ....[4]....
        /*0694*/ 	.word	0x00020c70


	//   ....[5]....
        /*0698*/ 	.word	0x00020db0


	//   ....[6]....
        /*069c*/ 	.word	0x00020eb0


	//----- nvinfo : EIATTR_MBARRIER_INSTR_OFFSETS
	.align		4
.L_270:
        /*06a0*/ 	.byte	0x04, 0x39
        /*06a2*/ 	.short	(.L_272 - .L_271)


	//   ....[0]....
.L_271:
        /*06a4*/ 	.word	0x00000300
        /*06a8*/ 	.word	0x000000ff
        /*06ac*/ 	.word	0x00028800
        /*06b0*/ 	.short	0x0100
        /*06b2*/ 	.byte	0x08
	.zero		1


	//   ....[1]....
        /*06b4*/ 	.word	0x00000310
        /*06b8*/ 	.word	0x000000ff
        /*06bc*/ 	.word	0x00028820
        /*06c0*/ 	.short	0x0100
        /*06c2*/ 	.byte	0x08
	.zero		1


	//   ....[2]....
        /*06c4*/ 	.word	0x00000400
        /*06c8*/ 	.word	0x000000ff
        /*06cc*/ 	.word	0x00028830
        /*06d0*/ 	.short	0x0100
        /*06d2*/ 	.byte	0x08
	.zero		1


	//   ....[3]....
        /*06d4*/ 	.word	0x00000410
        /*06d8*/ 	.word	0x000000ff
        /*06dc*/ 	.word	0x00028840
        /*06e0*/ 	.short	0x0100
        /*06e2*/ 	.byte	0x08
	.zero		1


	//   ....[4]....
        /*06e4*/ 	.word	0x00000420
        /*06e8*/ 	.word	0x000000ff
        /*06ec*/ 	.word	0x00028838
        /*06f0*/ 	.short	0x0100
        /*06f2*/ 	.byte	0x08
	.zero		1


	//   ....[5]....
        /*06f4*/ 	.word	0x00000430
        /*06f8*/ 	.word	0x000000ff
        /*06fc*/ 	.word	0x00028848
        /*0700*/ 	.short	0x0100
        /*0702*/ 	.byte	0x08
	.zero		1


	//   ....[6]....
        /*0704*/ 	.word	0x00000560
        /*0708*/ 	.word	0x000000ff
        /*070c*/ 	.word	0x00028850
        /*0710*/ 	.short	0x0100
        /*0712*/ 	.byte	0x08
	.zero		1


	//   ....[7]....
        /*0714*/ 	.word	0x00000570
        /*0718*/ 	.word	0x000000ff
        /*071c*/ 	.word	0x00028860
        /*0720*/ 	.short	0x0100
        /*0722*/ 	.byte	0x08
	.zero		1


	//   ....[8]....
        /*0724*/ 	.word	0x00000580
        /*0728*/ 	.word	0x000000ff
        /*072c*/ 	.word	0x00028858
        /*0730*/ 	.short	0x0100
        /*0732*/ 	.byte	0x08
	.zero		1


	//   ....[9]....
        /*0734*/ 	.word	0x00000590
        /*0738*/ 	.word	0x000000ff
        /*073c*/ 	.word	0x00028868
        /*0740*/ 	.short	0x0100
        /*0742*/ 	.byte	0x08
	.zero		1


	//   ....[10]....
        /*0744*/ 	.word	0x00000680
        /*0748*/ 	.word	0x000000ff
        /*074c*/ 	.word	0x00028870
        /*0750*/ 	.short	0x0100
        /*0752*/ 	.byte	0x06
	.zero		1


	//   ....[11]....
        /*0754*/ 	.word	0x00000690
        /*0758*/ 	.word	0x000000ff
        /*075c*/ 	.word	0x00028880
        /*0760*/ 	.short	0x0100
        /*0762*/ 	.byte	0x06
	.zero		1


	//   ....[12]....
        /*0764*/ 	.word	0x000006a0
        /*0768*/ 	.word	0x000000ff
        /*076c*/ 	.word	0x00028878
        /*0770*/ 	.short	0x0100
        /*0772*/ 	.byte	0x06
	.zero		1


	//   ....[13]....
        /*0774*/ 	.word	0x000006b0
        /*0778*/ 	.word	0x000000ff
        /*077c*/ 	.word	0x00028888
        /*0780*/ 	.short	0x0100
        /*0782*/ 	.byte	0x06
	.zero		1


	//   ....[14]....
        /*0784*/ 	.word	0x000007e0
        /*0788*/ 	.word	0x000000ff
        /*078c*/ 	.word	0x00028890
        /*0790*/ 	.short	0x0100
        /*0792*/ 	.byte	0x08
	.zero		1


	//   ....[15]....
        /*0794*/ 	.word	0x000007f0
        /*0798*/ 	.word	0x000000ff
        /*079c*/ 	.word	0x000288a0
        /*07a0*/ 	.short	0x0100
        /*07a2*/ 	.byte	0x08
	.zero		1


	//   ....[16]....
        /*07a4*/ 	.word	0x00000800
        /*07a8*/ 	.word	0x000000ff
        /*07ac*/ 	.word	0x00028898
        /*07b0*/ 	.short	0x0100
        /*07b2*/ 	.byte	0x08
	.zero		1


	//   ....[17]....
        /*07b4*/ 	.word	0x00000810
        /*07b8*/ 	.word	0x000000ff
        /*07bc*/ 	.word	0x000288a8
        /*07c0*/ 	.short	0x0100
        /*07c2*/ 	.byte	0x08
	.zero		1


	//   ....[18]....
        /*07c4*/ 	.word	0x00000940
        /*07c8*/ 	.word	0x000000ff
        /*07cc*/ 	.word	0x000288b0
        /*07d0*/ 	.short	0x0100
        /*07d2*/ 	.byte	0x08
	.zero		1


	//   ....[19]....
        /*07d4*/ 	.word	0x00000950
        /*07d8*/ 	.word	0x000000ff
        /*07dc*/ 	.word	0x000288c0
        /*07e0*/ 	.short	0x0100
        /*07e2*/ 	.byte	0x08
	.zero		1


	//   ....[20]....
        /*07e4*/ 	.word	0x00000960
        /*07e8*/ 	.word	0x000000ff
        /*07ec*/ 	.word	0x000288b8
        /*07f0*/ 	.short	0x0100
        /*07f2*/ 	.byte	0x08
	.zero		1


	//   ....[21]....
        /*07f4*/ 	.word	0x00000970
        /*07f8*/ 	.word	0x000000ff
        /*07fc*/ 	.word	0x000288c8
        /*0800*/ 	.short	0x0100
        /*0802*/ 	.byte	0x08
	.zero		1


	//   ....[22]....
        /*0804*/ 	.word	0x00003350
        /*0808*/ 	.word	0x00000067
        /*080c*/ 	.word	0x00028890
        /*0810*/ 	.short	0x010a
        /*0812*/ 	.byte	0x3f
	.zero		1


	//   ....[23]....
        /*0814*/ 	.word	0x000058c0
        /*0818*/ 	.word	0x00000067
        /*081c*/ 	.word	0x00028890
        /*0820*/ 	.short	0x010a
        /*0822*/ 	.byte	0x3f
	.zero		1


	//   ....[24]....
        /*0824*/ 	.word	0x000079d0
        /*0828*/ 	.word	0x00000067
        /*082c*/ 	.word	0x00028890
        /*0830*/ 	.short	0x010a
        /*0832*/ 	.byte	0x3f
	.zero		1


	//   ....[25]....
        /*0834*/ 	.word	0x00008020
        /*0838*/ 	.word	0x0000002c
        /*083c*/ 	.word	0x00000000
        /*0840*/ 	.short	0x0101
        /*0842*/ 	.byte	0x3f
	.zero		1


	//   ....[26]....
        /*0844*/ 	.word	0x00008060
        /*0848*/ 	.word	0x00000067
        /*084c*/ 	.word	0x000288b0
        /*0850*/ 	.short	0x010a
        /*0852*/ 	.byte	0x3f
	.zero		1


	//   ....[27]....
        /*0854*/ 	.word	0x000086b0
        /*0858*/ 	.word	0x00000067
        /*085c*/ 	.word	0x00000000
        /*0860*/ 	.short	0x0101
        /*0862*/ 	.byte	0x3f
	.zero		1


	//   ....[28]....
        /*0864*/ 	.word	0x00008f60
        /*0868*/ 	.word	0x00000002
        /*086c*/ 	.word	0x00028800
        /*0870*/ 	.short	0x010a
        /*0872*/ 	.byte	0x3f
	.zero		1


	//   ....[29]....
        /*0874*/ 	.word	0x00008fb0
        /*0878*/ 	.word	0x00000002
        /*087c*/ 	.word	0x00028800
        /*0880*/ 	.short	0x010a
        /*0882*/ 	.byte	0x3f
	.zero		1


	//   ....[30]....
        /*0884*/ 	.word	0x0000a200
        /*0888*/ 	.word	0x00000002
        /*088c*/ 	.word	0x00028800
        /*0890*/ 	.short	0x010a
        /*0892*/ 	.byte	0x3f
	.zero		1


	//   ....[31]....
        /*0894*/ 	.word	0x0000c610
        /*0898*/ 	.word	0x00000002
        /*089c*/ 	.word	0x00028800
        /*08a0*/ 	.short	0x010a
        /*08a2*/ 	.byte	0x3f
	.zero		1


	//   ....[32]....
        /*08a4*/ 	.word	0x0000e140
        /*08a8*/ 	.word	0x00000008
        /*08ac*/ 	.word	0x00028830
        /*08b0*/ 	.short	0x010a
        /*08b2*/ 	.byte	0x3f
	.zero		1


	//   ....[33]....
        /*08b4*/ 	.word	0x0000e1b0
        /*08b8*/ 	.word	0x00000008
        /*08bc*/ 	.word	0x00028830
        /*08c0*/ 	.short	0x010a
        /*08c2*/ 	.byte	0x3f
	.zero		1


	//   ....[34]....
        /*08c4*/ 	.word	0x0000eb60
        /*08c8*/ 	.word	0x00000008
        /*08cc*/ 	.word	0x00000000
        /*08d0*/ 	.short	0x0101
        /*08d2*/ 	.byte	0x3f
	.zero		1


	//   ....[35]....
        /*08d4*/ 	.word	0x00011c70
        /*08d8*/ 	.word	0x00000007
        /*08dc*/ 	.word	0x00028830
        /*08e0*/ 	.short	0x010a
        /*08e2*/ 	.byte	0x3f
	.zero		1


	//   ....[36]....
        /*08e4*/ 	.word	0x00011cc0
        /*08e8*/ 	.word	0x00000007
        /*08ec*/ 	.word	0x00028830
        /*08f0*/ 	.short	0x010a
        /*08f2*/ 	.byte	0x3f
	.zero		1


	//   ....[37]....
        /*08f4*/ 	.word	0x00012110
        /*08f8*/ 	.word	0x00000007
        /*08fc*/ 	.word	0x00028850
        /*0900*/ 	.short	0x010a
        /*0902*/ 	.byte	0x3f
	.zero		1


	//   ....[38]....
        /*0904*/ 	.word	0x00012150
        /*0908*/ 	.word	0x00000007
        /*090c*/ 	.word	0x00028850
        /*0910*/ 	.short	0x010a
        /*0912*/ 	.byte	0x3f
	.zero		1


	//   ....[39]....
        /*0914*/ 	.word	0x00012dc0
        /*0918*/ 	.word	0x00000007
        /*091c*/ 	.word	0x00000000
        /*0920*/ 	.short	0x0101
        /*0922*/ 	.byte	0x3f
	.zero		1


	//   ....[40]....
        /*0924*/ 	.word	0x00014990
        /*0928*/ 	.word	0x0000001b
        /*092c*/ 	.word	0x00000000
        /*0930*/ 	.short	0x0101
        /*0932*/ 	.byte	0x3f
	.zero		1


	//   ....[41]....
        /*0934*/ 	.word	0x000158c0
        /*0938*/ 	.word	0x00000006
        /*093c*/ 	.word	0x00028830
        /*0940*/ 	.short	0x010a
        /*0942*/ 	.byte	0x3f
	.zero		1


	//   ....[42]....
        /*0944*/ 	.word	0x00015910
        /*0948*/ 	.word	0x00000006
        /*094c*/ 	.word	0x00028830
        /*0950*/ 	.short	0x010a
        /*0952*/ 	.byte	0x3f
	.zero		1


	//   ....[43]....
        /*0954*/ 	.word	0x00015d60
        /*0958*/ 	.word	0x00000007
        /*095c*/ 	.word	0x00028850
        /*0960*/ 	.short	0x010a
        /*0962*/ 	.byte	0x3f
	.zero		1


	//   ....[44]....
        /*0964*/ 	.word	0x00015da0
        /*0968*/ 	.word	0x00000007
        /*096c*/ 	.word	0x00028850
        /*0970*/ 	.short	0x010a
        /*0972*/ 	.byte	0x3f
	.zero		1


	//   ....[45]....
        /*0974*/ 	.word	0x00017770
        /*0978*/ 	.word	0x0000001b
        /*097c*/ 	.word	0x00000000
        /*0980*/ 	.short	0x0101
        /*0982*/ 	.byte	0x3f
	.zero		1


	//   ....[46]....
        /*0984*/ 	.word	0x00017820
        /*0988*/ 	.word	0x0000001f
        /*098c*/ 	.word	0x00000000
        /*0990*/ 	.short	0x0101
        /*0992*/ 	.byte	0x3f
	.zero		1


	//   ....[47]....
        /*0994*/ 	.word	0x00018320
        /*0998*/ 	.word	0x00000006
        /*099c*/ 	.word	0x00028830
        /*09a0*/ 	.short	0x010a
        /*09a2*/ 	.byte	0x3f
	.zero		1


	//   ....[48]....
        /*09a4*/ 	.word	0x00018370
        /*09a8*/ 	.word	0x00000006
        /*09ac*/ 	.word	0x00028830
        /*09b0*/ 	.short	0x010a
        /*09b2*/ 	.byte	0x3f
	.zero		1


	//   ....[49]....
        /*09b4*/ 	.word	0x000187c0
        /*09b8*/ 	.word	0x00000007
        /*09bc*/ 	.word	0x00028850
        /*09c0*/ 	.short	0x010a
        /*09c2*/ 	.byte	0x3f
	.zero		1


	//   ....[50]....
        /*09c4*/ 	.word	0x00018800
        /*09c8*/ 	.word	0x00000007
        /*09cc*/ 	.word	0x00028850
        /*09d0*/ 	.short	0x010a
        /*09d2*/ 	.byte	0x3f
	.zero		1


	//   ....[51]....
        /*09d4*/ 	.word	0x000194f0
        /*09d8*/ 	.word	0x0000004d
        /*09dc*/ 	.word	0x00000000
        /*09e0*/ 	.short	0x0101
        /*09e2*/ 	.byte	0x3f
	.zero		1


	//   ....[52]....
        /*09e4*/ 	.word	0x0001b0c0
        /*09e8*/ 	.word	0x0000000c
        /*09ec*/ 	.word	0x00000000
        /*09f0*/ 	.short	0x0101
        /*09f2*/ 	.byte	0x3f
	.zero		1


	//   ....[53]....
        /*09f4*/ 	.word	0x0001bcc0
        /*09f8*/ 	.word	0x00000008
        /*09fc*/ 	.word	0x00028850
        /*0a00*/ 	.short	0x010a
        /*0a02*/ 	.byte	0x3f
	.zero		1


	//   ....[54]....
        /*0a04*/ 	.word	0x0001bd40
        /*0a08*/ 	.word	0x00000008
        /*0a0c*/ 	.word	0x00028850
        /*0a10*/ 	.short	0x010a
        /*0a12*/ 	.byte	0x3f
	.zero		1


	//   ....[55]....
        /*0a14*/ 	.word	0x0001c320
        /*0a18*/ 	.word	0x00000009
        /*0a1c*/ 	.word	0x00000000
        /*0a20*/ 	.short	0x0101
        /*0a22*/ 	.byte	0x3f
	.zero		1


	//   ....[56]....
        /*0a24*/ 	.word	0x0001d510
        /*0a28*/ 	.word	0x00000000
        /*0a2c*/ 	.word	0x00000000
        /*0a30*/ 	.short	0x0101
        /*0a32*/ 	.byte	0x3f
	.zero		1


	//   ....[57]....
        /*0a34*/ 	.word	0x0001fb80
        /*0a38*/ 	.word	0x0000000c
        /*0a3c*/ 	.word	0x00028820
        /*0a40*/ 	.short	0x010a
        /*0a42*/ 	.byte	0x3f
	.zero		1


	//   ....[58]....
        /*0a44*/ 	.word	0x0001fc10
        /*0a48*/ 	.word	0x00000008
        /*0a4c*/ 	.word	0x000288a0
        /*0a50*/ 	.short	0x010a
        /*0a52*/ 	.byte	0x3f
	.zero		1


	//   ....[59]....
        /*0a54*/ 	.word	0x0001fe40
        /*0a58*/ 	.word	0x00000008
        /*0a5c*/ 	.word	0x000288c0
        /*0a60*/ 	.short	0x010a
        /*0a62*/ 	.byte	0x3f
	.zero		1


	//   ....[60]....
        /*0a64*/ 	.word	0x00020190
        /*0a68*/ 	.word	0x00000008
        /*0a6c*/ 	.word	0x000288a0
        /*0a70*/ 	.short	0x010a
        /*0a72*/ 	.byte	0x3f
	.zero		1


	//   ....[61]....
        /*0a74*/ 	.word	0x000203b0
        /*0a78*/ 	.word	0x00000008
        /*0a7c*/ 	.word	0x000288c0
        /*0a80*/ 	.short	0x010a
        /*0a82*/ 	.byte	0x3f
	.zero		1


	//   ....[62]....
        /*0a84*/ 	.word	0x000214a0
        /*0a88*/ 	.word	0x00000007
        /*0a8c*/ 	.word	0x00028840
        /*0a90*/ 	.short	0x010a
        /*0a92*/ 	.byte	0x3f
	.zero		1


	//   ....[63]....
        /*0a94*/ 	.word	0x00021970
        /*0a98*/ 	.word	0x0000000a
        /*0a9c*/ 	.word	0x00028820
        /*0aa0*/ 	.short	0x010a
        /*0aa2*/ 	.byte	0x3f
	.zero		1


	//   ....[64]....
        /*0aa4*/ 	.word	0x00021cb0
        /*0aa8*/ 	.word	0x00000003
        /*0aac*/ 	.word	0x00028840
        /*0ab0*/ 	.short	0x010a
        /*0ab2*/ 	.byte	0x3f
	.zero		1


	//   ....[65]....
        /*0ab4*/ 	.word	0x00021f70
        /*0ab8*/ 	.word	0x00000008
        /*0abc*/ 	.word	0x00000060
        /*0ac0*/ 	.short	0x010a
        /*0ac2*/ 	.byte	0x3f
	.zero		1


	//   ....[66]....
        /*0ac4*/ 	.word	0x00022560
        /*0ac8*/ 	.word	0x00000002
        /*0acc*/ 	.word	0x00028840
        /*0ad0*/ 	.short	0x010a
        /*0ad2*/ 	.byte	0x3f
	.zero		1


	//   ....[67]....
        /*0ad4*/ 	.word	0x00022820
        /*0ad8*/ 	.word	0x00000002
        /*0adc*/ 	.word	0x00000060
        /*0ae0*/ 	.short	0x010a
        /*0ae2*/ 	.byte	0x3f
	.zero		1


	//   ....[68]....
        /*0ae4*/ 	.word	0x00022cf0
        /*0ae8*/ 	.word	0x00000002
        /*0aec*/ 	.word	0x00028840
        /*0af0*/ 	.short	0x010a
        /*0af2*/ 	.byte	0x3f
	.zero		1


	//   ....[69]....
        /*0af4*/ 	.word	0x00022fb0
        /*0af8*/ 	.word	0x00000003
        /*0afc*/ 	.word	0x00000060
        /*0b00*/ 	.short	0x010a
        /*0b02*/ 	.byte	0x3f
	.zero		1


	//   ....[70]....
        /*0b04*/ 	.word	0x00023420
        /*0b08*/ 	.word	0x00000003
        /*0b0c*/ 	.word	0x00028860
        /*0b10*/ 	.short	0x010a
        /*0b12*/ 	.byte	0x3f
	.zero		1


	//   ....[71]....
        /*0b14*/ 	.word	0x00024400
        /*0b18*/ 	.word	0x00000000
        /*0b1c*/ 	.word	0x00028820
        /*0b20*/ 	.short	0x010a
        /*0b22*/ 	.byte	0x3f
	.zero		1


	//   ....[72]....
        /*0b24*/ 	.word	0x000245b0
        /*0b28*/ 	.word	0x00000006
        /*0b2c*/ 	.word	0x00000000
        /*0b30*/ 	.short	0x010a
        /*0b32*/ 	.byte	0x3f
	.zero		1


	//   ....[73]....
        /*0b34*/ 	.word	0x00024620
        /*0b38*/ 	.word	0x00000007
        /*0b3c*/ 	.word	0x00000000
        /*0b40*/ 	.short	0x010a
        /*0b42*/ 	.byte	0x3f
	.zero		1


	//   ....[74]....
        /*0b44*/ 	.word	0x00024690
        /*0b48*/ 	.word	0x00000004
        /*0b4c*/ 	.word	0x00000000
        /*0b50*/ 	.short	0x010a
        /*0b52*/ 	.byte	0x3f
	.zero		1


	//   ....[75]....
        /*0b54*/ 	.word	0x000246c0
        /*0b58*/ 	.word	0x00000003
        /*0b5c*/ 	.word	0x00000000
        /*0b60*/ 	.short	0x010a
        /*0b62*/ 	.byte	0x3f
	.zero		1


	//   ....[76]....
        /*0b64*/ 	.word	0x00024720
        /*0b68*/ 	.word	0x00000067
        /*0b6c*/ 	.word	0x00028890
        /*0b70*/ 	.short	0x010a
        /*0b72*/ 	.byte	0x3f
	.zero		1


	//   ....[77]....
        /*0b74*/ 	.word	0x00024770
        /*0b78*/ 	.word	0x00000067
        /*0b7c*/ 	.word	0x00028890
        /*0b80*/ 	.short	0x010a
        /*0b82*/ 	.byte	0x3f
	.zero		1


	//   ....[78]....
        /*0b84*/ 	.word	0x000247c0
        /*0b88*/ 	.word	0x00000067
        /*0b8c*/ 	.word	0x00028890
        /*0b90*/ 	.short	0x010a
        /*0b92*/ 	.byte	0x3f
	.zero		1


	//   ....[79]....
        /*0b94*/ 	.word	0x00024810
        /*0b98*/ 	.word	0x00000067
        /*0b9c*/ 	.word	0x000288b0
        /*0ba0*/ 	.short	0x010a
        /*0ba2*/ 	.byte	0x3f
	.zero		1


	//   ....[80]....
        /*0ba4*/ 	.word	0x00025310
        /*0ba8*/ 	.word	0x00000002
        /*0bac*/ 	.word	0x00028800
        /*0bb0*/ 	.short	0x010a
        /*0bb2*/ 	.byte	0x3f
	.zero		1


	//   ....[81]....
        /*0bb4*/ 	.word	0x00025d60
        /*0bb8*/ 	.word	0x00000002
        /*0bbc*/ 	.word	0x00028800
        /*0bc0*/ 	.short	0x010a
        /*0bc2*/ 	.byte	0x3f
	.zero		1


	//   ....[82]....
        /*0bc4*/ 	.word	0x00025db0
        /*0bc8*/ 	.word	0x00000008
        /*0bcc*/ 	.word	0x00028830
        /*0bd0*/ 	.short	0x010a
        /*0bd2*/ 	.byte	0x3f
	.zero		1


	//   ....[83]....
        /*0bd4*/ 	.word	0x00025e00
        /*0bd8*/ 	.word	0x00000007
        /*0bdc*/ 	.word	0x00028830
        /*0be0*/ 	.short	0x010a
        /*0be2*/ 	.byte	0x3f
	.zero		1


	//   ....[84]....
        /*0be4*/ 	.word	0x00025e50
        /*0be8*/ 	.word	0x00000007
        /*0bec*/ 	.word	0x00028850
        /*0bf0*/ 	.short	0x010a
        /*0bf2*/ 	.byte	0x3f
	.zero		1


	//   ....[85]....
        /*0bf4*/ 	.word	0x00025ea0
        /*0bf8*/ 	.word	0x00000006
        /*0bfc*/ 	.word	0x00028830
        /*0c00*/ 	.short	0x010a
        /*0c02*/ 	.byte	0x3f
	.zero		1


	//   ....[86]....
        /*0c04*/ 	.word	0x00025ef0
        /*0c08*/ 	.word	0x00000007
        /*0c0c*/ 	.word	0x00028850
        /*0c10*/ 	.short	0x010a
        /*0c12*/ 	.byte	0x3f
	.zero		1


	//   ....[87]....
        /*0c14*/ 	.word	0x00025f40
        /*0c18*/ 	.word	0x00000006
        /*0c1c*/ 	.word	0x00028830
        /*0c20*/ 	.short	0x010a
        /*0c22*/ 	.byte	0x3f
	.zero		1


	//   ....[88]....
        /*0c24*/ 	.word	0x00025f90
        /*0c28*/ 	.word	0x00000007
        /*0c2c*/ 	.word	0x00028850
        /*0c30*/ 	.short	0x010a
        /*0c32*/ 	.byte	0x3f
	.zero		1


	//   ....[89]....
        /*0c34*/ 	.word	0x00025fe0
        /*0c38*/ 	.word	0x00000008
        /*0c3c*/ 	.word	0x00028850
        /*0c40*/ 	.short	0x010a
        /*0c42*/ 	.byte	0x3f
	.zero		1


	//   ....[90]....
        /*0c44*/ 	.word	0x00026180
        /*0c48*/ 	.word	0x0000000c
        /*0c4c*/ 	.word	0x00028820
        /*0c50*/ 	.short	0x010a
        /*0c52*/ 	.byte	0x3f
	.zero		1


	//   ....[91]....
        /*0c54*/ 	.word	0x000261d0
        /*0c58*/ 	.word	0x00000008
        /*0c5c*/ 	.word	0x000288a0
        /*0c60*/ 	.short	0x010a
        /*0c62*/ 	.byte	0x3f
	.zero		1


	//   ....[92]....
        /*0c64*/ 	.word	0x00026220
        /*0c68*/ 	.word	0x00000008
        /*0c6c*/ 	.word	0x000288c0
        /*0c70*/ 	.short	0x010a
        /*0c72*/ 	.byte	0x3f
	.zero		1


	//   ....[93]....
        /*0c74*/ 	.word	0x00026270
        /*0c78*/ 	.word	0x00000008
        /*0c7c*/ 	.word	0x000288a0
        /*0c80*/ 	.short	0x010a
        /*0c82*/ 	.byte	0x3f
	.zero		1


	//   ....[94]....
        /*0c84*/ 	.word	0x000262c0
        /*0c88*/ 	.word	0x00000008
        /*0c8c*/ 	.word	0x000288c0
        /*0c90*/ 	.short	0x010a
        /*0c92*/ 	.byte	0x3f
	.zero		1


	//   ....[95]....
        /*0c94*/ 	.word	0x00026460
        /*0c98*/ 	.word	0x00000007
        /*0c9c*/ 	.word	0x00028840
        /*0ca0*/ 	.short	0x010a
        /*0ca2*/ 	.byte	0x3f
	.zero		1


	//   ....[96]....
        /*0ca4*/ 	.word	0x000264e0
        /*0ca8*/ 	.word	0x00000003
        /*0cac*/ 	.word	0x00028820
        /*0cb0*/ 	.short	0x010a
        /*0cb2*/ 	.byte	0x3f
	.zero		1


	//   ....[97]....
        /*0cb4*/ 	.word	0x00026530
        /*0cb8*/ 	.word	0x00000003
        /*0cbc*/ 	.word	0x00028840
        /*0cc0*/ 	.short	0x010a
        /*0cc2*/ 	.byte	0x3f
	.zero		1


	//   ....[98]....
        /*0cc4*/ 	.word	0x00026580
        /*0cc8*/ 	.word	0x00000008
        /*0ccc*/ 	.word	0x00000060
        /*0cd0*/ 	.short	0x010a
        /*0cd2*/ 	.byte	0x3f
	.zero		1


	//   ....[99]....
        /*0cd4*/ 	.word	0x000265d0
        /*0cd8*/ 	.word	0x00000002
        /*0cdc*/ 	.word	0x00028840
        /*0ce0*/ 	.short	0x010a
        /*0ce2*/ 	.byte	0x3f
	.zero		1


	//   ....[100]....
        /*0ce4*/ 	.word	0x00026620
        /*0ce8*/ 	.word	0x00000002
        /*0cec*/ 	.word	0x00000060
        /*0cf0*/ 	.short	0x010a
        /*0cf2*/ 	.byte	0x3f
	.zero		1


	//   ....[101]....
        /*0cf4*/ 	.word	0x00026670
        /*0cf8*/ 	.word	0x00000002
        /*0cfc*/ 	.word	0x00028840
        /*0d00*/ 	.short	0x010a
        /*0d02*/ 	.byte	0x3f
	.zero		1


	//   ....[102]....
        /*0d04*/ 	.word	0x000266c0
        /*0d08*/ 	.word	0x00000003
        /*0d0c*/ 	.word	0x00000060
        /*0d10*/ 	.short	0x010a
        /*0d12*/ 	.byte	0x3f
	.zero		1


	//   ....[103]....
        /*0d14*/ 	.word	0x00026710
        /*0d18*/ 	.word	0x00000003
        /*0d1c*/ 	.word	0x00028860
        /*0d20*/ 	.short	0x010a
        /*0d22*/ 	.byte	0x3f
	.zero		1


	//   ....[104]....
        /*0d24*/ 	.word	0x000270d0
        /*0d28*/ 	.word	0x00000000
        /*0d2c*/ 	.word	0x00028820
        /*0d30*/ 	.short	0x010a
        /*0d32*/ 	.byte	0x3f
	.zero		1


	//   ....[105]....
        /*0d34*/ 	.word	0x00027270
        /*0d38*/ 	.word	0x00000006
        /*0d3c*/ 	.word	0x00000000
        /*0d40*/ 	.short	0x010a
        /*0d42*/ 	.byte	0x3f
	.zero		1


	//   ....[106]....
        /*0d44*/ 	.word	0x000272c0
        /*0d48*/ 	.word	0x00000007
        /*0d4c*/ 	.word	0x00000000
        /*0d50*/ 	.short	0x010a
        /*0d52*/ 	.byte	0x3f
	.zero		1


	//   ....[107]....
        /*0d54*/ 	.word	0x00027310
        /*0d58*/ 	.word	0x00000004
        /*0d5c*/ 	.word	0x00000000
        /*0d60*/ 	.short	0x010a
        /*0d62*/ 	.byte	0x3f
	.zero		1


	//----- nvinfo : EIATTR_NUM_MBARRIERS
	.align		4
.L_272:
        /*0d64*/ 	.byte	0x03, 0x38
        /*0d66*/ 	.short	0x0016


	//----- nvinfo : EIATTR_EXIT_INSTR_OFFSETS
	.align		4
        /*0d68*/ 	.byte	0x04, 0x1c
        /*0d6a*/ 	.short	(.L_274 - .L_273)


	//   ....[0]....
.L_273:
        /*0d6c*/ 	.word	0x00024710


	//----- nvinfo : EIATTR_MAX_THREADS
	.align		4
.L_274:
        /*0d70*/ 	.byte	0x04, 0x05
        /*0d72*/ 	.short	(.L_276 - .L_275)
.L_275:
        /*0d74*/ 	.word	0x00000180
        /*0d78*/ 	.word	0x00000001
        /*0d7c*/ 	.word	0x00000001


	//----- nvinfo : EIATTR_CRS_STACK_SIZE
	.align		4
.L_276:
        /*0d80*/ 	.byte	0x04, 0x1e
        /*0d82*/ 	.short	(.L_278 - .L_277)
.L_277:
        /*0d84*/ 	.word	0x00000000


	//----- nvinfo : EIATTR_CBANK_PARAM_SIZE
	.align		4
.L_278:
        /*0d88*/ 	.byte	0x03, 0x19
        /*0d8a*/ 	.short	0x0a70


	//----- nvinfo : EIATTR_PARAM_CBANK
	.align		4
        /*0d8c*/ 	.byte	0x04, 0x0a
        /*0d8e*/ 	.short	(.L_280 - .L_279)
	.align		4
.L_279:
        /*0d90*/ 	.word	index@(.nv.constant0._ZN7cutlass13device_kernelIN5flash11enable_sm90INS1_16FlashAttnFwdSm90INS1_25CollectiveMainloopFwdSm90ILi2EN4cute5tupleIJNS5_1CILi1EEES8_S8_EEENS6_IJNS7_ILi128EEESA_SA_EEELi128ENS_6half_tEfNS_4arch4Sm90ELb0ELb1ELb1ELb1ELb0ELb1ELb0ELb1ELb1ELb0ELb0ELb0EEENS1_21CollectiveEpilogueFwdISB_S9_SC_SE_Li256ELb1ELb0ELb0ELb0EEENS1_36VarlenDynamicPersistentTileSchedulerILi128ELi128ELi256ELi32ELb0ELb0ELb1ELb1ELb0ELb1EEEEEEEEEvNT_6ParamsE)
        /*0d94*/ 	.short	0x0210
        /*0d96*/ 	.short	0x0a70


	//----- nvinfo : EIATTR_SW_WAR
	.align		4
.L_280:
        /*0d98*/ 	.byte	0x04, 0x36
        /*0d9a*/ 	.short	(.L_282 - .L_281)
.L_281:
        /*0d9c*/ 	.word	0x00000008
.L_282:


//--------------------- .nv.info._ZN7cutlass13device_kernelIN5flash11enable_sm90INS1_16FlashAttnFwdSm90INS1_25CollectiveMainloopFwdSm90ILi2EN4cute5tupleIJNS5_1CILi1EEES8_S8_EEENS6_IJNS7_ILi128EEESA_SA_EEELi128ENS_6half_tEfNS_4arch4Sm90ELb1ELb0ELb1ELb0ELb0ELb0ELb0ELb1ELb1ELb0ELb0ELb0EEENS1_21CollectiveEpilogueFwdISB_S9_SC_SE_Li256ELb0ELb0ELb0ELb0EEENS1_30DynamicPersistentTileSchedulerILi256ELi32ELb0ELb0ELb1EEEEEEEEEvNT_6ParamsE --------------------------
	.section	.nv.info._ZN7cutlass13device_kernelIN5flash11enable_sm90INS1_16FlashAttnFwdSm90INS1_25CollectiveMainloopFwdSm90ILi2EN4cute5tupleIJNS5_1CILi1EEES8_S8_EEENS6_IJNS7_ILi128EEESA_SA_EEELi128ENS_6half_tEfNS_4arch4Sm90ELb1ELb0ELb1ELb0ELb0ELb0ELb0ELb1ELb1ELb0ELb0ELb0EEENS1_21CollectiveEpilogueFwdISB_S9_SC_SE_Li256ELb0ELb0ELb0ELb0EEENS1_30DynamicPersistentTileSchedulerILi256ELi32ELb0ELb0ELb1EEEEEEEEEvNT_6ParamsE,"",@"SHT_CUDA_INFO"
	.sectionflags	@""
	.align	4


	//----- nvinfo : EIATTR_CUDA_API_VERSION
	.align		4
        /*0000*/ 	.byte	0x04, 0x37
        /*0002*/ 	.short	(.L_284 - .L_283)
.L_283:
        /*0004*/ 	.word	0x00000082


	//----- nvinfo : EIATTR_KPARAM_INFO
	.align		4
.L_284:
        /*0008*/ 	.byte	0x04, 0x17
        /*000a*/ 	.short	(.L_286 - .L_285)
.L_285:
        /*000c*/ 	.word	0x00000000
        /*0010*/ 	.short	0x0000
        /*0012*/ 	.short	0x0070
        /*0014*/ 	.byte	0x00, 0xf0, 0x01, 0x2e


	//----- nvinfo : EIATTR_SPARSE_MMA_MASK
	.align		4
.L_286:
        /*0018*/ 	.byte	0x03, 0x50
        /*001a*/ 	.short	0x0000


	//----- nvinfo : EIATTR_MAXREG_COUNT
	.align		4
        /*001c*/ 	.byte	0x03, 0x1b
        /*001e*/ 	.short	0x00a8


	//----- nvinfo : EIATTR_NUM_BARRIERS
	.align		4
        /*0020*/ 	.byte	0x02, 0x4c
        /*0022*/ 	.byte	0x10
	.zero		1


	//----- nvinfo : EIATTR_EXTERNS
	.align		4
        /*0024*/ 	.byte	0x04, 0x0f
        /*0026*/ 	.short	(.L_288 - .L_287)


	//   ....[0]....
	.align		4
.L_287:
        /*0028*/ 	.word	index@(__assertfail)


	//----- nvinfo : EIATTR_MERCURY_ISA_VERSION
	.align		4
.L_288:
        /*002c*/ 	.byte	0x03, 0x5f
        /*002e*/ 	.short	0x0101


	//----- nvinfo : EIATTR_INT_WARP_WIDE_INSTR_OFFSETS
	.align		4
        /*0030*/ 	.byte	0x04, 0x31
        /*0032*/ 	.short	(.L_290 - .L_289)


	//   ....[0]....
.L_289:
        /*0034*/ 	.word	0x00000180


	//   ....[1]....
        /*0038*/ 	.word	0x000001b0


	//   ....[2]....
        /*003c*/ 	.word	0x000001c0


	//   ....[3]....
        /*0040*/ 	.word	0x0000c100


	//   ....[4]....
        /*0044*/ 	.word	0x0000c190


	//   ....[5]....
        /*0048*/ 	.word	0x0000c6a0


	//   ....[6]....
        /*004c*/ 	.word	0x0000e0f0


	//   ....[7]....
        /*0050*/ 	.word	0x0000e180


	//----- nvinfo : EIATTR_COOP_GROUP_MASK_REGIDS
	.align		4
.L_290:
        /*0054*/ 	.byte	0x04, 0x29
        /*0056*/ 	.short	(.L_292 - .L_291)


	//   ....[0]....
.L_291:
        /*0058*/ 	.word	0xffffffff


	//   ....[1]....
        /*005c*/ 	.word	0xffffffff


	//   ....[2]....
        /*0060*/ 	.word	0xffffffff


	//   ....[3]....
        /*0064*/ 	.word	0xffffffff


	//   ....[4]....
        /*0068*/ 	.word	0xffffffff


	//   ....[5]....
        /*006c*/ 	.word	0xffffffff


	//   ....[6]....
        /*0070*/ 	.word	0xffffffff


	//   ....[7]....
        /*0074*/ 	.word	0xffffffff


	//   ....[8]....
        /*0078*/ 	.word	0xffffffff


	//   ....[9]....
        /*007c*/ 	.word	0xffffffff


	//   ....[10]....
        /*0080*/ 	.word	0xffffffff


	//   ....[11]....
        /*0084*/ 	.word	0xffffffff


	//   ....[12]....
        /*0088*/ 	.word	0xffffffff


	//   ....[13]....
        /*008c*/ 	.word	0xffffffff


	//   ....[14]....
        /*0090*/ 	.word	0xffffffff


	//   ....[15]....
        /*0094*/ 	.word	0xffffffff


	//   ....[16]....
        /*0098*/ 	.word	0xffffffff


	//   ....[17]....
        /*009c*/ 	.word	0xffffffff


	//   ....[18]....
        /*00a0*/ 	.word	0xffffffff


	//   ....[19]....
        /*00a4*/ 	.word	0xffffffff


	//   ....[20]....
        /*00a8*/ 	.word	0xffffffff


	//   ....[21]....
        /*00ac*/ 	.word	0xffffffff


	//   ....[22]....
        /*00b0*/ 	.word	0xffffffff


	//   ....[23]....
        /*00b4*/ 	.word	0xffffffff


	//   ....[24]....
        /*00b8*/ 	.word	0xffffffff


	//   ....[25]....
        /*00bc*/ 	.word	0xffffffff


	//   ....[26]....
        /*00c0*/ 	.word	0xffffffff


	//   ....[27]....
        /*00c4*/ 	.word	0xffffffff


	//   ....[28]....
        /*00c8*/ 	.word	0x0500000f


	//   ....[29]....
        /*00cc*/ 	.word	0x0500000f


	//----- nvinfo : EIATTR_COOP_GROUP_INSTR_OFFSETS
	.align		4
.L_292:
        /*00d0*/ 	.byte	0x04, 0x28
        /*00d2*/ 	.short	(.L_294 - .L_293)


	//   ....[0]....
.L_293:
        /*00d4*/ 	.word	0x00000060


	//   ....[1]....
        /*00d8*/ 	.word	0x00000190


	//   ....[2]....
        /*00dc*/ 	.word	0x000001e0


	//   ....[3]....
        /*00e0*/ 	.word	0x000003d0


	//   ....[4]....
        /*00e4*/ 	.word	0x00000530


	//   ....[5]....
        /*00e8*/ 	.word	0x00000650


	//   ....[6]....
        /*00ec*/ 	.word	0x000007b0


	//   ....[7]....
        /*00f0*/ 	.word	0x00001410


	//   ....[8]....
        /*00f4*/ 	.word	0x00002bf0


	//   ....[9]....
        /*00f8*/ 	.word	0x00002c70


	//   ....[10]....
        /*00fc*/ 	.word	0x000036d0


	//   ....[11]....
        /*0100*/ 	.word	0x00003740


	//   ....[12]....
        /*0104*/ 	.word	0x00005bc0


	//   ....[13]....
        /*0108*/ 	.word	0x00005ce0


	//   ....[14]....
        /*010c*/ 	.word	0x000065a0


	//   ....[15]....
        /*0110*/ 	.word	0x000066a0


	//   ....[16]....
        /*0114*/ 	.word	0x00008930


	//   ....[17]....
        /*0118*/ 	.word	0x00008960


	//   ....[18]....
        /*011c*/ 	.word	0x00008bf0


	//   ....[19]....
        /*0120*/ 	.word	0x00008ca0


	//   ....[20]....
        /*0124*/ 	.word	0x0000a010


	//   ....[21]....
        /*0128*/ 	.word	0x0000a050


	//   ....[22]....
        /*012c*/ 	.word	0x0000a140


	//   ....[23]....
        /*0130*/ 	.word	0x0000a160


	//   ....[24]....
        /*0134*/ 	.word	0x0000b0f0


	//   ....[25]....
        /*0138*/ 	.word	0x0000bb90


	//   ....[26]....
        /*013c*/ 	.word	0x0000e490


	//   ....[27]....
        /*0140*/ 	.word	0x0000e640


	//   ....[28]....
        /*0144*/ 	.word	0x0000ebb0


	//   ....[29]....
        /*0148*/ 	.word	0x0000ef90


	//----- nvinfo : EIATTR_REG_RECONFIG
	.align		4
.L_294:
        /*014c*/ 	.byte	0x01, 0x54
	.zero		2


	//----- nvinfo : EIATTR_SYSCALL_OFFSETS
	.align		4
        /*0150*/ 	.byte	0x04, 0x46
        /*0152*/ 	.short	(.L_296 - .L_295)


	//   ....[0]....
.L_295:
        /*0154*/ 	.word	0x000015c0


	//   ....[1]....
        /*0158*/ 	.word	0x0000c320


	//   ....[2]....
        /*015c*/ 	.word	0x0000c460


	//   ....[3]....
        /*0160*/ 	.word	0x0000c560


	//----- nvinfo : EIATTR_MBARRIER_INSTR_OFFSETS
	.align		4
.L_296:
        /*0164*/ 	.byte	0x04, 0x39
        /*0166*/ 	.short	(.L_298 - .L_297)


	//   ....[0]....
.L_297:
        /*0168*/ 	.word	0x00000280
        /*016c*/ 	.word	0x000000ff
        /*0170*/ 	.word	0x00028800
        /*0174*/ 	.short	0x0100
        /*0176*/ 	.byte	0x06
	.zero		1


	//   ....[1]....
        /*0178*/ 	.word	0x00000290
        /*017c*/ 	.word	0x000000ff
        /*0180*/ 	.word	0x00028820
        /*0184*/ 	.short	0x0100
        /*0186*/ 	.byte	0x06
	.zero		1


	//   ....[2]....
        /*0188*/ 	.word	0x00000380
        /*018c*/ 	.word	0x000000ff
        /*0190*/ 	.word	0x00028830
        /*0194*/ 	.short	0x0100
        /*0196*/ 	.byte	0x08
	.zero		1


	//   ....[3]....
        /*0198*/ 	.word	0x00000390
        /*019c*/ 	.word	0x000000ff
        /*01a0*/ 	.word	0x00028840
        /*01a4*/ 	.short	0x0100
        /*01a6*/ 	.byte	0x08
	.zero		1


	//   ....[4]....
        /*01a8*/ 	.word	0x000003a0
        /*01ac*/ 	.word	0x000000ff
        /*01b0*/ 	.word	0x00028838
        /*01b4*/ 	.short	0x0100
        /*01b6*/ 	.byte	0x08
	.zero		1


	//   ....[5]....
        /*01b8*/ 	.word	0x000003b0
        /*01bc*/ 	.word	0x000000ff
        /*01c0*/ 	.word	0x00028848
        /*01c4*/ 	.short	0x0100
        /*01c6*/ 	.byte	0x08
	.zero		1


	//   ....[6]....
        /*01c8*/ 	.word	0x000004e0
        /*01cc*/ 	.word	0x000000ff
        /*01d0*/ 	.word	0x00028850
        /*01d4*/ 	.short	0x0100
        /*01d6*/ 	.byte	0x08
	.zero		1


	//   ....[7]....
        /*01d8*/ 	.word	0x000004f0
        /*01dc*/ 	.word	0x000000ff
        /*01e0*/ 	.word	0x00028860
        /*01e4*/ 	.short	0x0100
        /*01e6*/ 	.byte	0x08
	.zero		1


	//   ....[8]....
        /*01e8*/ 	.word	0x00000500
        /*01ec*/ 	.word	0x000000ff
        /*01f0*/ 	.word	0x00028858
        /*01f4*/ 	.short	0x0100
        /*01f6*/ 	.byte	0x08
	.zero		1


	//   ....[9]....
        /*01f8*/ 	.word	0x00000510
        /*01fc*/ 	.word	0x000000ff
        /*0200*/ 	.word	0x00028868
        /*0204*/ 	.short	0x0100
        /*0206*/ 	.byte	0x08
	.zero		1


	//   ....[10]....
        /*0208*/ 	.word	0x00000600
        /*020c*/ 	.word	0x000000ff
        /*0210*/ 	.word	0x00028870
        /*0214*/ 	.short	0x0100
        /*0216*/ 	.byte	0x06
	.zero		1


	//   ....[11]....
        /*0218*/ 	.word	0x00000610
        /*021c*/ 	.word	0x000000ff
        /*0220*/ 	.word	0x00028880
        /*0224*/ 	.short	0x0100
        /*0226*/ 	.byte	0x06
	.zero		1


	//   ....[12]....
        /*0228*/ 	.word	0x00000620
        /*022c*/ 	.word	0x000000ff
        /*0230*/ 	.word	0x00028878
        /*0234*/ 	.short	0x0100
        /*0236*/ 	.byte	0x06
	.zero		1


	//   ....[13]....
        /*0238*/ 	.word	0x00000630
        /*023c*/ 	.word	0x000000ff
        /*0240*/ 	.word	0x00028888
        /*0244*/ 	.short	0x0100
        /*0246*/ 	.byte	0x06
	.zero		1


	//   ....[14]....
        /*0248*/ 	.word	0x00000760
        /*024c*/ 	.word	0x000000ff
        /*0250*/ 	.word	0x00028890
        /*0254*/ 	.short	0x0100
        /*0256*/ 	.byte	0x08
	.zero		1


	//   ....[15]....
        /*0258*/ 	.word	0x00000770
        /*025c*/ 	.word	0x000000ff
        /*0260*/ 	.word	0x000288a0
        /*0264*/ 	.short	0x0100
        /*0266*/ 	.byte	0x08
	.zero		1


	//   ....[16]....
        /*0268*/ 	.word	0x00000780
        /*026c*/ 	.word	0x000000ff
        /*0270*/ 	.word	0x00028898
        /*0274*/ 	.short	0x0100
        /*0276*/ 	.byte	0x08
	.zero		1


	//   ....[17]....
        /*0278*/ 	.word	0x00000790
        /*027c*/ 	.word	0x000000ff
        /*0280*/ 	.word	0x000288a8
        /*0284*/ 	.short	0x0100
        /*0286*/ 	.byte	0x08
	.zero		1


	//   ....[18]....
        /*0288*/ 	.word	0x000008c0
        /*028c*/ 	.word	0x000000ff
        /*0290*/ 	.word	0x000288b0
        /*0294*/ 	.short	0x0100
        /*0296*/ 	.byte	0x08
	.zero		1


	//   ....[19]....
        /*0298*/ 	.word	0x000008d0
        /*029c*/ 	.word	0x000000ff
        /*02a0*/ 	.word	0x000288c0
        /*02a4*/ 	.short	0x0100
        /*02a6*/ 	.byte	0x08
	.zero		1


	//   ....[20]....
        /*02a8*/ 	.word	0x000008e0
        /*02ac*/ 	.word	0x000000ff
        /*02b0*/ 	.word	0x000288b8
        /*02b4*/ 	.short	0x0100
        /*02b6*/ 	.byte	0x08
	.zero		1


	//   ....[21]....
        /*02b8*/ 	.word	0x000008f0
        /*02bc*/ 	.word	0x000000ff
        /*02c0*/ 	.word	0x000288c8
        /*02c4*/ 	.short	0x0100
        /*02c6*/ 	.byte	0x08
	.zero		1


	//   ....[22]....
        /*02c8*/ 	.word	0x00001640
        /*02cc*/ 	.word	0x000000ff
        /*02d0*/ 	.word	0x00028800
        /*02d4*/ 	.short	0x010a
        /*02d6*/ 	.byte	0x26
	.zero		1


	//   ....[23]....
        /*02d8*/ 	.word	0x000016c0
        /*02dc*/ 	.word	0x00000000
        /*02e0*/ 	.word	0x00028830
        /*02e4*/ 	.short	0x010a
        /*02e6*/ 	.byte	0x3f
	.zero		1


	//   ....[24]....
        /*02e8*/ 	.word	0x00001730
        /*02ec*/ 	.word	0x00000000
        /*02f0*/ 	.word	0x00028830
        /*02f4*/ 	.short	0x010a
        /*02f6*/ 	.byte	0x3f
	.zero		1


	//   ....[25]....
        /*02f8*/ 	.word	0x00002710
        /*02fc*/ 	.word	0x00000000
        /*0300*/ 	.word	0x00000000
        /*0304*/ 	.short	0x0101
        /*0306*/ 	.byte	0x3f
	.zero		1


	//   ....[26]....
        /*0308*/ 	.word	0x000046f0
        /*030c*/ 	.word	0x000000ff
        /*0310*/ 	.word	0x00028830
        /*0314*/ 	.short	0x010a
        /*0316*/ 	.byte	0x0a
	.zero		1


	//   ....[27]....
        /*0318*/ 	.word	0x00004730
        /*031c*/ 	.word	0x000000ff
        /*0320*/ 	.word	0x00028830
        /*0324*/ 	.short	0x010a
        /*0326*/ 	.byte	0x0a
	.zero		1


	//   ....[28]....
        /*0328*/ 	.word	0x00004a60
        /*032c*/ 	.word	0x000000ff
        /*0330*/ 	.word	0x00028850
        /*0334*/ 	.short	0x010a
        /*0336*/ 	.byte	0x0a
	.zero		1


	//   ....[29]....
        /*0338*/ 	.word	0x00004aa0
        /*033c*/ 	.word	0x000000ff
        /*0340*/ 	.word	0x00028850
        /*0344*/ 	.short	0x010a
        /*0346*/ 	.byte	0x0a
	.zero		1


	//   ....[30]....
        /*0348*/ 	.word	0x00006ce0
        /*034c*/ 	.word	0x0000002e
        /*0350*/ 	.word	0x00000000
        /*0354*/ 	.short	0x0101
        /*0356*/ 	.byte	0x3f
	.zero		1


	//   ....[31]....
        /*0358*/ 	.word	0x00006d60
        /*035c*/ 	.word	0x00000032
        /*0360*/ 	.word	0x00000000
        /*0364*/ 	.short	0x0101
        /*0366*/ 	.byte	0x3f
	.zero		1


	//   ....[32]....
        /*0368*/ 	.word	0x00007830
        /*036c*/ 	.word	0x000000ff
        /*0370*/ 	.word	0x00028830
        /*0374*/ 	.short	0x010a
        /*0376*/ 	.byte	0x0a
	.zero		1


	//   ....[33]....
        /*0378*/ 	.word	0x00007870
        /*037c*/ 	.word	0x000000ff
        /*0380*/ 	.word	0x00028830
        /*0384*/ 	.short	0x010a
        /*0386*/ 	.byte	0x0a
	.zero		1


	//   ....[34]....
        /*0388*/ 	.word	0x00007ba0
        /*038c*/ 	.word	0x000000ff
        /*0390*/ 	.word	0x00028850
        /*0394*/ 	.short	0x010a
        /*0396*/ 	.byte	0x0a
	.zero		1


	//   ....[35]....
        /*0398*/ 	.word	0x00007be0
        /*039c*/ 	.word	0x000000ff
        /*03a0*/ 	.word	0x00028850
        /*03a4*/ 	.short	0x010a
        /*03a6*/ 	.byte	0x0a
	.zero		1


	//   ....[36]....
        /*03a8*/ 	.word	0x00009560
        /*03ac*/ 	.word	0x0000001d
        /*03b0*/ 	.word	0x00000000
        /*03b4*/ 	.short	0x0101
        /*03b6*/ 	.byte	0x3f
	.zero		1


	//   ....[37]....
        /*03b8*/ 	.word	0x00009710
        /*03bc*/ 	.word	0x0000001d
        /*03c0*/ 	.word	0x00000000
        /*03c4*/ 	.short	0x0101
        /*03c6*/ 	.byte	0x3f
	.zero		1


	//   ....[38]....
        /*03c8*/ 	.word	0x00009f80
        /*03cc*/ 	.word	0x000000ff
        /*03d0*/ 	.word	0x00028850
        /*03d4*/ 	.short	0x010a
        /*03d6*/ 	.byte	0x05
	.zero		1


	//   ....[39]....
        /*03d8*/ 	.word	0x00009fc0
        /*03dc*/ 	.word	0x000000ff
        /*03e0*/ 	.word	0x00028850
        /*03e4*/ 	.short	0x010a
        /*03e6*/ 	.byte	0x05
	.zero		1


	//   ....[40]....
        /*03e8*/ 	.word	0x0000a4e0
        /*03ec*/ 	.word	0x00000004
        /*03f0*/ 	.word	0x00000000
        /*03f4*/ 	.short	0x0101
        /*03f6*/ 	.byte	0x3f
	.zero		1


	//   ....[41]....
        /*03f8*/ 	.word	0x0000b280
        /*03fc*/ 	.word	0x000000ff
        /*0400*/ 	.word	0x00000000
        /*0404*/ 	.short	0x0101
        /*0406*/ 	.byte	0x05
	.zero		1


	//   ....[42]....
        /*0408*/ 	.word	0x0000c970
        /*040c*/ 	.word	0x00000008
        /*0410*/ 	.word	0x00028840
        /*0414*/ 	.short	0x010a
        /*0416*/ 	.byte	0x3f
	.zero		1


	//   ....[43]....
        /*0418*/ 	.word	0x0000cd10
        /*041c*/ 	.word	0x000000ff
        /*0420*/ 	.word	0x00028820
        /*0424*/ 	.short	0x010a
        /*0426*/ 	.byte	0x26
	.zero		1


	//   ....[44]....
        /*0428*/ 	.word	0x0000d000
        /*042c*/ 	.word	0x00000003
        /*0430*/ 	.word	0x00028840
        /*0434*/ 	.short	0x010a
        /*0436*/ 	.byte	0x3f
	.zero		1


	//   ....[45]....
        /*0438*/ 	.word	0x0000d200
        /*043c*/ 	.word	0x00000002
        /*0440*/ 	.word	0x00000060
        /*0444*/ 	.short	0x010a
        /*0446*/ 	.byte	0x3f
	.zero		1


	//   ....[46]....
        /*0448*/ 	.word	0x0000d690
        /*044c*/ 	.word	0x00000003
        /*0450*/ 	.word	0x00028840
        /*0454*/ 	.short	0x010a
        /*0456*/ 	.byte	0x3f
	.zero		1


	//   ....[47]....
        /*0458*/ 	.word	0x0000d890
        /*045c*/ 	.word	0x00000002
        /*0460*/ 	.word	0x00000060
        /*0464*/ 	.short	0x010a
        /*0466*/ 	.byte	0x3f
	.zero		1


	//   ....[48]....
        /*0468*/ 	.word	0x0000dc80
        /*046c*/ 	.word	0x00000002
        /*0470*/ 	.word	0x00028840
        /*0474*/ 	.short	0x010a
        /*0476*/ 	.byte	0x3f
	.zero		1


	//   ....[49]....
        /*0478*/ 	.word	0x0000de80
        /*047c*/ 	.word	0x00000002
        /*0480*/ 	.word	0x00000060
        /*0484*/ 	.short	0x010a
        /*0486*/ 	.byte	0x3f
	.zero		1


	//   ....[50]....
        /*0488*/ 	.word	0x0000e220
        /*048c*/ 	.word	0x00000003
        /*0490*/ 	.word	0x00028860
        /*0494*/ 	.short	0x010a
        /*0496*/ 	.byte	0x3f
	.zero		1


	//   ....[51]....
        /*0498*/ 	.word	0x0000e5f0
        /*049c*/ 	.word	0x00000007
        /*04a0*/ 	.word	0x00028820
        /*04a4*/ 	.short	0x010a
        /*04a6*/ 	.byte	0x3f
	.zero		1


	//   ....[52]....
        /*04a8*/ 	.word	0x0000e740
        /*04ac*/ 	.word	0x00000005
        /*04b0*/ 	.word	0x00000000
        /*04b4*/ 	.short	0x010a
        /*04b6*/ 	.byte	0x3f
	.zero		1


	//   ....[53]....
        /*04b8*/ 	.word	0x0000e7b0
        /*04bc*/ 	.word	0x00000003
        /*04c0*/ 	.word	0x00000000
        /*04c4*/ 	.short	0x010a
        /*04c6*/ 	.byte	0x3f
	.zero		1


	//   ....[54]....
        /*04c8*/ 	.word	0x0000e810
        /*04cc*/ 	.word	0x00000005
        /*04d0*/ 	.word	0x00000000
        /*04d4*/ 	.short	0x010a
        /*04d6*/ 	.byte	0x3f
	.zero		1


	//   ....[55]....
        /*04d8*/ 	.word	0x0000e840
        /*04dc*/ 	.word	0x00000003
        /*04e0*/ 	.word	0x00000000
        /*04e4*/ 	.short	0x010a
        /*04e6*/ 	.byte	0x3f
	.zero		1


	//   ....[56]....
        /*04e8*/ 	.word	0x0000e8b0
        /*04ec*/ 	.word	0x00000003
        /*04f0*/ 	.word	0x00028800
        /*04f4*/ 	.short	0x010a
        /*04f6*/ 	.byte	0x3f
	.zero		1


	//   ....[57]....
        /*04f8*/ 	.word	0x0000e900
        /*04fc*/ 	.word	0x00000000
        /*0500*/ 	.word	0x00028830
        /*0504*/ 	.short	0x010a
        /*0506*/ 	.byte	0x3f
	.zero		1


	//   ....[58]....
        /*0508*/ 	.word	0x0000e960
        /*050c*/ 	.word	0x00000007
        /*0510*/ 	.word	0x00028830
        /*0514*/ 	.short	0x010a
        /*0516*/ 	.byte	0x3f
	.zero		1


	//   ....[59]....
        /*0518*/ 	.word	0x0000e9c0
        /*051c*/ 	.word	0x00000007
        /*0520*/ 	.word	0x00028850
        /*0524*/ 	.short	0x010a
        /*0526*/ 	.byte	0x3f
	.zero		1


	//   ....[60]....
        /*0528*/ 	.word	0x0000ea20
        /*052c*/ 	.word	0x00000005
        /*0530*/ 	.word	0x00028830
        /*0534*/ 	.short	0x010a
        /*0536*/ 	.byte	0x3f
	.zero		1


	//   ....[61]....
        /*0538*/ 	.word	0x0000ea80
        /*053c*/ 	.word	0x00000005
        /*0540*/ 	.word	0x00028850
        /*0544*/ 	.short	0x010a
        /*0546*/ 	.byte	0x3f
	.zero		1


	//   ....[62]....
        /*0548*/ 	.word	0x0000eae0
        /*054c*/ 	.word	0x00000006
        /*0550*/ 	.word	0x00028850
        /*0554*/ 	.short	0x010a
        /*0556*/ 	.byte	0x3f
	.zero		1


	//   ....[63]....
        /*0558*/ 	.word	0x0000ec60
        /*055c*/ 	.word	0x00000008
        /*0560*/ 	.word	0x00028840
        /*0564*/ 	.short	0x010a
        /*0566*/ 	.byte	0x3f
	.zero		1


	//   ....[64]....
        /*0568*/ 	.word	0x0000ecc0
        /*056c*/ 	.word	0x00000008
        /*0570*/ 	.word	0x00028820
        /*0574*/ 	.short	0x010a
        /*0576*/ 	.byte	0x3f
	.zero		1


	//   ....[65]....
        /*0578*/ 	.word	0x0000ed10
        /*057c*/ 	.word	0x00000003
        /*0580*/ 	.word	0x00028840
        /*0584*/ 	.short	0x010a
        /*0586*/ 	.byte	0x3f
	.zero		1


	//   ....[66]....
        /*0588*/ 	.word	0x0000ed60
        /*058c*/ 	.word	0x00000002
        /*0590*/ 	.word	0x00000060
        /*0594*/ 	.short	0x010a
        /*0596*/ 	.byte	0x3f
	.zero		1


	//   ....[67]....
        /*0598*/ 	.word	0x0000edb0
        /*059c*/ 	.word	0x00000003
        /*05a0*/ 	.word	0x00028840
        /*05a4*/ 	.short	0x010a
        /*05a6*/ 	.byte	0x3f
	.zero		1


	//   ....[68]....
        /*05a8*/ 	.word	0x0000ee00
        /*05ac*/ 	.word	0x00000002
        /*05b0*/ 	.word	0x00000060
        /*05b4*/ 	.short	0x010a
        /*05b6*/ 	.byte	0x3f
	.zero		1


	//   ....[69]....
        /*05b8*/ 	.word	0x0000ee50
        /*05bc*/ 	.word	0x00000002
        /*05c0*/ 	.word	0x00028840
        /*05c4*/ 	.short	0x010a
        /*05c6*/ 	.byte	0x3f
	.zero		1


	//   ....[70]....
        /*05c8*/ 	.word	0x0000eea0
        /*05cc*/ 	.word	0x00000002
        /*05d0*/ 	.word	0x00000060
        /*05d4*/ 	.short	0x010a
        /*05d6*/ 	.byte	0x3f
	.zero		1


	//   ....[71]....
        /*05d8*/ 	.word	0x0000eef0
        /*05dc*/ 	.word	0x00000003
        /*05e0*/ 	.word	0x00028860
        /*05e4*/ 	.short	0x010a
        /*05e6*/ 	.byte	0x3f
	.zero		1


	//   ....[72]....
        /*05e8*/ 	.word	0x0000efd0
        /*05ec*/ 	.word	0x00000007
        /*05f0*/ 	.word	0x00028820
        /*05f4*/ 	.short	0x010a
        /*05f6*/ 	.byte	0x3f
	.zero		1


	//   ....[73]....
        /*05f8*/ 	.word	0x0000f020
        /*05fc*/ 	.word	0x00000005
        /*0600*/ 	.word	0x00000000
        /*0604*/ 	.short	0x010a
        /*0606*/ 	.byte	0x3f
	.zero		1


	//   ....[74]....
        /*0608*/ 	.word	0x0000f070
        /*060c*/ 	.word	0x00000003
        /*0610*/ 	.word	0x00000000
        /*0614*/ 	.short	0x010a
        /*0616*/ 	.byte	0x3f
	.zero		1


	//   ....[75]....
        /*0618*/ 	.word	0x0000f0c0
        /*061c*/ 	.word	0x00000005
        /*0620*/ 	.word	0x00000000
        /*0624*/ 	.short	0x010a
        /*0626*/ 	.byte	0x3f
	.zero		1


	//----- nvinfo : EIATTR_NUM_MBARRIERS
	.align		4
.L_298:
        /*0628*/ 	.byte	0x03, 0x38
        /*062a*/ 	.short	0x0016


	//----- nvinfo : EIATTR_EXIT_INSTR_OFFSETS
	.align		4
        /*062c*/ 	.byte	0x04, 0x1c
        /*062e*/ 	.short	(.L_300 - .L_299)


	//   ....[0]....
.L_299:
        /*0630*/ 	.word	0x00000a50


	//   ....[1]....
        /*0634*/ 	.word	0x0000bb50


	//   ....[2]....
        /*0638*/ 	.word	0x0000bbb0


	//   ....[3]....
        /*063c*/ 	.word	0x0000e660


	//   ....[4]....
        /*0640*/ 	.word	0x0000e890


	//----- nvinfo : EIATTR_MAX_THREADS
	.align		4
.L_300:
        /*0644*/ 	.byte	0x04, 0x05
        /*0646*/ 	.short	(.L_302 - .L_301)
.L_301:
        /*0648*/ 	.word	0x00000180
        /*064c*/ 	.word	0x00000001
        /*0650*/ 	.word	0x00000001


	//----- nvinfo : EIATTR_CRS_STACK_SIZE
	.align		4
.L_302:
        /*0654*/ 	.byte	0x04, 0x1e
        /*0656*/ 	.short	(.L_304 - .L_303)
.L_303:
        /*0658*/ 	.word	0x00000000


	//----- nvinfo : EIATTR_CBANK_PARAM_SIZE
	.align		4
.L_304:
        /*065c*/ 	.byte	0x03, 0x19
        /*065e*/ 	.short	0x0bf0


	//----- nvinfo : EIATTR_PARAM_CBANK
	.align		4
        /*0660*/ 	.byte	0x04, 0x0a
        /*0662*/ 	.short	(.L_306 - .L_305)
	.align		4
.L_305:
        /*0664*/ 	.word	index@(.nv.constant0._ZN7cutlass13device_kernelIN5flash11enable_sm90INS1_16FlashAttnFwdSm90INS1_25CollectiveMainloopFwdSm90ILi2EN4cute5tupleIJNS5_1CILi1EEES8_S8_EEENS6_IJNS7_ILi128EEESA_SA_EEELi128ENS_6half_tEfNS_4arch4Sm90ELb1ELb0ELb1ELb0ELb0ELb0ELb0ELb1ELb1ELb0ELb0ELb0EEENS1_21CollectiveEpilogueFwdISB_S9_SC_SE_Li256ELb0ELb0ELb0ELb0EEENS1_30DynamicPersistentTileSchedulerILi256ELi32ELb0ELb0ELb1EEEEEEEEEvNT_6ParamsE)
        /*0668*/ 	.short	0x0210
        /*066a*/ 	.short	0x0bf0


	//----- nvinfo : EIATTR_SW_WAR
	.align		4
.L_306:
        /*066c*/ 	.byte	0x04, 0x36
        /*066e*/ 	.short	(.L_308 - .L_307)
.L_307:
        /*0670*/ 	.word	0x00000008
.L_308:


//--------------------- .nv.info._ZN7cutlass13device_kernelIN5flash11enable_sm90INS1_16FlashAttnFwdSm90INS1_25CollectiveMainloopFwdSm90ILi2EN4cute5tupleIJNS5_1CILi1EEES8_S8_EEENS6_IJNS7_ILi128EEESA_SA_EEELi128ENS_6half_tEfNS_4arch4Sm90ELb1ELb0ELb1ELb1ELb0ELb0ELb0ELb1ELb1ELb0ELb0ELb0EEENS1_21CollectiveEpilogueFwdISB_S9_SC_SE_Li256ELb1ELb0ELb0ELb0EEENS1_36VarlenDynamicPersistentTileSchedulerILi128ELi128ELi256ELi32ELb0ELb0ELb1ELb1ELb1ELb1EEEEEEEEEvNT_6ParamsE --------------------------
	.section	.nv.info._ZN7cutlass13device_kernelIN5flash11enable_sm90INS1_16FlashAttnFwdSm90INS1_25CollectiveMainloopFwdSm90ILi2EN4cute5tupleIJNS5_1CILi1EEES8_S8_EEENS6_IJNS7_ILi128EEESA_SA_EEELi128ENS_6half_tEfNS_4arch4Sm90ELb1ELb0ELb1ELb1ELb0ELb0ELb0ELb1ELb1ELb0ELb0ELb0EEENS1_21CollectiveEpilogueFwdISB_S9_SC_SE_Li256ELb1ELb0ELb0ELb0EEENS1_36VarlenDynamicPersistentTileSchedulerILi128ELi128ELi256ELi32ELb0ELb0ELb1ELb1ELb1ELb1EEEEEEEEEvNT_6ParamsE,"",@"SHT_CUDA_INFO"
	.sectionflags	@""
	.align	4


	//----- nvinfo : EIATTR_CUDA_API_VERSION
	.align		4
        /*0000*/ 	.byte	0x04, 0x37
        /*0002*/ 	.short	(.L_310 - .L_309)
.L_309:
        /*0004*/ 	.word	0x00000082


	//----- nvinfo : EIATTR_KPARAM_INFO
	.align		4
.L_310:
        /*0008*/ 	.byte	0x04, 0x17
        /*000a*/ 	.short	(.L_312 - .L_311)
.L_311:
        /*000c*/ 	.word	0x00000000
        /*0010*/ 	.short	0x0000
        /*0012*/ 	.short	0x0070
        /*0014*/ 	.byte	0x00, 0xf0, 0x01, 0x28


	//----- nvinfo : EIATTR_SPARSE_MMA_MASK
	.align		4
.L_312:
        /*0018*/ 	.byte	0x03, 0x50
        /*001a*/ 	.short	0x0000


	//----- nvinfo : EIATTR_MAXREG_COUNT
	.align		4
        /*001c*/ 	.byte	0x03, 0x1b
        /*001e*/ 	.short	0x00a8


	//----- nvinfo : EIATTR_NUM_BARRIERS
	.align		4
        /*0020*/ 	.byte	0x02, 0x4c
        /*0022*/ 	.byte	0x10
	.zero		1


	//----- nvinfo : EIATTR_EXTERNS
	.align		4
        /*0024*/ 	.byte	0x04, 0x0f
        /*0026*/ 	.short	(.L_314 - .L_313)


	//   ....[0]....
	.align		4
.L_313:
        /*0028*/ 	.word	index@(__assertfail)


	//----- nvinfo : EIATTR_ANNOTATIONS
	.align		4
.L_314:
        /*002c*/ 	.byte	0x04, 0x55
        /*002e*/ 	.short	(.L_316 - .L_315)


	//   ....[0]....
.L_315:
        /* <DEDUP_REMOVED lines=32> */


	//----- nvinfo : EIATTR_MERCURY_ISA_VERSION
	.align		4
.L_316:
        /*0218*/ 	.byte	0x03, 0x5f
        /*021a*/ 	.short	0x0101


	//----- nvinfo : EIATTR_UNUSED_LOAD_BYTE_OFFSET
	.align		4
        /*021c*/ 	.byte	0x04, 0x44
        /*021e*/ 	.short	(.L_318 - .L_317)


	//   ....[0]....
.L_317:
        /*0220*/ 	.word	0x00000a70
        /*0224*/ 	.word	0x0000fff0


	//   ....[1]....
        /*0228*/ 	.word	0x0000aa30
        /*022c*/ 	.word	0x0000fff0


	//----- nvinfo : EIATTR_INT_WARP_WIDE_INSTR_OFFSETS
	.align		4
.L_318:
        /*0230*/ 	.byte	0x04, 0x31
        /*0232*/ 	.short	(.L_320 - .L_319)


	//   ....[0]....
.L_319:
        /*0234*/ 	.word	0x00000160


	//   ....[1]....
        /*0238*/ 	.word	0x000001a0


	//   ....[2]....
        /*023c*/ 	.word	0x00000210


	//   ....[3]....
        /*0240*/ 	.word	0x0000dbd0


	//   ....[4]....
        /*0244*/ 	.word	0x0000dc60


	//   ....[5]....
        /*0248*/ 	.word	0x0000e0e0


	//   ....[6]....
        /*024c*/ 	.word	0x0000e110


	//   ....[7]....
        /*0250*/ 	.word	0x0000e320


	//   ....[8]....
        /*0254*/ 	.word	0x00010430


	//   ....[9]....
        /*0258*/ 	.word	0x000104c0


	//----- nvinfo : EIATTR_COOP_GROUP_MASK_REGIDS
	.align		4
.L_320:
        /*025c*/ 	.byte	0x04, 0x29
        /*025e*/ 	.short	(.L_322 - .L_321)


	//   ....[0]....
.L_321:
        /*0260*/ 	.word	0xffffffff


	//   ....[1]....
        /*0264*/ 	.word	0xffffffff


	//   ....[2]....
        /*0268*/ 	.word	0xffffffff


	//   ....[3]....
        /*026c*/ 	.word	0xffffffff


	//   ....[4]....
        /*0270*/ 	.word	0xffffffff


	//   ....[5]....
        /*0274*/ 	.word	0xffffffff


	//   ....[6]....
        /*0278*/ 	.word	0xffffffff


	//   ....[7]....
        /*027c*/ 	.word	0xffffffff


	//   ....[8]....
        /*0280*/ 	.word	0xffffffff


	//   ....[9]....
        /*0284*/ 	.word	0xffffffff


	//   ....[10]....
        /*0288*/ 	.word	0xffffffff


	//   ....[11]....
        /*028c*/ 	.word	0xffffffff


	//   ....[12]....
        /*0290*/ 	.word	0xffffffff


	//   ....[13]....
        /*0294*/ 	.word	0xffffffff


	//   ....[14]....
        /*0298*/ 	.word	0xffffffff


	//   ....[15]....
        /*029c*/ 	.word	0xffffffff


	//   ....[16]....
        /*02a0*/ 	.word	0xffffffff


	//   ....[17]....
        /*02a4*/ 	.word	0xffffffff


	//   ....[18]....
        /*02a8*/ 	.word	0xffffffff


	//   ....[19]....
        /*02ac*/ 	.word	0xffffffff


	//   ....[20]....
        /*02b0*/ 	.word	0xffffffff


	//   ....[21]....
        /*02b4*/ 	.word	0xffffffff


	//   ....[22]....
        /*02b8*/ 	.word	0xffffffff


	//   ....[23]....
        /*02bc*/ 	.word	0xffffffff


	//   ....[24]....
        /*02c0*/ 	.word	0xffffffff


	//   ....[25]....
        /*02c4*/ 	.word	0xffffffff


	//   ....[26]....
        /*02c8*/ 	.word	0xffffffff


	//   ....[27]....
        /*02cc*/ 	.word	0xffffffff


	//   ....[28]....
        /*02d0*/ 	.word	0xffffffff


	//   ....[29]....
        /*02d4*/ 	.word	0xffffffff


	//   ....[30]....
        /*02d8*/ 	.word	0xffffffff


	//   ....[31]....
        /*02dc*/ 	.word	0xffffffff


	//   ....[32]....
        /*02e0*/ 	.word	0xffffffff


	//   ....[33]....
        /*02e4*/ 	.word	0xffffffff


	//   ....[34]....
        /*02e8*/ 	.word	0xffffffff


	//   ....[35]....
        /*02ec*/ 	.word	0xffffffff


	//   ....[36]....
        /*02f0*/ 	.word	0xffffffff


	//   ....[37]....
        /*02f4*/ 	.word	0xffffffff


	//   ....[38]....
        /*02f8*/ 	.word	0xffffffff


	//   ....[39]....
        /*02fc*/ 	.word	0xffffffff


	//   ....[40]....
        /*0300*/ 	.word	0xffffffff


	//   ....[41]....
        /*0304*/ 	.word	0xffffffff


	//   ....[42]....
        /*0308*/ 	.word	0xffffffff


	//   ....[43]....
        /*030c*/ 	.word	0xffffffff


	//   ....[44]....
        /*0310*/ 	.word	0xffffffff


	//   ....[45]....
        /*0314*/ 	.word	0xffffffff


	//   ....[46]....
        /*0318*/ 	.word	0xffffffff


	//   ....[47]....
        /*031c*/ 	.word	0xffffffff


	//   ....[48]....
        /*0320*/ 	.word	0xffffffff


	//   ....[49]....
        /*0324*/ 	.word	0xffffffff


	//   ....[50]....
        /*0328*/ 	.word	0xffffffff


	//   ....[51]....
        /*032c*/ 	.word	0xffffffff


	//   ....[52]....
        /*0330*/ 	.word	0xffffffff


	//   ....[53]....
        /*0334*/ 	.word	0xffffffff


	//   ....[54]....
        /*0338*/ 	.word	0xffffffff


	//   ....[55]....
        /*033c*/ 	.word	0xffffffff


	//   ....[56]....
        /*0340*/ 	.word	0xffffffff


	//   ....[57]....
        /*0344*/ 	.word	0xffffffff


	//   ....[58]....
        /*0348*/ 	.word	0x0500000f


	//   ....[59]....
        /*034c*/ 	.word	0x0500000f


	//   ....[60]....
        /*0350*/ 	.word	0x0500000f


	//   ....[61]....
        /*0354*/ 	.word	0x0500000f


	//   ....[62]....
        /*0358*/ 	.word	0x0500000f


	//   ....[63]....
        /*035c*/ 	.word	0x0500000f


	//   ....[64]....
        /*0360*/ 	.word	0x0500000f


	//   ....[65]....
        /*0364*/ 	.word	0x0500000f


	//   ....[66]....
        /*0368*/ 	.word	0x0500000f


	//   ....[67]....
        /*036c*/ 	.word	0x0500000f


	//   ....[68]....
        /*0370*/ 	.word	0x0500000f


	//   ....[69]....
        /*0374*/ 	.word	0x0500000f


	//   ....[70]....
        /*0378*/ 	.word	0x0500000f


	//   ....[71]....
        /*037c*/ 	.word	0x0500000f


	//   ....[72]....
        /*0380*/ 	.word	0x0500000f


	//   ....[73]....
        /*0384*/ 	.word	0x0500000f


	//   ....[74]....
        /*0388*/ 	.word	0x0500000f


	//   ....[75]....
        /*038c*/ 	.word	0x0500000f


	//   ....[76]....
        /*0390*/ 	.word	0x0500000f


	//----- nvinfo : EIATTR_COOP_GROUP_INSTR_OFFSETS
	.align		4
.L_322:
        /*0394*/ 	.byte	0x04, 0x28
        /*0396*/ 	.short	(.L_324 - .L_323)


	//   ....[0]....
.L_323:
        /*0398*/ 	.word	0x00000070


	//   ....[1]....
        /*039c*/ 	.word	0x00000170


	//   ....[2]....
        /*03a0*/ 	.word	0x000001c0


	//   ....[3]....
        /*03a4*/ 	.word	0x000003f0


	//   ....[4]....
        /*03a8*/ 	.word	0x00000550


	//   ....[5]....
        /*03ac*/ 	.word	0x00000670


	//   ....[6]....
        /*03b0*/ 	.word	0x000007d0


	//   ....[7]....
        /*03b4*/ 	.word	0x00001580


	//   ....[8]....
        /*03b8*/ 	.word	0x00002d50


	//   ....[9]....
        /*03bc*/ 	.word	0x00002dd0


	//   ....[10]....
        /*03c0*/ 	.word	0x00003860


	//   ....[11]....
        /*03c4*/ 	.word	0x000038d0


	//   ....[12]....
        /*03c8*/ 	.word	0x00005d50


	//   ....[13]....
        /*03cc*/ 	.word	0x00005e60


	//   ....[14]....
        /*03d0*/ 	.word	0x00006670


	//   ....[15]....
        /*03d4*/ 	.word	0x00006750


	//   ....[16]....
        /*03d8*/ 	.word	0x00008a30


	//   ....[17]....
        /*03dc*/ 	.word	0x00008a60


	//   ....[18]....
        /*03e0*/ 	.word	0x00008ce0


	//   ....[19]....
        /*03e4*/ 	.word	0x00008d80


	//   ....[20]....
        /*03e8*/ 	.word	0x0000a100


	//   ....[21]....
        /*03ec*/ 	.word	0x0000a140


	//   ....[22]....
        /*03f0*/ 	.word	0x0000a230


	//   ....[23]....
        /*03f4*/ 	.word	0x0000a250


	//   ....[24]....
        /*03f8*/ 	.word	0x0000ca00


	//   ....[25]....
        /*03fc*/ 	.word	0x0000cb80


	//   ....[26]....
        /*0400*/ 	.word	0x0000cbb0


	//   ....[27]....
        /*0404*/ 	.word	0x0000cbf0


	//   ....[28]....
        /*0408*/ 	.word	0x0000cc60


	//   ....[29]....
        /*040c*/ 	.word	0x0000ccc0


	//   ....[30]....
        /*0410*/ 	.word	0x0000cd00


	//   ....[31]....
        /*0414*/ 	.word	0x0000cea0


	//   ....[32]....
        /*0418*/ 	.word	0x0000cf00


	//   ....[33]....
        /*041c*/ 	.word	0x0000cf40


	//   ....[34]....
        /*0420*/ 	.word	0x0000cf80


	//   ....[35]....
        /*0424*/ 	.word	0x0000cfb0


	//   ....[36]....
        /*0428*/ 	.word	0x0000cfe0


	//   ....[37]....
        /*042c*/ 	.word	0x0000d070


	//   ....[38]....
        /*0430*/ 	.word	0x0000d0d0


	//   ....[39]....
        /*0434*/ 	.word	0x0000d160


	//   ....[40]....
        /*0438*/ 	.word	0x000108d0


	//   ....[41]....
        /*043c*/ 	.word	0x000108e0


	//   ....[42]....
        /*0440*/ 	.word	0x000109f0


	//   ....[43]....
        /*0444*/ 	.word	0x00010a50


	//   ....[44]....
        /*0448*/ 	.word	0x00010a90


	//   ....[45]....
        /*044c*/ 	.word	0x00010ad0


	//   ....[46]....
        /*0450*/ 	.word	0x00010b00


	//   ....[47]....
        /*0454*/ 	.word	0x00010b30


	//   ....[48]....
        /*0458*/ 	.word	0x00010cc0


	//   ....[49]....
        /*045c*/ 	.word	0x00010d20


	//   ....[50]....
        /*0460*/ 	.word	0x00010d60


	//   ....[51]....
        /*0464*/ 	.word	0x00010da0


	//   ....[52]....
        /*0468*/ 	.word	0x00010dd0


	//   ....[53]....
        /*046c*/ 	.word	0x00010e00


	//   ....[54]....
        /*0470*/ 	.word	0x00010ec0


	//   ....[55]....
        /*0474*/ 	.word	0x00010ee0


	//   ....[56]....
        /*0478*/ 	.word	0x00010f50


	//   ....[57]....
        /*047c*/ 	.word	0x000115e0


	//   ....[58]....
        /*0480*/ 	.word	0x00011bb0


	//   ....[59]....
        /*0484*/ 	.word	0x00011fd0


	//   ....[60]....
        /*0488*/ 	.word	0x00012060


	//   ....[61]....
        /*048c*/ 	.word	0x00012100


	//   ....[62]....
        /*0490*/ 	.word	0x000121b0


	//   ....[63]....
        /*0494*/ 	.word	0x00012230


	//   ....[64]....
        /*0498*/ 	.word	0x000122b0


	//   ....[65]....
        /*049c*/ 	.word	0x00012330


	//   ....[66]....
        /*04a0*/ 	.word	0x000123b0


	//   ....[67]....
        /*04a4*/ 	.word	0x00012440


	//   ....[68]....
        /*04a8*/ 	.word	0x000124f0


	//   ....[69]....
        /*04ac*/ 	.word	0x00012570


	//   ....[70]....
        /*04b0*/ 	.word	0x000125f0


	//   ....[71]....
        /*04b4*/ 	.word	0x00012670


	//   ....[72]....
        /*04b8*/ 	.word	0x000126f0


	//   ....[73]....
        /*04bc*/ 	.word	0x00012760


	//   ....[74]....
        /*04c0*/ 	.word	0x00012800


	//   ....[75]....
        /*04c4*/ 	.word	0x00012890


	//   ....[76]....
        /*04c8*/ 	.word	0x000129c0


	//----- nvinfo : EIATTR_REG_RECONFIG
	.align		4
.L_324:
        /*04cc*/ 	.byte	0x01, 0x54
	.zero		2


	//----- nvinfo : EIATTR_SYSCALL_OFFSETS
	.align		4
        /*04d0*/ 	.byte	0x04, 0x46
        /*04d2*/ 	.short	(.L_326 - .L_325)


	//   ....[0]....
.L_325:
        /*04d4*/ 	.word	0x00001760


	//   ....[1]....
        /*04d8*/ 	.word	0x0000ddf0


	//   ....[2]....
        /*04dc*/ 	.word	0x0000df30


	//   ....[3]....
        /*04e0*/ 	.word	0x0000e030


	//----- nvinfo : EIATTR_MBARRIER_INSTR_OFFSETS
	.align		4
.L_326:
        /*04e4*/ 	.byte	0x04, 0x39
        /*04e6*/ 	.short	(.L_328 - .L_327)


	//   ....[0]....
.L_327:
        /*04e8*/ 	.word	0x000002a0
        /*04ec*/ 	.word	0x000000ff
        /*04f0*/ 	.word	0x00028800
        /*04f4*/ 	.short	0x0100
        /*04f6*/ 	.byte	0x08
	.zero		1


	//   ....[1]....
        /*04f8*/ 	.word	0x000002b0
        /*04fc*/ 	.word	0x000000ff
        /*0500*/ 	.word	0x00028820
        /*0504*/ 	.short	0x0100
        /*0506*/ 	.byte	0x08
	.zero		1


	//   ....[2]....
        /*0508*/ 	.word	0x000003a0
        /*050c*/ 	.word	0x000000ff
        /*0510*/ 	.word	0x00028830
        /*0514*/ 	.short	0x0100
        /*0516*/ 	.byte	0x08
	.zero		1


	//   ....[3]....
        /*0518*/ 	.word	0x000003b0
        /*051c*/ 	.word	0x000000ff
        /*0520*/ 	.word	0x00028840
        /*0524*/ 	.short	0x0100
        /*0526*/ 	.byte	0x08
	.zero		1


	//   ....[4]....
        /*0528*/ 	.word	0x000003c0
        /*052c*/ 	.word	0x000000ff
        /*0530*/ 	.word	0x00028838
        /*0534*/ 	.short	0x0100
        /*0536*/ 	.byte	0x08
	.zero		1


	//   ....[5]....
        /*0538*/ 	.word	0x000003d0
        /*053c*/ 	.word	0x000000ff
        /*0540*/ 	.word	0x00028848
        /*0544*/ 	.short	0x0100
        /*0546*/ 	.byte	0x08
	.zero		1


	//   ....[6]....
        /*0548*/ 	.word	0x00000500
        /*054c*/ 	.word	0x000000ff
        /*0550*/ 	.word	0x00028850
        /*0554*/ 	.short	0x0100
        /*0556*/ 	.byte	0x08
	.zero		1


	//   ....[7]....
        /*0558*/ 	.word	0x00000510
        /*055c*/ 	.word	0x000000ff
        /*0560*/ 	.word	0x00028860
        /*0564*/ 	.short	0x0100
        /*0566*/ 	.byte	0x08
	.zero		1


	//   ....[8]....
        /*0568*/ 	.word	0x00000520
        /*056c*/ 	.word	0x000000ff
        /*0570*/ 	.word	0x00028858
        /*0574*/ 	.short	0x0100
        /*0576*/ 	.byte	0x08
	.zero		1


	//   ....[9]....
        /*0578*/ 	.word	0x00000530
        /*057c*/ 	.word	0x000000ff
        /*0580*/ 	.word	0x00028868
        /*0584*/ 	.short	0x0100
        /*0586*/ 	.byte	0x08
	.zero		1


	//   ....[10]....
        /*0588*/ 	.word	0x00000620
        /*058c*/ 	.word	0x000000ff
        /*0590*/ 	.word	0x00028870
        /*0594*/ 	.short	0x0100
        /*0596*/ 	.byte	0x06
	.zero		1


	//   ....[11]....
        /*0598*/ 	.word	0x00000630
        /*059c*/ 	.word	0x000000ff
        /*05a0*/ 	.word	0x00028880
        /*05a4*/ 	.short	0x0100
        /*05a6*/ 	.byte	0x06
	.zero		1


	//   ....[12]....
        /*05a8*/ 	.word	0x00000640
        /*05ac*/ 	.word	0x000000ff
        /*05b0*/ 	.word	0x00028878
        /*05b4*/ 	.short	0x0100
        /*05b6*/ 	.byte	0x06
	.zero		1


	//   ....[13]....
        /*05b8*/ 	.word	0x00000650
        /*05bc*/ 	.word	0x000000ff
        /*05c0*/ 	.word	0x00028888
        /*05c4*/ 	.short	0x0100
        /*05c6*/ 	.byte	0x06
	.zero		1


	//   ....[14]....
        /*05c8*/ 	.word	0x00000780
        /*05cc*/ 	.word	0x000000ff
        /*05d0*/ 	.word	0x00028890
        /*05d4*/ 	.short	0x0100
        /*05d6*/ 	.byte	0x08
	.zero		1


	//   ....[15]....
        /*05d8*/ 	.word	0x00000790
        /*05dc*/ 	.word	0x000000ff
        /*05e0*/ 	.word	0x000288a0
        /*05e4*/ 	.short	0x0100
        /*05e6*/ 	.byte	0x08
	.zero		1


	//   ....[16]....
        /*05e8*/ 	.word	0x000007a0
        /*05ec*/ 	.word	0x000000ff
        /*05f0*/ 	.word	0x00028898
        /*05f4*/ 	.short	0x0100
        /*05f6*/ 	.byte	0x08
	.zero		1


	//   ....[17]....
        /*05f8*/ 	.word	0x000007b0
        /*05fc*/ 	.word	0x000000ff
        /*0600*/ 	.word	0x000288a8
        /*0604*/ 	.short	0x0100
        /*0606*/ 	.byte	0x08
	.zero		1


	//   ....[18]....
        /*0608*/ 	.word	0x000008e0
        /*060c*/ 	.word	0x000000ff
        /*0610*/ 	.word	0x000288b0
        /*0614*/ 	.short	0x0100
        /*0616*/ 	.byte	0x08
	.zero		1


	//   ....[19]....
        /*0618*/ 	.word	0x000008f0
        /*061c*/ 	.word	0x000000ff
        /*0620*/ 	.word	0x000288c0
        /*0624*/ 	.short	0x0100
        /*0626*/ 	.byte	0x08
	.zero		1


	//   ....[20]....
        /*0628*/ 	.word	0x00000900
        /*062c*/ 	.word	0x000000ff
        /*0630*/ 	.word	0x000288b8
        /*0634*/ 	.short	0x0100
        /*0636*/ 	.byte	0x08
	.zero		1


	//   ....[21]....
        /*0638*/ 	.word	0x00000910
        /*063c*/ 	.word	0x000000ff
        /*0640*/ 	.word	0x000288c8
        /*0644*/ 	.short	0x0100
        /*0646*/ 	.byte	0x08
	.zero		1


	//   ....[22]....
        /*0648*/ 	.word	0x000017e0
        /*064c*/ 	.word	0x000000ff
        /*0650*/ 	.word	0x00028800
        /*0654*/ 	.short	0x010a
        /*0656*/ 	.byte	0x29
	.zero		1


	//   ....[23]....
        /*0658*/ 	.word	0x00001860
        /*065c*/ 	.word	0x00000000
        /*0660*/ 	.word	0x00028830
        /*0664*/ 	.short	0x010a
        /*0666*/ 	.byte	0x3f
	.zero		1


	//   ....[24]....
        /*0668*/ 	.word	0x000018d0
        /*066c*/ 	.word	0x00000000
        /*0670*/ 	.word	0x00028830
        /*0674*/ 	.short	0x010a
        /*0676*/ 	.byte	0x3f
	.zero		1


	//   ....[25]....
        /*0678*/ 	.word	0x00002870
        /*067c*/ 	.word	0x00000000
        /*0680*/ 	.word	0x00000000
        /*0684*/ 	.short	0x0101
        /*0686*/ 	.byte	0x3f
	.zero		1


	//   ....[26]....
        /*0688*/ 	.word	0x00004840
        /*068c*/ 	.word	0x000000ff
        /*0690*/ 	.word	0x00028830
        /*0694*/ 	.short	0x010a
        /*0696*/ 	.byte	0x06
	.zero		1


	//   ....[27]....
        /*0698*/ 	.word	0x00004880
        /*069c*/ 	.word	0x000000ff
        /*06a0*/ 	.word	0x00028830
        /*06a4*/ 	.short	0x010a
        /*06a6*/ 	.byte	0x06
	.zero		1


	//   ....[28]....
        /*06a8*/ 	.word	0x00004ba0
        /*06ac*/ 	.word	0x000000ff
        /*06b0*/ 	.word	0x00028850
        /*06b4*/ 	.short	0x010a
        /*06b6*/ 	.byte	0x06
	.zero		1


	//   ....[29]....
        /*06b8*/ 	.word	0x00004be0
        /*06bc*/ 	.word	0x000000ff
        /*06c0*/ 	.word	0x00028850
        /*06c4*/ 	.short	0x010a
        /*06c6*/ 	.byte	0x06
	.zero		1


	//   ....[30]....
        /*06c8*/ 	.word	0x00006db0
        /*06cc*/ 	.word	0x0000002e
        /*06d0*/ 	.word	0x00000000
        /*06d4*/ 	.short	0x0101
        /*06d6*/ 	.byte	0x3f
	.zero		1


	//   ....[31]....
        /*06d8*/ 	.word	0x00006e30
        /*06dc*/ 	.word	0x00000032
        /*06e0*/ 	.word	0x00000000
        /*06e4*/ 	.short	0x0101
        /*06e6*/ 	.byte	0x3f
	.zero		1


	//   ....[32]....
        /*06e8*/ 	.word	0x00007930
        /*06ec*/ 	.word	0x000000ff
        /*06f0*/ 	.word	0x00028830
        /*06f4*/ 	.short	0x010a
        /*06f6*/ 	.byte	0x06
	.zero		1


	//   ....[33]....
        /*06f8*/ 	.word	0x00007970
        /*06fc*/ 	.word	0x000000ff
        /*0700*/ 	.word	0x00028830
        /*0704*/ 	.short	0x010a
        /*0706*/ 	.byte	0x06
	.zero		1


	//   ....[34]....
        /*0708*/ 	.word	0x00007c90
        /*070c*/ 	.word	0x000000ff
        /*0710*/ 	.word	0x00028850
        /*0714*/ 	.short	0x010a
        /*0716*/ 	.byte	0x06
	.zero		1


	//   ....[35]....
        /*0718*/ 	.word	0x00007cd0
        /*071c*/ 	.word	0x000000ff
        /*0720*/ 	.word	0x00028850
        /*0724*/ 	.short	0x010a
        /*0726*/ 	.byte	0x06
	.zero		1


	//   ....[36]....
        /*0728*/ 	.word	0x00009670
        /*072c*/ 	.word	0x00000019
        /*0730*/ 	.word	0x00000000
        /*0734*/ 	.short	0x0101
        /*0736*/ 	.byte	0x3f
	.zero		1


	//   ....[37]....
        /*0738*/ 	.word	0x00009820
        /*073c*/ 	.word	0x00000019
        /*0740*/ 	.word	0x00000000
        /*0744*/ 	.short	0x0101
        /*0746*/ 	.byte	0x3f
	.zero		1


	//   ....[38]....
        /*0748*/ 	.word	0x0000a070
        /*074c*/ 	.word	0x000000ff
        /*0750*/ 	.word	0x00028850
        /*0754*/ 	.short	0x010a
        /*0756*/ 	.byte	0x05
	.zero		1


	//   ....[39]....
        /*0758*/ 	.word	0x0000a0b0
        /*075c*/ 	.word	0x000000ff
        /*0760*/ 	.word	0x00028850
        /*0764*/ 	.short	0x010a
        /*0766*/ 	.byte	0x05
	.zero		1


	//   ....[40]....
        /*0768*/ 	.word	0x0000a7c0
        /*076c*/ 	.word	0x00000008
        /*0770*/ 	.word	0x00000000
        /*0774*/ 	.short	0x0101
        /*0776*/ 	.byte	0x3f
	.zero		1


	//   ....[41]....
        /*0778*/ 	.word	0x0000b930
        /*077c*/ 	.word	0x00000014
        /*0780*/ 	.word	0x00000000
        /*0784*/ 	.short	0x0101
        /*0786*/ 	.byte	0x3f
	.zero		1


	//   ....[42]....
        /*0788*/ 	.word	0x0000e660
        /*078c*/ 	.word	0x00000008
        /*0790*/ 	.word	0x00028840
        /*0794*/ 	.short	0x010a
        /*0796*/ 	.byte	0x3f
	.zero		1


	//   ....[43]....
        /*0798*/ 	.word	0x0000eb30
        /*079c*/ 	.word	0x00000009
        /*07a0*/ 	.word	0x00028820
        /*07a4*/ 	.short	0x010a
        /*07a6*/ 	.byte	0x3f
	.zero		1


	//   ....[44]....
        /*07a8*/ 	.word	0x0000ee50
        /*07ac*/ 	.word	0x00000002
        /*07b0*/ 	.word	0x00028840
        /*07b4*/ 	.short	0x010a
        /*07b6*/ 	.byte	0x3f
	.zero		1


	//   ....[45]....
        /*07b8*/ 	.word	0x0000f110
        /*07bc*/ 	.word	0x00000002
        /*07c0*/ 	.word	0x00000060
        /*07c4*/ 	.short	0x010a
        /*07c6*/ 	.byte	0x3f
	.zero		1


	//   ....[46]....
        /*07c8*/ 	.word	0x0000f6d0
        /*07cc*/ 	.word	0x00000002
        /*07d0*/ 	.word	0x00028840
        /*07d4*/ 	.short	0x010a
        /*07d6*/ 	.byte	0x3f
	.zero		1


	//   ....[47]....
        /*07d8*/ 	.word	0x0000f990
        /*07dc*/ 	.word	0x00000002
        /*07e0*/ 	.word	0x00000060
        /*07e4*/ 	.short	0x010a
        /*07e6*/ 	.byte	0x3f
	.zero		1


	//   ....[48]....
        /*07e8*/ 	.word	0x0000fe50
        /*07ec*/ 	.word	0x00000002
        /*07f0*/ 	.word	0x00028840
        /*07f4*/ 	.short	0x010a
        /*07f6*/ 	.byte	0x3f
	.zero		1


	//   ....[49]....
        /*07f8*/ 	.word	0x00010110
        /*07fc*/ 	.word	0x00000002
        /*0800*/ 	.word	0x00000060
        /*0804*/ 	.short	0x010a
        /*0806*/ 	.byte	0x3f
	.zero		1


	//   ....[50]....
        /*0808*/ 	.word	0x00010580
        /*080c*/ 	.word	0x00000003
        /*0810*/ 	.word	0x00028860
        /*0814*/ 	.short	0x010a
        /*0816*/ 	.byte	0x3f
	.zero		1


	//   ....[51]....
        /*0818*/ 	.word	0x00011560
        /*081c*/ 	.word	0x00000000
        /*0820*/ 	.word	0x00028820
        /*0824*/ 	.short	0x010a
        /*0826*/ 	.byte	0x3f
	.zero		1


	//   ....[52]....
        /*0828*/ 	.word	0x00011720
        /*082c*/ 	.word	0x00000006
        /*0830*/ 	.word	0x00000000
        /*0834*/ 	.short	0x010a
        /*0836*/ 	.byte	0x3f
	.zero		1


	//   ....[53]....
        /*0838*/ 	.word	0x00011790
        /*083c*/ 	.word	0x00000007
        /*0840*/ 	.word	0x00000000
        /*0844*/ 	.short	0x010a
        /*0846*/ 	.byte	0x3f
	.zero		1


	//   ....[54]....
        /*0848*/ 	.word	0x00011800
        /*084c*/ 	.word	0x00000004
        /*0850*/ 	.word	0x00000000
        /*0854*/ 	.short	0x010a
        /*0856*/ 	.byte	0x3f
	.zero		1


	//   ....[55]....
        /*0858*/ 	.word	0x00011830
        /*085c*/ 	.word	0x00000003
        /*0860*/ 	.word	0x00000000
        /*0864*/ 	.short	0x010a
        /*0866*/ 	.byte	0x3f
	.zero		1


	//   ....[56]....
        /*0868*/ 	.word	0x000118a0
        /*086c*/ 	.word	0x00000003
        /*0870*/ 	.word	0x00028800
        /*0874*/ 	.short	0x010a
        /*0876*/ 	.byte	0x3f
	.zero		1


	//   ....[57]....
        /*0878*/ 	.word	0x000118f0
        /*087c*/ 	.word	0x00000000
        /*0880*/ 	.word	0x00028830
        /*0884*/ 	.short	0x010a
        /*0886*/ 	.byte	0x3f
	.zero		1


	//   ....[58]....
        /*0888*/ 	.word	0x00011950
        /*088c*/ 	.word	0x00000007
        /*0890*/ 	.word	0x00028830
        /*0894*/ 	.short	0x010a
        /*0896*/ 	.byte	0x3f
	.zero		1


	//   ....[59]....
        /*0898*/ 	.word	0x000119b0
        /*089c*/ 	.word	0x00000007
        /*08a0*/ 	.word	0x00028850
        /*08a4*/ 	.short	0x010a
        /*08a6*/ 	.byte	0x3f
	.zero		1


	//   ....[60]....
        /*08a8*/ 	.word	0x00011a10
        /*08ac*/ 	.word	0x00000005
        /*08b0*/ 	.word	0x00028830
        /*08b4*/ 	.short	0x010a
        /*08b6*/ 	.byte	0x3f
	.zero		1


	//   ....[61]....
        /*08b8*/ 	.word	0x00011a70
        /*08bc*/ 	.word	0x00000005
        /*08c0*/ 	.word	0x00028850
        /*08c4*/ 	.short	0x010a
        /*08c6*/ 	.byte	0x3f
	.zero		1


	//   ....[62]....
        /*08c8*/ 	.word	0x00011ad0
        /*08cc*/ 	.word	0x00000006
        /*08d0*/ 	.word	0x00028850
        /*08d4*/ 	.short	0x010a
        /*08d6*/ 	.byte	0x3f
	.zero		1


	//   ....[63]....
        /*08d8*/ 	.word	0x00011c70
        /*08dc*/ 	.word	0x00000008
        /*08e0*/ 	.word	0x00028840
        /*08e4*/ 	.short	0x010a
        /*08e6*/ 	.byte	0x3f
	.zero		1


	//   ....[64]....
        /*08e8*/ 	.word	0x00011cf0
        /*08ec*/ 	.word	0x00000008
        /*08f0*/ 	.word	0x00028820
        /*08f4*/ 	.short	0x010a
        /*08f6*/ 	.byte	0x3f
	.zero		1


	//   ....[65]....
        /*08f8*/ 	.word	0x00011d40
        /*08fc*/ 	.word	0x00000002
        /*0900*/ 	.word	0x00028840
        /*0904*/ 	.short	0x010a
        /*0906*/ 	.byte	0x3f
	.zero		1


	//   ....[66]....
        /*0908*/ 	.word	0x00011d90
        /*090c*/ 	.word	0x00000002
        /*0910*/ 	.word	0x00000060
        /*0914*/ 	.short	0x010a
        /*0916*/ 	.byte	0x3f
	.zero		1


	//   ....[67]....
        /*0918*/ 	.word	0x00011de0
        /*091c*/ 	.word	0x00000002
        /*0920*/ 	.word	0x00028840
        /*0924*/ 	.short	0x010a
        /*0926*/ 	.byte	0x3f
	.zero		1


	//   ....[68]....
        /*0928*/ 	.word	0x00011e30
        /*092c*/ 	.word	0x00000002
        /*0930*/ 	.word	0x00000060
        /*0934*/ 	.short	0x010a
        /*0936*/ 	.byte	0x3f
	.zero		1


	//   ....[69]....
        /*0938*/ 	.word	0x00011e80
        /*093c*/ 	.word	0x00000002
        /*0940*/ 	.word	0x00028840
        /*0944*/ 	.short	0x010a
        /*0946*/ 	.byte	0x3f
	.zero		1


	//   ....[70]....
        /*0948*/ 	.word	0x00011ed0
        /*094c*/ 	.word	0x00000002
        /*0950*/ 	.word	0x00000060
        /*0954*/ 	.short	0x010a
        /*0956*/ 	.byte	0x3f
	.zero		1


	//   ....[71]....
        /*0958*/ 	.word	0x00011f20
        /*095c*/ 	.word	0x00000003
        /*0960*/ 	.word	0x00028860
        /*0964*/ 	.short	0x010a
        /*0966*/ 	.byte	0x3f
	.zero		1


	//   ....[72]....
        /*0968*/ 	.word	0x000128e0
        /*096c*/ 	.word	0x00000000
        /*0970*/ 	.word	0x00028820
        /*0974*/ 	.short	0x010a
        /*0976*/ 	.byte	0x3f
	.zero		1


	//   ....[73]....
        /*0978*/ 	.word	0x00012a80
        /*097c*/ 	.word	0x00000006
        /*0980*/ 	.word	0x00000000
        /*0984*/ 	.short	0x010a
        /*0986*/ 	.byte	0x3f
	.zero		1


	//   ....[74]....
        /*0988*/ 	.word	0x00012ad0
        /*098c*/ 	.word	0x00000007
        /*0990*/ 	.word	0x00000000
        /*0994*/ 	.short	0x010a
        /*0996*/ 	.byte	0x3f
	.zero		1


	//   ....[75]....
        /*0998*/ 	.word	0x00012b20
        /*099c*/ 	.word	0x00000004
        /*09a0*/ 	.word	0x00000000
        /*09a4*/ 	.short	0x010a
        /*09a6*/ 	.byte	0x3f
	.zero		1


	//----- nvinfo : EIATTR_NUM_MBARRIERS
	.align		4
.L_328:
        /*09a8*/ 	.byte	0x03, 0x38
        /*09aa*/ 	.short	0x0016


	//----- nvinfo : EIATTR_EXIT_INSTR_OFFSETS
	.align		4
        /*09ac*/ 	.byte	0x04, 0x1c
        /*09ae*/ 	.short	(.L_330 - .L_329)


	//   ....[0]....
.L_329:
        /*09b0*/ 	.word	0x00000ab0


	//   ....[1]....
        /*09b4*/ 	.word	0x0000c9c0


	//   ....[2]....
        /*09b8*/ 	.word	0x0000ca20


	//   ....[3]....
        /*09bc*/ 	.word	0x00011880


	//----- nvinfo : EIATTR_MAX_THREADS
	.align		4
.L_330:
        /*09c0*/ 	.byte	0x04, 0x05
        /*09c2*/ 	.short	(.L_332 - .L_331)
.L_331:
        /*09c4*/ 	.word	0x00000180
        /*09c8*/ 	.word	0x00000001
        /*09cc*/ 	.word	0x00000001


	//----- nvinfo : EIATTR_CRS_STACK_SIZE
	.align		4
.L_332:
        /*09d0*/ 	.byte	0x04, 0x1e
        /*09d2*/ 	.short	(.L_334 - .L_333)
.L_333:
        /*09d4*/ 	.word	0x00000000


	//----- nvinfo : EIATTR_CBANK_PARAM_SIZE
	.align		4
.L_334:
        /*09d8*/ 	.byte	0x03, 0x19
        /*09da*/ 	.short	0x0a70


	//----- nvinfo : EIATTR_PARAM_CBANK
	.align		4
        /*09dc*/ 	.byte	0x04, 0x0a
        /*09de*/ 	.short	(.L_336 - .L_335)
	.align		4
.L_335:
        /*09e0*/ 	.word	index@(.nv.constant0._ZN7cutlass13device_kernelIN5flash11enable_sm90INS1_16FlashAttnFwdSm90INS1_25CollectiveMainloopFwdSm90ILi2EN4cute5tupleIJNS5_1CILi1EEES8_S8_EEENS6_IJNS7_ILi128EEESA_SA_EEELi128ENS_6half_tEfNS_4arch4Sm90ELb1ELb0ELb1ELb1ELb0ELb0ELb0ELb1ELb1ELb0ELb0ELb0EEENS1_21CollectiveEpilogueFwdISB_S9_SC_SE_Li256ELb1ELb0ELb0ELb0EEENS1_36VarlenDynamicPersistentTileSchedulerILi128ELi128ELi256ELi32ELb0ELb0ELb1ELb1ELb1ELb1EEEEEEEEEvNT_6ParamsE)
        /*09e4*/ 	.short	0x0210
        /*09e6*/ 	.short	0x0a70


	//----- nvinfo : EIATTR_SW_WAR
	.align		4
.L_336:
        /*09e8*/ 	.byte	0x04, 0x36
        /*09ea*/ 	.short	(.L_338 - .L_337)
.L_337:
        /*09ec*/ 	.word	0x00000008
.L_338:


//--------------------- .nv.info._ZN7cutlass13device_kernelIN5flash11enable_sm90INS1_16FlashAttnFwdSm90INS1_25CollectiveMainloopFwdSm90ILi2EN4cute5tupleIJNS5_1CILi1EEES8_S8_EEENS6_IJNS7_ILi128EEESA_SA_EEELi128ENS_6half_tEfNS_4arch4Sm90ELb1ELb0ELb1ELb1ELb0ELb1ELb0ELb1ELb1ELb0ELb0ELb0EEENS1_21CollectiveEpilogueFwdISB_S9_SC_SE_Li256ELb1ELb0ELb0ELb0EEENS1_36VarlenDynamicPersistentTileSchedulerILi128ELi128ELi256ELi32ELb0ELb0ELb1ELb1ELb1ELb1EEEEEEEEEvNT_6ParamsE --------------------------
	.section	.nv.info._ZN7cutlass13device_kernelIN5flash11enable_sm90INS1_16FlashAttnFwdSm90INS1_25CollectiveMainloopFwdSm90ILi2EN4cute5tupleIJNS5_1CILi1EEES8_S8_EEENS6_IJNS7_ILi128EEESA_SA_EEELi128ENS_6half_tEfNS_4arch4Sm90ELb1ELb0ELb1ELb1ELb0ELb1ELb0ELb1ELb1ELb0ELb0ELb0EEENS1_21CollectiveEpilogueFwdISB_S9_SC_SE_Li256ELb1ELb0ELb0ELb0EEENS1_36VarlenDynamicPersistentTileSchedulerILi128ELi128ELi256ELi32ELb0ELb0ELb1ELb1ELb1ELb1EEEEEEEEEvNT_6ParamsE,"",@"SHT_CUDA_INFO"
	.sectionflags	@""
	.align	4


	//----- nvinfo : EIATTR_CUDA_API_VERSION
	.align		4
        /*0000*/ 	.byte	0x04, 0x37
        /*0002*/ 	.short	(.L_340 - .L_339)
.L_339:
        /*0004*/ 	.word	0x00000082


	//----- nvinfo : EIATTR_KPARAM_INFO
	.align		4
.L_340:
        /*0008*/ 	.byte	0x04, 0x17
        /*000a*/ 	.short	(.L_342 - .L_341)
.L_341:
        /*000c*/ 	.word	0x00000000
        /*0010*/ 	.short	0x0000
        /*0012*/ 	.short	0x0070
        /*0014*/ 	.byte	0x00, 0xf0, 0x01, 0x28


	//----- nvinfo : EIATTR_SPARSE_MMA_MASK
	.align		4
.L_342:
        /*0018*/ 	.byte	0x03, 0x50
        /*001a*/ 	.short	0x0000


	//----- nvinfo : EIATTR_MAXREG_COUNT
	.align		4
        /*001c*/ 	.byte	0x03, 0x1b
        /*001e*/ 	.short	0x00a8


	//----- nvinfo : EIATTR_NUM_BARRIERS
	.align		4
        /*0020*/ 	.byte	0x02, 0x4c
        /*0022*/ 	.byte	0x10
	.zero		1


	//----- nvinfo : EIATTR_EXTERNS
	.align		4
        /*0024*/ 	.byte	0x04, 0x0f
        /*0026*/ 	.short	(.L_344 - .L_343)


	//   ....[0]....
	.align		4
.L_343:
        /*0028*/ 	.word	index@(__assertfail)


	//----- nvinfo : EIATTR_ANNOTATIONS
	.align		4
.L_344:
        /*002c*/ 	.byte	0x04, 0x55
        /*002e*/ 	.short	(.L_346 - .L_345)


	//   ....[0]....
.L_345:
        /* <DEDUP_REMOVED lines=43> */


	//----- nvinfo : EIATTR_MERCURY_ISA_VERSION
	.align		4
.L_346:
        /*02c8*/ 	.byte	0x03, 0x5f
        /*02ca*/ 	.short	0x0101


	//----- nvinfo : EIATTR_UNUSED_LOAD_BYTE_OFFSET
	.align		4
        /*02cc*/ 	.byte	0x04, 0x44
        /*02ce*/ 	.short	(.L_348 - .L_347)


	//   ....[0]....
.L_347:
        /*02d0*/ 	.word	0x00000ae0
        /*02d4*/ 	.word	0x0000fff0


	//   ....[1]....
        /*02d8*/ 	.word	0x000172b0
        /*02dc*/ 	.word	0x0000fff0


	//----- nvinfo : EIATTR_INT_WARP_WIDE_INSTR_OFFSETS
	.align		4
.L_348:
        /*02e0*/ 	.byte	0x04, 0x31
        /*02e2*/ 	.short	(.L_350 - .L_349)


	//   ....[0]....
.L_349:
        /*02e4*/ 	.word	0x000001b0


	//   ....[1]....
        /*02e8*/ 	.word	0x00000250


	//   ....[2]....
        /*02ec*/ 	.word	0x000002c0


	//   ....[3]....
        /*02f0*/ 	.word	0x0001afb0


	//   ....[4]....
        /*02f4*/ 	.word	0x0001b040


	//   ....[5]....
        /*02f8*/ 	.word	0x0001b4c0


	//   ....[6]....
        /*02fc*/ 	.word	0x0001b4f0


	//   ....[7]....
        /*0300*/ 	.word	0x0001b700


	//   ....[8]....
        /*0304*/ 	.word	0x0001d7e0


	//   ....[9]....
        /*0308*/ 	.word	0x0001d870


	//----- nvinfo : EIATTR_COOP_GROUP_MASK_REGIDS
	.align		4
.L_350:
        /*030c*/ 	.byte	0x04, 0x29
        /*030e*/ 	.short	(.L_352 - .L_351)


	//   ....[0]....
.L_351:
        /*0310*/ 	.word	0xffffffff


	//   ....[1]....
        /*0314*/ 	.word	0xffffffff


	//   ....[2]....
        /*0318*/ 	.word	0xffffffff


	//   ....[3]....
        /*031c*/ 	.word	0xffffffff


	//   ....[4]....
        /*0320*/ 	.word	0xffffffff


	//   ....[5]....
        /*0324*/ 	.word	0xffffffff


	//   ....[6]....
        /*0328*/ 	.word	0xffffffff


	//   ....[7]....
        /*032c*/ 	.word	0xffffffff


	//   ....[8]....
        /*0330*/ 	.word	0xffffffff


	//   ....[9]....
        /*0334*/ 	.word	0xffffffff


	//   ....[10]....
        /*0338*/ 	.word	0xffffffff


	//   ....[11]....
        /*033c*/ 	.word	0xffffffff


	//   ....[12]....
        /*0340*/ 	.word	0xffffffff


	//   ....[13]....
        /*0344*/ 	.word	0xffffffff


	//   ....[14]....
        /*0348*/ 	.word	0xffffffff


	//   ....[15]....
        /*034c*/ 	.word	0xffffffff


	//   ....[16]....
        /*0350*/ 	.word	0xffffffff


	//   ....[17]....
        /*0354*/ 	.word	0xffffffff


	//   ....[18]....
        /*0358*/ 	.word	0xffffffff


	//   ....[19]....
        /*035c*/ 	.word	0xffffffff


	//   ....[20]....
        /*0360*/ 	.word	0xffffffff


	//   ....[21]....
        /*0364*/ 	.word	0xffffffff


	//   ....[22]....
        /*0368*/ 	.word	0xffffffff


	//   ....[23]....
        /*036c*/ 	.word	0xffffffff


	//   ....[24]....
        /*0370*/ 	.word	0xffffffff


	//   ....[25]....
        /*0374*/ 	.word	0xffffffff


	//   ....[26]....
        /*0378*/ 	.word	0xffffffff


	//   ....[27]....
        /*037c*/ 	.word	0xffffffff


	//   ....[28]....
        /*0380*/ 	.word	0xffffffff


	//   ....[29]....
        /*0384*/ 	.word	0xffffffff


	//   ....[30]....
        /*0388*/ 	.word	0xffffffff


	//   ....[31]....
        /*038c*/ 	.word	0xffffffff


	//   ....[32]....
        /*0390*/ 	.word	0xffffffff


	//   ....[33]....
        /*0394*/ 	.word	0xffffffff


	//   ....[34]....
        /*0398*/ 	.word	0xffffffff


	//   ....[35]....
        /*039c*/ 	.word	0xffffffff


	//   ....[36]....
        /*03a0*/ 	.word	0xffffffff


	//   ....[37]....
        /*03a4*/ 	.word	0xffffffff


	//   ....[38]....
        /*03a8*/ 	.word	0xffffffff


	//   ....[39]....
        /*03ac*/ 	.word	0xffffffff


	//   ....[40]....
        /*03b0*/ 	.word	0xffffffff


	//   ....[41]....
        /*03b4*/ 	.word	0xffffffff


	//   ....[42]....
        /*03b8*/ 	.word	0xffffffff


	//   ....[43]....
        /*03bc*/ 	.word	0xffffffff


	//   ....[44]....
        /*03c0*/ 	.word	0xffffffff


	//   ....[45]....
        /*03c4*/ 	.word	0xffffffff


	//   ....[46]....
        /*03c8*/ 	.word	0xffffffff


	//   ....[47]....
        /*03cc*/ 	.word	0xffffffff


	//   ....[48]....
        /*03d0*/ 	.word	0xffffffff


	//   ....[49]....
        /*03d4*/ 	.word	0xffffffff


	//   ....[50]....
        /*03d8*/ 	.word	0xffffffff


	//   ....[51]....
        /*03dc*/ 	.word	0xffffffff


	//   ....[52]....
        /*03e0*/ 	.word	0xffffffff


	//   ....[53]....
        /*03e4*/ 	.word	0xffffffff


	//   ....[54]....
        /*03e8*/ 	.word	0xffffffff


	//   ....[55]....
        /*03ec*/ 	.word	0xffffffff


	//   ....[56]....
        /*03f0*/ 	.word	0xffffffff


	//   ....[57]....
        /*03f4*/ 	.word	0xffffffff


	//   ....[58]....
        /*03f8*/ 	.word	0x0500000f


	//   ....[59]....
        /*03fc*/ 	.word	0x0500000f


	//   ....[60]....
        /*0400*/ 	.word	0x0500000f


	//   ....[61]....
        /*0404*/ 	.word	0x0500000f


	//   ....[62]....
        /*0408*/ 	.word	0x0500000f


	//   ....[63]....
        /*040c*/ 	.word	0x0500000f


	//   ....[64]....
        /*0410*/ 	.word	0x0500000f


	//   ....[65]....
        /*0414*/ 	.word	0x0500000f


	//   ....[66]....
        /*0418*/ 	.word	0x0500000f


	//   ....[67]....
        /*041c*/ 	.word	0x0500000f


	//   ....[68]....
        /*0420*/ 	.word	0x0500000f


	//   ....[69]....
        /*0424*/ 	.word	0x0500000f


	//   ....[70]....
        /*0428*/ 	.word	0x0500000f


	//   ....[71]....
        /*042c*/ 	.word	0x0500000f


	//   ....[72]....
        /*0430*/ 	.word	0x0500000f


	//   ....[73]....
        /*0434*/ 	.word	0x0500000f


	//   ....[74]....
        /*0438*/ 	.word	0x0500000f


	//   ....[75]....
        /*043c*/ 	.word	0x0500000f


	//   ....[76]....
        /*0440*/ 	.word	0x0500000f


	//   ....[77]....
        /*0444*/ 	.word	0x0500000f


	//   ....[78]....
        /*0448*/ 	.word	0x0500000f


	//   ....[79]....
        /*044c*/ 	.word	0x0500000f


	//   ....[80]....
        /*0450*/ 	.word	0x0500000f


	//   ....[81]....
        /*0454*/ 	.word	0x0500000f


	//   ....[82]....
        /*0458*/ 	.word	0x0500000f


	//   ....[83]....
        /*045c*/ 	.word	0x0500000f


	//   ....[84]....
        /*0460*/ 	.word	0x0500000f


	//   ....[85]....
        /*0464*/ 	.word	0x0500000f


	//   ....[86]....
        /*0468*/ 	.word	0x0500000f


	//   ....[87]....
        /*046c*/ 	.word	0x0500000f


	//   ....[88]....
        /*0470*/ 	.word	0x0500000f


	//   ....[89]....
        /*0474*/ 	.word	0x0500000f


	//   ....[90]....
        /*0478*/ 	.word	0x0500000f


	//   ....[91]....
        /*047c*/ 	.word	0x0500000f


	//   ....[92]....
        /*0480*/ 	.word	0x0500000f


	//   ....[93]....
        /*0484*/ 	.word	0x0500000f


	//   ....[94]....
        /*0488*/ 	.word	0x0500000f


	//   ....[95]....
        /*048c*/ 	.word	0x0500000f


	//   ....[96]....
        /*0490*/ 	.word	0x0500000f


	//   ....[97]....
        /*0494*/ 	.word	0x0500000f


	//   ....[98]....
        /*0498*/ 	.word	0x0500000f


	//   ....[99]....
        /*049c*/ 	.word	0x0500000f


	//   ....[100]....
        /*04a0*/ 	.word	0x0500000f


	//   ....[101]....
        /*04a4*/ 	.word	0x0500000f


	//   ....[102]....
        /*04a8*/ 	.word	0x0500000f


	//   ....[103]....
        /*04ac*/ 	.word	0x0500000f


	//   ....[104]....
        /*04b0*/ 	.word	0x0500000f


	//   ....[105]....
        /*04b4*/ 	.word	0x0500000f


	//   ....[106]....
        /*04b8*/ 	.word	0x0500000f


	//   ....[107]....
        /*04bc*/ 	.word	0x0500000f


	//   ....[108]....
        /*04c0*/ 	.word	0x0500000f


	//   ....[109]....
        /*04c4*/ 	.word	0x0500000f


	//   ....[110]....
        /*04c8*/ 	.word	0x0500000f


	//----- nvinfo : EIATTR_COOP_GROUP_INSTR_OFFSETS
	.align		4
.L_352:
        /*04cc*/ 	.byte	0x04, 0x28
        /*04ce*/ 	.short	(.L_354 - .L_353)


	//   ....[0]....
.L_353:
        /*04d0*/ 	.word	0x00000060


	//   ....[1]....
        /*04d4*/ 	.word	0x000001c0


	//   ....[2]....
        /*04d8*/ 	.word	0x00000270


	//   ....[3]....
        /*04dc*/ 	.word	0x00000430


	//   ....[4]....
        /*04e0*/ 	.word	0x00000590


	//   ....[5]....
        /*04e4*/ 	.word	0x000006b0


	//   ....[6]....
        /*04e8*/ 	.word	0x00000810


	//   ....[7]....
        /*04ec*/ 	.word	0x000086c0


	//   ....[8]....
        /*04f0*/ 	.word	0x0000f0c0


	//   ....[9]....
        /*04f4*/ 	.word	0x0000f110


	//   ....[10]....
        /*04f8*/ 	.word	0x0000fbc0


	//   ....[11]....
        /*04fc*/ 	.word	0x0000fc30


	//   ....[12]....
        /*0500*/ 	.word	0x000121e0


	//   ....[13]....
        /*0504*/ 	.word	0x00012220


	//   ....[14]....
        /*0508*/ 	.word	0x00012c90


	//   ....[15]....
        /*050c*/ 	.word	0x00012d00


	//   ....[16]....
        /*0510*/ 	.word	0x00014f90


	//   ....[17]....
        /*0514*/ 	.word	0x00014fb0


	//   ....[18]....
        /*0518*/ 	.word	0x00015510


	//   ....[19]....
        /*051c*/ 	.word	0x00015750


	//   ....[20]....
        /*0520*/ 	.word	0x00016900


	//   ....[21]....
        /*0524*/ 	.word	0x00016ca0


	//   ....[22]....
        /*0528*/ 	.word	0x00016cd0


	//   ....[23]....
        /*052c*/ 	.word	0x00016ce0


	//   ....[24]....
        /*0530*/ 	.word	0x00018f70


	//   ....[25]....
        /*0534*/ 	.word	0x000190e0


	//   ....[26]....
        /*0538*/ 	.word	0x00019110


	//   ....[27]....
        /*053c*/ 	.word	0x00019150


	//   ....[28]....
        /*0540*/ 	.word	0x000191c0


	//   ....[29]....
        /*0544*/ 	.word	0x00019220


	//   ....[30]....
        /*0548*/ 	.word	0x00019260


	//   ....[31]....
        /*054c*/ 	.word	0x00019400


	//   ....[32]....
        /*0550*/ 	.word	0x00019460


	//   ....[33]....
        /*0554*/ 	.word	0x000194a0


	//   ....[34]....
        /*0558*/ 	.word	0x000194e0


	//   ....[35]....
        /*055c*/ 	.word	0x00019510


	//   ....[36]....
        /*0560*/ 	.word	0x00019540


	//   ....[37]....
        /*0564*/ 	.word	0x000195d0


	//   ....[38]....
        /*0568*/ 	.word	0x00019630


	//   ....[39]....
        /*056c*/ 	.word	0x000196c0


	//   ....[40]....
        /*0570*/ 	.word	0x0001dc80


	//   ....[41]....
        /*0574*/ 	.word	0x0001dc90


	//   ....[42]....
        /*0578*/ 	.word	0x0001dda0


	//   ....[43]....
        /*057c*/ 	.word	0x0001de00


	//   ....[44]....
        /*0580*/ 	.word	0x0001de40


	//   ....[45]....
        /*0584*/ 	.word	0x0001de80


	//   ....[46]....
        /*0588*/ 	.word	0x0001deb0


	//   ....[47]....
        /*058c*/ 	.word	0x0001dee0


	//   ....[48]....
        /*0590*/ 	.word	0x0001e070


	//   ....[49]....
        /*0594*/ 	.word	0x0001e0d0


	//   ....[50]....
        /*0598*/ 	.word	0x0001e110


	//   ....[51]....
        /*059c*/ 	.word	0x0001e150


	//   ....[52]....
        /*05a0*/ 	.word	0x0001e180


	//   ....[53]....
        /*05a4*/ 	.word	0x0001e1b0


	//   ....[54]....
        /*05a8*/ 	.word	0x0001e270


	//   ....[55]....
        /*05ac*/ 	.word	0x0001e290


	//   ....[56]....
        /*05b0*/ 	.word	0x0001e300


	//   ....[57]....
        /*05b4*/ 	.word	0x0001e990


	//   ....[58]....
        /*05b8*/ 	.word	0x0001edd0


	//   ....[59]....
        /*05bc*/ 	.word	0x0001ee80


	//   ....[60]....
        /*05c0*/ 	.word	0x0001ef20


	//   ....[61]....
        /*05c4*/ 	.word	0x0001efc0


	//   ....[62]....
        /*05c8*/ 	.word	0x0001f060


	//   ....[63]....
        /*05cc*/ 	.word	0x0001f100


	//   ....[64]....
        /*05d0*/ 	.word	0x0001f1a0


	//   ....[65]....
        /*05d4*/ 	.word	0x0001f240


	//   ....[66]....
        /*05d8*/ 	.word	0x0001f2e0


	//   ....[67]....
        /*05dc*/ 	.word	0x0001f380


	//   ....[68]....
        /*05e0*/ 	.word	0x0001f420


	//   ....[69]....
        /*05e4*/ 	.word	0x0001f4c0


	//   ....[70]....
        /*05e8*/ 	.word	0x0001f560


	//   ....[71]....
        /*05ec*/ 	.word	0x0001f600


	//   ....[72]....
        /*05f0*/ 	.word	0x0001f6a0


	//   ....[73]....
        /*05f4*/ 	.word	0x0001f740


	//   ....[74]....
        /*05f8*/ 	.word	0x0001f7e0


	//   ....[75]....
        /*05fc*/ 	.word	0x0001f8d0


	//   ....[76]....
        /*0600*/ 	.word	0x0001f970


	//   ....[77]....
        /*0604*/ 	.word	0x0001fa10


	//   ....[78]....
        /*0608*/ 	.word	0x0001fab0


	//   ....[79]....
        /*060c*/ 	.word	0x0001fb50


	//   ....[80]....
        /*0610*/ 	.word	0x0001fbf0


	//   ....[81]....
        /*0614*/ 	.word	0x0001fc90


	//   ....[82]....
        /*0618*/ 	.word	0x0001fd30


	//   ....[83]....
        /*061c*/ 	.word	0x0001fdd0


	//   ....[84]....
        /*0620*/ 	.word	0x0001fe70


	//   ....[85]....
        /*0624*/ 	.word	0x0001ff10


	//   ....[86]....
        /*0628*/ 	.word	0x0001ffb0


	//   ....[87]....
        /*062c*/ 	.word	0x00020050


	//   ....[88]....
        /*0630*/ 	.word	0x000200f0


	//   ....[89]....
        /*0634*/ 	.word	0x00020190


	//   ....[90]....
        /*0638*/ 	.word	0x00020230


	//   ....[91]....
        /*063c*/ 	.word	0x00020530


	//   ....[92]....
        /*0640*/ 	.word	0x00020810


	//   ....[93]....
        /*0644*/ 	.word	0x00020c30


	//   ....[94]....
        /*0648*/ 	.word	0x00020cc0


	//   ....[95]....
        /*064c*/ 	.word	0x00020d60


	//   ....[96]....
        /*0650*/ 	.word	0x00020e10


	//   ....[97]....
        /*0654*/ 	.word	0x00020e90


	//   ....[98]....
        /*0658*/ 	.word	0x00020f10


	//   ....[99]....
        /*065c*/ 	.word	0x00020f90


	//   ....[100]....
        /*0660*/ 	.word	0x00021010


	//   ....[101]....
        /*0664*/ 	.word	0x000210a0


	//   ....[102]....
        /*0668*/ 	.word	0x00021150


	//   ....[103]....
        /*066c*/ 	.word	0x000211d0


	//   ....[104]....
        /*0670*/ 	.word	0x00021250


	//   ....[105]....
        /*0674*/ 	.word	0x000212d0


	//   ....[106]....
        /*0678*/ 	.word	0x00021350


	//   ....[107]....
        /*067c*/ 	.word	0x000213c0


	//   ....[108]....
        /*0680*/ 	.word	0x00021460


	//   ....[109]....
        /*0684*/ 	.word	0x000214f0


	//   ....[110]....
        /*0688*/ 	.word	0x00021620


	//----- nvinfo : EIATTR_REG_RECONFIG
	.align		4
.L_354:
        /*068c*/ 	.byte	0x01, 0x54
	.zero		2


	//----- nvinfo : EIATTR_SYSCALL_OFFSETS
	.align		4
        /*0690*/ 	.byte	0x04, 0x46
        /*0692*/ 	.short	(.L_356 - .L_355)


	//   ....[0]....
.L_355:
        /*0694*/ 	.word	0x000018d0


	//   ....[1]....
        /*0698*/ 	.word	0x00001a20


	//   ....[2]....
        /*069c*/ 	.word	0x00008850


	//   ....[3]....
        /*06a0*/ 	.word	0x00008cc0


	//   ....[4]....
        /*06a4*/ 	.word	0x0001b1d0


	//   ....[5]....
        /*06a8*/ 	.word	0x0001b310


	//   ....[6]....
        /*06ac*/ 	.word	0x0001b410


	//----- nvinfo : EIATTR_MBARRIER_INSTR_OFFSETS
	.align		4
.L_356:
        /*06b0*/ 	.byte	0x04, 0x39
        /*06b2*/ 	.short	(.L_358 - .L_357)


	//   ....[0]....
.L_357:
        /*06b4*/ 	.word	0x000002e0
        /*06b8*/ 	.word	0x000000ff
        /*06bc*/ 	.word	0x00028800
        /*06c0*/ 	.short	0x0100
        /*06c2*/ 	.byte	0x08
	.zero		1


	//   ....[1]....
        /*06c4*/ 	.word	0x000002f0
        /*06c8*/ 	.word	0x000000ff
        /*06cc*/ 	.word	0x00028820
        /*06d0*/ 	.short	0x0100
        /*06d2*/ 	.byte	0x08
	.zero		1


	//   ....[2]....
        /*06d4*/ 	.word	0x000003e0
        /*06d8*/ 	.word	0x000000ff
        /*06dc*/ 	.word	0x00028830
        /*06e0*/ 	.short	0x0100
        /*06e2*/ 	.byte	0x08
	.zero		1


	//   ....[3]....
        /*06e4*/ 	.word	0x000003f0
        /*06e8*/ 	.word	0x000000ff
        /*06ec*/ 	.word	0x00028840
        /*06f0*/ 	.short	0x0100
        /*06f2*/ 	.byte	0x08
	.zero		1


	//   ....[4]....
        /*06f4*/ 	.word	0x00000400
        /*06f8*/ 	.word	0x000000ff
        /*06fc*/ 	.word	0x00028838
        /*0700*/ 	.short	0x0100
        /*0702*/ 	.byte	0x08
	.zero		1


	//   ....[5]....
        /*0704*/ 	.word	0x00000410
        /*0708*/ 	.word	0x000000ff
        /*070c*/ 	.word	0x00028848
        /*0710*/ 	.short	0x0100
        /*0712*/ 	.byte	0x08
	.zero		1


	//   ....[6]....
        /*0714*/ 	.word	0x00000540
        /*0718*/ 	.word	0x000000ff
        /*071c*/ 	.word	0x00028850
        /*0720*/ 	.short	0x0100
        /*0722*/ 	.byte	0x08
	.zero		1


	//   ....[7]....
        /*0724*/ 	.word	0x00000550
        /*0728*/ 	.word	0x000000ff
        /*072c*/ 	.word	0x00028860
        /*0730*/ 	.short	0x0100
        /*0732*/ 	.byte	0x08
	.zero		1


	//   ....[8]....
        /*0734*/ 	.word	0x00000560
        /*0738*/ 	.word	0x000000ff
        /*073c*/ 	.word	0x00028858
        /*0740*/ 	.short	0x0100
        /*0742*/ 	.byte	0x08
	.zero		1


	//   ....[9]....
        /*0744*/ 	.word	0x00000570
        /*0748*/ 	.word	0x000000ff
        /*074c*/ 	.word	0x00028868
        /*0750*/ 	.short	0x0100
        /*0752*/ 	.byte	0x08
	.zero		1


	//   ....[10]....
        /*0754*/ 	.word	0x00000660
        /*0758*/ 	.word	0x000000ff
        /*075c*/ 	.word	0x00028870
        /*0760*/ 	.short	0x0100
        /*0762*/ 	.byte	0x06
	.zero		1


	//   ....[11]....
        /*0764*/ 	.word	0x00000670
        /*0768*/ 	.word	0x000000ff
        /*076c*/ 	.word	0x00028880
        /*0770*/ 	.short	0x0100
        /*0772*/ 	.byte	0x06
	.zero		1


	//   ....[12]....
        /*0774*/ 	.word	0x00000680
        /*0778*/ 	.word	0x000000ff
        /*077c*/ 	.word	0x00028878
        /*0780*/ 	.short	0x0100
        /*0782*/ 	.byte	0x06
	.zero		1


	//   ....[13]....
        /*0784*/ 	.word	0x00000690
        /*0788*/ 	.word	0x000000ff
        /*078c*/ 	.word	0x00028888
        /*0790*/ 	.short	0x0100
        /*0792*/ 	.byte	0x06
	.zero		1


	//   ....[14]....
        /*0794*/ 	.word	0x000007c0
        /*0798*/ 	.word	0x000000ff
        /*079c*/ 	.word	0x00028890
        /*07a0*/ 	.short	0x0100
        /*07a2*/ 	.byte	0x08
	.zero		1


	//   ....[15]....
        /*07a4*/ 	.word	0x000007d0
        /*07a8*/ 	.word	0x000000ff
        /*07ac*/ 	.word	0x000288a0
        /*07b0*/ 	.short	0x0100
        /*07b2*/ 	.byte	0x08
	.zero		1


	//   ....[16]....
        /*07b4*/ 	.word	0x000007e0
        /*07b8*/ 	.word	0x000000ff
        /*07bc*/ 	.word	0x00028898
        /*07c0*/ 	.short	0x0100
        /*07c2*/ 	.byte	0x08
	.zero		1


	//   ....[17]....
        /*07c4*/ 	.word	0x000007f0
        /*07c8*/ 	.word	0x000000ff
        /*07cc*/ 	.word	0x000288a8
        /*07d0*/ 	.short	0x0100
        /*07d2*/ 	.byte	0x08
	.zero		1


	//   ....[18]....
        /*07d4*/ 	.word	0x00000920
        /*07d8*/ 	.word	0x000000ff
        /*07dc*/ 	.word	0x000288b0
        /*07e0*/ 	.short	0x0100
        /*07e2*/ 	.byte	0x08
	.zero		1


	//   ....[19]....
        /*07e4*/ 	.word	0x00000930
        /*07e8*/ 	.word	0x000000ff
        /*07ec*/ 	.word	0x000288c0
        /*07f0*/ 	.short	0x0100
        /*07f2*/ 	.byte	0x08
	.zero		1


	//   ....[20]....
        /*07f4*/ 	.word	0x00000940
        /*07f8*/ 	.word	0x000000ff
        /*07fc*/ 	.word	0x000288b8
        /*0800*/ 	.short	0x0100
        /*0802*/ 	.byte	0x08
	.zero		1


	//   ....[21]....
        /*0804*/ 	.word	0x00000950
        /*0808*/ 	.word	0x000000ff
        /*080c*/ 	.word	0x000288c8
        /*0810*/ 	.short	0x0100
        /*0812*/ 	.byte	0x08
	.zero		1


	//   ....[22]....
        /*0814*/ 	.word	0x00003040
        /*0818*/ 	.word	0x00000069
        /*081c*/ 	.word	0x00028890
        /*0820*/ 	.short	0x010a
        /*0822*/ 	.byte	0x3f
	.zero		1


	//   ....[23]....
        /*0824*/ 	.word	0x000055a0
        /*0828*/ 	.word	0x00000069
        /*082c*/ 	.word	0x00028890
        /*0830*/ 	.short	0x010a
        /*0832*/ 	.byte	0x3f
	.zero		1


	//   ....[24]....
        /*0834*/ 	.word	0x00007680
        /*0838*/ 	.word	0x00000069
        /*083c*/ 	.word	0x00028890
        /*0840*/ 	.short	0x010a
        /*0842*/ 	.byte	0x3f
	.zero		1


	//   ....[25]....
        /*0844*/ 	.word	0x00007ce0
        /*0848*/ 	.word	0x0000002c
        /*084c*/ 	.word	0x00000000
        /*0850*/ 	.short	0x0101
        /*0852*/ 	.byte	0x3f
	.zero		1


	//   ....[26]....
        /*0854*/ 	.word	0x00007d20
        /*0858*/ 	.word	0x00000069
        /*085c*/ 	.word	0x000288b0
        /*0860*/ 	.short	0x010a
        /*0862*/ 	.byte	0x3f
	.zero		1


	//   ....[27]....
        /*0864*/ 	.word	0x00008370
        /*0868*/ 	.word	0x00000069
        /*086c*/ 	.word	0x00000000
        /*0870*/ 	.short	0x0101
        /*0872*/ 	.byte	0x3f
	.zero		1


	//   ....[28]....
        /*0874*/ 	.word	0x000088d0
        /*0878*/ 	.word	0x00000002
        /*087c*/ 	.word	0x00028800
        /*0880*/ 	.short	0x010a
        /*0882*/ 	.byte	0x3f
	.zero		1


	//   ....[29]....
        /*0884*/ 	.word	0x00008920
        /*0888*/ 	.word	0x00000002
        /*088c*/ 	.word	0x00028800
        /*0890*/ 	.short	0x010a
        /*0892*/ 	.byte	0x3f
	.zero		1


	//   ....[30]....
        /*0894*/ 	.word	0x00009b70
        /*0898*/ 	.word	0x00000002
        /*089c*/ 	.word	0x00028800
        /*08a0*/ 	.short	0x010a
        /*08a2*/ 	.byte	0x3f
	.zero		1


	//   ....[31]....
        /*08a4*/ 	.word	0x0000bf80
        /*08a8*/ 	.word	0x00000002
        /*08ac*/ 	.word	0x00028800
        /*08b0*/ 	.short	0x010a
        /*08b2*/ 	.byte	0x3f
	.zero		1


	//   ....[32]....
        /*08b4*/ 	.word	0x0000daa0
        /*08b8*/ 	.word	0x00000000
        /*08bc*/ 	.word	0x00028830
        /*08c0*/ 	.short	0x010a
        /*08c2*/ 	.byte	0x3f
	.zero		1


	//   ....[33]....
        /*08c4*/ 	.word	0x0000db20
        /*08c8*/ 	.word	0x00000000
        /*08cc*/ 	.word	0x00028830
        /*08d0*/ 	.short	0x010a
        /*08d2*/ 	.byte	0x3f
	.zero		1


	//   ....[34]....
        /*08d4*/ 	.word	0x0000eb10
        /*08d8*/ 	.word	0x00000000
        /*08dc*/ 	.word	0x00000000
        /*08e0*/ 	.short	0x0101
        /*08e2*/ 	.byte	0x3f
	.zero		1


	//   ....[35]....
        /*08e4*/ 	.word	0x00010b80
        /*08e8*/ 	.word	0x00000006
        /*08ec*/ 	.word	0x00028830
        /*08f0*/ 	.short	0x010a
        /*08f2*/ 	.byte	0x3f
	.zero		1


	//   ....[36]....
        /*08f4*/ 	.word	0x00010bd0
        /*08f8*/ 	.word	0x00000006
        /*08fc*/ 	.word	0x00028830
        /*0900*/ 	.short	0x010a
        /*0902*/ 	.byte	0x3f
	.zero		1


	//   ....[37]....
        /*0904*/ 	.word	0x00011020
        /*0908*/ 	.word	0x00000007
        /*090c*/ 	.word	0x00028850
        /*0910*/ 	.short	0x010a
        /*0912*/ 	.byte	0x3f
	.zero		1


	//   ....[38]....
        /*0914*/ 	.word	0x00011060
        /*0918*/ 	.word	0x00000007
        /*091c*/ 	.word	0x00028850
        /*0920*/ 	.short	0x010a
        /*0922*/ 	.byte	0x3f
	.zero		1


	//   ....[39]....
        /*0924*/ 	.word	0x000133d0
        /*0928*/ 	.word	0x00000009
        /*092c*/ 	.word	0x00000000
        /*0930*/ 	.short	0x0101
        /*0932*/ 	.byte	0x3f
	.zero		1


	//   ....[40]....
        /*0934*/ 	.word	0x00013460
        /*0938*/ 	.word	0x0000000d
        /*093c*/ 	.word	0x00000000
        /*0940*/ 	.short	0x0101
        /*0942*/ 	.byte	0x3f
	.zero		1


	//   ....[41]....
        /*0944*/ 	.word	0x00013e80
        /*0948*/ 	.word	0x00000006
        /*094c*/ 	.word	0x00028830
        /*0950*/ 	.short	0x010a
        /*0952*/ 	.byte	0x3f
	.zero		1


	//   ....[42]....
        /*0954*/ 	.word	0x00013ed0
        /*0958*/ 	.word	0x00000006
        /*095c*/ 	.word	0x00028830
        /*0960*/ 	.short	0x010a
        /*0962*/ 	.byte	0x3f
	.zero		1


	//   ....[43]....
        /*0964*/ 	.word	0x00014320
        /*0968*/ 	.word	0x00000007
        /*096c*/ 	.word	0x00028850
        /*0970*/ 	.short	0x010a
        /*0972*/ 	.byte	0x3f
	.zero		1


	//   ....[44]....
        /*0974*/ 	.word	0x00014360
        /*0978*/ 	.word	0x00000007
        /*097c*/ 	.word	0x00028850
        /*0980*/ 	.short	0x010a
        /*0982*/ 	.byte	0x3f
	.zero		1


	//   ....[45]....
        /*0984*/ 	.word	0x00015d00
        /*0988*/ 	.word	0x0000001d
        /*098c*/ 	.word	0x00000000
        /*0990*/ 	.short	0x0101
        /*0992*/ 	.byte	0x3f
	.zero		1


	//   ....[46]....
        /*0994*/ 	.word	0x00015e50
        /*0998*/ 	.word	0x00000021
        /*099c*/ 	.word	0x00000000
        /*09a0*/ 	.short	0x0101
        /*09a2*/ 	.byte	0x3f
	.zero		1


	//   ....[47]....
        /*09a4*/ 	.word	0x000167f0
        /*09a8*/ 	.word	0x0000000b
        /*09ac*/ 	.word	0x00028850
        /*09b0*/ 	.short	0x010a
        /*09b2*/ 	.byte	0x3f
	.zero		1


	//   ....[48]....
        /*09b4*/ 	.word	0x00016870
        /*09b8*/ 	.word	0x0000000b
        /*09bc*/ 	.word	0x00028850
        /*09c0*/ 	.short	0x010a
        /*09c2*/ 	.byte	0x3f
	.zero		1


	//   ....[49]....
        /*09c4*/ 	.word	0x00016e20
        /*09c8*/ 	.word	0x00000008
        /*09cc*/ 	.word	0x00000000
        /*09d0*/ 	.short	0x0101
        /*09d2*/ 	.byte	0x3f
	.zero		1


	//   ....[50]....
        /*09d4*/ 	.word	0x00018050
        /*09d8*/ 	.word	0x00000000
        /*09dc*/ 	.word	0x00000000
        /*09e0*/ 	.short	0x0101
        /*09e2*/ 	.byte	0x3f
	.zero		1


	//   ....[51]....
        /*09e4*/ 	.word	0x0001a3f0
        /*09e8*/ 	.word	0x00000009
        /*09ec*/ 	.word	0x00028820
        /*09f0*/ 	.short	0x010a
        /*09f2*/ 	.byte	0x3f
	.zero		1


	//   ....[52]....
        /*09f4*/ 	.word	0x0001a480
        /*09f8*/ 	.word	0x00000005
        /*09fc*/ 	.word	0x000288a0
        /*0a00*/ 	.short	0x010a
        /*0a02*/ 	.byte	0x3f
	.zero		1


	//   ....[53]....
        /*0a04*/ 	.word	0x0001a6b0
        /*0a08*/ 	.word	0x00000005
        /*0a0c*/ 	.word	0x000288c0
        /*0a10*/ 	.short	0x010a
        /*0a12*/ 	.byte	0x3f
	.zero		1


	//   ....[54]....
        /*0a14*/ 	.word	0x0001aa30
        /*0a18*/ 	.word	0x00000006
        /*0a1c*/ 	.word	0x000288a0
        /*0a20*/ 	.short	0x010a
        /*0a22*/ 	.byte	0x3f
	.zero		1


	//   ....[55]....
        /*0a24*/ 	.word	0x0001ac40
        /*0a28*/ 	.word	0x00000006
        /*0a2c*/ 	.word	0x000288c0
        /*0a30*/ 	.short	0x010a
        /*0a32*/ 	.byte	0x3f
	.zero		1


	//   ....[56]....
        /*0a34*/ 	.word	0x0001ba30
        /*0a38*/ 	.word	0x00000007
        /*0a3c*/ 	.word	0x00028840
        /*0a40*/ 	.short	0x010a
        /*0a42*/ 	.byte	0x3f
	.zero		1


	//   ....[57]....
        /*0a44*/ 	.word	0x0001bf00
        /*0a48*/ 	.word	0x0000000a
        /*0a4c*/ 	.word	0x00028820
        /*0a50*/ 	.short	0x010a
        /*0a52*/ 	.byte	0x3f
	.zero		1


	//   ....[58]....
        /*0a54*/ 	.word	0x0001c210
        /*0a58*/ 	.word	0x00000007
        /*0a5c*/ 	.word	0x00028840
        /*0a60*/ 	.short	0x010a
        /*0a62*/ 	.byte	0x3f
	.zero		1


	//   ....[59]....
        /*0a64*/ 	.word	0x0001c4d0
        /*0a68*/ 	.word	0x00000008
        /*0a6c*/ 	.word	0x00000060
        /*0a70*/ 	.short	0x010a
        /*0a72*/ 	.byte	0x3f
	.zero		1


	//   ....[60]....
        /*0a74*/ 	.word	0x0001ca90
        /*0a78*/ 	.word	0x00000002
        /*0a7c*/ 	.word	0x00028840
        /*0a80*/ 	.short	0x010a
        /*0a82*/ 	.byte	0x3f
	.zero		1


	//   ....[61]....
        /*0a84*/ 	.word	0x0001cd50
        /*0a88*/ 	.word	0x00000002
        /*0a8c*/ 	.word	0x00000060
        /*0a90*/ 	.short	0x010a
        /*0a92*/ 	.byte	0x3f
	.zero		1


	//   ....[62]....
        /*0a94*/ 	.word	0x0001d210
        /*0a98*/ 	.word	0x00000002
        /*0a9c*/ 	.word	0x00028840
        /*0aa0*/ 	.short	0x010a
        /*0aa2*/ 	.byte	0x3f
	.zero		1


	//   ....[63]....
        /*0aa4*/ 	.word	0x0001d4d0
        /*0aa8*/ 	.word	0x00000002
        /*0aac*/ 	.word	0x00000060
        /*0ab0*/ 	.short	0x010a
        /*0ab2*/ 	.byte	0x3f
	.zero		1


	//   ....[64]....
        /*0ab4*/ 	.word	0x0001d930
        /*0ab8*/ 	.word	0x00000003
        /*0abc*/ 	.word	0x00028860
        /*0ac0*/ 	.short	0x010a
        /*0ac2*/ 	.byte	0x3f
	.zero		1


	//   ....[65]....
        /*0ac4*/ 	.word	0x0001e910
        /*0ac8*/ 	.word	0x00000000
        /*0acc*/ 	.word	0x00028820
        /*0ad0*/ 	.short	0x010a
        /*0ad2*/ 	.byte	0x3f
	.zero		1


	//   ....[66]....
        /*0ad4*/ 	.word	0x0001eac0
        /*0ad8*/ 	.word	0x00000006
        /*0adc*/ 	.word	0x00000000
        /*0ae0*/ 	.short	0x010a
        /*0ae2*/ 	.byte	0x3f
	.zero		1


	//   ....[67]....
        /*0ae4*/ 	.word	0x0001eb30
        /*0ae8*/ 	.word	0x00000007
        /*0aec*/ 	.word	0x00000000
        /*0af0*/ 	.short	0x010a
        /*0af2*/ 	.byte	0x3f
	.zero		1


	//   ....[68]....
        /*0af4*/ 	.word	0x0001eba0
        /*0af8*/ 	.word	0x00000004
        /*0afc*/ 	.word	0x00000000
        /*0b00*/ 	.short	0x010a
        /*0b02*/ 	.byte	0x3f
	.zero		1


	//   ....[69]....
        /*0b04*/ 	.word	0x0001ebd0
        /*0b08*/ 	.word	0x00000003
        /*0b0c*/ 	.word	0x00000000
        /*0b10*/ 	.short	0x010a
        /*0b12*/ 	.byte	0x3f
	.zero		1


	//   ....[70]....
        /*0b14*/ 	.word	0x0001ec30
        /*0b18*/ 	.word	0x00000069
        /*0b1c*/ 	.word	0x00028890
        /*0b20*/ 	.short	0x010a
        /*0b22*/ 	.byte	0x3f
	.zero		1


	//   ....[71]....
        /*0b24*/ 	.word	0x0001ec80
        /*0b28*/ 	.word	0x00000069
        /*0b2c*/ 	.word	0x00028890
        /*0b30*/ 	.short	0x010a
        /*0b32*/ 	.byte	0x3f
	.zero		1


	//   ....[72]....
        /*0b34*/ 	.word	0x0001ecd0
        /*0b38*/ 	.word	0x00000069
        /*0b3c*/ 	.word	0x00028890
        /*0b40*/ 	.short	0x010a
        /*0b42*/ 	.byte	0x3f
	.zero		1


	//   ....[73]....
        /*0b44*/ 	.word	0x0001ed20
        /*0b48*/ 	.word	0x00000069
        /*0b4c*/ 	.word	0x000288b0
        /*0b50*/ 	.short	0x010a
        /*0b52*/ 	.byte	0x3f
	.zero		1


	//   ....[74]....
        /*0b54*/ 	.word	0x0001f820
        /*0b58*/ 	.word	0x00000002
        /*0b5c*/ 	.word	0x00028800
        /*0b60*/ 	.short	0x010a
        /*0b62*/ 	.byte	0x3f
	.zero		1


	//   ....[75]....
        /*0b64*/ 	.word	0x00020270
        /*0b68*/ 	.word	0x00000002
        /*0b6c*/ 	.word	0x00028800
        /*0b70*/ 	.short	0x010a
        /*0b72*/ 	.byte	0x3f
	.zero		1


	//   ....[76]....
        /*0b74*/ 	.word	0x000202c0
        /*0b78*/ 	.word	0x00000000
        /*0b7c*/ 	.word	0x00028830
        /*0b80*/ 	.short	0x010a
        /*0b82*/ 	.byte	0x3f
	.zero		1


	//   ....[77]....
        /*0b84*/ 	.word	0x00020310
        /*0b88*/ 	.word	0x00000006
        /*0b8c*/ 	.word	0x00028830
        /*0b90*/ 	.short	0x010a
        /*0b92*/ 	.byte	0x3f
	.zero		1


	//   ....[78]....
        /*0b94*/ 	.word	0x00020360
        /*0b98*/ 	.word	0x00000007
        /*0b9c*/ 	.word	0x00028850
        /*0ba0*/ 	.short	0x010a
        /*0ba2*/ 	.byte	0x3f
	.zero		1


	//   ....[79]....
        /*0ba4*/ 	.word	0x000203b0
        /*0ba8*/ 	.word	0x00000006
        /*0bac*/ 	.word	0x00028830
        /*0bb0*/ 	.short	0x010a
        /*0bb2*/ 	.byte	0x3f
	.zero		1


	//   ....[80]....
        /*0bb4*/ 	.word	0x00020400
        /*0bb8*/ 	.word	0x00000007
        /*0bbc*/ 	.word	0x00028850
        /*0bc0*/ 	.short	0x010a
        /*0bc2*/ 	.byte	0x3f
	.zero		1


	//   ....[81]....
        /*0bc4*/ 	.word	0x00020450
        /*0bc8*/ 	.word	0x0000000b
        /*0bcc*/ 	.word	0x00028850
        /*0bd0*/ 	.short	0x010a
        /*0bd2*/ 	.byte	0x3f
	.zero		1


	//   ....[82]....
        /*0bd4*/ 	.word	0x000205f0
        /*0bd8*/ 	.word	0x00000009
        /*0bdc*/ 	.word	0x00028820
        /*0be0*/ 	.short	0x010a
        /*0be2*/ 	.byte	0x3f
	.zero		1


	//   ....[83]....
        /*0be4*/ 	.word	0x00020640
        /*0be8*/ 	.word	0x00000005
        /*0bec*/ 	.word	0x000288a0
        /*0bf0*/ 	.short	0x010a
        /*0bf2*/ 	.byte	0x3f
	.zero		1


	//   ....[84]....
        /*0bf4*/ 	.word	0x00020690
        /*0bf8*/ 	.word	0x00000005
        /*0bfc*/ 	.word	0x000288c0
        /*0c00*/ 	.short	0x010a
        /*0c02*/ 	.byte	0x3f
	.zero		1


	//   ....[85]....
        /*0c04*/ 	.word	0x000206e0
        /*0c08*/ 	.word	0x00000006
        /*0c0c*/ 	.word	0x000288a0
        /*0c10*/ 	.short	0x010a
        /*0c12*/ 	.byte	0x3f
	.zero		1


	//   ....[86]....
        /*0c14*/ 	.word	0x00020730
        /*0c18*/ 	.word	0x00000006
        /*0c1c*/ 	.word	0x000288c0
        /*0c20*/ 	.short	0x010a
        /*0c22*/ 	.byte	0x3f
	.zero		1


	//   ....[87]....
        /*0c24*/ 	.word	0x000208d0
        /*0c28*/ 	.word	0x00000007
        /*0c2c*/ 	.word	0x00028840
        /*0c30*/ 	.short	0x010a
        /*0c32*/ 	.byte	0x3f
	.zero		1


	//   ....[88]....
        /*0c34*/ 	.word	0x00020950
        /*0c38*/ 	.word	0x00000003
        /*0c3c*/ 	.word	0x00028820
        /*0c40*/ 	.short	0x010a
        /*0c42*/ 	.byte	0x3f
	.zero		1


	//   ....[89]....
        /*0c44*/ 	.word	0x000209a0
        /*0c48*/ 	.word	0x00000007
        /*0c4c*/ 	.word	0x00028840
        /*0c50*/ 	.short	0x010a
        /*0c52*/ 	.byte	0x3f
	.zero		1


	//   ....[90]....
        /*0c54*/ 	.word	0x000209f0
        /*0c58*/ 	.word	0x00000008
        /*0c5c*/ 	.word	0x00000060
        /*0c60*/ 	.short	0x010a
        /*0c62*/ 	.byte	0x3f
	.zero		1


	//   ....[91]....
        /*0c64*/ 	.word	0x00020a40
        /*0c68*/ 	.word	0x00000002
        /*0c6c*/ 	.word	0x00028840
        /*0c70*/ 	.short	0x010a
        /*0c72*/ 	.byte	0x3f
	.zero		1


	//   ....[92]....
        /*0c74*/ 	.word	0x00020a90
        /*0c78*/ 	.word	0x00000002
        /*0c7c*/ 	.word	0x00000060
        /*0c80*/ 	.short	0x010a
        /*0c82*/ 	.byte	0x3f
	.zero		1


	//   ....[93]....
        /*0c84*/ 	.word	0x00020ae0
        /*0c88*/ 	.word	0x00000002
        /*0c8c*/ 	.word	0x00028840
        /*0c90*/ 	.short	0x010a
        /*0c92*/ 	.byte	0x3f
	.zero		1


	//   ....[94]....
        /*0c94*/ 	.word	0x00020b30
        /*0c98*/ 	.word	0x00000002
        /*0c9c*/ 	.word	0x00000060
        /*0ca0*/ 	.short	0x010a
        /*0ca2*/ 	.byte	0x3f
	.zero		1


	//   ....[95]....
        /*0ca4*/ 	.word	0x00020b80
        /*0ca8*/ 	.word	0x00000003
        /*0cac*/ 	.word	0x00028860
        /*0cb0*/ 	.short	0x010a
        /*0cb2*/ 	.byte	0x3f
	.zero		1


	//   ....[96]....
        /*0cb4*/ 	.word	0x00021540
        /*0cb8*/ 	.word	0x00000000
        /*0cbc*/ 	.word	0x00028820
        /*0cc0*/ 	.short	0x010a
        /*0cc2*/ 	.byte	0x3f
	.zero		1


	//   ....[97]....
        /*0cc4*/ 	.word	0x000216e0
        /*0cc8*/ 	.word	0x00000006
        /*0ccc*/ 	.word	0x00000000
        /*0cd0*/ 	.short	0x010a
        /*0cd2*/ 	.byte	0x3f
	.zero		1


	//   ....[98]....
        /*0cd4*/ 	.word	0x00021730
        /*0cd8*/ 	.word	0x00000007
        /*0cdc*/ 	.word	0x00000000
        /*0ce0*/ 	.short	0x010a
        /*0ce2*/ 	.byte	0x3f
	.zero		1


	//   ....[99]....
        /*0ce4*/ 	.word	0x00021780
        /*0ce8*/ 	.word	0x00000004
        /*0cec*/ 	.word	0x00000000
        /*0cf0*/ 	.short	0x010a
        /*0cf2*/ 	.byte	0x3f
	.zero		1


	//----- nvinfo : EIATTR_NUM_MBARRIERS
	.align		4
.L_358:
        /*0cf4*/ 	.byte	0x03, 0x38
        /*0cf6*/ 	.short	0x0016


	//----- nvinfo : EIATTR_EXIT_INSTR_OFFSETS
	.align		4
        /*0cf8*/ 	.byte	0x04, 0x1c
        /*0cfa*/ 	.short	(.L_360 - .L_359)


	//   ....[0]....
.L_359:
        /*0cfc*/ 	.word	0x0001ec20


	//----- nvinfo : EIATTR_MAX_THREADS
	.align		4
.L_360:
        /*0d00*/ 	.byte	0x04, 0x05
        /*0d02*/ 	.short	(.L_362 - .L_361)
.L_361:
        /*0d04*/ 	.word	0x00000180
        /*0d08*/ 	.word	0x00000001
        /*0d0c*/ 	.word	0x00000001


	//----- nvinfo : EIATTR_CRS_STACK_SIZE
	.align		4
.L_362:
        /*0d10*/ 	.byte	0x04, 0x1e
        /*0d12*/ 	.short	(.L_364 - .L_363)
.L_363:
        /*0d14*/ 	.word	0x00000000


	//----- nvinfo : EIATTR_CBANK_PARAM_SIZE
	.align		4
.L_364:
        /*0d18*/ 	.byte	0x03, 0x19
        /*0d1a*/ 	.short	0x0a70


	//----- nvinfo : EIATTR_PARAM_CBANK
	.align		4
        /*0d1c*/ 	.byte	0x04, 0x0a
        /*0d1e*/ 	.short	(.L_366 - .L_365)
	.align		4
.L_365:
        /*0d20*/ 	.word	index@(.nv.constant0._ZN7cutlass13device_kernelIN5flash11enable_sm90INS1_16FlashAttnFwdSm90INS1_25CollectiveMainloopFwdSm90ILi2EN4cute5tupleIJNS5_1CILi1EEES8_S8_EEENS6_IJNS7_ILi128EEESA_SA_EEELi128ENS_6half_tEfNS_4arch4Sm90ELb1ELb0ELb1ELb1ELb0ELb1ELb0ELb1ELb1ELb0ELb0ELb0EEENS1_21CollectiveEpilogueFwdISB_S9_SC_SE_Li256ELb1ELb0ELb0ELb0EEENS1_36VarlenDynamicPersistentTileSchedulerILi128ELi128ELi256ELi32ELb0ELb0ELb1ELb1ELb1ELb1EEEEEEEEEvNT_6ParamsE)
        /*0d24*/ 	.short	0x0210
        /*0d26*/ 	.short	0x0a70


	//----- nvinfo : EIATTR_SW_WAR
	.align		4
.L_366:
        /*0d28*/ 	.byte	0x04, 0x36
        /*0d2a*/ 	.short	(.L_368 - .L_367)
.L_367:
        /*0d2c*/ 	.word	0x00000008
.L_368:


//--------------------- .nv.callgraph             --------------------------
	.section	.nv.callgraph,"",@"SHT_CUDA_CALLGRAPH"
	.align	4
	.sectionentsize	8
	.align		4
        /*0000*/ 	.word	0x00000000
	.align		4
        /*0004*/ 	.word	0xffffffff
	.align		4
        /*0008*/ 	.word	index@(_ZN7cutlass13device_kernelIN5flash11enable_sm90INS1_16FlashAttnFwdSm90INS1_25CollectiveMainloopFwdSm90ILi2EN4cute5tupleIJNS5_1CILi1EEES8_S8_EEENS6_IJNS7_ILi128EEENS7_ILi176EEESA_EEELi128ENS_6half_tEfNS_4arch4Sm90ELb0ELb0ELb1ELb0ELb0ELb0ELb0ELb1ELb1ELb0ELb0ELb0EEENS1_21CollectiveEpilogueFwdINS6_IJSA_SA_SB_EEES9_SD_SF_Li256ELb0ELb0ELb0ELb0EEENS1_29StaticPersistentTileSchedulerILb0EEEEEEEEEvNT_6ParamsE)
	.align		4
        /*000c*/ 	.word	index@(__assertfail)
	.align		4
        /*0010*/ 	.word	index@(_ZN7cutlass13device_kernelIN5flash11enable_sm90INS1_16FlashAttnFwdSm90INS1_25CollectiveMainloopFwdSm90ILi2EN4cute5tupleIJNS5_1CILi2EEENS7_ILi1EEES9_EEENS6_IJNS7_ILi128EEENS7_ILi176EEESB_EEELi128ENS_6half_tEfNS_4arch4Sm90ELb0ELb0ELb1ELb0ELb0ELb0ELb0ELb1ELb1ELb0ELb0ELb0EEENS1_21CollectiveEpilogueFwdINS6_IJSB_SB_SC_EEESA_SE_SG_Li256ELb0ELb0ELb0ELb0EEENS1_29StaticPersistentTileSchedulerILb0EEEEEEEEEvNT_6ParamsE)
	.align		4
        /*0014*/ 	.word	index@(__assertfail)
	.align		4
        /*0018*/ 	.word	index@(_ZN7cutlass13device_kernelIN5flash11enable_sm90INS1_16FlashAttnFwdSm90INS1_25CollectiveMainloopFwdSm90ILi2EN4cute5tupleIJNS5_1CILi1EEES8_S8_EEENS6_IJNS7_ILi128EEENS7_ILi176EEESA_EEELi128ENS_6half_tEfNS_4arch4Sm90ELb0ELb0ELb1ELb1ELb0ELb0ELb0ELb1ELb1ELb0ELb0ELb0EEENS1_21CollectiveEpilogueFwdINS6_IJSA_SA_SB_EEES9_SD_SF_Li256ELb1ELb0ELb0ELb0EEENS1_36VarlenDynamicPersistentTileSchedulerILi128ELi176ELi256ELi32ELb0ELb0ELb1ELb0ELb1ELb1EEEEEEEEEvNT_6ParamsE)
	.align		4
        /*001c*/ 	.word	index@(__assertfail)
	.align		4
        /*0020*/ 	.word	index@(_ZN7cutlass13device_kernelIN5flash11enable_sm90INS1_16FlashAttnFwdSm90INS1_25CollectiveMainloopFwdSm90ILi2EN4cute5tupleIJNS5_1CILi1EEES8_S8_EEENS6_IJNS7_ILi128EEENS7_ILi176EEESA_EEELi128ENS_6half_tEfNS_4arch4Sm90ELb0ELb0ELb1ELb1ELb0ELb1ELb0ELb1ELb1ELb0ELb0ELb0EEENS1_21CollectiveEpilogueFwdINS6_IJSA_SA_SB_EEES9_SD_SF_Li256ELb1ELb0ELb0ELb0EEENS1_36VarlenDynamicPersistentTileSchedulerILi128ELi176ELi256ELi32ELb0ELb0ELb1ELb0ELb1ELb1EEEEEEEEEvNT_6ParamsE)
	.align		4
        /*0024*/ 	.word	index@(__assertfail)
	.align		4
        /*0028*/ 	.word	index@(_ZN7cutlass13device_kernelIN5flash11enable_sm90INS1_16FlashAttnFwdSm90INS1_25CollectiveMainloopFwdSm90ILi2EN4cute5tupleIJNS5_1CILi1EEES8_S8_EEENS6_IJNS7_ILi128EEESA_SA_EEELi128ENS_6half_tEfNS_4arch4Sm90ELb0ELb1ELb1ELb0ELb0ELb0ELb0ELb1ELb1ELb0ELb0ELb0EEENS1_21CollectiveEpilogueFwdISB_S9_SC_SE_Li256ELb0ELb0ELb0ELb0EEENS1_30DynamicPersistentTileSchedulerILi256ELi32ELb0ELb0ELb1EEEEEEEEEvNT_6ParamsE)
	.align		4
        /*002c*/ 	.word	index@(__assertfail)
	.align		4
        /*0030*/ 	.word	index@(_ZN7cutlass13device_kernelIN5flash11enable_sm90INS1_16FlashAttnFwdSm90INS1_25CollectiveMainloopFwdSm90ILi2EN4cute5tupleIJNS5_1CILi1EEES8_S8_EEENS6_IJNS7_ILi128EEESA_SA_EEELi128ENS_6half_tEfNS_4arch4Sm90ELb0ELb1ELb1ELb1ELb0ELb0ELb0ELb1ELb1ELb0ELb0ELb0EEENS1_21CollectiveEpilogueFwdISB_S9_SC_SE_Li256ELb1ELb0ELb0ELb0EEENS1_36VarlenDynamicPersistentTileSchedulerILi128ELi128ELi256ELi32ELb0ELb0ELb1ELb1ELb0ELb1EEEEEEEEEvNT_6ParamsE)
	.align		4
        /*0034*/ 	.word	index@(__assertfail)
	.align		4
        /*0038*/ 	.word	index@(_ZN7cutlass13device_kernelIN5flash11enable_sm90INS1_16FlashAttnFwdSm90INS1_25CollectiveMainloopFwdSm90ILi2EN4cute5tupleIJNS5_1CILi1EEES8_S8_EEENS6_IJNS7_ILi128EEESA_SA_EEELi128ENS_6half_tEfNS_4arch4Sm90ELb0ELb1ELb1ELb1ELb0ELb1ELb0ELb1ELb1ELb0ELb0ELb0EEENS1_21CollectiveEpilogueFwdISB_S9_SC_SE_Li256ELb1ELb0ELb0ELb0EEENS1_36VarlenDynamicPersistentTileSchedulerILi128ELi128ELi256ELi32ELb0ELb0ELb1ELb1ELb0ELb1EEEEEEEEEvNT_6ParamsE)
	.align		4
        /*003c*/ 	.word	index@(__assertfail)
	.align		4
        /*0040*/ 	.word	index@(_ZN7cutlass13device_kernelIN5flash11enable_sm90INS1_16FlashAttnFwdSm90INS1_25CollectiveMainloopFwdSm90ILi2EN4cute5tupleIJNS5_1CILi1EEES8_S8_EEENS6_IJNS7_ILi128EEESA_SA_EEELi128ENS_6half_tEfNS_4arch4Sm90ELb1ELb0ELb1ELb0ELb0ELb0ELb0ELb1ELb1ELb0ELb0ELb0EEENS1_21CollectiveEpilogueFwdISB_S9_SC_SE_Li256ELb0ELb0ELb0ELb0EEENS1_30DynamicPersistentTileSchedulerILi256ELi32ELb0ELb0ELb1EEEEEEEEEvNT_6ParamsE)
	.align		4
        /*0044*/ 	.word	index@(__assertfail)
	.align		4
        /*0048*/ 	.word	index@(_ZN7cutlass13device_kernelIN5flash11enable_sm90INS1_16FlashAttnFwdSm90INS1_25CollectiveMainloopFwdSm90ILi2EN4cute5tupleIJNS5_1CILi1EEES8_S8_EEENS6_IJNS7_ILi128EEESA_SA_EEELi128ENS_6half_tEfNS_4arch4Sm90ELb1ELb0ELb1ELb1ELb0ELb0ELb0ELb1ELb1ELb0ELb0ELb0EEENS1_21CollectiveEpilogueFwdISB_S9_SC_SE_Li256ELb1ELb0ELb0ELb0EEENS1_36VarlenDynamicPersistentTileSchedulerILi128ELi128ELi256ELi32ELb0ELb0ELb1ELb1ELb1ELb1EEEEEEEEEvNT_6ParamsE)
	.align		4
        /*004c*/ 	.word	index@(__assertfail)
	.align		4
        /*0050*/ 	.word	index@(_ZN7cutlass13device_kernelIN5flash11enable_sm90INS1_16FlashAttnFwdSm90INS1_25CollectiveMainloopFwdSm90ILi2EN4cute5tupleIJNS5_1CILi1EEES8_S8_EEENS6_IJNS7_ILi128EEESA_SA_EEELi128ENS_6half_tEfNS_4arch4Sm90ELb1ELb0ELb1ELb1ELb0ELb1ELb0ELb1ELb1ELb0ELb0ELb0EEENS1_21CollectiveEpilogueFwdISB_S9_SC_SE_Li256ELb1ELb0ELb0ELb0EEENS1_36VarlenDynamicPersistentTileSchedulerILi128ELi128ELi256ELi32ELb0ELb0ELb1ELb1ELb1ELb1EEEEEEEEEvNT_6ParamsE)
	.align		4
        /*0054*/ 	.word	index@(__assertfail)
	.align		4
        /*0058*/ 	.word	0x00000000
	.align		4
        /*005c*/ 	.word	0xfffffffe
	.align		4
        /*0060*/ 	.word	0x00000000
	.align		4
        /*0064*/ 	.word	0xfffffffd
	.align		4
        /*0068*/ 	.word	0x00000000
	.align		4
        /*006c*/ 	.word	0xfffffffc


//--------------------- .nv.constant4             --------------------------
	.section	.nv.constant4,"a",@progbits
	.align	8
	.align		8
.nv.constant4:
        /*0000*/ 	.dword	__assertfail
	.align		8
        /*0008*/ 	.dword	__unnamed_1
	.align		8
        /*0010*/ 	.dword	__unnamed_2
	.align		8
        /*0018*/ 	.dword	__unnamed_3
	.align		8
        /*0020*/ 	.dword	__unnamed_4
	.align		8
        /*0028*/ 	.dword	__unnamed_5
	.align		8
        /*0030*/ 	.dword	__unnamed_6
	.align		8
        /*0038*/ 	.dword	__unnamed_7
	.align		8
        /*0040*/ 	.dword	__unnamed_8
	.align		8
        /*0048*/ 	.dword	_ZN74_INTERNAL_ee2866d2_38_flash_fwd_hdim128_fp16_softcap_sm90_cu_882f9858_29964cuda3std3__45__cpo5beginE
	.align		8
        /*0050*/ 	.dword	_ZN74_INTERNAL_ee2866d2_38_flash_fwd_hdim128_fp16_softcap_sm90_cu_882f9858_29964cuda3std3__45__cpo3endE
	.align		8
        /*0058*/ 	.dword	_ZN74_INTERNAL_ee2866d2_38_flash_fwd_hdim128_fp16_softcap_sm90_cu_882f9858_29964cuda3std3__45__cpo6cbeginE
	.align		8
        /*0060*/ 	.dword	_ZN74_INTERNAL_ee2866d2_38_flash_fwd_hdim128_fp16_softcap_sm90_cu_882f9858_29964cuda3std3__45__cpo4cendE
	.align		8
        /*0068*/ 	.dword	_ZN74_INTERNAL_ee2866d2_38_flash_fwd_hdim128_fp16_softcap_sm90_cu_882f9858_29964cuda3std3__476_GLOBAL__N__ee2866d2_38_flash_fwd_hdim128_fp16_softcap_sm90_cu_882f9858_29966ignoreE
	.align		8
        /*0070*/ 	.dword	_ZN74_INTERNAL_ee2866d2_38_flash_fwd_hdim128_fp16_softcap_sm90_cu_882f9858_29964cuda3std3__419piecewise_constructE
	.align		8
        /*0078*/ 	.dword	_ZN74_INTERNAL_ee2866d2_38_flash_fwd_hdim128_fp16_softcap_sm90_cu_882f9858_29964cuda3std3__48in_placeE
	.align		8
        /*0080*/ 	.dword	_ZN74_INTERNAL_ee2866d2_38_flash_fwd_hdim128_fp16_softcap_sm90_cu_882f9858_29964cuda3std6ranges3__45__cpo4swapE
	.align		8
        /*0088*/ 	.dword	_ZN74_INTERNAL_ee2866d2_38_flash_fwd_hdim128_fp16_softcap_sm90_cu_882f9858_29964cuda3std6ranges3__45__cpo9iter_moveE
	.align		8
        /*0090*/ 	.dword	_ZN74_INTERNAL_ee2866d2_38_flash_fwd_hdim128_fp16_softcap_sm90_cu_882f9858_29964cute7productE
	.align		8
        /*0098*/ 	.dword	_ZN74_INTERNAL_ee2866d2_38_flash_fwd_hdim128_fp16_softcap_sm90_cu_882f9858_29964cute1_E
	.align		8
        /*00a0*/ 	.dword	$str$23
	.align		8
        /*00a8*/ 	.dword	$str$24


//--------------------- .text._ZN7cutlass13device_kernelIN5flash11enable_sm90INS1_16FlashAttnFwdSm90INS1_25CollectiveMainloopFwdSm90ILi2EN4cute5tupleIJNS5_1CILi1EEES8_S8_EEENS6_IJNS7_ILi128EEENS7_ILi176EEESA_EEELi128ENS_6half_tEfNS_4arch4Sm90ELb0ELb0ELb1ELb0ELb0ELb0ELb0ELb1ELb1ELb0ELb0ELb0EEENS1_21CollectiveEpilogueFwdINS6_IJSA_SA_SB_EEES9_SD_SF_Li256ELb0ELb0ELb0ELb0EEENS1_29StaticPersistentTileSchedulerILb0EEEEEEEEEvNT_6ParamsE --------------------------
	.section	.text._ZN7cutlass13device_kernelIN5flash11enable_sm90INS1_16FlashAttnFwdSm90INS1_25CollectiveMainloopFwdSm90ILi2EN4cute5tupleIJNS5_1CILi1EEES8_S8_EEENS6_IJNS7_ILi128EEENS7_ILi176EEESA_EEELi128ENS_6half_tEfNS_4arch4Sm90ELb0ELb0ELb1ELb0ELb0ELb0ELb0ELb1ELb1ELb0ELb0ELb0EEENS1_21CollectiveEpilogueFwdINS6_IJSA_SA_SB_EEES9_SD_SF_Li256ELb0ELb0ELb0ELb0EEENS1_29StaticPersistentTileSchedulerILb0EEEEEEEEEvNT_6ParamsE,"ax",@progbits
	.align	128
.text._ZN7cutlass13device_kernelIN5flash11enable_sm90INS1_16FlashAttnFwdSm90INS1_25CollectiveMainloopFwdSm90ILi2EN4cute5tupleIJNS5_1CILi1EEES8_S8_EEENS6_IJNS7_ILi128EEENS7_ILi176EEESA_EEELi128ENS_6half_tEfNS_4arch4Sm90ELb0ELb0ELb1ELb0ELb0ELb0ELb0ELb1ELb1ELb0ELb0ELb0EEENS1_21CollectiveEpilogueFwdINS6_IJSA_SA_SB_EEES9_SD_SF_Li256ELb0ELb0ELb0ELb0EEENS1_29StaticPersistentTileSchedulerILb0EEEEEEEEEvNT_6ParamsE:
        .type           _ZN7cutlass13device_kernelIN5flash11enable_sm90INS1_16FlashAttnFwdSm90INS1_25CollectiveMainloopFwdSm90ILi2EN4cute5tupleIJNS5_1CILi1EEES8_S8_EEENS6_IJNS7_ILi128EEENS7_ILi176EEESA_EEELi128ENS_6half_tEfNS_4arch4Sm90ELb0ELb0ELb1ELb0ELb0ELb0ELb0ELb1ELb1ELb0ELb0ELb0EEENS1_21CollectiveEpilogueFwdINS6_IJSA_SA_SB_EEES9_SD_SF_Li256ELb0ELb0ELb0ELb0EEENS1_29StaticPersistentTileSchedulerILb0EEEEEEEEEvNT_6ParamsE,@function
        .size           _ZN7cutlass13device_kernelIN5flash11enable_sm90INS1_16FlashAttnFwdSm90INS1_25CollectiveMainloopFwdSm90ILi2EN4cute5tupleIJNS5_1CILi1EEES8_S8_EEENS6_IJNS7_ILi128EEENS7_ILi176EEESA_EEELi128ENS_6half_tEfNS_4arch4Sm90ELb0ELb0ELb1ELb0ELb0ELb0ELb0ELb1ELb1ELb0ELb0ELb0EEENS1_21CollectiveEpilogueFwdINS6_IJSA_SA_SB_EEES9_SD_SF_Li256ELb0ELb0ELb0ELb0EEENS1_29StaticPersistentTileSchedulerILb0EEEEEEEEEvNT_6ParamsE,(.L_x_2726 - _ZN7cutlass13device_kernelIN5flash11enable_sm90INS1_16FlashAttnFwdSm90INS1_25CollectiveMainloopFwdSm90ILi2EN4cute5tupleIJNS5_1CILi1EEES8_S8_EEENS6_IJNS7_ILi128EEENS7_ILi176EEESA_EEELi128ENS_6half_tEfNS_4arch4Sm90ELb0ELb0ELb1ELb0ELb0ELb0ELb0ELb1ELb1ELb0ELb0ELb0EEENS1_21CollectiveEpilogueFwdINS6_IJSA_SA_SB_EEES9_SD_SF_Li256ELb0ELb0ELb0ELb0EEENS1_29StaticPersistentTileSchedulerILb0EEEEEEEEEvNT_6ParamsE)
        .other          _ZN7cutlass13device_kernelIN5flash11enable_sm90INS1_16FlashAttnFwdSm90INS1_25CollectiveMainloopFwdSm90ILi2EN4cute5tupleIJNS5_1CILi1EEES8_S8_EEENS6_IJNS7_ILi128EEENS7_ILi176EEESA_EEELi128ENS_6half_tEfNS_4arch4Sm90ELb0ELb0ELb1ELb0ELb0ELb0ELb0ELb1ELb1ELb0ELb0ELb0EEENS1_21CollectiveEpilogueFwdINS6_IJSA_SA_SB_EEES9_SD_SF_Li256ELb0ELb0ELb0ELb0EEENS1_29StaticPersistentTileSchedulerILb0EEEEEEEEEvNT_6ParamsE,@"STO_CUDA_ENTRY STV_DEFAULT"
_ZN7cutlass13device_kernelIN5flash11enable_sm90INS1_16FlashAttnFwdSm90INS1_25CollectiveMainloopFwdSm90ILi2EN4cute5tupleIJNS5_1CILi1EEES8_S8_EEENS6_IJNS7_ILi128EEENS7_ILi176EEESA_EEELi128ENS_6half_tEfNS_4arch4Sm90ELb0ELb0ELb1ELb0ELb0ELb0ELb0ELb1ELb1ELb0ELb0ELb0EEENS1_21CollectiveEpilogueFwdINS6_IJSA_SA_SB_EEES9_SD_SF_Li256ELb0ELb0ELb0ELb0EEENS1_29StaticPersistentTileSchedulerILb0EEEEEEEEEvNT_6ParamsE:
[----:B------:R-:W1:Y:S02]  /*0000*/  LDC R1, c[0x0][0x28] ;  /* 0x00000a00ff017b82 */ /* 0x000e640000000800 */
[----:B-1----:R-:W-:Y:S01]  /*0010*/  VIADD R1, R1, 0xffffffe0 ;  /* 0xffffffe001017836 */ /* 0x002fe20000000000 */
[----:B------:R-:W1:Y:S01]  /*0020*/  S2R R3, SR_TID.X ;  /* 0x0000000000037919 */ /* 0x000e620000002100 */
[----:B------:R-:W-:Y:S01]  /*0030*/  ELECT P0, URZ, PT ;  /* 0x00000000003f782f */ /* 0x000fe20003800000 */
[----:B------:R-:W-:Y:S01]  /*0040*/  BSSY B0, `(.L_x_0) ;  /* 0x0000014000007945 */ /* 0x000fe20003800000 */
[--C-:B-1----:R-:W-:Y:S02]  /*0050*/  SHF.R.U32.HI R0, RZ, 0x5, R3.reuse ;  /* 0x00000005ff007819 */ /* 0x102fe40000011603 */
[----:B------:R-:W-:-:S03]  /*0060*/  SHF.R.U32.HI R4, RZ, 0x7, R3 ;  /* 0x00000007ff047819 */ /* 0x000fc60000011603 */
[----:B------:R-:W1:Y:S02]  /*0070*/  SHFL.IDX PT, R2, R0, RZ, 0x1f ;  /* 0x00001fff00027589 */ /* 0x000e6400000e0000 */
[----:B-1----:R-:W-:-:S13]  /*0080*/  ISETP.EQ.AND P0, PT, R2, RZ, P0 ;  /* 0x000000ff0200720c */ /* 0x002fda0000702270 */
[----:B------:R-:W-:Y:S05]  /*0090*/  @!P0 BRA `(.L_x_1) ;  /* 0x0000000000388947 */ /* 0x000fea0003800000 */
[----:B------:R-:W-:Y:S02]  /*00a0*/  ULDC.64 UR4, c[0x0][0x198] ;  /* 0x0000660000047ab9 */ /* 0x000fe40000000a00 */
[----:B------:R-:W-:Y:S02]  /*00b0*/  UIADD3 UR6, UP0, UR4, 0x270, URZ ;  /* 0x0000027004067890 */ /* 0x000fe4000ff1e03f */
[----:B------:R-:W-:Y:S02]  /*00c0*/  UIADD3 UR8, UP1, UR4, 0x370, URZ ;  /* 0x0000037004087890 */ /* 0x000fe4000ff3e03f */
[----:B------:R-:W-:Y:S02]  /*00d0*/  UIADD3 UR10, UP2, UR4, 0x470, URZ ;  /* 0x00000470040a7890 */ /* 0x000fe4000ff5e03f */
[----:B------:R-:W-:Y:S02]  /*00e0*/  UIADD3 UR4, UP3, UR4, 0x9f0, URZ ;  /* 0x000009f004047890 */ /* 0x000fe4000ff7e03f */
[----:B------:R-:W-:-:S02]  /*00f0*/  UIADD3.X UR7, URZ, UR5, URZ, UP0, !UPT ;  /* 0x000000053f077290 */ /* 0x000fc400087fe43f */
[----:B------:R-:W-:Y:S02]  /*0100*/  UIADD3.X UR9, URZ, UR5, URZ, UP1, !UPT ;  /* 0x000000053f097290 */ /* 0x000fe40008ffe43f */
[----:B------:R-:W-:Y:S02]  /*0110*/  UIADD3.X UR11, URZ, UR5, URZ, UP2, !UPT ;  /* 0x000000053f0b7290 */ /* 0x000fe400097fe43f */
[----:B------:R-:W-:-:S03]  /*0120*/  UIADD3.X UR5, URZ, UR5, URZ, UP3, !UPT ;  /* 0x000000053f057290 */ /* 0x000fc60009ffe43f */
[----:B------:R1:W-:Y:S02]  /*0130*/  UTMACCTL.PF [UR6] ;  /* 0x00000000060079b9 */ /* 0x0003e40008040000 */
[----:B------:R1:W-:Y:S02]  /*0140*/  UTMACCTL.PF [UR8] ;  /* 0x00000000080079b9 */ /* 0x0003e40008040000 */
[----:B------:R1:W-:Y:S02]  /*0150*/  UTMACCTL.PF [UR10] ;  /* 0x000000000a0079b9 */ /* 0x0003e40008040000 */
[----:B------:R1:W-:Y:S02]  /*0160*/  UTMACCTL.PF [UR4] ;  /* 0x00000000040079b9 */ /* 0x0003e40008040000 */
[----:B-1----:R-:W-:Y:S01]  /*0170*/  NOP ;  /* 0x0000000000007918 */ /* 0x002fe20000000000 */
.L_x_1:
[----:B------:R-:W-:Y:S05]  /*0180*/  BSYNC B0 ;  /* 0x0000000000007941 */ /* 0x000fea0003800000 */
.L_x_0:
[----:B------:R-:W-:Y:S01]  /*0190*/  VOTEU.ANY UP0, P0 ;  /* 0x00000000003f7886 */ /* 0x000fe20000000100 */
[----:B------:R-:W1:Y:S01]  /*01a0*/  SHFL.IDX PT, R4, R4, RZ, 0x1f ;  /* 0x00001fff04047589 */ /* 0x000e6200000e0000 */
[----:B------:R-:W-:Y:S01]  /*01b0*/  UMOV UR4, 0x1 ;  /* 0x0000000100047882 */ /* 0x000fe20000000000 */
[----:B------:R-:W-:Y:S01]  /*01c0*/  VOTEU.ANY UP1, P0 ;  /* 0x00000000003f7886 */ /* 0x000fe20000020100 */
[----:B------:R-:W-:Y:S01]  /*01d0*/  VOTEU.ANY UP2, P0 ;  /* 0x00000000003f7886 */ /* 0x000fe20000040100 */
[----:B------:R-:W2:Y:S01]  /*01e0*/  @UP0 S2UR UR7, SR_CgaCtaId ;  /* 0x00000000000709c3 */ /* 0x000ea20000008800 */
[----:B------:R-:W3:Y:S01]  /*01f0*/  SHFL.IDX PT, R2, R0, RZ, 0x1f ;  /* 0x00001fff00027589 */ /* 0x000ee200000e0000 */
[----:B------:R-:W-:Y:S01]  /*0200*/  @UP0 UMOV UR6, 0x400 ;  /* 0x0000040000060882 */ /* 0x000fe20000000000 */
[----:B------:R-:W-:-:S04]  /*0210*/  @UP0 UIADD3 UR4, -UR4, 0x100000, URZ ;  /* 0x0010000004040890 */ /* 0x000fc8000fffe13f */
[----:B------:R-:W-:Y:S02]  /*0220*/  @UP0 USHF.L.U32 UR5, UR4, 0xb, URZ ;  /* 0x0000000b04050899 */ /* 0x000fe4000800063f */
[----:B------:R-:W-:Y:S01]  /*0230*/  @UP0 USHF.L.U32 UR4, UR4, 0x1, URZ ;  /* 0x0000000104040899 */ /* 0x000fe2000800063f */
[----:B-1----:R-:W-:Y:S01]  /*0240*/  R2UR UR8, R4 ;  /* 0x00000000040872ca */ /* 0x002fe200000e0000 */
[----:B--2---:R-:W-:Y:S01]  /*0250*/  @UP0 ULEA UR6, UR7, UR6, 0x18 ;  /* 0x0000000607060291 */ /* 0x004fe2000f8ec03f */
[----:B---3--:R-:W-:-:S11]  /*0260*/  ISETP.NE.AND P1, PT, R2, RZ, PT ;  /* 0x000000ff0200720c */ /* 0x008fd60003f25270 */
[----:B------:R-:W-:Y:S01]  /*0270*/  UISETP.NE.AND UP0, UPT, UR8, URZ, UPT ;  /* 0x0000003f0800728c */ /* 0x000fe2000bf05270 */
[----:B------:R-:W1:Y:S02]  /*0280*/  FENCE.VIEW.ASYNC.S ;  /* 0x00000000000073c6 */ /* 0x000e640000000000 */
[----:B-1----:R1:W2:Y:S01]  /*0290*/  @UP1 SYNCS.EXCH.64 URZ, [UR6+0x34800], UR4 ;  /* 0x03480004063f15b2 */ /* 0x0022a20008000100 */
[----:B------:R1:W3:Y:S01]  /*02a0*/  @UP2 SYNCS.EXCH.64 URZ, [UR6+0x34820], UR4 ;  /* 0x03482004063f25b2 */ /* 0x0002e20008000100 */
[----:B------:R-:W-:Y:S06]  /*02b0*/  @P1 BRA `(.L_x_2) ;  /* 0x0000000000481947 */ /* 0x000fec0003800000 */
[----:B-1----:R-:W1:Y:S01]  /*02c0*/  S2UR UR5, SR_CgaCtaId ;  /* 0x00000000000579c3 */ /* 0x002e620000008800 */
[----:B------:R-:W-:Y:S01]  /*02d0*/  UMOV UR4, 0x400 ;  /* 0x0000040000047882 */ /* 0x000fe20000000000 */
[----:B------:R-:W-:Y:S01]  /*02e0*/  UMOV UR6, 0x1 ;  /* 0x0000000100067882 */ /* 0x000fe20000000000 */
[----:B------:R-:W-:Y:S01]  /*02f0*/  UMOV UR9, 0x2 ;  /* 0x0000000200097882 */ /* 0x000fe20000000000 */
[----:B------:R-:W-:-:S04]  /*0300*/  UIADD3 UR6, -UR6, 0x100000, URZ ;  /* 0x0010000006067890 */ /* 0x000fc8000fffe13f */
[----:B------:R-:W-:Y:S02]  /*0310*/  USHF.L.U32 UR7, UR6, 0xb, URZ ;  /* 0x0000000b06077899 */ /* 0x000fe4000800063f */
[----:B------:R-:W-:Y:S01]  /*0320*/  USHF.L.U32 UR6, UR6, 0x1, URZ ;  /* 0x0000000106067899 */ /* 0x000fe2000800063f */
[----:B------:R-:W-:Y:S01]  /*0330*/  ELECT P0, URZ, PT ;  /* 0x00000000003f782f */ /* 0x000fe20003800000 */
[----:B-1----:R-:W-:Y:S02]  /*0340*/  ULEA UR8, UR5, UR4, 0x18 ;  /* 0x0000000405087291 */ /* 0x002fe4000f8ec03f */
[----:B------:R-:W-:-:S04]  /*0350*/  UIADD3 UR4, -UR9, 0x100000, URZ ;  /* 0x0010000009047890 */ /* 0x000fc8000fffe13f */
[----:B------:R-:W-:Y:S02]  /*0360*/  USHF.L.U32 UR5, UR4, 0xb, URZ ;  /* 0x0000000b04057899 */ /* 0x000fe4000800063f */
[----:B------:R-:W-:Y:S01]  /*0370*/  USHF.L.U32 UR4, UR4, 0x1, URZ ;  /* 0x0000000104047899 */ /* 0x000fe2000800063f */
[----:B------:R-:W1:Y:S03]  /*0380*/  FENCE.VIEW.ASYNC.S ;  /* 0x00000000000073c6 */ /* 0x000e660000000000 */
[----:B-1----:R4:W1:Y:S08]  /*0390*/  SYNCS.EXCH.64 URZ, [UR8+0x34830], UR6 ;  /* 0x03483006083f75b2 */ /* 0x0028700008000100 */
[----:B------:R4:W1:Y:S01]  /*03a0*/  SYNCS.EXCH.64 URZ, [UR8+0x34840], UR4 ;  /* 0x03484004083f75b2 */ /* 0x0008620008000100 */
[----:B------:R4:W1:Y:S01]  /*03b0*/  SYNCS.EXCH.64 URZ, [UR8+0x34838], UR6 ;  /* 0x03483806083f75b2 */ /* 0x0008620008000100 */
[----:B------:R4:W1:Y:S02]  /*03c0*/  SYNCS.EXCH.64 URZ, [UR8+0x34848], UR4 ;  /* 0x03484804083f75b2 */ /* 0x0008640008000100 */
[----:B----4-:R-:W-:Y:S01]  /*03d0*/  NOP ;  /* 0x0000000000007918 */ /* 0x010fe20000000000 */
.L_x_2:
[----:B------:R-:W4:Y:S01]  /*03e0*/  SHFL.IDX PT, R2, R0, RZ, 0x1f ;  /* 0x00001fff00027589 */ /* 0x000f2200000e0000 */
[----:B------:R-:W-:Y:S01]  /*03f0*/  NOP ;  /* 0x0000000000007918 */ /* 0x000fe20000000000 */
[----:B----4-:R-:W-:-:S13]  /*0400*/  ISETP.NE.AND P0, PT, R2, RZ, PT ;  /* 0x000000ff0200720c */ /* 0x010fda0003f05270 */
[----:B------:R-:W-:Y:S05]  /*0410*/  @P0 BRA `(.L_x_3) ;  /* 0x0000000000480947 */ /* 0x000fea0003800000 */
[----:B-1----:R-:W1:Y:S01]  /*0420*/  S2UR UR5, SR_CgaCtaId ;  /* 0x00000000000579c3 */ /* 0x002e620000008800 */
[----:B------:R-:W-:Y:S01]  /*0430*/  UMOV UR4, 0x400 ;  /* 0x0000040000047882 */ /* 0x000fe20000000000 */
[----:B------:R-:W-:Y:S01]  /*0440*/  UMOV UR6, 0x1 ;  /* 0x0000000100067882 */ /* 0x000fe20000000000 */
[----:B------:R-:W-:Y:S01]  /*0450*/  UMOV UR7, 0x2 ;  /* 0x0000000200077882 */ /* 0x000fe20000000000 */
[----:B------:R-:W-:Y:S01]  /*0460*/  ELECT P0, URZ, PT ;  /* 0x00000000003f782f */ /* 0x000fe20003800000 */
[----:B-1----:R-:W-:Y:S02]  /*0470*/  ULEA UR8, UR5, UR4, 0x18 ;  /* 0x0000000405087291 */ /* 0x002fe4000f8ec03f */
[----:B------:R-:W-:-:S04]  /*0480*/  UIADD3 UR4, -UR6, 0x100000, URZ ;  /* 0x0010000006047890 */ /* 0x000fc8000fffe13f */
[----:B------:R-:W-:Y:S02]  /*0490*/  USHF.L.U32 UR5, UR4, 0xb, URZ ;  /* 0x0000000b04057899 */ /* 0x000fe4000800063f */
[----:B------:R-:W-:Y:S02]  /*04a0*/  USHF.L.U32 UR4, UR4, 0x1, URZ ;  /* 0x0000000104047899 */ /* 0x000fe4000800063f */
        /* <DEDUP_REMOVED lines=9> */
.L_x_3:
[----:B------:R-:W4:Y:S01]  /*0540*/  SHFL.IDX PT, R2, R0, RZ, 0x1f ;  /* 0x00001fff00027589 */ /* 0x000f2200000e0000 */
[----:B------:R-:W-:Y:S01]  /*0550*/  NOP ;  /* 0x0000000000007918 */ /* 0x000fe20000000000 */
[----:B----4-:R-:W-:-:S13]  /*0560*/  ISETP.NE.AND P0, PT, R2, RZ, PT ;  /* 0x000000ff0200720c */ /* 0x010fda0003f05270 */
[----:B------:R-:W-:Y:S05]  /*0570*/  @P0 BRA `(.L_x_4) ;  /* 0x0000000000380947 */ /* 0x000fea0003800000 */
[----:B-1----:R-:W1:Y:S01]  /*0580*/  S2UR UR5, SR_CgaCtaId ;  /* 0x00000000000579c3 */ /* 0x002e620000008800 */
[----:B------:R-:W-:Y:S01]  /*0590*/  UMOV UR4, 0x400 ;  /* 0x0000040000047882 */ /* 0x000fe20000000000 */
[----:B------:R-:W-:Y:S01]  /*05a0*/  UMOV UR7, 0x1 ;  /* 0x0000000100077882 */ /* 0x000fe20000000000 */
[----:B------:R-:W-:Y:S01]  /*05b0*/  ELECT P0, URZ, PT ;  /* 0x00000000003f782f */ /* 0x000fe20003800000 */
[----:B-1----:R-:W-:Y:S02]  /*05c0*/  ULEA UR6, UR5, UR4, 0x18 ;  /* 0x0000000405067291 */ /* 0x002fe4000f8ec03f */
[----:B------:R-:W-:-:S04]  /*05d0*/  UIADD3 UR4, -UR7, 0x100000, URZ ;  /* 0x0010000007047890 */ /* 0x000fc8000fffe13f */
[----:B------:R-:W-:Y:S02]  /*05e0*/  USHF.L.U32 UR5, UR4, 0xb, URZ ;  /* 0x0000000b04057899 */ /* 0x000fe4000800063f */
[----:B------:R-:W-:Y:S01]  /*05f0*/  USHF.L.U32 UR4, UR4, 0x1, URZ ;  /* 0x0000000104047899 */ /* 0x000fe2000800063f */
[----:B------:R-:W1:Y:S11]  /*0600*/  FENCE.VIEW.ASYNC.S ;  /* 0x00000000000073c6 */ /* 0x000e760000000000 */
[----:B-1----:R4:W1:Y:S01]  /*0610*/  SYNCS.EXCH.64 URZ, [UR6+0x34870], UR4 ;  /* 0x03487004063f75b2 */ /* 0x0028620008000100 */
[----:B------:R4:W1:Y:S01]  /*0620*/  SYNCS.EXCH.64 URZ, [UR6+0x34880], UR4 ;  /* 0x03488004063f75b2 */ /* 0x0008620008000100 */
[----:B------:R4:W1:Y:S01]  /*0630*/  SYNCS.EXCH.64 URZ, [UR6+0x34878], UR4 ;  /* 0x03487804063f75b2 */ /* 0x0008620008000100 */
[----:B------:R4:W1:Y:S02]  /*0640*/  SYNCS.EXCH.64 URZ, [UR6+0x34888], UR4 ;  /* 0x03488804063f75b2 */ /* 0x0008640008000100 */
[----:B----4-:R-:W-:Y:S01]  /*0650*/  NOP ;  /* 0x0000000000007918 */ /* 0x010fe20000000000 */
.L_x_4:
        /* <DEDUP_REMOVED lines=22> */
.L_x_5:
        /* <DEDUP_REMOVED lines=22> */
.L_x_6:
[----:B-1----:R-:W-:Y:S01]  /*0920*/  UMOV UR4, 0x1 ;  /* 0x0000000100047882 */ /* 0x002fe20000000000 */
[----:B------:R-:W-:Y:S01]  /*0930*/  PLOP3.LUT P0, PT, PT, PT, UP0, 0x80, 0x0 ;  /* 0x000000000000781c */ /* 0x000fe20003f0f008 */
[----:B------:R-:W-:Y:S01]  /*0940*/  USEL UR4, UR4, 0x2, !UP0 ;  /* 0x0000000204047887 */ /* 0x000fe2000c000000 */
[----:B------:R-:W-:-:S05]  /*0950*/  NOP ;  /* 0x0000000000007918 */ /* 0x000fca0000000000 */
[----:B------:R-:W-:-:S05]  /*0960*/  IMAD.U32 R2, RZ, RZ, UR4 ;  /* 0x00000004ff027e24 */ /* 0x000fca000f8e00ff */
[----:B------:R1:W-:Y:S01]  /*0970*/  STL [R1+0x1c], R2 ;  /* 0x00001c0201007387 */ /* 0x0003e20000100800 */
[----:B--23--:R-:W-:Y:S06]  /*0980*/  BAR.SYNC.DEFER_BLOCKING 0x0 ;  /* 0x0000000000007b1d */ /* 0x00cfec0000010000 */
[----:B------:R-:W-:Y:S05]  /*0990*/  @!P0 BRA `(.L_x_7) ;  /* 0x000000d000288947 */ /* 0x000fea0003800000 */
.L_x_8:
[----:B------:R-:W-:-:S08]  /*09a0*/  NOP ;  /* 0x0000000000007918 */ /* 0x000fd00000000000 */
[----:B------:R-:W2:Y:S02]  /*09b0*/  USETMAXREG.TRY_ALLOC.CTAPOOL UP0, 0xf0 ;  /* 0x000000f0000079c8 */ /* 0x000ea40008000600 */
[----:B--2---:R-:W-:-:S13]  /*09c0*/  PLOP3.LUT P0, PT, PT, PT, UP0, 0x80, 0x0 ;  /* 0x000000000000781c */ /* 0x004fda0003f0f008 */
[----:B------:R-:W-:Y:S05]  /*09d0*/  @!P0 BRA `(.L_x_8) ;  /* 0xfffffffc00f08947 */ /* 0x000fea000383ffff */
[----:B------:R-:W-:Y:S01]  /*09e0*/  LOP3.LUT R0, R3, 0xffffff80, RZ, 0xc0, !PT ;  /* 0xffffff8003007812 */ /* 0x000fe200078ec0ff */
[----:B------:R-:W2:Y:S08]  /*09f0*/  S2UR UR7, SR_CTAID.X ;  /* 0x00000000000779c3 */ /* 0x000eb00000002500 */
[----:B------:R-:W-:Y:S06]  /*0a00*/  BAR.ARV 0x8, 0x120 ;  /* 0x0204800000007b1d */ /* 0x000fec0000002000 */
[----:B------:R-:W-:-:S02]  /*0a10*/  ISETP.NE.AND P0, PT, R0, 0x80, PT ;  /* 0x000000800000780c */ /* 0x000fc40003f05270 */
[----:B------:R-:W2:Y:S11]  /*0a20*/  LDC R0, c[0x0][0xda4] ;  /* 0x00036900ff007b82 */ /* 0x000eb60000000800 */
[----:B------:R-:W-:Y:S06]  /*0a30*/  @!P0 BAR.ARV 0x9, 0x100 ;  /* 0x0244000000008b1d */ /* 0x000fec0000002000 */
[----:B--2---:R-:W-:-:S13]  /*0a40*/  ISETP.LE.AND P0, PT, R0, UR7, PT ;  /* 0x0000000700007c0c */ /* 0x004fda000bf03270 */
[----:B------:R-:W-:Y:S05]  /*0a50*/  @P0 EXIT ;  /* 0x000000000000094d */ /* 0x000fea0003800000 */
[----:B-1----:R-:W2:Y:S01]  /*0a60*/  LDL R2, [R1+0x1c] ;  /* 0x00001c0001027983 */ /* 0x002ea20000100800 */
[----:B------:R-:W-:Y:S01]  /*0a70*/  VIADD R0, R3, 0xffffff80 ;  /* 0xffffff8003007836 */ /* 0x000fe20000000000 */
[----:B------:R-:W1:Y:S01]  /*0a80*/  S2UR UR4, SR_CgaCtaId ;  /* 0x00000000000479c3 */ /* 0x000e620000008800 */
[----:B------:R-:W-:Y:S01]  /*0a90*/  UMOV UR39, 0x400 ;  /* 0x0000040000277882 */ /* 0x000fe20000000000 */
[----:B------:R-:W-:Y:S01]  /*0aa0*/  IMAD.MOV.U32 R225, RZ, RZ, -0x2 ;  /* 0xfffffffeffe17424 */ /* 0x000fe200078e00ff */
[----:B------:R-:W-:Y:S01]  /*0ab0*/  UMOV UR38, URZ ;  /* 0x0000003f00267c82 */ /* 0x000fe20008000000 */
[----:B------:R-:W-:Y:S01]  /*0ac0*/  SHF.R.S32.HI R3, RZ, 0x1f, R0 ;  /* 0x0000001fff037819 */ /* 0x000fe20000011400 */
[----:B------:R-:W-:-:S03]  /*0ad0*/  IMAD.U32 R19, RZ, RZ, UR7 ;  /* 0x00000007ff137e24 */ /* 0x000fc6000f8e00ff */
[CC--:B------:R-:W-:Y:S01]  /*0ae0*/  LEA.HI R5, R3.reuse, R0.reuse, RZ, 0x7 ;  /* 0x0000000003057211 */ /* 0x0c0fe200078f38ff */
[----:B------:R-:W3:Y:S01]  /*0af0*/  S2UR UR6, SR_SWINHI ;  /* 0x00000000000679c3 */ /* 0x000ee20000002f00 */
[-C--:B------:R-:W-:Y:S02]  /*0b00*/  LEA.HI R6, R3, R0.reuse, RZ, 0x4 ;  /* 0x0000000003067211 */ /* 0x080fe400078f20ff */
[----:B------:R-:W-:Y:S02]  /*0b10*/  LOP3.LUT R23, R5, 0xffffff80, RZ, 0xc0, !PT ;  /* 0xffffff8005177812 */ /* 0x000fe400078ec0ff */
[----:B------:R-:W-:Y:S02]  /*0b20*/  SHF.R.S32.HI R7, RZ, 0x4, R6 ;  /* 0x00000004ff077819 */ /* 0x000fe40000011406 */
[----:B------:R-:W-:Y:S02]  /*0b30*/  IADD3 R23, R0, -R23, RZ ;  /* 0x8000001700177210 */ /* 0x000fe40007ffe0ff */
[----:B------:R-:W-:-:S02]  /*0b40*/  LEA.HI R223, R3, R0, RZ, 0x5 ;  /* 0x0000000003df7211 */ /* 0x000fc400078f28ff */
[C---:B------:R-:W-:Y:S02]  /*0b50*/  LEA.HI R8, R6.reuse, R7, RZ, 0x1 ;  /* 0x0000000706087211 */ /* 0x040fe400078f08ff */
[----:B------:R-:W-:Y:S02]  /*0b60*/  LOP3.LUT R3, R6, 0x3fffff0, RZ, 0xc0, !PT ;  /* 0x03fffff006037812 */ /* 0x000fe400078ec0ff */
[----:B------:R-:W-:Y:S01]  /*0b70*/  LOP3.LUT R8, R8, 0x1ffffffe, RZ, 0xc0, !PT ;  /* 0x1ffffffe08087812 */ /* 0x000fe200078ec0ff */
[----:B-1----:R-:W-:Y:S01]  /*0b80*/  ULEA UR39, UR4, UR39, 0x18 ;  /* 0x0000002704277291 */ /* 0x002fe2000f8ec03f */
[----:B------:R-:W-:Y:S01]  /*0b90*/  SHF.R.S32.HI R223, RZ, 0x5, R223 ;  /* 0x00000005ffdf7819 */ /* 0x000fe200000114df */
[----:B------:R-:W-:Y:S01]  /*0ba0*/  IMAD.IADD R0, R0, 0x1, -R3 ;  /* 0x0000000100007824 */ /* 0x000fe200078e0a03 */
[----:B------:R-:W-:Y:S01]  /*0bb0*/  SHF.R.S32.HI R222, RZ, 0x7, R5 ;  /* 0x00000007ffde7819 */ /* 0x000fe20000011405 */
[----:B------:R-:W-:Y:S02]  /*0bc0*/  IMAD.IADD R8, R7, 0x1, -R8 ;  /* 0x0000000107087824 */ /* 0x000fe400078e0a08 */
[----:B------:R-:W-:Y:S01]  /*0bd0*/  IMAD R3, R223, 0x10, R0 ;  /* 0x00000010df037824 */ /* 0x000fe200078e0200 */
[----:B------:R-:W-:Y:S01]  /*0be0*/  LEA.HI R5, R5, R222, RZ, 0x1 ;  /* 0x000000de05057211 */ /* 0x000fe200078f08ff */
[----:B------:R-:W-:Y:S01]  /*0bf0*/  UMOV UR4, UR39 ;  /* 0x0000002700047c82 */ /* 0x000fe20008000000 */
[----:B---3--:R-:W-:Y:S01]  /*0c00*/  UMOV UR5, UR6 ;  /* 0x0000000600057c82 */ /* 0x008fe20008000000 */
[----:B------:R-:W-:Y:S01]  /*0c10*/  MOV R16, UR4 ;  /* 0x0000000400107c02 */ /* 0x000fe20008000f00 */
[----:B------:R-:W-:Y:S01]  /*0c20*/  IMAD.U32 R17, RZ, RZ, UR5 ;  /* 0x00000005ff117e24 */ /* 0x000fe2000f8e00ff */
[----:B------:R-:W-:Y:S01]  /*0c30*/  LOP3.LUT R5, R5, 0x3fffffe, RZ, 0xc0, !PT ;  /* 0x03fffffe05057812 */ /* 0x000fe200078ec0ff */
[----:B------:R-:W-:Y:S01]  /*0c40*/  UMOV UR5, URZ ;  /* 0x0000003f00057c82 */ /* 0x000fe20008000000 */
[----:B------:R-:W-:-:S02]  /*0c50*/  LEA R3, R3, R8, 0x3 ;  /* 0x0000000803037211 */ /* 0x000fc400078e18ff */
[----:B------:R-:W-:Y:S02]  /*0c60*/  IADD3 R5, R222, -R5, RZ ;  /* 0x80000005de057210 */ /* 0x000fe40007ffe0ff */
[----:B------:R-:W-:Y:S01]  /*0c70*/  MOV R22, UR5 ;  /* 0x0000000500167c02 */ /* 0x000fe20008000f00 */
[----:B------:R-:W-:-:S04]  /*0c80*/  IMAD.SHL.U32 R3, R3, 0x8, RZ ;  /* 0x0000000803037824 */ /* 0x000fc800078e00ff */
[----:B------:R-:W-:Y:S01]  /*0c90*/  IMAD.WIDE R16, R3, 0x2, R16 ;  /* 0x0000000203107825 */ /* 0x000fe200078e0210 */
[----:B--2---:R-:W-:Y:S02]  /*0ca0*/  R2UR UR8, R2 ;  /* 0x00000000020872ca */ /* 0x004fe400000e0000 */
[----:B------:R-:W-:-:S04]  /*0cb0*/  SHF.R.S32.HI R2, RZ, 0x1f, R23 ;  /* 0x0000001fff027819 */ /* 0x000fc80000011417 */
[CC--:B------:R-:W-:Y:S02]  /*0cc0*/  LEA.HI R4, R2.reuse, R23.reuse, RZ, 0x2 ;  /* 0x0000001702047211 */ /* 0x0c0fe400078f10ff */
[----:B------:R-:W-:Y:S02]  /*0cd0*/  LEA.HI R2, R2, R23, RZ, 0x5 ;  /* 0x0000001702027211 */ /* 0x000fe400078f28ff */
[--C-:B------:R-:W-:Y:S02]  /*0ce0*/  SHF.R.S32.HI R6, RZ, 0x2, R4.reuse ;  /* 0x00000002ff067819 */ /* 0x100fe40000011404 */
[----:B------:R-:W-:Y:S01]  /*0cf0*/  SHF.R.S32.HI R9, RZ, 0x1f, R4 ;  /* 0x0000001fff097819 */ /* 0x000fe20000011404 */
[----:B------:R-:W-:Y:S01]  /*0d00*/  ULOP3.LUT UR4, UR8, 0x1, URZ, 0xfc, !UPT ;  /* 0x0000000108047892 */ /* 0x000fe2000f8efc3f */
[----:B------:R-:W-:Y:S02]  /*0d10*/  SHF.R.S32.HI R2, RZ, 0x5, R2 ;  /* 0x00000005ff027819 */ /* 0x000fe40000011402 */
[----:B------:R-:W-:-:S02]  /*0d20*/  LEA.HI R9, R9, R6, RZ, 0x3 ;  /* 0x0000000609097211 */ /* 0x000fc400078f18ff */
[----:B------:R-:W-:Y:S01]  /*0d30*/  LOP3.LUT R4, R4, 0x7ffffffc, RZ, 0xc0, !PT ;  /* 0x7ffffffc04047812 */ /* 0x000fe200078ec0ff */
[----:B------:R-:W-:Y:S01]  /*0d40*/  IMAD.U32 R226, RZ, RZ, UR4 ;  /* 0x00000004ffe27e24 */ /* 0x000fe2000f8e00ff */
[----:B------:R-:W-:Y:S01]  /*0d50*/  LOP3.LUT R9, R9, 0xfffffff8, RZ, 0xc0, !PT ;  /* 0xfffffff809097812 */ /* 0x000fe200078ec0ff */
[----:B------:R-:W-:Y:S02]  /*0d60*/  UMOV UR4, URZ ;  /* 0x0000003f00047c82 */ /* 0x000fe40008000000 */
[----:B------:R-:W-:Y:S02]  /*0d70*/  IMAD.IADD R4, R23, 0x1, -R4 ;  /* 0x0000000117047824 */ /* 0x000fe400078e0a04 */
[----:B------:R-:W-:Y:S02]  /*0d80*/  IMAD.IADD R9, R6, 0x1, -R9 ;  /* 0x0000000106097824 */ /* 0x000fe400078e0a09 */
[----:B------:R-:W-:Y:S02]  /*0d90*/  IMAD R225, R4, R225, 0xb0 ;  /* 0x000000b004e17424 */ /* 0x000fe400078e02e1 */
[----:B------:R-:W-:-:S04]  /*0da0*/  IMAD R2, R2, 0x10, R9 ;  /* 0x0000001002027824 */ /* 0x000fc800078e0209 */
[----:B------:R-:W-:Y:S02]  /*0db0*/  IMAD R224, R5, 0x40, R2 ;  /* 0x0000004005e07824 */ /* 0x000fe400078e0202 */
[----:B------:R-:W-:-:S07]  /*0dc0*/  IMAD.U32 R2, RZ, RZ, UR4 ;  /* 0x00000004ff027e24 */ /* 0x000fce000f8e00ff */
.L_x_31:
[----:B------:R-:W1:Y:S01]  /*0dd0*/  SHFL.IDX PT, R0, R222, RZ, 0x1f ;  /* 0x00001fffde007589 */ /* 0x000e6200000e0000 */
[----:B------:R-:W-:Y:S01]  /*0de0*/  ULDC.64 UR6, c[0x0][0x3f8] ;  /* 0x0000fe0000067ab9 */ /* 0x000fe20000000a00 */
[----:B------:R-:W-:Y:S01]  /*0df0*/  ULDC UR4, c[0x0][0xda8] ;  /* 0x00036a0000047ab9 */ /* 0x000fe20000000800 */
[----:B------:R-:W-:Y:S01]  /*0e00*/  UISETP.NE.U32.AND UP0, UPT, UR6, URZ, UPT ;  /* 0x0000003f0600728c */ /* 0x000fe2000bf05070 */
[----:B------:R-:W-:Y:S01]  /*0e10*/  R2UR UR12, R19 ;  /* 0x00000000130c72ca */ /* 0x000fe200000e0000 */
[----:B------:R-:W-:Y:S02]  /*0e20*/  UISETP.NE.AND UP1, UPT, UR4, 0x1, UPT ;  /* 0x000000010400788c */ /* 0x000fe4000bf25270 */
[----:B------:R-:W-:Y:S01]  /*0e30*/  UISETP.NE.AND.EX UP0, UPT, UR7, URZ, UPT, UP0 ;  /* 0x0000003f0700728c */ /* 0x000fe2000bf05300 */
[----:B------:R-:W-:Y:S01]  /*0e40*/  ULDC UR4, c[0x0][0xdb4] ;  /* 0x00036d0000047ab9 */ /* 0x000fe20000000800 */
[----:B------:R-:W-:Y:S01]  /*0e50*/  ULDC UR37, c[0x0][0x404] ;  /* 0x0001010000257ab9 */ /* 0x000fe20000000800 */
[----:B------:R-:W-:-:S02]  /*0e60*/  UISETP.NE.AND UP2, UPT, UR4, 0x1, UPT ;  /* 0x000000010400788c */ /* 0x000fc4000bf45270 */
[----:B------:R-:W-:Y:S02]  /*0e70*/  UIADD3 UR11, UR39, 0x16400, URZ ;  /* 0x00016400270b7890 */ /* 0x000fe4000fffe03f */
[----:B------:R-:W-:Y:S01]  /*0e80*/  USEL UR37, UR37, 0x1, UP0 ;  /* 0x0000000125257887 */ /* 0x000fe20008000000 */
[----:B------:R-:W-:Y:S01]  /*0e90*/  ULDC UR9, c[0x0][0x2e0] ;  /* 0x0000b80000097ab9 */ /* 0x000fe20000000800 */
[----:B------:R-:W-:Y:S01]  /*0ea0*/  ULOP3.LUT UP0, URZ, UR11, 0x9f, URZ, 0xc0, !UPT ;  /* 0x0000009f0b3f7892 */ /* 0x000fe2000f80c03f */
[----:B------:R-:W-:Y:S01]  /*0eb0*/  @UP1 ULDC UR6, c[0x0][0xdac] ;  /* 0x00036b0000061ab9 */ /* 0x000fe20000000800 */
[----:B------:R-:W-:Y:S02]  /*0ec0*/  UIMAD UR37, UR37, UR9, URZ ;  /* 0x00000009252572a4 */ /* 0x000fe4000f8e023f */
[----:B------:R-:W-:Y:S01]  /*0ed0*/  UIMAD.WIDE.U32 UR6, UR12, UR6, URZ ;  /* 0x000000060c0672a5 */ /* 0x000fe2000f8e003f */
[----:B-1----:R-:W-:Y:S01]  /*0ee0*/  R2UR UR14, R0 ;  /* 0x00000000000e72ca */ /* 0x002fe200000e0000 */
[----:B------:R-:W-:Y:S01]  /*0ef0*/  @UP1 ULDC UR10, c[0x0][0xdb0] ;  /* 0x00036c00000a1ab9 */ /* 0x000fe20000000800 */
[----:B------:R-:W-:Y:S01]  /*0f00*/  PLOP3.LUT P0, PT, PT, PT, UP0, 0x80, 0x0 ;  /* 0x000000000000781c */ /* 0x000fe20003f0f008 */
[----:B------:R-:W-:Y:S01]  /*0f10*/  UMOV UR13, UR12 ;  /* 0x0000000c000d7c82 */ /* 0x000fe20008000000 */
[----:B------:R-:W-:-:S06]  /*0f20*/  @UP1 USHF.R.U32.HI UR13, URZ, UR10, UR7 ;  /* 0x0000000a3f0d1299 */ /* 0x000fcc0008011607 */
[----:B------:R-:W-:Y:S01]  /*0f30*/  IMAD.U32 R221, RZ, RZ, UR13 ;  /* 0x0000000dffdd7e24 */ /* 0x000fe2000f8e00ff */
[----:B------:R-:W-:Y:S02]  /*0f40*/  UMOV UR36, UR13 ;  /* 0x0000000d00247c82 */ /* 0x000fe40008000000 */
[----:B------:R-:W-:Y:S02]  /*0f50*/  ULEA.HI UR4, UR14, UR14, URZ, 0x1 ;  /* 0x0000000e0e047291 */ /* 0x000fe4000f8f083f */
[----:B------:R-:W-:Y:S02]  /*0f60*/  IMAD.U32 R18, RZ, RZ, UR14 ;  /* 0x0000000eff127e24 */ /* 0x000fe4000f8e00ff */
[----:B------:R-:W-:-:S03]  /*0f70*/  ULOP3.LUT UR8, UR4, 0x1e, URZ, 0xc0, !UPT ;  /* 0x0000001e04087892 */ /* 0x000fc6000f8ec03f */
[----:B------:R-:W-:Y:S01]  /*0f80*/  @UP2 ULDC.64 UR4, c[0x0][0xdb8] ;  /* 0x00036e0000042ab9 */ /* 0x000fe20000000a00 */
[----:B------:R-:W-:Y:S02]  /*0f90*/  UIADD3 UR9, UR14, -UR8, URZ ;  /* 0x800000080e097290 */ /* 0x000fe4000fffe03f */
[----:B------:R-:W-:Y:S02]  /*0fa0*/  UIADD3 UR8, UR37, 0xaf, URZ ;  /* 0x000000af25087890 */ /* 0x000fe4000fffe03f */
[----:B------:R-:W-:Y:S02]  /*0fb0*/  ULEA UR10, UR9, UR11, 0xd ;  /* 0x0000000b090a7291 */ /* 0x000fe4000f8e683f */
[----:B------:R-:W-:Y:S02]  /*0fc0*/  UIMAD.WIDE UR8, UR8, 0x2e8ba2e9, URZ ;  /* 0x2e8ba2e9080878a5 */ /* 0x000fe4000f8e023f */
[----:B------:R-:W-:Y:S02]  /*0fd0*/  UIMAD.WIDE.U32 UR6, UR13, UR4, URZ ;  /* 0x000000040d0672a5 */ /* 0x000fe4000f8e003f */
[----:B------:R-:W-:-:S02]  /*0fe0*/  USHF.R.U32.HI UR10, URZ, 0x4, UR10 ;  /* 0x000000043f0a7899 */ /* 0x000fc4000801160a */
[----:B------:R-:W-:Y:S01]  /*0ff0*/  USHF.R.U32.HI UR61, URZ, 0x1f, UR9 ;  /* 0x0000001f3f3d7899 */ /* 0x000fe20008011609 */
[----:B------:R-:W-:Y:S01]  /*1000*/  UMOV UR4, UR12 ;  /* 0x0000000c00047c82 */ /* 0x000fe20008000000 */
[----:B------:R-:W-:Y:S01]  /*1010*/  ULOP3.LUT UR40, UR10, 0x3fff, URZ, 0xc0, !UPT ;  /* 0x00003fff0a287892 */ /* 0x000fe2000f8ec03f */
[----:B------:R-:W-:Y:S01]  /*1020*/  MOV R220, UR4 ;  /* 0x0000000400dc7c02 */ /* 0x000fe20008000f00 */
[----:B------:R-:W-:Y:S02]  /*1030*/  @UP2 USHF.R.U32.HI UR36, URZ, UR5, UR7 ;  /* 0x000000053f242299 */ /* 0x000fe40008011607 */
[----:B------:R-:W-:Y:S01]  /*1040*/  ULEA.HI.SX32 UR61, UR9, UR61, 0x1b ;  /* 0x0000003d093d7291 */ /* 0x000fe2000f8fda3f */
[----:B--2---:R-:W-:Y:S11]  /*1050*/  @!P0 BRA `(.L_x_9) ;  /* 0x0000000000408947 */ /* 0x004ff60003800000 */
[----:B------:R-:W-:Y:S01]  /*1060*/  MOV R0, 0x0 ;  /* 0x0000000000007802 */ /* 0x000fe20000000f00 */
[----:B------:R-:W-:Y:S01]  /*1070*/  ULDC.64 UR4, c[0x4][0xa0] ;  /* 0x0100280000047ab9 */ /* 0x000fe20000000a00 */
[----:B------:R-:W-:Y:S01]  /*1080*/  ULDC.64 UR6, c[0x4][0x40] ;  /* 0x0100100000067ab9 */ /* 0x000fe20000000a00 */
[----:B------:R-:W-:Y:S01]  /*1090*/  IMAD.U32 R4, RZ, RZ, UR4 ;  /* 0x00000004ff047e24 */ /* 0x000fe2000f8e00ff */
[----:B------:R1:W2:Y:S01]  /*10a0*/  LDC.64 R14, c[0x4][R0] ;  /* 0x01000000000e7b82 */ /* 0x0002a20000000a00 */
[----:B------:R-:W-:Y:S01]  /*10b0*/  IMAD.U32 R5, RZ, RZ, UR5 ;  /* 0x00000005ff057e24 */ /* 0x000fe2000f8e00ff */
[----:B------:R-:W-:Y:S01]  /*10c0*/  ULDC.64 UR4, c[0x4][0xa8] ;  /* 0x01002a0000047ab9 */ /* 0x000fe20000000a00 */
[----:B------:R-:W-:Y:S01]  /*10d0*/  IMAD.U32 R10, RZ, RZ, UR6 ;  /* 0x00000006ff0a7e24 */ /* 0x000fe2000f8e00ff */
[----:B------:R-:W-:Y:S01]  /*10e0*/  MOV R7, UR5 ;  /* 0x0000000500077c02 */ /* 0x000fe20008000f00 */
[----:B------:R-:W-:Y:S01]  /*10f0*/  IMAD.U32 R6, RZ, RZ, UR4 ;  /* 0x00000004ff067e24 */ /* 0x000fe2000f8e00ff */
[----:B------:R-:W-:Y:S01]  /*1100*/  MOV R12, 0x1 ;  /* 0x00000001000c7802 */ /* 0x000fe20000000f00 */
[----:B------:R-:W-:-:S02]  /*1110*/  IMAD.U32 R11, RZ, RZ, UR7 ;  /* 0x00000007ff0b7e24 */ /* 0x000fc4000f8e00ff */
[----:B------:R-:W-:Y:S02]  /*1120*/  IMAD.MOV.U32 R8, RZ, RZ, 0x70 ;  /* 0x00000070ff087424 */ /* 0x000fe400078e00ff */
[----:B-1----:R-:W-:-:S07]  /*1130*/  IMAD.MOV.U32 R13, RZ, RZ, RZ ;  /* 0x000000ffff0d7224 */ /* 0x002fce00078e00ff */
[----:B------:R-:W-:-:S07]  /*1140*/  LEPC R20, `(.L_x_9) ;  /* 0x000000001014794e */ /* 0x000fce0000000000 */
[----:B--2---:R-:W-:Y:S05]  /*1150*/  CALL.ABS.NOINC R14 ;  /* 0x000000000e007343 */ /* 0x004fea0003c00000 */
.L_x_9:
[----:B------:R-:W-:Y:S02]  /*1160*/  R2UR UR4, R22 ;  /* 0x00000000160472ca */ /* 0x000fe400000e0000 */
[----:B------:R-:W-:-:S11]  /*1170*/  R2UR UR5, R226 ;  /* 0x00000000e20572ca */ /* 0x000fd600000e0000 */
[----:B------:R-:W-:Y:S02]  /*1180*/  ULOP3.LUT UR4, UR4, 0x1, URZ, 0xc0, !UPT ;  /* 0x0000000104047892 */ /* 0x000fe4000f8ec03f */
[----:B------:R-:W-:-:S04]  /*1190*/  IMAD.U32 R3, RZ, RZ, UR5 ;  /* 0x00000005ff037e24 */ /* 0x000fc8000f8e00ff */
[----:B------:R-:W-:Y:S01]  /*11a0*/  IMAD.U32 R0, RZ, RZ, UR4 ;  /* 0x00000004ff007e24 */ /* 0x000fe2000f8e00ff */
[----:B------:R-:W-:-:S04]  /*11b0*/  ISETP.NE.AND P0, PT, R3, 0x3, PT ;  /* 0x000000030300780c */ /* 0x000fc80003f05270 */
[----:B------:R-:W-:-:S04]  /*11c0*/  SHF.L.U32 R0, R0, 0x1f, RZ ;  /* 0x0000001f00007819 */ /* 0x000fc800000006ff */
[----:B------:R-:W1:Y:S02]  /*11d0*/  SYNCS.PHASECHK.TRANS64.TRYWAIT P1, [UR39+0x34800], R0 ;  /* 0x03480000ff0075a7 */ /* 0x000e640008020167 */
[----:B-1----:R-:W-:Y:S05]  /*11e0*/  @!P1 BRA `(.L_x_10) ;  /* 0x000000f400dc9947 */ /* 0x002fea0003800000 */
.L_x_88:
[----:B------:R-:W-:Y:S05]  /*11f0*/  @!P0 BRA `(.L_x_11) ;  /* 0x0000000000048947 */ /* 0x000fea0003800000 */
[----:B------:R-:W-:Y:S01]  /*1200*/  BPT.TRAP 0x1 ;  /* 0x000000040000795c */ /* 0x000fe20000300000 */
.L_x_11:
[----:B------:R-:W-:Y:S02]  /*1210*/  R2UR UR4, R2 ;  /* 0x00000000020472ca */ /* 0x000fe400000e0000 */
[----:B-1----:R-:W-:-:S04]  /*1220*/  MOV R3, UR38 ;  /* 0x0000002600037c02 */ /* 0x002fc80008000f00 */
[----:B------:R-:W-:-:S07]  /*1230*/  LEA R3, R3, UR39, 0x3 ;  /* 0x0000002703037c11 */ /* 0x000fce000f8e18ff */
[----:B------:R-:W-:-:S05]  /*1240*/  IMAD.U32 R0, RZ, RZ, UR4 ;  /* 0x00000004ff007e24 */ /* 0x000fca000f8e00ff */
[----:B------:R-:W-:-:S04]  /*1250*/  SHF.L.U32 R0, R0, 0x1f, RZ ;  /* 0x0000001f00007819 */ /* 0x000fc800000006ff */
[----:B------:R1:W2:Y:S01]  /*1260*/  SYNCS.PHASECHK.TRANS64.TRYWAIT P2, [R3+URZ+0x34830], R0 ;  /* 0x03483000030075a7 */ /* 0x0002a2000804017f */
[----:B------:R-:W-:Y:S05]  /*1270*/  @!P0 BRA `(.L_x_12) ;  /* 0x0000000000048947 */ /* 0x000fea0003800000 */
[----:B------:R-:W-:Y:S01]  /*1280*/  BPT.TRAP 0x1 ;  /* 0x000000040000795c */ /* 0x000fe20000300000 */
.L_x_12:
[----:B------:R-:W3:Y:S01]  /*1290*/  S2R R4, SR_TID.X ;  /* 0x0000000000047919 */ /* 0x000ee20000002100 */
[----:B------:R-:W-:Y:S01]  /*12a0*/  IMAD.MOV.U32 R87, RZ, RZ, RZ ;  /* 0x000000ffff577224 */ /* 0x000fe200078e00ff */
[----:B---3--:R-:W-:-:S04]  /*12b0*/  LOP3.LUT R4, R4, 0x7f, RZ, 0xc0, !PT ;  /* 0x0000007f04047812 */ /* 0x008fc800078ec0ff */
[----:B------:R-:W-:Y:S01]  /*12c0*/  ISETP.NE.AND P1, PT, R4, RZ, PT ;  /* 0x000000ff0400720c */ /* 0x000fe20003f25270 */
[----:B--2---:R-:W-:-:S12]  /*12d0*/  @P2 BRA `(.L_x_13) ;  /* 0x0000000000082947 */ /* 0x004fd80003800000 */
[----:B------:R-:W2:Y:S02]  /*12e0*/  SYNCS.PHASECHK.TRANS64.TRYWAIT P2, [R3+URZ+0x34830], R0 ;  /* 0x03483000030075a7 */ /* 0x000ea4000804017f */
[----:B--2---:R-:W-:Y:S05]  /*12f0*/  @!P2 BRA `(.L_x_14) ;  /* 0x000000f400b0a947 */ /* 0x004fea0003800000 */
.L_x_13:
[----:B------:R-:W-:Y:S05]  /*1300*/  WARPSYNC.ALL ;  /* 0x0000000000007948 */ /* 0x000fea0003800000 */
[----:B------:R-:W-:Y:S01]  /*1310*/  UIADD3 UR4, UR39, 0x1e400, URZ ;  /* 0x0001e40027047890 */ /* 0x000fe2000fffe03f */
[----:B------:R-:W-:Y:S01]  /*1320*/  WARPGROUP.ARRIVE ;  /* 0x00000000000079c5 */ /* 0x000fe20000000000 */
[----:B------:R-:W-:Y:S01]  /*1330*/  ULOP3.LUT UR21, UR40, 0x10000, URZ, 0xfc, !UPT ;  /* 0x0001000028157892 */ /* 0x000fe2000f8efc3f */
[----:B------:R-:W-:Y:S01]  /*1340*/  IMAD.U32 R123, RZ, RZ, UR61 ;  /* 0x0000003dff7b7e24 */ /* 0x000fe2000f8e00ff */
[----:B------:R-:W-:Y:S01]  /*1350*/  USHF.R.U32.HI UR4, URZ, 0x4, UR4 ;  /* 0x000000043f047899 */ /* 0x000fe20008011604 */
[----:B------:R-:W-:Y:S01]  /*1360*/  P2R R121, PR, RZ, 0x1 ;  /* 0x00000001ff797803 */ /* 0x000fe20000000000 */
[----:B------:R-:W-:Y:S01]  /*1370*/  UMOV UR7, 0x40000040 ;  /* 0x4000004000077882 */ /* 0x000fe20000000000 */
[----:B------:R-:W-:Y:S01]  /*1380*/  UMOV UR11, 0x40000040 ;  /* 0x40000040000b7882 */ /* 0x000fe20000000000 */
[----:B------:R-:W-:Y:S01]  /*1390*/  ULOP3.LUT UR4, UR4, 0x3fff, URZ, 0xc0, !UPT ;  /* 0x00003fff04047892 */ /* 0x000fe2000f8ec03f */
[----:B-12---:R-:W-:Y:S01]  /*13a0*/  @!P1 VIADD R3, R3, 0x34840 ;  /* 0x0003484003039836 */ /* 0x006fe20000000000 */
[----:B------:R-:W-:Y:S01]  /*13b0*/  UMOV UR15, 0x40000040 ;  /* 0x40000040000f7882 */ /* 0x000fe20000000000 */
[----:B------:R-:W-:Y:S01]  /*13c0*/  UMOV UR19, 0x40000040 ;  /* 0x4000004000137882 */ /* 0x000fe20000000000 */
[----:B------:R-:W-:Y:S01]  /*13d0*/  ULOP3.LUT UR5, UR4, 0x10000, URZ, 0xfc, !UPT ;  /* 0x0001000004057892 */ /* 0x000fe2000f8efc3f */
[----:B------:R-:W-:-:S02]  /*13e0*/  UMOV UR27, 0x40000040 ;  /* 0x40000040001b7882 */ /* 0x000fc40000000000 */
[----:B------:R-:W-:Y:S01]  /*13f0*/  UMOV UR4, UR21 ;  /* 0x0000001500047c82 */ /* 0x000fe20008000000 */
[----:B------:R-:W-:Y:S01]  /*1400*/  UIMAD UR20, UR38, 0xb00, UR5 ;  /* 0x00000b00261478a4 */ /* 0x000fe2000f8e0205 */
[----:B------:R-:W-:Y:S01]  /*1410*/  MOV R10, UR4 ;  /* 0x00000004000a7c02 */ /* 0x000fe20008000f00 */
[----:B------:R-:W-:Y:S01]  /*1420*/  IMAD.U32 R0, RZ, RZ, UR5 ;  /* 0x00000005ff007e24 */ /* 0x000fe2000f8e00ff */
[----:B------:R-:W-:Y:S01]  /*1430*/  UMOV UR5, 0x40000040 ;  /* 0x4000004000057882 */ /* 0x000fe20000000000 */
[----:B------:R-:W-:Y:S01]  /*1440*/  UMOV UR48, UR4 ;  /* 0x0000000400307c82 */ /* 0x000fe20008000000 */
[----:B------:R-:W-:Y:S01]  /*1450*/  UMOV UR49, UR5 ;  /* 0x0000000500317c82 */ /* 0x000fe20008000000 */
[----:B------:R-:W-:Y:S01]  /*1460*/  IMAD.U32 R11, RZ, RZ, UR5 ;  /* 0x00000005ff0b7e24 */ /* 0x000fe2000f8e00ff */
[----:B------:R-:W-:Y:S01]  /*1470*/  UMOV UR6, UR20 ;  /* 0x0000001400067c82 */ /* 0x000fe20008000000 */
[----:B------:R-:W-:Y:S01]  /*1480*/  UIADD3 UR10, UR20, 0x100, URZ ;  /* 0x00000100140a7890 */ /* 0x000fe2000fffe03f */
[----:B------:R-:W-:Y:S01]  /*1490*/  HGMMA.64x16x16.F32 R112, gdesc[UR4], RZ, !UPT, gsb0 ;  /* 0x00200000047079f0 */ /* 0x000fe2000c0008ff */
[----:B------:R-:W-:Y:S01]  /*14a0*/  UIADD3 UR6, UR20, 0x80, URZ ;  /* 0x0000008014067890 */ /* 0x000fe2000fffe03f */
[----:B------:R-:W-:Y:S01]  /*14b0*/  @!P1 PRMT R3, RZ, 0x654, R3 ;  /* 0x00000654ff039816 */ /* 0x000fe20000000003 */
[----:B------:R-:W-:Y:S01]  /*14c0*/  UMOV UR4, UR48 ;  /* 0x0000003000047c82 */ /* 0x000fe20008000000 */
[----:B------:R-:W-:Y:S01]  /*14d0*/  UMOV UR5, UR49 ;  /* 0x0000003100057c82 */ /* 0x000fe20008000000 */
[----:B------:R-:W-:Y:S01]  /*14e0*/  UMOV UR7, 0x40000040 ;  /* 0x4000004000077882 */ /* 0x000fe20000000000 */
[----:B------:R-:W-:Y:S01]  /*14f0*/  UMOV UR8, UR48 ;  /* 0x0000003000087c82 */ /* 0x000fe20008000000 */
[----:B------:R-:W-:Y:S01]  /*1500*/  UMOV UR9, UR49 ;  /* 0x0000003100097c82 */ /* 0x000fe20008000000 */
[----:B------:R-:W-:Y:S01]  /*1510*/  UIADD3 UR14, UR20, 0x180, URZ ;  /* 0x00000180140e7890 */ /* 0x000fe2000fffe03f */
        /* <DEDUP_REMOVED lines=11> */
[----:B------:R-:W-:Y:S01]  /*15d0*/  UMOV UR31, 0x40000040 ;  /* 0x40000040001f7882 */ /* 0x000fe20000000000 */
        /* <DEDUP_REMOVED lines=12> */
[----:B------:R-:W-:-:S02]  /*16a0*/  UIADD3 UR22, UR21, 0x2, URZ ;  /* 0x0000000215167890 */ /* 0x000fc4000fffe03f */
[----:B------:R-:W-:Y:S01]  /*16b0*/  UIADD3 UR50, UR20, 0x602, URZ ;  /* 0x0000060214327890 */ /* 0x000fe2000fffe03f */
[----:B------:R-:W-:Y:S01]  /*16c0*/  UMOV UR51, 0x40000040 ;  /* 0x4000004000337882 */ /* 0x000fe20000000000 */
[----:B------:R-:W-:Y:S01]  /*16d0*/  UIADD3 UR54, UR20, 0x604, URZ ;  /* 0x0000060414367890 */ /* 0x000fe2000fffe03f */
[----:B------:R-:W-:Y:S01]  /*16e0*/  UMOV UR55, 0x40000040 ;  /* 0x4000004000377882 */ /* 0x000fe20000000000 */
[----:B------:R-:W-:Y:S01]  /*16f0*/  UISETP.GE.AND UP0, UPT, UR37, 0xb1, UPT ;  /* 0x000000b12500788c */ /* 0x000fe2000bf06270 */
[----:B------:R-:W-:Y:S02]  /*1700*/  WARPGROUP.DEPBAR.LE gsb0, 0x0 ;  /* 0x00008000000079c5 */ /* 0x000fe40000010000 */
[----:B------:R-:W-:-:S06]  /*1710*/  WARPGROUP.ARRIVE ;  /* 0x00000000000079c5 */ /* 0x000fcc0000000000 */
[----:B------:R-:W-:Y:S01]  /*1720*/  HGMMA.64x16x16.F32 R104, gdesc[UR4], RZ, !UPT, gsb0 ;  /* 0x00200000046879f0 */ /* 0x000fe2000c0008ff */
[----:B------:R-:W-:Y:S01]  /*1730*/  UIADD3 UR6, UR20, 0x500, URZ ;  /* 0x0000050014067890 */ /* 0x000fe2000fffe03f */
[----:B------:R-:W-:Y:S01]  /*1740*/  UMOV UR4, UR48 ;  /* 0x0000003000047c82 */ /* 0x000fe20008000000 */
[----:B------:R-:W-:Y:S01]  /*1750*/  UMOV UR5, UR49 ;  /* 0x0000003100057c82 */ /* 0x000fe20008000000 */
[----:B------:R-:W-:Y:S01]  /*1760*/  UMOV UR7, 0x40000040 ;  /* 0x4000004000077882 */ /* 0x000fe20000000000 */
[----:B------:R-:W-:Y:S02]  /*1770*/  WARPGROUP.DEPBAR.LE gsb0, 0x0 ;  /* 0x00008000000079c5 */ /* 0x000fe40000010000 */
[----:B------:R-:W-:-:S06]  /*1780*/  WARPGROUP.ARRIVE ;  /* 0x00000000000079c5 */ /* 0x000fcc0000000000 */
[----:B------:R-:W-:Y:S01]  /*1790*/  HGMMA.64x16x16.F32 R96, gdesc[UR8], RZ, !UPT, gsb0 ;  /* 0x00200000086079f0 */ /* 0x000fe2000c0008ff */
[----:B------:R-:W-:Y:S02]  /*17a0*/  UIADD3 UR8, UR20, 0x2, URZ ;  /* 0x0000000214087890 */ /* 0x000fe4000fffe03f */
[----:B------:R-:W-:Y:S01]  /*17b0*/  UIADD3 UR10, UR20, 0x102, URZ ;  /* 0x00000102140a7890 */ /* 0x000fe2000fffe03f */
[----:B------:R-:W-:Y:S01]  /*17c0*/  UMOV UR11, 0x40000040 ;  /* 0x40000040000b7882 */ /* 0x000fe20000000000 */
[----:B------:R-:W-:Y:S02]  /*17d0*/  WARPGROUP.DEPBAR.LE gsb0, 0x0 ;  /* 0x00008000000079c5 */ /* 0x000fe40000010000 */
[----:B------:R-:W-:-:S06]  /*17e0*/  WARPGROUP.ARRIVE ;  /* 0x00000000000079c5 */ /* 0x000fcc0000000000 */
[----:B------:R-:W-:Y:S01]  /*17f0*/  HGMMA.64x16x16.F32 R88, gdesc[UR12], RZ, !UPT, gsb0 ;  /* 0x002000000c5879f0 */ /* 0x000fe2000c0008ff */
[----:B------:R-:W-:Y:S01]  /*1800*/  UMOV UR12, UR22 ;  /* 0x00000016000c7c82 */ /* 0x000fe20008000000 */
[----:B------:R-:W-:Y:S01]  /*1810*/  UMOV UR13, 0x40000040 ;  /* 0x40000040000d7882 */ /* 0x000fe20000000000 */
[----:B------:R-:W-:Y:S01]  /*1820*/  UMOV UR14, UR8 ;  /* 0x00000008000e7c82 */ /* 0x000fe20008000000 */
[----:B------:R-:W-:Y:S01]  /*1830*/  UMOV UR15, 0x40000040 ;  /* 0x40000040000f7882 */ /* 0x000fe20000000000 */
[----:B------:R-:W-:Y:S01]  /*1840*/  UMOV UR48, UR12 ;  /* 0x0000000c00307c82 */ /* 0x000fe20008000000 */
[----:B------:R-:W-:Y:S01]  /*1850*/  UMOV UR49, UR13 ;  /* 0x0000000d00317c82 */ /* 0x000fe20008000000 */
[----:B------:R-:W-:Y:S01]  /*1860*/  UMOV UR8, UR48 ;  /* 0x0000003000087c82 */ /* 0x000fe20008000000 */
[----:B------:R-:W-:Y:S01]  /*1870*/  UMOV UR9, UR49 ;  /* 0x0000003100097c82 */ /* 0x000fe20008000000 */
[----:B------:R-:W-:Y:S01]  /*1880*/  IMAD.U32 R8, RZ, RZ, UR12 ;  /* 0x0000000cff087e24 */ /* 0x000fe2000f8e00ff */
[----:B------:R-:W-:Y:S01]  /*1890*/  UIADD3 UR22, UR21, 0x4, URZ ;  /* 0x0000000415167890 */ /* 0x000fe2000fffe03f */
[----:B------:R-:W-:Y:S01]  /*18a0*/  IMAD.U32 R9, RZ, RZ, UR13 ;  /* 0x0000000dff097e24 */ /* 0x000fe2000f8e00ff */
[----:B------:R-:W-:-:S02]  /*18b0*/  WARPGROUP.DEPBAR.LE gsb0, 0x0 ;  /* 0x00008000000079c5 */ /* 0x000fc40000010000 */
        /* <DEDUP_REMOVED lines=50> */
[----:B------:R-:W-:Y:S01]  /*1be0*/  HGMMA.64x16x16.F32 R112, gdesc[UR12], R112, gsb0 ;  /* 0x002000000c7079f0 */ /* 0x000fe20008000870 */
        /* <DEDUP_REMOVED lines=14> */
[----:B------:R-:W-:Y:S02]  /*1cd0*/  UIADD3 UR8, UR20, 0x4, URZ ;  /* 0x0000000414087890 */ /* 0x000fe4000fffe03f */
[----:B------:R-:W-:Y:S01]  /*1ce0*/  UIADD3 UR10, UR20, 0x104, URZ ;  /* 0x00000104140a7890 */ /* 0x000fe2000fffe03f */
[----:B------:R-:W-:Y:S01]  /*1cf0*/  UMOV UR11, 0x40000040 ;  /* 0x40000040000b7882 */ /* 0x000fe20000000000 */
[----:B------:R-:W-:Y:S02]  /*1d00*/  WARPGROUP.DEPBAR.LE gsb0, 0x0 ;  /* 0x00008000000079c5 */ /* 0x000fe40000010000 */
[----:B------:R-:W-:-:S06]  /*1d10*/  WARPGROUP.ARRIVE ;  /* 0x00000000000079c5 */ /* 0x000fcc0000000000 */
[----:B------:R-:W-:Y:S01]  /*1d20*/  HGMMA.64x16x16.F32 R88, gdesc[UR12], R88, gsb0 ;  /* 0x002000000c5879f0 */ /* 0x000fe20008000858 */
        /* <DEDUP_REMOVED lines=8> */
[----:B------:R-:W-:Y:S01]  /*1db0*/  MOV R6, UR12 ;  /* 0x0000000c00067c02 */ /* 0x000fe20008000f00 */
[----:B------:R-:W-:Y:S01]  /*1dc0*/  IMAD.U32 R7, RZ, RZ, UR13 ;  /* 0x0000000dff077e24 */ /* 0x000fe2000f8e00ff */
[----:B------:R-:W-:Y:S01]  /*1dd0*/  UIADD3 UR22, UR21, 0x6, URZ ;  /* 0x0000000615167890 */ /* 0x000fe2000fffe03f */
[----:B------:R-:W-:-:S02]  /*1de0*/  WARPGROUP.DEPBAR.LE gsb0, 0x0 ;  /* 0x00008000000079c5 */ /* 0x000fc40000010000 */
        /* <DEDUP_REMOVED lines=209> */
[----:B------:R-:W-:Y:S01]  /*2b00*/  UIADD3 UR22, UR21, 0x402, URZ ;  /* 0x0000040215167890 */ /* 0x000fe2000fffe03f */
[----:B------:R-:W-:-:S02]  /*2b10*/  WARPGROUP.DEPBAR.LE gsb0, 0x0 ;  /* 0x00008000000079c5 */ /* 0x000fc40000010000 */
        /* <DEDUP_REMOVED lines=24> */
[----:B------:R-:W-:Y:S01]  /*2ca0*/  UMOV UR9, 0x40000040 ;  /* 0x4000004000097882 */ /* 0x000fe20000000000 */
[----:B------:R-:W-:Y:S01]  /*2cb0*/  UMOV UR11, 0x40000040 ;  /* 0x40000040000b7882 */ /* 0x000fe20000000000 */
[----:B------:R-:W-:Y:S01]  /*2cc0*/  UMOV UR48, UR8 ;  /* 0x0000000800307c82 */ /* 0x000fe20008000000 */
[----:B------:R-:W-:Y:S01]  /*2cd0*/  UMOV UR49, UR9 ;  /* 0x0000000900317c82 */ /* 0x000fe20008000000 */
[----:B------:R-:W-:Y:S01]  /*2ce0*/  UMOV UR44, UR8 ;  /* 0x00000008002c7c82 */ /* 0x000fe20008000000 */
[----:B------:R-:W-:Y:S01]  /*2cf0*/  UMOV UR45, UR9 ;  /* 0x00000009002d7c82 */ /* 0x000fe20008000000 */
[----:B------:R-:W-:Y:S01]  /*2d00*/  UMOV UR40, UR8 ;  /* 0x0000000800287c82 */ /* 0x000fe20008000000 */
[----:B------:R-:W-:Y:S01]  /*2d10*/  UMOV UR41, UR9 ;  /* 0x0000000900297c82 */ /* 0x000fe20008000000 */
        /* <DEDUP_REMOVED lines=39> */
[----:B------:R-:W-:Y:S01]  /*2f90*/  ULDC UR7, c[0x0][0x988] ;  /* 0x0002620000077ab9 */ /* 0x000fe20000000800 */
        /* <DEDUP_REMOVED lines=71> */
[----:B------:R-:W-:Y:S03]  /*3410*/  HGMMA.64x16x16.F32 R24, gdesc[UR8], R24, gsb0 ;  /* 0x00200000081879f0 */ /* 0x000fe60008000818 */
[----:B------:R-:W-:Y:S02]  /*3420*/  WARPGROUP.DEPBAR.LE gsb0, 0x0 ;  /* 0x00008000000079c5 */ /* 0x000fe40000010000 */
[----:B------:R-:W-:-:S06]  /*3430*/  WARPGROUP.ARRIVE ;  /* 0x00000000000079c5 */ /* 0x000fcc0000000000 */
[----:B------:R-:W-:Y:S01]  /*3440*/  HGMMA.64x16x16.F32 R112, gdesc[UR12], R112, gsb0 ;  /* 0x002000000c7079f0 */ /* 0x000fe20008000870 */
[----:B------:R-:W-:Y:S01]  /*3450*/  UIADD3 UR14, UR20, 0x804, URZ ;  /* 0x00000804140e7890 */ /* 0x000fe2000fffe03f */
[----:B------:R-:W-:Y:S01]  /*3460*/  UMOV UR15, 0x40000040 ;  /* 0x40000040000f7882 */ /* 0x000fe20000000000 */
[----:B------:R-:W-:Y:S02]  /*3470*/  WARPGROUP.DEPBAR.LE gsb0, 0x0 ;  /* 0x00008000000079c5 */ /* 0x000fe40000010000 */
[----:B------:R-:W-:-:S06]  /*3480*/  WARPGROUP.ARRIVE ;  /* 0x00000000000079c5 */ /* 0x000fcc0000000000 */
[----:B------:R-:W-:Y:S03]  /*3490*/  HGMMA.64x16x16.F32 R104, gdesc[UR52], R104, gsb0 ;  /* 0x00200000346879f0 */ /* 0x000fe60008000868 */
        /* <DEDUP_REMOVED lines=21> */
[----:B------:R-:W-:Y:S01]  /*35f0*/  ULDC UR6, c[0x0][0x9d8] ;  /* 0x0002760000067ab9 */ /* 0x000fe20000000800 */
        /* <DEDUP_REMOVED lines=18> */
[----:B------:R-:W-:Y:S01]  /*3720*/  WARPGROUP.ARRIVE ;  /* 0x00000000000079c5 */ /* 0x000fe20000000000 */
[----:B------:R-:W-:Y:S01]  /*3730*/  FMUL.FTZ R13, R112, UR6 ;  /* 0x00000006700d7c20 */ /* 0x000fe20008410000 */
[----:B------:R-:W-:Y:S01]  /*3740*/  FMUL.FTZ R14, R113, UR6 ;  /* 0x00000006710e7c20 */ /* 0x000fe20008410000 */
[----:B------:R-:W-:Y:S01]  /*3750*/  FMUL.FTZ R21, R117, UR6 ;  /* 0x0000000675157c20 */ /* 0x000fe20008410000 */
[----:B------:R-:W-:Y:S01]  /*3760*/  FMUL.FTZ R15, R116, UR6 ;  /* 0x00000006740f7c20 */ /* 0x000fe20008410000 */
[----:B------:R-:W-:Y:S01]  /*3770*/  FMUL.FTZ R12, R114, UR6 ;  /* 0x00000006720c7c20 */ /* 0x000fe20008410000 */
[----:B------:R-:W-:Y:S01]  /*3780*/  HGMMA.64x16x16.F32 R104, gdesc[UR16], R104, gsb0 ;  /* 0x00200000106879f0 */ /* 0x000fe20008000868 */
[----:B------:R-:W-:Y:S01]  /*3790*/  UIADD3 UR18, UR20, 0x686, URZ ;  /* 0x0000068614127890 */ /* 0x000fe2000fffe03f */
[----:B------:R-:W1:Y:S01]  /*37a0*/  MUFU.TANH R13, R13 ;  /* 0x0000000d000d7308 */ /* 0x000e620000002400 */
[----:B------:R-:W-:Y:S01]  /*37b0*/  UMOV UR19, 0x40000040 ;  /* 0x4000004000137882 */ /* 0x000fe20000000000 */
[----:B------:R-:W-:Y:S01]  /*37c0*/  FMUL.FTZ R83, R119, UR6 ;  /* 0x0000000677537c20 */ /* 0x000fe20008410000 */
[----:B------:R-:W-:Y:S01]  /*37d0*/  FMUL.FTZ R20, R115, UR6 ;  /* 0x0000000673147c20 */ /* 0x000fe20008410000 */
[----:B------:R-:W-:-:S04]  /*37e0*/  FMUL.FTZ R82, R118, UR6 ;  /* 0x0000000676527c20 */ /* 0x000fc80008410000 */
[----:B------:R-:W-:Y:S08]  /*37f0*/  MUFU.TANH R14, R14 ;  /* 0x0000000e000e7308 */ /* 0x000ff00000002400 */
[----:B------:R-:W2:Y:S08]  /*3800*/  MUFU.TANH R21, R21 ;  /* 0x0000001500157308 */ /* 0x000eb00000002400 */
[----:B------:R-:W3:Y:S08]  /*3810*/  MUFU.TANH R15, R15 ;  /* 0x0000000f000f7308 */ /* 0x000ef00000002400 */
[----:B------:R-:W4:Y:S08]  /*3820*/  MUFU.TANH R12, R12 ;  /* 0x0000000c000c7308 */ /* 0x000f300000002400 */
[----:B------:R-:W-:Y:S08]  /*3830*/  MUFU.TANH R20, R20 ;  /* 0x0000001400147308 */ /* 0x000ff00000002400 */
[----:B------:R-:W-:Y:S01]  /*3840*/  MUFU.TANH R82, R82 ;  /* 0x0000005200527308 */ /* 0x000fe20000002400 */
[----:B------:R-:W-:-:S02]  /*3850*/  WARPGROUP.DEPBAR.LE gsb0, 0x0 ;  /* 0x00008000000079c5 */ /* 0x000fc40000010000 */
        /* <DEDUP_REMOVED lines=8> */
[----:B------:R-:W5:Y:S01]  /*38e0*/  MUFU.TANH R80, R80 ;  /* 0x0000005000507308 */ /* 0x000f620000002400 */
[----:B------:R-:W-:Y:S01]  /*38f0*/  UMOV UR19, 0x40000040 ;  /* 0x4000004000137882 */ /* 0x000fe20000000000 */
[----:B------:R-:W-:Y:S01]  /*3900*/  FMUL.FTZ R104, R107, UR6 ;  /* 0x000000066b687c20 */ /* 0x000fe20008410000 */
[----:B------:R-:W-:Y:S01]  /*3910*/  FMUL.FTZ R110, R110, UR6 ;  /* 0x000000066e6e7c20 */ /* 0x000fe20008410000 */
[----:B------:R-:W-:-:S04]  /*3920*/  FMUL.FTZ R111, R111, UR6 ;  /* 0x000000066f6f7c20 */ /* 0x000fc80008410000 */
[----:B------:R-:W5:Y:S08]  /*3930*/  MUFU.TANH R81, R81 ;  /* 0x0000005100517308 */ /* 0x000f700000002400 */
[----:B------:R-:W-:Y:S08]  /*3940*/  MUFU.TANH R85, R85 ;  /* 0x0000005500557308 */ /* 0x000ff00000002400 */
[----:B------:R-:W5:Y:S08]  /*3950*/  MUFU.TANH R83, R83 ;  /* 0x0000005300537308 */ /* 0x000f700000002400 */
[----:B------:R-:W-:Y:S08]  /*3960*/  MUFU.TANH R84, R84 ;  /* 0x0000005400547308 */ /* 0x000ff00000002400 */
        /* <DEDUP_REMOVED lines=8> */
[----:B------:R-:W5:Y:S01]  /*39f0*/  MUFU.TANH R106, R96 ;  /* 0x00000060006a7308 */ /* 0x000f620000002400 */
[----:B------:R-:W-:Y:S01]  /*3a00*/  HGMMA.64x16x16.F32 R88, gdesc[UR16], R88, gsb0 ;  /* 0x00200000105879f0 */ /* 0x000fe20008000858 */
[----:B------:R-:W-:Y:S01]  /*3a10*/  UIADD3 UR18, UR20, 0x786, URZ ;  /* 0x0000078614127890 */ /* 0x000fe2000fffe03f */
[----:B------:R-:W-:Y:S01]  /*3a20*/  FMUL.FTZ R101, R101, UR6 ;  /* 0x0000000665657c20 */ /* 0x000fe20008410000 */
[----:B------:R-:W-:Y:S01]  /*3a30*/  UMOV UR19, 0x40000040 ;  /* 0x4000004000137882 */ /* 0x000fe20000000000 */
[----:B------:R-:W-:Y:S01]  /*3a40*/  FMUL.FTZ R102, R102, UR6 ;  /* 0x0000000666667c20 */ /* 0x000fe20008410000 */
[----:B------:R-:W-:Y:S01]  /*3a50*/  FMUL.FTZ R99, R99, UR6 ;  /* 0x0000000663637c20 */ /* 0x000fe20008410000 */
[----:B------:R-:W-:Y:S01]  /*3a60*/  FMUL.FTZ R103, R103, UR6 ;  /* 0x0000000667677c20 */ /* 0x000fe20008410000 */
[----:B------:R-:W-:Y:S08]  /*3a70*/  MUFU.TANH R112, R112 ;  /* 0x0000007000707308 */ /* 0x000ff00000002400 */
[----:B------:R-:W5:Y:S08]  /*3a80*/  MUFU.TANH R97, R98 ;  /* 0x0000006200617308 */ /* 0x000f700000002400 */
[----:B------:R-:W-:Y:S08]  /*3a90*/  MUFU.TANH R110, R110 ;  /* 0x0000006e006e7308 */ /* 0x000ff00000002400 */
[----:B------:R-:W-:Y:S08]  /*3aa0*/  MUFU.TANH R108, R100 ;  /* 0x00000064006c7308 */ /* 0x000ff00000002400 */
[----:B------:R-:W-:Y:S08]  /*3ab0*/  MUFU.TANH R111, R111 ;  /* 0x0000006f006f7308 */ /* 0x000ff00000002400 */
[----:B------:R-:W-:Y:S01]  /*3ac0*/  MUFU.TANH R101, R101 ;  /* 0x0000006500657308 */ /* 0x000fe20000002400 */
[----:B------:R-:W-:-:S02]  /*3ad0*/  WARPGROUP.DEPBAR.LE gsb0, 0x0 ;  /* 0x00008000000079c5 */ /* 0x000fc40000010000 */
[----:B------:R-:W-:Y:S01]  /*3ae0*/  WARPGROUP.ARRIVE ;  /* 0x00000000000079c5 */ /* 0x000fe20000000000 */
[----:B------:R-:W-:Y:S01]  /*3af0*/  FMUL.FTZ R94, R94, UR6 ;  /* 0x000000065e5e7c20 */ /* 0x000fe20008410000 */
[----:B------:R-:W-:Y:S01]  /*3b00*/  FMUL.FTZ R92, R92, UR6 ;  /* 0x000000065c5c7c20 */ /* 0x000fe20008410000 */
[----:B------:R-:W-:Y:S02]  /*3b10*/  FMUL.FTZ R88, R88, UR6 ;  /* 0x0000000658587c20 */ /* 0x000fe40008410000 */
[----:B------:R-:W-:Y:S01]  /*3b20*/  MUFU.TANH R107, R102 ;  /* 0x00000066006b7308 */ /* 0x000fe20000002400 */
[----:B------:R-:W-:Y:S01]  /*3b30*/  FMUL.FTZ R89, R89, UR6 ;  /* 0x0000000659597c20 */ /* 0x000fe20008410000 */
[----:B------:R-:W-:Y:S01]  /*3b40*/  HGMMA.64x16x16.F32 R72, gdesc[UR16], R72, gsb0 ;  /* 0x00200000104879f0 */ /* 0x000fe20008000848 */
[----:B------:R-:W-:Y:S01]  /*3b50*/  UIADD3 UR18, UR20, 0x806, URZ ;  /* 0x0000080614127890 */ /* 0x000fe2000fffe03f */
[----:B------:R-:W-:Y:S01]  /*3b60*/  FMUL.FTZ R93, R93, UR6 ;  /* 0x000000065d5d7c20 */ /* 0x000fe20008410000 */
[----:B------:R-:W-:Y:S01]  /*3b70*/  UMOV UR19, 0x40000040 ;  /* 0x4000004000137882 */ /* 0x000fe20000000000 */
[----:B------:R-:W-:Y:S01]  /*3b80*/  FMUL.FTZ R90, R90, UR6 ;  /* 0x000000065a5a7c20 */ /* 0x000fe20008410000 */
[----:B------:R-:W-:Y:S01]  /*3b90*/  FMUL.FTZ R91, R91, UR6 ;  /* 0x000000065b5b7c20 */ /* 0x000fe20008410000 */
[----:B------:R-:W-:Y:S01]  /*3ba0*/  MUFU.TANH R109, R94 ;  /* 0x0000005e006d7308 */ /* 0x000fe20000002400 */
[----:B------:R-:W-:-:S07]  /*3bb0*/  FMUL.FTZ R95, R95, UR6 ;  /* 0x000000065f5f7c20 */ /* 0x000fce0008410000 */
[----:B------:R-:W-:Y:S08]  /*3bc0*/  MUFU.TANH R118, R92 ;  /* 0x0000005c00767308 */ /* 0x000ff00000002400 */
[----:B------:R-:W-:Y:S08]  /*3bd0*/  MUFU.TANH R88, R88 ;  /* 0x0000005800587308 */ /* 0x000ff00000002400 */
[----:B------:R-:W-:Y:S08]  /*3be0*/  MUFU.TANH R99, R99 ;  /* 0x0000006300637308 */ /* 0x000ff00000002400 */
[----:B------:R-:W5:Y:S08]  /*3bf0*/  MUFU.TANH R89, R89 ;  /* 0x0000005900597308 */ /* 0x000f700000002400 */
[----:B------:R-:W-:Y:S01]  /*3c00*/  MUFU.TANH R103, R103 ;  /* 0x0000006700677308 */ /* 0x000fe20000002400 */
[----:B------:R-:W-:-:S02]  /*3c10*/  WARPGROUP.DEPBAR.LE gsb0, 0x0 ;  /* 0x00008000000079c5 */ /* 0x000fc40000010000 */
[----:B------:R-:W-:Y:S01]  /*3c20*/  WARPGROUP.ARRIVE ;  /* 0x00000000000079c5 */ /* 0x000fe20000000000 */
[----:B------:R-:W-:-:S04]  /*3c30*/  FMUL.FTZ R72, R72, UR6 ;  /* 0x0000000648487c20 */ /* 0x000fc80008410000 */
[----:B------:R-:W-:Y:S01]  /*3c40*/  MUFU.TANH R93, R93 ;  /* 0x0000005d005d7308 */ /* 0x000fe20000002400 */
[----:B------:R-:W-:Y:S01]  /*3c50*/  FMUL.FTZ R73, R73, UR6 ;  /* 0x0000000649497c20 */ /* 0x000fe20008410000 */
[----:B------:R-:W-:Y:S01]  /*3c60*/  FMUL.FTZ R76, R76, UR6 ;  /* 0x000000064c4c7c20 */ /* 0x000fe20008410000 */
[----:B------:R-:W-:Y:S01]  /*3c70*/  FMUL.FTZ R77, R77, UR6 ;  /* 0x000000064d4d7c20 */ /* 0x000fe20008410000 */
[----:B------:R-:W-:Y:S01]  /*3c80*/  HGMMA.64x16x16.F32 R64, gdesc[UR16], R64, gsb0 ;  /* 0x00200000104079f0 */ /* 0x000fe20008000840 */
[----:B------:R-:W-:Y:S01]  /*3c90*/  UIADD3 UR18, UR20, 0x886, URZ ;  /* 0x0000088614127890 */ /* 0x000fe2000fffe03f */
[----:B------:R-:W-:Y:S01]  /*3ca0*/  FMUL.FTZ R74, R74, UR6 ;  /* 0x000000064a4a7c20 */ /* 0x000fe20008410000 */
[----:B------:R-:W-:Y:S01]  /*3cb0*/  UMOV UR19, 0x40000040 ;  /* 0x4000004000137882 */ /* 0x000fe20000000000 */
[----:B------:R-:W-:Y:S01]  /*3cc0*/  MUFU.TANH R90, R90 ;  /* 0x0000005a005a7308 */ /* 0x000fe20000002400 */
[----:B------:R-:W-:Y:S01]  /*3cd0*/  FMUL.FTZ R75, R75, UR6 ;  /* 0x000000064b4b7c20 */ /* 0x000fe20008410000 */
[----:B------:R-:W-:Y:S01]  /*3ce0*/  FMUL.FTZ R78, R78, UR6 ;  /* 0x000000064e4e7c20 */ /* 0x000fe20008410000 */
[----:B------:R-:W-:-:S05]  /*3cf0*/  FMUL.FTZ R79, R79, UR6 ;  /* 0x000000064f4f7c20 */ /* 0x000fca0008410000 */
[----:B------:R-:W-:Y:S08]  /*3d00*/  MUFU.TANH R72, R72 ;  /* 0x0000004800487308 */ /* 0x000ff00000002400 */
[----:B------:R-:W5:Y:S08]  /*3d10*/  MUFU.TANH R91, R91 ;  /* 0x0000005b005b7308 */ /* 0x000f700000002400 */
[----:B------:R-:W-:Y:S08]  /*3d20*/  MUFU.TANH R73, R73 ;  /* 0x0000004900497308 */ /* 0x000ff00000002400 */
[----:B------:R-:W5:Y:S08]  /*3d30*/  MUFU.TANH R76, R76 ;  /* 0x0000004c004c7308 */ /* 0x000f700000002400 */
[----:B------:R-:W5:Y:S01]  /*3d40*/  MUFU.TANH R95, R95 ;  /* 0x0000005f005f7308 */ /* 0x000f620000002400 */
[----:B------:R-:W-:-:S02]  /*3d50*/  WARPGROUP.DEPBAR.LE gsb0, 0x0 ;  /* 0x00008000000079c5 */ /* 0x000fc40000010000 */
[----:B------:R-:W-:Y:S01]  /*3d60*/  WARPGROUP.ARRIVE ;  /* 0x00000000000079c5 */ /* 0x000fe20000000000 */
[----:B------:R-:W-:Y:S01]  /*3d70*/  FMUL.FTZ R65, R65, UR6 ;  /* 0x0000000641417c20 */ /* 0x000fe20008410000 */
[----:B------:R-:W-:Y:S01]  /*3d80*/  FMUL.FTZ R64, R64, UR6 ;  /* 0x0000000640407c20 */ /* 0x000fe20008410000 */
[----:B------:R-:W-:Y:S01]  /*3d90*/  FMUL.FTZ R68, R68, UR6 ;  /* 0x0000000644447c20 */ /* 0x000fe20008410000 */
[----:B------:R-:W-:Y:S01]  /*3da0*/  FMUL.FTZ R70, R70, UR6 ;  /* 0x0000000646467c20 */ /* 0x000fe20008410000 */
[----:B------:R-:W-:Y:S01]  /*3db0*/  MUFU.TANH R134, R65 ;  /* 0x0000004100867308 */ /* 0x000fe20000002400 */
[----:B------:R-:W-:Y:S01]  /*3dc0*/  HGMMA.64x16x16.F32 R56, gdesc[UR16], R56, gsb0 ;  /* 0x00200000103879f0 */ /* 0x000fe20008000838 */
[----:B------:R-:W-:Y:S01]  /*3dd0*/  UIADD3 UR18, UR20, 0x906, URZ ;  /* 0x0000090614127890 */ /* 0x000fe2000fffe03f */
[----:B------:R-:W-:Y:S01]  /*3de0*/  FMUL.FTZ R69, R69, UR6 ;  /* 0x0000000645457c20 */ /* 0x000fe20008410000 */
[----:B------:R-:W-:Y:S01]  /*3df0*/  UMOV UR19, 0x40000040 ;  /* 0x4000004000137882 */ /* 0x000fe20000000000 */
[----:B------:R-:W-:Y:S01]  /*3e00*/  FMUL.FTZ R66, R66, UR6 ;  /* 0x0000000642427c20 */ /* 0x000fe20008410000 */
[----:B------:R-:W-:-:S02]  /*3e10*/  FMUL.FTZ R67, R67, UR6 ;  /* 0x0000000643437c20 */ /* 0x000fc40008410000 */
[----:B------:R1:W-:Y:S08]  /*3e20*/  MUFU.TANH R132, R64 ;  /* 0x0000004000847308 */ /* 0x0003f00000002400 */
[----:B------:R-:W-:Y:S01]  /*3e30*/  MUFU.TANH R138, R68 ;  /* 0x00000044008a7308 */ /* 0x000fe20000002400 */
[----:B-1----:R-:W-:-:S07]  /*3e40*/  FMUL.FTZ R64, R71, UR6 ;  /* 0x0000000647407c20 */ /* 0x002fce0008410000 */
[----:B------:R-:W-:Y:S08]  /*3e50*/  MUFU.TANH R115, R64 ;  /* 0x0000004000737308 */ /* 0x000ff00000002400 */
[----:B------:R-:W-:Y:S08]  /*3e60*/  MUFU.TANH R71, R70 ;  /* 0x0000004600477308 */ /* 0x000ff00000002400 */
[----:B------:R-:W1:Y:S08]  /*3e70*/  MUFU.TANH R77, R77 ;  /* 0x0000004d004d7308 */ /* 0x000e700000002400 */
[----:B------:R-:W1:Y:S01]  /*3e80*/  MUFU.TANH R74, R74 ;  /* 0x0000004a004a7308 */ /* 0x000e620000002400 */
[----:B------:R-:W-:-:S02]  /*3e90*/  WARPGROUP.DEPBAR.LE gsb0, 0x0 ;  /* 0x00008000000079c5 */ /* 0x000fc40000010000 */
[----:B------:R-:W-:Y:S01]  /*3ea0*/  WARPGROUP.ARRIVE ;  /* 0x00000000000079c5 */ /* 0x000fe20000000000 */
[----:B------:R-:W-:Y:S01]  /*3eb0*/  FMUL.FTZ R56, R56, UR6 ;  /* 0x0000000638387c20 */ /* 0x000fe20008410000 */
[----:B------:R-:W-:Y:S01]  /*3ec0*/  FMUL.FTZ R65, R57, UR6 ;  /* 0x0000000639417c20 */ /* 0x000fe20008410000 */
[----:B------:R-:W-:Y:S01]  /*3ed0*/  FMUL.FTZ R57, R59, UR6 ;  /* 0x000000063b397c20 */ /* 0x000fe20008410000 */
[----:B------:R-:W-:Y:S01]  /*3ee0*/  FMUL.FTZ R150, R60, UR6 ;  /* 0x000000063c967c20 */ /* 0x000fe20008410000 */
[----:B------:R2:W-:Y:S01]  /*3ef0*/  MUFU.TANH R146, R56 ;  /* 0x0000003800927308 */ /* 0x0005e20000002400 */
[----:B------:R-:W-:Y:S01]  /*3f00*/  HGMMA.64x16x16.F32 R48, gdesc[UR16], R48, gsb0 ;  /* 0x00200000103079f0 */ /* 0x000fe20008000830 */
[----:B------:R-:W-:Y:S01]  /*3f10*/  UIADD3 UR18, UR20, 0x986, URZ ;  /* 0x0000098614127890 */ /* 0x000fe2000fffe03f */
[----:B------:R-:W-:Y:S01]  /*3f20*/  FMUL.FTZ R58, R58, UR6 ;  /* 0x000000063a3a7c20 */ /* 0x000fe20008410000 */
[----:B------:R-:W-:Y:S01]  /*3f30*/  UMOV UR19, 0x40000040 ;  /* 0x4000004000137882 */ /* 0x000fe20000000000 */
[----:B------:R-:W-:Y:S01]  /*3f40*/  FMUL.FTZ R62, R62, UR6 ;  /* 0x000000063e3e7c20 */ /* 0x000fe20008410000 */
[----:B------:R-:W-:Y:S01]  /*3f50*/  FMUL.FTZ R59, R61, UR6 ;  /* 0x000000063d3b7c20 */ /* 0x000fe20008410000 */
[----:B------:R-:W-:Y:S01]  /*3f60*/  FMUL.FTZ R63, R63, UR6 ;  /* 0x000000063f3f7c20 */ /* 0x000fe20008410000 */
[----:B------:R3:W-:Y:S01]  /*3f70*/  MUFU.TANH R119, R57 ;  /* 0x0000003900777308 */ /* 0x0007e20000002400 */
[----:B--2---:R-:W-:-:S07]  /*3f80*/  IADD3 R56, R225, UR37, RZ ;  /* 0x00000025e1387c10 */ /* 0x004fce000fffe0ff */
[----:B------:R-:W2:Y:S01]  /*3f90*/  MUFU.TANH R75, R75 ;  /* 0x0000004b004b7308 */ /* 0x000ea20000002400 */
[----:B---3--:R-:W-:-:S05]  /*3fa0*/  IMAD R57, R123, -0xb0, R56 ;  /* 0xffffff507b397824 */ /* 0x008fca00078e0238 */
[C---:B------:R-:W-:Y:S02]  /*3fb0*/  ISETP.GT.AND P5, PT, R57.reuse, RZ, PT ;  /* 0x000000ff3900720c */ /* 0x040fe40003fa4270 */
[C---:B------:R-:W-:Y:S01]  /*3fc0*/  ISETP.GT.AND P4, PT, R57.reuse, 0x1, PT ;  /* 0x000000013900780c */ /* 0x040fe20003f84270 */
[----:B------:R-:W-:Y:S01]  /*3fd0*/  MUFU.TANH R117, R58 ;  /* 0x0000003a00757308 */ /* 0x000fe20000002400 */
[C---:B------:R-:W-:Y:S02]  /*3fe0*/  ISETP.GT.AND P3, PT, R57.reuse, 0x9, PT ;  /* 0x000000093900780c */ /* 0x040fe40003f64270 */
[----:B------:R-:W-:Y:S02]  /*3ff0*/  ISETP.GT.AND P2, PT, R57, 0x8, PT ;  /* 0x000000083900780c */ /* 0x000fe40003f44270 */
[----:B------:R-:W-:Y:S02]  /*4000*/  FSEL R86, R13, -INF , P5 ;  /* 0xff8000000d567808 */ /* 0x000fe40002800000 */
[----:B------:R-:W-:Y:S01]  /*4010*/  FSEL R94, R21, -INF , P3 ;  /* 0xff800000155e7808 */ /* 0x000fe20001800000 */
[----:B------:R-:W3:Y:S01]  /*4020*/  MUFU.TANH R78, R78 ;  /* 0x0000004e004e7308 */ /* 0x000ee20000002400 */
[----:B------:R-:W-:-:S02]  /*4030*/  FSEL R92, R15, -INF , P2 ;  /* 0xff8000000f5c7808 */ /* 0x000fc40001000000 */
[C---:B------:R-:W-:Y:S02]  /*4040*/  ISETP.GT.AND P6, PT, R57.reuse, 0x10, PT ;  /* 0x000000103900780c */ /* 0x040fe40003fc4270 */
[----:B----4-:R-:W-:Y:S02]  /*4050*/  FSEL R12, R12, -INF , P5 ;  /* 0xff8000000c0c7808 */ /* 0x010fe40002800000 */
[----:B------:R-:W-:Y:S01]  /*4060*/  ISETP.GT.AND P5, PT, R57, 0x11, PT ;  /* 0x000000113900780c */ /* 0x000fe20003fa4270 */
[----:B------:R-:W4:Y:S01]  /*4070*/  MUFU.TANH R79, R79 ;  /* 0x0000004f004f7308 */ /* 0x000f220000002400 */
[----:B-----5:R-:W-:Y:S02]  /*4080*/  FSEL R96, R80, -INF , P6 ;  /* 0xff80000050607808 */ /* 0x020fe40003000000 */
[----:B------:R-:W-:Y:S02]  /*4090*/  FSEL R13, R20, -INF , P4 ;  /* 0xff800000140d7808 */ /* 0x000fe40002000000 */
[----:B------:R-:W-:-:S02]  /*40a0*/  FSEL R98, R81, -INF , P5 ;  /* 0xff80000051627808 */ /* 0x000fc40002800000 */
[----:B------:R-:W-:Y:S01]  /*40b0*/  FSEL R20, R83, -INF , P3 ;  /* 0xff80000053147808 */ /* 0x000fe20001800000 */
[----:B------:R-:W-:Y:S01]  /*40c0*/  MUFU.TANH R61, R62 ;  /* 0x0000003e003d7308 */ /* 0x000fe20000002400 */
[----:B------:R-:W-:Y:S01]  /*40d0*/  ISETP.GT.AND P3, PT, R57, 0x20, PT ;  /* 0x000000203900780c */ /* 0x000fe20003f64270 */
[----:B------:R-:W-:Y:S01]  /*40e0*/  IMAD.MOV.U32 R83, RZ, RZ, R87 ;  /* 0x000000ffff537224 */ /* 0x000fe200078e0057 */
[----:B------:R-:W-:Y:S02]  /*40f0*/  WARPGROUP.DEPBAR.LE gsb0, 0x0 ;  /* 0x00008000000079c5 */ /* 0x000fe40000010000 */
[----:B------:R-:W-:Y:S01]  /*4100*/  WARPGROUP.ARRIVE ;  /* 0x00000000000079c5 */ /* 0x000fe20000000000 */
[----:B------:R-:W-:Y:S01]  /*4110*/  FSEL R106, R106, -INF , P3 ;  /* 0xff8000006a6a7808 */ /* 0x000fe20001800000 */
[----:B------:R-:W-:Y:S01]  /*4120*/  FMUL.FTZ R48, R48, UR6 ;  /* 0x0000000630307c20 */ /* 0x000fe20008410000 */
[----:B------:R-:W-:Y:S01]  /*4130*/  FMUL.FTZ R50, R50, UR6 ;  /* 0x0000000632327c20 */ /* 0x000fe20008410000 */
[----:B------:R-:W-:Y:S01]  /*4140*/  FMUL.FTZ R52, R52, UR6 ;  /* 0x0000000634347c20 */ /* 0x000fe20008410000 */
[----:B------:R-:W-:Y:S01]  /*4150*/  FMUL.FTZ R56, R54, UR6 ;  /* 0x0000000636387c20 */ /* 0x000fe20008410000 */
[----:B------:R-:W-:Y:S01]  /*4160*/  HGMMA.64x16x16.F32 R40, gdesc[UR16], R40, gsb0 ;  /* 0x00200000102879f0 */ /* 0x000fe20008000828 */
[----:B------:R-:W-:Y:S01]  /*4170*/  UIADD3 UR18, UR20, 0xa06, URZ ;  /* 0x00000a0614127890 */ /* 0x000fe2000fffe03f */
[----:B------:R5:W-:Y:S01]  /*4180*/  MUFU.TANH R154, R48 ;  /* 0x00000030009a7308 */ /* 0x000be20000002400 */
[----:B------:R-:W-:Y:S01]  /*4190*/  UMOV UR19, 0x40000040 ;  /* 0x4000004000137882 */ /* 0x000fe20000000000 */
[----:B------:R-:W-:Y:S01]  /*41a0*/  FMUL.FTZ R49, R49, UR6 ;  /* 0x0000000631317c20 */ /* 0x000fe20008410000 */
[----:B------:R-:W-:Y:S01]  /*41b0*/  FMUL.FTZ R53, R53, UR6 ;  /* 0x0000000635357c20 */ /* 0x000fe20008410000 */
[----:B------:R-:W-:Y:S01]  /*41c0*/  FMUL.FTZ R51, R51, UR6 ;  /* 0x0000000633337c20 */ /* 0x000fe20008410000 */
[----:B------:R-:W-:-:S03]  /*41d0*/  FMUL.FTZ R55, R55, UR6 ;  /* 0x0000000637377c20 */ /* 0x000fc60008410000 */
[----:B------:R-:W-:Y:S01]  /*41e0*/  MUFU.TANH R158, R52 ;  /* 0x00000034009e7308 */ /* 0x000fe20000002400 */
[----:B-----5:R-:W-:Y:S02]  /*41f0*/  FSEL R48, R97, -INF , P3 ;  /* 0xff80000061307808 */ /* 0x020fe40001800000 */
[----:B------:R-:W-:-:S04]  /*4200*/  ISETP.GT.AND P3, PT, R57, 0x31, PT ;  /* 0x000000313900780c */ /* 0x000fc80003f64270 */
[----:B------:R-:W-:Y:S01]  /*4210*/  FSEL R116, R89, -INF , P3 ;  /* 0xff80000059747808 */ /* 0x000fe20001800000 */
[----:B------:R-:W-:Y:S01]  /*4220*/  MUFU.TANH R15, R56 ;  /* 0x00000038000f7308 */ /* 0x000fe20000002400 */
[----:B------:R-:W-:Y:S01]  /*4230*/  FSEL R58, R91, -INF , P3 ;  /* 0xff8000005b3a7808 */ /* 0x000fe20001800000 */
[----:B------:R-:W-:Y:S01]  /*4240*/  IMAD.U32 R89, RZ, RZ, UR7 ;  /* 0x00000007ff597e24 */ /* 0x000fe2000f8e00ff */
[----:B------:R-:W-:-:S04]  /*4250*/  ISETP.GT.AND P3, PT, R57, 0x48, PT ;  /* 0x000000483900780c */ /* 0x000fc80003f64270 */
[----:B------:R-:W-:Y:S01]  /*4260*/  FSEL R126, R76, -INF , P3 ;  /* 0xff8000004c7e7808 */ /* 0x000fe20001800000 */
[----:B------:R-:W5:Y:S08]  /*4270*/  MUFU.TANH R69, R69 ;  /* 0x0000004500457308 */ /* 0x000f700000002400 */
[----:B------:R-:W5:Y:S08]  /*4280*/  MUFU.TANH R113, R66 ;  /* 0x0000004200717308 */ /* 0x000f700000002400 */
[----:B------:R-:W5:Y:S08]  /*4290*/  MUFU.TANH R67, R67 ;  /* 0x0000004300437308 */ /* 0x000f700000002400 */
[----:B------:R-:W5:Y:S01]  /*42a0*/  MUFU.TANH R65, R65 ;  /* 0x0000004100417308 */ /* 0x000f620000002400 */
[----:B------:R-:W-:-:S02]  /*42b0*/  WARPGROUP.DEPBAR.LE gsb0, 0x0 ;  /* 0x00008000000079c5 */ /* 0x000fc40000010000 */
[----:B------:R-:W-:Y:S01]  /*42c0*/  FMUL.FTZ R64, R41, UR6 ;  /* 0x0000000629407c20 */ /* 0x000fe20008410000 */
[----:B------:R-:W-:Y:S01]  /*42d0*/  FSEL R41, R14, -INF , P4 ;  /* 0xff8000000e297808 */ /* 0x000fe20002000000 */
[----:B------:R-:W-:Y:S01]  /*42e0*/  WARPGROUP.ARRIVE ;  /* 0x00000000000079c5 */ /* 0x000fe20000000000 */
[C---:B------:R-:W-:Y:S01]  /*42f0*/  ISETP.GT.AND P4, PT, R57.reuse, 0x18, PT ;  /* 0x000000183900780c */ /* 0x040fe20003f84270 */
[----:B------:R-:W-:Y:S01]  /*4300*/  FMUL.FTZ R60, R40, UR6 ;  /* 0x00000006283c7c20 */ /* 0x000fe20008410000 */
[----:B------:R-:W-:Y:S01]  /*4310*/  FMNMX.FTZ R21, R86, R41, !PT ;  /* 0x0000002956157209 */ /* 0x000fe20007810000 */
[----:B------:R-:W-:Y:S01]  /*4320*/  FMUL.FTZ R68, R42, UR6 ;  /* 0x000000062a447c20 */ /* 0x000fe20008410000 */
[----:B------:R-:W-:Y:S01]  /*4330*/  FSEL R14, R82, -INF , P2 ;  /* 0xff800000520e7808 */ /* 0x000fe20001000000 */
[----:B------:R-:W-:Y:S01]  /*4340*/  HGMMA.64x16x16.F32 R32, gdesc[UR16], R32, gsb0 ;  /* 0x00200000102079f0 */ /* 0x000fe20008000820 */
[----:B------:R-:W-:Y:S01]  /*4350*/  FMNMX.FTZ R21, R92, R21, !PT ;  /* 0x000000155c157209 */ /* 0x000fe20007810000 */
[----:B------:R-:W-:Y:S01]  /*4360*/  FMUL.FTZ R123, R44, UR6 ;  /* 0x000000062c7b7c20 */ /* 0x000fe20008410000 */
[----:B------:R-:W-:Y:S01]  /*4370*/  ISETP.GT.AND P2, PT, R57, 0x19, PT ;  /* 0x000000193900780c */ /* 0x000fe20003f44270 */
[----:B------:R-:W-:Y:S01]  /*4380*/  FMUL.FTZ R125, R46, UR6 ;  /* 0x000000062e7d7c20 */ /* 0x000fe20008410000 */
[----:B------:R-:W-:Y:S01]  /*4390*/  FMNMX.FTZ R21, R94, R21, !PT ;  /* 0x000000155e157209 */ /* 0x000fe20007810000 */
[----:B------:R-:W-:Y:S01]  /*43a0*/  FMUL.FTZ R70, R43, UR6 ;  /* 0x000000062b467c20 */ /* 0x000fe20008410000 */
[----:B------:R-:W-:Y:S01]  /*43b0*/  FSEL R100, R85, -INF , P4 ;  /* 0xff80000055647808 */ /* 0x000fe20002000000 */
[----:B------:R1:W-:Y:S01]  /*43c0*/  MUFU.TANH R43, R50 ;  /* 0x00000032002b7308 */ /* 0x0003e20000002400 */
[----:B------:R-:W-:Y:S01]  /*43d0*/  FMNMX.FTZ R21, R96, R21, !PT ;  /* 0x0000001560157209 */ /* 0x000fe20007810000 */
[----:B------:R-:W-:Y:S01]  /*43e0*/  UIADD3 UR18, UR20, 0xa86, URZ ;  /* 0x00000a8614127890 */ /* 0x000fe2000fffe03f */
[----:B------:R-:W-:Y:S01]  /*43f0*/  FSEL R102, R84, -INF , P2 ;  /* 0xff80000054667808 */ /* 0x000fe20001000000 */
[----:B------:R-:W-:Y:S01]  /*4400*/  UMOV UR19, 0x40000040 ;  /* 0x4000004000137882 */ /* 0x000fe20000000000 */
[----:B------:R-:W-:Y:S01]  /*4410*/  FMNMX.FTZ R81, R98, R21, !PT ;  /* 0x0000001562517209 */ /* 0x000fe20007810000 */
[----:B------:R-:W-:Y:S01]  /*4420*/  FMUL.FTZ R45, R45, UR6 ;  /* 0x000000062d2d7c20 */ /* 0x000fe20008410000 */
[----:B------:R-:W-:Y:S01]  /*4430*/  FSEL R40, R105, -INF , P6 ;  /* 0xff80000069287808 */ /* 0x000fe20003000000 */
[----:B------:R2:W-:Y:S01]  /*4440*/  MUFU.TANH R162, R60 ;  /* 0x0000003c00a27308 */ /* 0x0005e20000002400 */
[----:B------:R-:W-:Y:S01]  /*4450*/  FMNMX.FTZ R81, R100, R81, !PT ;  /* 0x0000005164517209 */ /* 0x000fe20007810000 */
[----:B------:R-:W-:Y:S01]  /*4460*/  FMUL.FTZ R47, R47, UR6 ;  /* 0x000000062f2f7c20 */ /* 0x000fe20008410000 */
[----:B------:R-:W-:Y:S01]  /*4470*/  ISETP.GT.AND P6, PT, R57, 0x21, PT ;  /* 0x000000213900780c */ /* 0x000fe20003fc4270 */
[----:B------:R-:W-:Y:S01]  /*4480*/  IMAD.MOV.U32 R85, RZ, RZ, R87 ;  /* 0x000000ffff557224 */ /* 0x000fe200078e0057 */
[----:B------:R-:W-:-:S02]  /*4490*/  FMNMX.FTZ R81, R102, R81, !PT ;  /* 0x0000005166517209 */ /* 0x000fc40007810000 */
[----:B------:R-:W-:Y:S01]  /*44a0*/  FSEL R42, R104, -INF , P5 ;  /* 0xff800000682a7808 */ /* 0x000fe20002800000 */
[----:B------:R3:W-:Y:S01]  /*44b0*/  MUFU.TANH R164, R64 ;  /* 0x0000004000a47308 */ /* 0x0007e20000002400 */
[C---:B------:R-:W-:Y:S02]  /*44c0*/  ISETP.GT.AND P5, PT, R57.reuse, 0x28, PT ;  /* 0x000000283900780c */ /* 0x040fe40003fa4270 */
[----:B------:R-:W-:Y:S02]  /*44d0*/  FSEL R112, R112, -INF , P6 ;  /* 0xff80000070707808 */ /* 0x000fe40003000000 */
[----:B------:R-:W-:Y:S02]  /*44e0*/  FMNMX.FTZ R81, R106, R81, !PT ;  /* 0x000000516a517209 */ /* 0x000fe40007810000 */
[----:B------:R-:W-:Y:S01]  /*44f0*/  FSEL R44, R110, -INF , P4 ;  /* 0xff8000006e2c7808 */ /* 0x000fe20002000000 */
[----:B------:R4:W-:Y:S01]  /*4500*/  MUFU.TANH R21, R68 ;  /* 0x0000004400157308 */ /* 0x0009e20000002400 */
[----:B------:R-:W-:-:S02]  /*4510*/  ISETP.GT.AND P4, PT, R57, 0x29, PT ;  /* 0x000000293900780c */ /* 0x000fc40003f84270 */
[----:B------:R-:W-:Y:S02]  /*4520*/  FSEL R108, R108, -INF , P5 ;  /* 0xff8000006c6c7808 */ /* 0x000fe40002800000 */
[----:B------:R-:W-:Y:S02]  /*4530*/  FMNMX.FTZ R81, R112, R81, !PT ;  /* 0x0000005170517209 */ /* 0x000fe40007810000 */
[----:B------:R-:W-:Y:S01]  /*4540*/  FSEL R46, R111, -INF , P2 ;  /* 0xff8000006f2e7808 */ /* 0x000fe20001000000 */
[----:B------:R-:W5:Y:S01]  /*4550*/  MUFU.TANH R150, R150 ;  /* 0x0000009600967308 */ /* 0x000f620000002400 */
[----:B------:R-:W-:Y:S02]  /*4560*/  ISETP.GT.AND P2, PT, R57, 0x30, PT ;  /* 0x000000303900780c */ /* 0x000fe40003f44270 */
[----:B------:R-:W-:Y:S02]  /*4570*/  FSEL R110, R101, -INF , P4 ;  /* 0xff800000656e7808 */ /* 0x000fe40002000000 */
[----:B------:R-:W-:-:S02]  /*4580*/  FMNMX.FTZ R81, R108, R81, !PT ;  /* 0x000000516c517209 */ /* 0x000fc40007810000 */
[----:B------:R-:W-:Y:S01]  /*4590*/  FSEL R114, R88, -INF , P2 ;  /* 0xff80000058727808 */ /* 0x000fe20001000000 */
[----:B------:R5:W-:Y:S01]  /*45a0*/  MUFU.TANH R104, R70 ;  /* 0x0000004600687308 */ /* 0x000be20000002400 */
[----:B------:R-:W-:Y:S02]  /*45b0*/  FMNMX.FTZ R81, R110, R81, !PT ;  /* 0x000000516e517209 */ /* 0x000fe40007810000 */
[----:B-1----:R-:W-:Y:S01]  /*45c0*/  FSEL R50, R99, -INF , P6 ;  /* 0xff80000063327808 */ /* 0x002fe20003000000 */
[----:B------:R-:W-:Y:S02]  /*45d0*/  WARPGROUP.DEPBAR.LE gsb0, 0x0 ;  /* 0x00008000000079c5 */ /* 0x000fe40000010000 */
[----:B------:R-:W-:Y:S01]  /*45e0*/  ISETP.GT.AND P6, PT, R57, 0x38, PT ;  /* 0x000000383900780c */ /* 0x000fe20003fc4270 */
[----:B------:R-:W-:Y:S01]  /*45f0*/  WARPGROUP.ARRIVE ;  /* 0x00000000000079c5 */ /* 0x000fe20000000000 */
[----:B------:R-:W-:Y:S01]  /*4600*/  FMNMX.FTZ R81, R114, R81, !PT ;  /* 0x0000005172517209 */ /* 0x000fe20007810000 */
[----:B------:R-:W1:Y:S01]  /*4610*/  MUFU.TANH R59, R59 ;  /* 0x0000003b003b7308 */ /* 0x000e620000002400 */
[----:B------:R-:W-:Y:S01]  /*4620*/  FSEL R52, R107, -INF , P5 ;  /* 0xff8000006b347808 */ /* 0x000fe20002800000 */
[----:B------:R-:W-:Y:S01]  /*4630*/  FMUL.FTZ R33, R33, UR6 ;  /* 0x0000000621217c20 */ /* 0x000fe20008410000 */
[----:B------:R-:W-:Y:S01]  /*4640*/  ISETP.GT.AND P5, PT, R57, 0x39, PT ;  /* 0x000000393900780c */ /* 0x000fe20003fa4270 */
[----:B------:R-:W-:Y:S01]  /*4650*/  HGMMA.64x16x16.F32 R24, gdesc[UR16], R24, gsb0 ;  /* 0x00200000101879f0 */ /* 0x000fe20008000818 */
[----:B------:R-:W-:Y:S01]  /*4660*/  FSEL R118, R118, -INF , P6 ;  /* 0xff80000076767808 */ /* 0x000fe20003000000 */
[----:B------:R-:W-:Y:S01]  /*4670*/  FMUL.FTZ R37, R37, UR6 ;  /* 0x0000000625257c20 */ /* 0x000fe20008410000 */
[----:B------:R-:W-:Y:S01]  /*4680*/  FMNMX.FTZ R81, R116, R81, !PT ;  /* 0x0000005174517209 */ /* 0x000fe20007810000 */
[----:B------:R-:W1:Y:S01]  /*4690*/  MUFU.TANH R49, R49 ;  /* 0x0000003100317308 */ /* 0x000e620000002400 */
[----:B------:R-:W-:Y:S01]  /*46a0*/  FSEL R54, R103, -INF , P4 ;  /* 0xff80000067367808 */ /* 0x000fe20002000000 */
[----:B------:R-:W-:Y:S01]  /*46b0*/  FMUL.FTZ R35, R35, UR6 ;  /* 0x0000000623237c20 */ /* 0x000fe20008410000 */
[----:B------:R-:W-:Y:S01]  /*46c0*/  ISETP.GT.AND P4, PT, R57, 0x40, PT ;  /* 0x000000403900780c */ /* 0x000fe20003f84270 */
[----:B------:R-:W-:Y:S01]  /*46d0*/  FMUL.FTZ R39, R39, UR6 ;  /* 0x0000000627277c20 */ /* 0x000fe20008410000 */
[----:B------:R-:W-:-:S02]  /*46e0*/  FSEL R120, R93, -INF , P5 ;  /* 0xff8000005d787808 */ /* 0x000fc40002800000 */
[----:B------:R-:W-:Y:S01]  /*46f0*/  FMNMX.FTZ R81, R118, R81, !PT ;  /* 0x0000005176517209 */ /* 0x000fe20007810000 */
[----:B------:R-:W1:Y:S01]  /*4700*/  MUFU.TANH R63, R63 ;  /* 0x0000003f003f7308 */ /* 0x000e620000002400 */
[----:B------:R-:W-:Y:S02]  /*4710*/  FSEL R56, R90, -INF , P2 ;  /* 0xff8000005a387808 */ /* 0x000fe40001000000 */
[----:B------:R-:W-:Y:S02]  /*4720*/  ISETP.GT.AND P2, PT, R57, 0x41, PT ;  /* 0x000000413900780c */ /* 0x000fe40003f44270 */
[----:B------:R-:W-:Y:S02]  /*4730*/  FSEL R122, R72, -INF , P4 ;  /* 0xff800000487a7808 */ /* 0x000fe40002000000 */
[----:B------:R-:W-:Y:S01]  /*4740*/  FMNMX.FTZ R81, R120, R81, !PT ;  /* 0x0000005178517209 */ /* 0x000fe20007810000 */
[----:B------:R-:W1:Y:S01]  /*4750*/  MUFU.TANH R53, R53 ;  /* 0x0000003500357308 */ /* 0x000e620000002400 */
[----:B------:R-:W-:Y:S01]  /*4760*/  FSEL R124, R73, -INF , P2 ;  /* 0xff800000497c7808 */ /* 0x000fe20001000000 */
[----:B------:R-:W-:Y:S01]  /*4770*/  IMAD.MOV.U32 R73, RZ, RZ, R87 ;  /* 0x000000ffff497224 */ /* 0x000fe200078e0057 */
[----:B------:R-:W-:-:S02]  /*4780*/  FMNMX.FTZ R81, R122, R81, !PT ;  /* 0x000000517a517209 */ /* 0x000fc40007810000 */
[----:B--2---:R-:W-:Y:S02]  /*4790*/  FSEL R60, R109, -INF , P6 ;  /* 0xff8000006d3c7808 */ /* 0x004fe40003000000 */
[----:B------:R-:W-:Y:S01]  /*47a0*/  ISETP.GT.AND P6, PT, R57, 0x49, PT ;  /* 0x000000493900780c */ /* 0x000fe20003fc4270 */
[----:B------:R-:W2:Y:S01]  /*47b0*/  MUFU.TANH R51, R51 ;  /* 0x0000003300337308 */ /* 0x000ea20000002400 */
[----:B------:R-:W-:Y:S02]  /*47c0*/  FMNMX.FTZ R81, R124, R81, !PT ;  /* 0x000000517c517209 */ /* 0x000fe40007810000 */
[----:B------:R-:W-:Y:S02]  /*47d0*/  FSEL R62, R95, -INF , P5 ;  /* 0xff8000005f3e7808 */ /* 0x000fe40002800000 */
[----:B------:R-:W-:Y:S02]  /*47e0*/  ISETP.GT.AND P5, PT, R57, 0x50, PT ;  /* 0x000000503900780c */ /* 0x000fe40003fa4270 */
[----:B------:R-:W-:Y:S01]  /*47f0*/  FSEL R130, R77, -INF , P6 ;  /* 0xff8000004d827808 */ /* 0x000fe20003000000 */
[----:B------:R-:W2:Y:S01]  /*4800*/  MUFU.TANH R123, R123 ;  /* 0x0000007b007b7308 */ /* 0x000ea20000002400 */
[----:B------:R-:W-:Y:S01]  /*4810*/  FMNMX.FTZ R81, R126, R81, !PT ;  /* 0x000000517e517209 */ /* 0x000fe20007810000 */
[----:B------:R-:W-:Y:S01]  /*4820*/  IMAD.MOV.U32 R77, RZ, RZ, R87 ;  /* 0x000000ffff4d7224 */ /* 0x000fe200078e0057 */
[----:B---3--:R-:W-:-:S02]  /*4830*/  FSEL R64, R74, -INF , P4 ;  /* 0xff8000004a407808 */ /* 0x008fc40002000000 */
[----:B------:R-:W-:Y:S02]  /*4840*/  ISETP.GT.AND P4, PT, R57, 0x51, PT ;  /* 0x000000513900780c */ /* 0x000fe40003f84270 */
[----:B------:R-:W-:Y:S01]  /*4850*/  FSEL R132, R132, -INF , P5 ;  /* 0xff80000084847808 */ /* 0x000fe20002800000 */
[----:B------:R-:W3:Y:S01]  /*4860*/  MUFU.TANH R55, R55 ;  /* 0x0000003700377308 */ /* 0x000ee20000002400 */
[----:B------:R-:W-:Y:S02]  /*4870*/  FMNMX.FTZ R81, R130, R81, !PT ;  /* 0x0000005182517209 */ /* 0x000fe40007810000 */
[----:B------:R-:W-:Y:S01]  /*4880*/  FSEL R66, R75, -INF , P2 ;  /* 0xff8000004b427808 */ /* 0x000fe20001000000 */
[----:B------:R-:W-:Y:S01]  /*4890*/  IMAD.MOV.U32 R75, RZ, RZ, R87 ;  /* 0x000000ffff4b7224 */ /* 0x000fe200078e0057 */
[----:B------:R-:W-:Y:S02]  /*48a0*/  ISETP.GT.AND P2, PT, R57, 0x58, PT ;  /* 0x000000583900780c */ /* 0x000fe40003f44270 */
[----:B------:R-:W-:Y:S01]  /*48b0*/  FSEL R134, R134, -INF , P4 ;  /* 0xff80000086867808 */ /* 0x000fe20002000000 */
[----:B------:R-:W3:Y:S01]  /*48c0*/  MUFU.TANH R45, R45 ;  /* 0x0000002d002d7308 */ /* 0x000ee20000002400 */
[----:B------:R-:W-:Y:S01]  /*48d0*/  FMNMX.FTZ R81, R132, R81, !PT ;  /* 0x0000005184517209 */ /* 0x000fe20007810000 */
[----:B------:R-:W-:-:S02]  /*48e0*/  WARPGROUP.DEPBAR.LE gsb0, 0x0 ;  /* 0x00008000000079c5 */ /* 0x000fc40000010000 */
[----:B----4-:R-:W-:Y:S01]  /*48f0*/  FSEL R68, R78, -INF , P3 ;  /* 0xff8000004e447808 */ /* 0x010fe20001800000 */
[----:B------:R-:W-:Y:S01]  /*4900*/  FMUL.FTZ R25, R25, UR6 ;  /* 0x0000000619197c20 */ /* 0x000fe20008410000 */
[----:B------:R-:W-:Y:S01]  /*4910*/  ISETP.GT.AND P3, PT, R57, 0x59, PT ;  /* 0x000000593900780c */ /* 0x000fe20003f64270 */
[----:B------:R-:W-:Y:S01]  /*4920*/  FMUL.FTZ R29, R29, UR6 ;  /* 0x000000061d1d7c20 */ /* 0x000fe20008410000 */
[----:B------:R-:W-:Y:S01]  /*4930*/  FSEL R138, R138, -INF , P2 ;  /* 0xff8000008a8a7808 */ /* 0x000fe20001000000 */
[----:B------:R-:W-:Y:S01]  /*4940*/  MUFU.TANH R33, R33 ;  /* 0x0000002100217308 */ /* 0x000fe20000002400 */
[----:B------:R-:W-:Y:S01]  /*4950*/  FMNMX.FTZ R81, R134, R81, !PT ;  /* 0x0000005186517209 */ /* 0x000fe20007810000 */
[----:B------:R-:W-:Y:S01]  /*4960*/  FMUL.FTZ R31, R31, UR6 ;  /* 0x000000061f1f7c20 */ /* 0x000fe20008410000 */
[----:B-----5:R-:W-:Y:S01]  /*4970*/  FSEL R70, R79, -INF , P6 ;  /* 0xff8000004f467808 */ /* 0x020fe20003000000 */
[----:B------:R-:W-:Y:S01]  /*4980*/  FMUL.FTZ R26, R26, UR6 ;  /* 0x000000061a1a7c20 */ /* 0x000fe20008410000 */
[----:B------:R-:W-:Y:S01]  /*4990*/  ISETP.GT.AND P6, PT, R57, 0x60, PT ;  /* 0x000000603900780c */ /* 0x000fe20003fc4270 */
[----:B------:R-:W-:Y:S01]  /*49a0*/  FMUL.FTZ R27, R27, UR6 ;  /* 0x000000061b1b7c20 */ /* 0x000fe20008410000 */
[----:B------:R-:W-:Y:S01]  /*49b0*/  FSEL R142, R69, -INF , P3 ;  /* 0xff800000458e7808 */ /* 0x000fe20001800000 */
[----:B------:R-:W-:Y:S01]  /*49c0*/  MUFU.TANH R125, R125 ;  /* 0x0000007d007d7308 */ /* 0x000fe20000002400 */
[----:B------:R-:W-:Y:S01]  /*49d0*/  FMNMX.FTZ R81, R138, R81, !PT ;  /* 0x000000518a517209 */ /* 0x000fe20007810000 */
[----:B------:R-:W-:Y:S01]  /*49e0*/  FMUL.FTZ R30, R30, UR6 ;  /* 0x000000061e1e7c20 */ /* 0x000fe20008410000 */
[----:B------:R-:W-:Y:S01]  /*49f0*/  FSEL R72, R113, -INF , P5 ;  /* 0xff80000071487808 */ /* 0x000fe20002800000 */
[----:B------:R4:W-:Y:S01]  /*4a00*/  @!P1 SYNCS.ARRIVE.TRANS64.RED.A1T0 RZ, [R3+URZ], RZ ;  /* 0x000000ff03ff99a7 */ /* 0x0009e2000810043f */
[----:B------:R-:W-:Y:S01]  /*4a10*/  ISETP.GT.AND P5, PT, R57, 0x61, PT ;  /* 0x000000613900780c */ /* 0x000fe20003fa4270 */
[--C-:B------:R-:W-:Y:S01]  /*4a20*/  IMAD.MOV.U32 R79, RZ, RZ, R87.reuse ;  /* 0x000000ffff4f7224 */ /* 0x100fe200078e0057 */
[----:B------:R-:W-:Y:S01]  /*4a30*/  FSEL R146, R146, -INF , P6 ;  /* 0xff80000092927808 */ /* 0x000fe20003000000 */
[----:B------:R-:W-:Y:S01]  /*4a40*/  MUFU.TANH R47, R47 ;  /* 0x0000002f002f7308 */ /* 0x000fe20000002400 */
[----:B------:R-:W-:Y:S01]  /*4a50*/  FMNMX.FTZ R81, R142, R81, !PT ;  /* 0x000000518e517209 */ /* 0x000fe20007810000 */
[----:B------:R-:W-:Y:S01]  /*4a60*/  IMAD.MOV.U32 R69, RZ, RZ, R87 ;  /* 0x000000ffff457224 */ /* 0x000fe200078e0057 */
[----:B------:R-:W-:Y:S01]  /*4a70*/  FSEL R74, R67, -INF , P4 ;  /* 0xff800000434a7808 */ /* 0x000fe20002000000 */
[----:B------:R-:W-:Y:S01]  /*4a80*/  FMUL.FTZ R67, R32, UR6 ;  /* 0x0000000620437c20 */ /* 0x000fe20008410000 */
[----:B------:R-:W-:-:S02]  /*4a90*/  ISETP.GT.AND P4, PT, R57, 0x68, PT ;  /* 0x000000683900780c */ /* 0x000fc40003f84270 */
[----:B------:R-:W-:Y:S01]  /*4aa0*/  FSEL R148, R65, -INF , P5 ;  /* 0xff80000041947808 */ /* 0x000fe20002800000 */
[----:B------:R-:W-:Y:S01]  /*4ab0*/  FMUL.FTZ R65, R34, UR6 ;  /* 0x0000000622417c20 */ /* 0x000fe20008410000 */
[----:B------:R-:W-:Y:S01]  /*4ac0*/  FMNMX.FTZ R81, R146, R81, !PT ;  /* 0x0000005192517209 */ /* 0x000fe20007810000 */
[----:B------:R-:W5:Y:S01]  /*4ad0*/  MUFU.TANH R67, R67 ;  /* 0x0000004300437308 */ /* 0x000f620000002400 */
[----:B------:R-:W-:Y:S01]  /*4ae0*/  FSEL R76, R71, -INF , P2 ;  /* 0xff800000474c7808 */ /* 0x000fe20001000000 */
[----:B------:R-:W-:Y:S01]  /*4af0*/  IMAD.MOV.U32 R71, RZ, RZ, R87 ;  /* 0x000000ffff477224 */ /* 0x000fe200078e0057 */
[----:B------:R-:W-:Y:S02]  /*4b00*/  ISETP.GT.AND P2, PT, R57, 0x69, PT ;  /* 0x000000693900780c */ /* 0x000fe40003f44270 */
[----:B------:R-:W-:Y:S02]  /*4b10*/  FSEL R150, R150, -INF , P4 ;  /* 0xff80000096967808 */ /* 0x000fe40002000000 */
[----:B------:R-:W-:Y:S01]  /*4b20*/  FMNMX.FTZ R81, R148, R81, !PT ;  /* 0x0000005194517209 */ /* 0x000fe20007810000 */
[----:B------:R-:W-:Y:S01]  /*4b30*/  MUFU.TANH R37, R37 ;  /* 0x0000002500257308 */ /* 0x000fe20000002400 */
[----:B------:R-:W-:-:S02]  /*4b40*/  FSEL R78, R115, -INF , P3 ;  /* 0xff800000734e7808 */ /* 0x000fc40001800000 */
[----:B------:R-:W-:Y:S02]  /*4b50*/  ISETP.GT.AND P3, PT, R57, 0x70, PT ;  /* 0x000000703900780c */ /* 0x000fe40003f64270 */
[----:B-1----:R-:W-:Y:S01]  /*4b60*/  FSEL R152, R59, -INF , P2 ;  /* 0xff8000003b987808 */ /* 0x002fe20001000000 */
[----:B------:R-:W-:Y:S01]  /*4b70*/  FMUL.FTZ R59, R36, UR6 ;  /* 0x00000006243b7c20 */ /* 0x000fe20008410000 */
[----:B------:R-:W-:Y:S01]  /*4b80*/  FMNMX.FTZ R81, R150, R81, !PT ;  /* 0x0000005196517209 */ /* 0x000fe20007810000 */
[----:B------:R-:W-:Y:S01]  /*4b90*/  MUFU.TANH R65, R65 ;  /* 0x0000004100417308 */ /* 0x000fe20000002400 */
[----:B------:R-:W-:Y:S02]  /*4ba0*/  FSEL R32, R117, -INF , P6 ;  /* 0xff80000075207808 */ /* 0x000fe40003000000 */
[----:B------:R-:W-:Y:S02]  /*4bb0*/  ISETP.GT.AND P6, PT, R57, 0x71, PT ;  /* 0x000000713900780c */ /* 0x000fe40003fc4270 */
[----:B------:R-:W-:-:S02]  /*4bc0*/  FSEL R154, R154, -INF , P3 ;  /* 0xff8000009a9a7808 */ /* 0x000fc40001800000 */
[----:B------:R-:W-:Y:S01]  /*4bd0*/  FMNMX.FTZ R81, R152, R81, !PT ;  /* 0x0000005198517209 */ /* 0x000fe20007810000 */
[----:B------:R-:W1:Y:S01]  /*4be0*/  MUFU.TANH R59, R59 ;  /* 0x0000003b003b7308 */ /* 0x000e620000002400 */
[----:B------:R-:W-:Y:S02]  /*4bf0*/  FSEL R80, R119, -INF , P5 ;  /* 0xff80000077507808 */ /* 0x000fe40002800000 */
[----:B------:R-:W-:Y:S02]  /*4c00*/  ISETP.GT.AND P5, PT, R57, 0x78, PT ;  /* 0x000000783900780c */ /* 0x000fe40003fa4270 */
[----:B------:R-:W-:Y:S02]  /*4c10*/  FSEL R156, R49, -INF , P6 ;  /* 0xff800000319c7808 */ /* 0x000fe40003000000 */
[----:B------:R-:W-:Y:S01]  /*4c20*/  FMNMX.FTZ R81, R154, R81, !PT ;  /* 0x000000519a517209 */ /* 0x000fe20007810000 */
[----:B------:R-:W-:Y:S01]  /*4c30*/  MUFU.TANH R35, R35 ;  /* 0x0000002300237308 */ /* 0x000fe20000002400 */
[----:B------:R-:W-:-:S02]  /*4c40*/  FSEL R34, R61, -INF , P4 ;  /* 0xff8000003d227808 */ /* 0x000fc40002000000 */
[----:B------:R-:W-:Y:S02]  /*4c50*/  ISETP.GT.AND P4, PT, R57, 0x79, PT ;  /* 0x000000793900780c */ /* 0x000fe40003f84270 */
[----:B------:R-:W-:Y:S02]  /*4c60*/  FSEL R158, R158, -INF , P5 ;  /* 0xff8000009e9e7808 */ /* 0x000fe40002800000 */
[----:B------:R-:W-:Y:S01]  /*4c70*/  FMNMX.FTZ R81, R156, R81, !PT ;  /* 0x000000519c517209 */ /* 0x000fe20007810000 */
[----:B------:R-:W-:Y:S01]  /*4c80*/  MUFU.TANH R25, R25 ;  /* 0x0000001900197308 */ /* 0x000fe20000002400 */
[----:B------:R-:W-:Y:S02]  /*4c90*/  FSEL R82, R63, -INF , P2 ;  /* 0xff8000003f527808 */ /* 0x000fe40001000000 */
[----:B------:R-:W-:Y:S02]  /*4ca0*/  ISETP.GT.AND P2, PT, R57, 0x80, PT ;  /* 0x000000803900780c */ /* 0x000fe40003f44270 */
[----:B------:R-:W-:-:S02]  /*4cb0*/  FSEL R160, R53, -INF , P4 ;  /* 0xff80000035a07808 */ /* 0x000fc40002000000 */
[----:B------:R-:W-:Y:S01]  /*4cc0*/  FMNMX.FTZ R81, R158, R81, !PT ;  /* 0x000000519e517209 */ /* 0x000fe20007810000 */
[----:B------:R-:W-:Y:S01]  /*4cd0*/  MUFU.TANH R29, R29 ;  /* 0x0000001d001d7308 */ /* 0x000fe20000002400 */
[----:B------:R-:W-:Y:S01]  /*4ce0*/  FSEL R36, R43, -INF , P3 ;  /* 0xff8000002b247808 */ /* 0x000fe20001800000 */
[----:B------:R-:W-:Y:S01]  /*4cf0*/  FMUL.FTZ R43, R24, UR6 ;  /* 0x00000006182b7c20 */ /* 0x000fe20008410000 */
[----:B------:R-:W-:Y:S02]  /*4d00*/  ISETP.GT.AND P3, PT, R57, 0x81, PT ;  /* 0x000000813900780c */ /* 0x000fe40003f64270 */
[----:B------:R-:W-:Y:S02]  /*4d10*/  FSEL R162, R162, -INF , P2 ;  /* 0xff800000a2a27808 */ /* 0x000fe40001000000 */
[----:B------:R-:W-:Y:S01]  /*4d20*/  FMNMX.FTZ R81, R160, R81, !PT ;  /* 0x00000051a0517209 */ /* 0x000fe20007810000 */
[----:B------:R-:W4:Y:S01]  /*4d30*/  MUFU.TANH R43, R43 ;  /* 0x0000002b002b7308 */ /* 0x000f220000002400 */
[----:B--2---:R-:W-:-:S02]  /*4d40*/  FSEL R84, R51, -INF , P6 ;  /* 0xff80000033547808 */ /* 0x004fc40003000000 */
[----:B------:R-:W-:Y:S02]  /*4d50*/  ISETP.GT.AND P6, PT, R57, 0x88, PT ;  /* 0x000000883900780c */ /* 0x000fe40003fc4270 */
[----:B------:R-:W-:Y:S02]  /*4d60*/  FSEL R164, R164, -INF , P3 ;  /* 0xff800000a4a47808 */ /* 0x000fe40001800000 */
[----:B------:R-:W-:Y:S01]  /*4d70*/  FMNMX.FTZ R81, R162, R81, !PT ;  /* 0x00000051a2517209 */ /* 0x000fe20007810000 */
[----:B------:R-:W-:Y:S01]  /*4d80*/  MUFU.TANH R49, R39 ;  /* 0x0000002700317308 */ /* 0x000fe20000002400 */
[----:B------:R-:W-:Y:S01]  /*4d90*/  FSEL R90, R15, -INF , P5 ;  /* 0xff8000000f5a7808 */ /* 0x000fe20002800000 */
[----:B------:R-:W-:Y:S01]  /*4da0*/  FMUL.FTZ R15, R38, UR6 ;  /* 0x00000006260f7c20 */ /* 0x000fe20008410000 */
[----:B------:R-:W-:Y:S02]  /*4db0*/  ISETP.GT.AND P5, PT, R57, 0x89, PT ;  /* 0x000000893900780c */ /* 0x000fe40003fa4270 */
[----:B------:R-:W-:-:S02]  /*4dc0*/  FSEL R166, R123, -INF , P6 ;  /* 0xff8000007ba67808 */ /* 0x000fc40003000000 */
[----:B------:R-:W-:Y:S01]  /*4dd0*/  FMNMX.FTZ R81, R164, R81, !PT ;  /* 0x00000051a4517209 */ /* 0x000fe20007810000 */
[----:B------:R-:W2:Y:S01]  /*4de0*/  MUFU.TANH R15, R15 ;  /* 0x0000000f000f7308 */ /* 0x000ea20000002400 */
[----:B---3--:R-:W-:Y:S02]  /*4df0*/  FSEL R38, R55, -INF , P4 ;  /* 0xff80000037267808 */ /* 0x008fe40002000000 */
[----:B------:R-:W-:Y:S02]  /*4e00*/  ISETP.GT.AND P4, PT, R57, 0x90, PT ;  /* 0x000000903900780c */ /* 0x000fe40003f84270 */
[----:B------:R-:W-:Y:S02]  /*4e10*/  FSEL R168, R45, -INF , P5 ;  /* 0xff8000002da87808 */ /* 0x000fe40002800000 */
[----:B------:R-:W-:Y:S01]  /*4e20*/  FMNMX.FTZ R81, R166, R81, !PT ;  /* 0x00000051a6517209 */ /* 0x000fe20007810000 */
[----:B------:R-:W-:Y:S01]  /*4e30*/  MUFU.TANH R51, R26 ;  /* 0x0000001a00337308 */ /* 0x000fe20000002400 */
[----:B------:R-:W-:-:S02]  /*4e40*/  FSEL R104, R104, -INF , P3 ;  /* 0xff80000068687808 */ /* 0x000fc40001800000 */
[----:B------:R-:W-:Y:S01]  /*4e50*/  FSEL R24, R21, -INF , P2 ;  /* 0xff80000015187808 */ /* 0x000fe20001000000 */
[----:B------:R-:W-:Y:S01]  /*4e60*/  FMUL.FTZ R21, R28, UR6 ;  /* 0x000000061c157c20 */ /* 0x000fe20008410000 */
[----:B------:R-:W-:Y:S02]  /*4e70*/  ISETP.GT.AND P3, PT, R57, 0x91, PT ;  /* 0x000000913900780c */ /* 0x000fe40003f64270 */
[----:B-----5:R-:W-:Y:S01]  /*4e80*/  FSEL R170, R67, -INF , P4 ;  /* 0xff80000043aa7808 */ /* 0x020fe20002000000 */
[----:B------:R-:W-:Y:S01]  /*4e90*/  MUFU.TANH R53, R27 ;  /* 0x0000001b00357308 */ /* 0x000fe20000002400 */
[----:B------:R-:W-:Y:S02]  /*4ea0*/  FMNMX.FTZ R81, R168, R81, !PT ;  /* 0x00000051a8517209 */ /* 0x000fe40007810000 */
[----:B------:R-:W-:Y:S02]  /*4eb0*/  ISETP.GT.AND P2, PT, R57, 0x98, PT ;  /* 0x000000983900780c */ /* 0x000fe40003f44270 */
[----:B------:R-:W-:-:S02]  /*4ec0*/  FSEL R172, R33, -INF , P3 ;  /* 0xff80000021ac7808 */ /* 0x000fc40001800000 */
[----:B------:R-:W-:Y:S01]  /*4ed0*/  FMNMX.FTZ R81, R170, R81, !PT ;  /* 0x00000051aa517209 */ /* 0x000fe20007810000 */
[----:B------:R-:W3:Y:S01]  /*4ee0*/  MUFU.TANH R21, R21 ;  /* 0x0000001500157308 */ /* 0x000ee20000002400 */
[----:B------:R-:W-:Y:S02]  /*4ef0*/  FSEL R28, R125, -INF , P6 ;  /* 0xff8000007d1c7808 */ /* 0x000fe40003000000 */
[----:B------:R-:W-:Y:S02]  /*4f00*/  ISETP.GT.AND P6, PT, R57, 0x99, PT ;  /* 0x000000993900780c */ /* 0x000fe40003fc4270 */
[----:B-1----:R-:W-:Y:S02]  /*4f10*/  FSEL R174, R59, -INF , P2 ;  /* 0xff8000003bae7808 */ /* 0x002fe40001000000 */
[----:B------:R-:W-:Y:S01]  /*4f20*/  FMNMX.FTZ R81, R172, R81, !PT ;  /* 0x00000051ac517209 */ /* 0x000fe20007810000 */
[----:B------:R-:W1:Y:S01]  /*4f30*/  MUFU.TANH R55, R30 ;  /* 0x0000001e00377308 */ /* 0x000e620000002400 */
[----:B------:R-:W-:-:S02]  /*4f40*/  FSEL R128, R47, -INF , P5 ;  /* 0xff8000002f807808 */ /* 0x000fc40002800000 */
[----:B------:R-:W-:Y:S02]  /*4f50*/  ISETP.GT.AND P5, PT, R57, 0xa0, PT ;  /* 0x000000a03900780c */ /* 0x000fe40003fa4270 */
[----:B------:R-:W-:Y:S02]  /*4f60*/  FSEL R188, R37, -INF , P6 ;  /* 0xff80000025bc7808 */ /* 0x000fe40003000000 */
[----:B------:R-:W-:Y:S02]  /*4f70*/  FMNMX.FTZ R81, R174, R81, !PT ;  /* 0x00000051ae517209 */ /* 0x000fe40007810000 */
[----:B------:R-:W-:Y:S02]  /*4f80*/  FSEL R136, R65, -INF , P4 ;  /* 0xff80000041887808 */ /* 0x000fe40002000000 */
[----:B------:R-:W-:Y:S02]  /*4f90*/  ISETP.GT.AND P4, PT, R57, 0xa1, PT ;  /* 0x000000a13900780c */ /* 0x000fe40003f84270 */
[----:B----4-:R-:W-:-:S02]  /*4fa0*/  FSEL R190, R43, -INF , P5 ;  /* 0xff8000002bbe7808 */ /* 0x010fc40002800000 */
[----:B------:R-:W-:Y:S02]  /*4fb0*/  FMNMX.FTZ R81, R188, R81, !PT ;  /* 0x00000051bc517209 */ /* 0x000fe40007810000 */
[----:B------:R-:W-:Y:S02]  /*4fc0*/  FSEL R140, R35, -INF , P3 ;  /* 0xff800000238c7808 */ /* 0x000fe40001800000 */
[----:B------:R-:W-:Y:S02]  /*4fd0*/  ISETP.GT.AND P3, PT, R57, 0xa8, PT ;  /* 0x000000a83900780c */ /* 0x000fe40003f64270 */
[----:B------:R-:W-:Y:S02]  /*4fe0*/  FSEL R192, R25, -INF , P4 ;  /* 0xff80000019c07808 */ /* 0x000fe40002000000 */
[----:B------:R-:W-:Y:S02]  /*4ff0*/  FMNMX.FTZ R81, R190, R81, !PT ;  /* 0x00000051be517209 */ /* 0x000fe40007810000 */
[----:B--2---:R-:W-:-:S02]  /*5000*/  FSEL R144, R15, -INF , P2 ;  /* 0xff8000000f907808 */ /* 0x004fc40001000000 */
[----:B------:R-:W-:Y:S02]  /*5010*/  ISETP.GT.AND P2, PT, R57, 0xa9, PT ;  /* 0x000000a93900780c */ /* 0x000fe40003f44270 */
[----:B---3--:R-:W-:Y:S01]  /*5020*/  FSEL R194, R21, -INF , P3 ;  /* 0xff80000015c27808 */ /* 0x008fe20001800000 */
[----:B------:R2:W3:Y:S01]  /*5030*/  MUFU.TANH R57, R31 ;  /* 0x0000001f00397308 */ /* 0x0004e20000002400 */
[----:B------:R-:W-:Y:S02]  /*5040*/  FMNMX.FTZ R81, R192, R81, !PT ;  /* 0x00000051c0517209 */ /* 0x000fe40007810000 */
[----:B------:R-:W-:Y:S02]  /*5050*/  FSEL R196, R29, -INF , P2 ;  /* 0xff8000001dc47808 */ /* 0x000fe40001000000 */
[----:B------:R-:W-:-:S04]  /*5060*/  FMNMX.FTZ R81, R194, R81, !PT ;  /* 0x00000051c2517209 */ /* 0x000fc80007810000 */
[----:B------:R-:W-:Y:S02]  /*5070*/  FMNMX.FTZ R81, R196, R81, !PT ;  /* 0x00000051c4517209 */ /* 0x000fe40007810000 */
[----:B--2---:R-:W-:-:S03]  /*5080*/  FMNMX.FTZ R31, R12, R13, !PT ;  /* 0x0000000d0c1f7209 */ /* 0x004fc60007810000 */
[----:B------:R-:W2:Y:S01]  /*5090*/  SHFL.BFLY PT, R88, R81, 0x2, 0x1f ;  /* 0x0c401f0051587f89 */ /* 0x000ea200000e0000 */
[----:B------:R-:W-:-:S04]  /*50a0*/  FMNMX.FTZ R31, R14, R31, !PT ;  /* 0x0000001f0e1f7209 */ /* 0x000fc80007810000 */
[----:B------:R-:W-:-:S04]  /*50b0*/  FMNMX.FTZ R31, R20, R31, !PT ;  /* 0x0000001f141f7209 */ /* 0x000fc80007810000 */
[----:B------:R-:W-:-:S04]  /*50c0*/  FMNMX.FTZ R31, R40, R31, !PT ;  /* 0x0000001f281f7209 */ /* 0x000fc80007810000 */
[----:B------:R-:W-:-:S04]  /*50d0*/  FMNMX.FTZ R35, R42, R31, !PT ;  /* 0x0000001f2a237209 */ /* 0x000fc80007810000 */
[----:B------:R-:W-:-:S04]  /*50e0*/  FMNMX.FTZ R35, R44, R35, !PT ;  /* 0x000000232c237209 */ /* 0x000fc80007810000 */
[----:B------:R-:W-:Y:S02]  /*50f0*/  FMNMX.FTZ R35, R46, R35, !PT ;  /* 0x000000232e237209 */ /* 0x000fe40007810000 */
[----:B--2---:R-:W-:Y:S01]  /*5100*/  FMNMX.FTZ R15, R81, R88, !PT ;  /* 0x00000058510f7209 */ /* 0x004fe20007810000 */
[----:B------:R-:W-:Y:S01]  /*5110*/  IMAD.MOV.U32 R81, RZ, RZ, R87 ;  /* 0x000000ffff517224 */ /* 0x000fe200078e0057 */
[----:B------:R-:W-:-:S03]  /*5120*/  FMNMX.FTZ R35, R48, R35, !PT ;  /* 0x0000002330237209 */ /* 0x000fc60007810000 */
[----:B------:R-:W2:Y:S01]  /*5130*/  SHFL.BFLY PT, R88, R15, 0x1, 0x1f ;  /* 0x0c201f000f587f89 */ /* 0x000ea200000e0000 */
[----:B------:R-:W-:-:S04]  /*5140*/  FMNMX.FTZ R37, R50, R35, !PT ;  /* 0x0000002332257209 */ /* 0x000fc80007810000 */
[----:B------:R-:W-:-:S04]  /*5150*/  FMNMX.FTZ R37, R52, R37, !PT ;  /* 0x0000002534257209 */ /* 0x000fc80007810000 */
[----:B------:R-:W-:-:S04]  /*5160*/  FMNMX.FTZ R37, R54, R37, !PT ;  /* 0x0000002536257209 */ /* 0x000fc80007810000 */
[----:B------:R-:W-:-:S04]  /*5170*/  FMNMX.FTZ R37, R56, R37, !PT ;  /* 0x0000002538257209 */ /* 0x000fc80007810000 */
[----:B------:R-:W-:-:S04]  /*5180*/  FMNMX.FTZ R39, R58, R37, !PT ;  /* 0x000000253a277209 */ /* 0x000fc80007810000 */
[----:B------:R-:W-:Y:S02]  /*5190*/  FMNMX.FTZ R39, R60, R39, !PT ;  /* 0x000000273c277209 */ /* 0x000fe40007810000 */
[----:B--2---:R-:W-:-:S04]  /*51a0*/  FMNMX.FTZ R88, R15, R88, !PT ;  /* 0x000000580f587209 */ /* 0x004fc80007810000 */
[C---:B------:R-:W-:Y:S01]  /*51b0*/  FSETP.NEU.FTZ.AND P0, PT, R88.reuse, -INF , PT ;  /* 0xff8000005800780b */ /* 0x040fe20003f1d000 */
[----:B------:R-:W-:-:S05]  /*51c0*/  FMUL.FTZ R33, R88, R89 ;  /* 0x0000005958217220 */ /* 0x000fca0000410000 */
[----:B------:R-:W-:Y:S02]  /*51d0*/  FSEL R33, R33, RZ, P0 ;  /* 0x000000ff21217208 */ /* 0x000fe40000000000 */
[----:B------:R-:W-:-:S03]  /*51e0*/  ISETP.NE.AND P0, PT, R121, RZ, PT ;  /* 0x000000ff7900720c */ /* 0x000fc60003f05270 */
[--C-:B------:R-:W-:Y:S01]  /*51f0*/  FFMA.FTZ R15, R41, R89, -R33.reuse ;  /* 0x00000059290f7223 */ /* 0x100fe20000010821 */
[----:B------:R-:W-:Y:S01]  /*5200*/  FMNMX.FTZ R41, R62, R39, !PT ;  /* 0x000000273e297209 */ /* 0x000fe20007810000 */
[-CC-:B------:R-:W-:Y:S01]  /*5210*/  FFMA.FTZ R25, R98, R89.reuse, -R33.reuse ;  /* 0x0000005962197223 */ /* 0x180fe20000010821 */
[----:B------:R-:W-:Y:S01]  /*5220*/  FSEL R98, R49, -INF , P6 ;  /* 0xff80000031627808 */ /* 0x000fe20003000000 */
        /* <DEDUP_REMOVED lines=10> */
[--C-:B------:R-:W-:Y:S01]  /*52d0*/  FFMA.FTZ R176, R86, R89, -R33.reuse ;  /* 0x0000005956b07223 */ /* 0x100fe20000010821 */
[----:B-1----:R-:W-:Y:S01]  /*52e0*/  FSEL R106, R55, -INF , P3 ;  /* 0xff800000376a7808 */ /* 0x002fe20001800000 */
[----:B------:R-:W-:Y:S01]  /*52f0*/  MUFU.EX2 R15, R15 ;  /* 0x0000000f000f7308 */ /* 0x000fe20000000800 */
[----:B------:R-:W-:Y:S01]  /*5300*/  FMNMX.FTZ R43, R70, R41, !PT ;  /* 0x00000029462b7209 */ /* 0x000fe20007810000 */
[-CC-:B------:R-:W-:Y:S01]  /*5310*/  FFMA.FTZ R21, R94, R89.reuse, -R33.reuse ;  /* 0x000000595e157223 */ /* 0x180fe20000010821 */
[----:B---3--:R-:W-:Y:S01]  /*5320*/  FSEL R108, R57, -INF , P2 ;  /* 0xff800000396c7808 */ /* 0x008fe20001000000 */
[--C-:B------:R-:W-:Y:S01]  /*5330*/  FFMA.FTZ R180, R96, R89, -R33.reuse ;  /* 0x0000005960b47223 */ /* 0x100fe20000010821 */
[----:B------:R-:W-:Y:S01]  /*5340*/  FMNMX.FTZ R43, R72, R43, !PT ;  /* 0x0000002b482b7209 */ /* 0x000fe20007810000 */
[-CC-:B------:R-:W-:Y:S01]  /*5350*/  FFMA.FTZ R29, R112, R89.reuse, -R33.reuse ;  /* 0x00000059701d7223 */ /* 0x180fe20000010821 */
[--C-:B------:R-:W-:Y:S01]  /*5360*/  FFMA.FTZ R110, R110, R89, -R33.reuse ;  /* 0x000000596e6e7223 */ /* 0x100fe20000010821 */
[----:B------:R-:W-:Y:S01]  /*5370*/  MUFU.EX2 R176, R176 ;  /* 0x000000b000b07308 */ /* 0x000fe20000000800 */
[----:B------:R-:W-:Y:S01]  /*5380*/  FMNMX.FTZ R43, R74, R43, !PT ;  /* 0x0000002b4a2b7209 */ /* 0x000fe20007810000 */
[-CC-:B------:R-:W-:Y:S01]  /*5390*/  FFMA.FTZ R26, R114, R89.reuse, -R33.reuse ;  /* 0x00000059721a7223 */ /* 0x180fe20000010821 */
[-CC-:B------:R-:W-:Y:S01]  /*53a0*/  FFMA.FTZ R116, R116, R89.reuse, -R33.reuse ;  /* 0x0000005974747223 */ /* 0x180fe20000010821 */
        /* <DEDUP_REMOVED lines=43> */
[----:B------:R-:W-:Y:S01]  /*5660*/  FFMA.FTZ R218, R194, R89, -R33 ;  /* 0x00000059c2da7223 */ /* 0x000fe20000010821 */
[----:B------:R-:W-:Y:S01]  /*5670*/  MUFU.EX2 R27, R27 ;  /* 0x0000001b001b7308 */ /* 0x000fe20000000800 */
[----:B------:R-:W-:-:S04]  /*5680*/  FMNMX.FTZ R59, R104, R47, !PT ;  /* 0x0000002f683b7209 */ /* 0x000fc80007810000 */
[----:B------:R-:W-:-:S03]  /*5690*/  FMNMX.FTZ R59, R28, R59, !PT ;  /* 0x0000003b1c3b7209 */ /* 0x000fc60007810000 */
        /* <DEDUP_REMOVED lines=13> */
[----:B------:R-:W-:-:S05]  /*5770*/  FMNMX.FTZ R59, R108, R59, !PT ;  /* 0x0000003b6c3b7209 */ /* 0x000fca0007810000 */
[----:B------:R-:W1:Y:S02]  /*5780*/  SHFL.BFLY PT, R92, R59, 0x2, 0x1f ;  /* 0x0c401f003b5c7f89 */ /* 0x000e6400000e0000 */
[----:B------:R-:W2:Y:S08]  /*5790*/  MUFU.EX2 R35, R116 ;  /* 0x0000007400237308 */ /* 0x000eb00000000800 */
[----:B------:R-:W-:Y:S08]  /*57a0*/  MUFU.EX2 R30, R30 ;  /* 0x0000001e001e7308 */ /* 0x000ff00000000800 */
[----:B------:R-:W3:Y:S01]  /*57b0*/  MUFU.EX2 R37, R120 ;  /* 0x0000007800257308 */ /* 0x000ee20000000800 */
[----:B--2---:R-:W-:-:S02]  /*57c0*/  F2FP.F16.F32.PACK_AB R188, R35, R26 ;  /* 0x0000001a23bc723e */ /* 0x004fc400000000ff */
[----:B-1----:R-:W-:Y:S01]  /*57d0*/  FMNMX.FTZ R63, R59, R92, !PT ;  /* 0x0000005c3b3f7209 */ /* 0x002fe20007810000 */
[----:B------:R-:W-:-:S04]  /*57e0*/  FFMA.FTZ R59, R172, R89, -R33 ;  /* 0x00000059ac3b7223 */ /* 0x000fc80000010821 */
[----:B------:R-:W-:Y:S01]  /*57f0*/  MUFU.EX2 R39, R122 ;  /* 0x0000007a00277308 */ /* 0x000fe20000000800 */
[----:B------:R-:W-:Y:S01]  /*5800*/  FFMA.FTZ R33, R196, R89, -R33 ;  /* 0x00000059c4217223 */ /* 0x000fe20000010821 */
[----:B------:R-:W1:Y:S06]  /*5810*/  SHFL.BFLY PT, R92, R63, 0x1, 0x1f ;  /* 0x0c201f003f5c7f89 */ /* 0x000e6c00000e0000 */
[----:B------:R-:W-:Y:S01]  /*5820*/  MUFU.EX2 R86, R86 ;  /* 0x0000005600567308 */ /* 0x000fe20000000800 */
[----:B---3--:R-:W-:-:S07]  /*5830*/  F2FP.F16.F32.PACK_AB R190, R37, R30 ;  /* 0x0000001e25be723e */ /* 0x008fce00000000ff */
[----:B------:R-:W-:Y:S08]  /*5840*/  MUFU.EX2 R41, R126 ;  /* 0x0000007e00297308 */ /* 0x000ff00000000800 */
[----:B------:R-:W-:Y:S01]  /*5850*/  MUFU.EX2 R94, R94 ;  /* 0x0000005e005e7308 */ /* 0x000fe20000000800 */
[----:B-1----:R-:W-:-:S04]  /*5860*/  FMNMX.FTZ R92, R63, R92, !PT ;  /* 0x0000005c3f5c7209 */ /* 0x002fc80007810000 */
[C---:B------:R-:W-:Y:S01]  /*5870*/  FSETP.NEU.FTZ.AND P2, PT, R92.reuse, -INF , PT ;  /* 0xff8000005c00780b */ /* 0x040fe20003f5d000 */
[----:B------:R-:W-:Y:S02]  /*5880*/  FMUL.FTZ R65, R92, R89 ;  /* 0x000000595c417220 */ /* 0x000fe40000410000 */
[----:B------:R-:W-:Y:S03]  /*5890*/  MUFU.EX2 R43, R132 ;  /* 0x00000084002b7308 */ /* 0x000fe60000000800 */
[----:B------:R-:W-:Y:S02]  /*58a0*/  FSEL R65, R65, RZ, P2 ;  /* 0x000000ff41417208 */ /* 0x000fe40001000000 */
[----:B------:R-:W-:-:S03]  /*58b0*/  PLOP3.LUT P2, PT, PT, PT, UP0, 0x80, 0x0 ;  /* 0x000000000000781c */ /* 0x000fc60003f4f008 */
[----:B------:R-:W-:Y:S01]  /*58c0*/  MUFU.EX2 R96, R96 ;  /* 0x0000006000607308 */ /* 0x000fe20000000800 */
[-CC-:B------:R-:W-:Y:S01]  /*58d0*/  FFMA.FTZ R177, R12, R89.reuse, -R65.reuse ;  /* 0x000000590cb17223 */ /* 0x180fe20000010841 */
[-C--:B------:R-:W-:Y:S01]  /*58e0*/  FFMA.FTZ R12, R13, R89.reuse, -R65 ;  /* 0x000000590d0c7223 */ /* 0x080fe20000010841 */
[----:B------:R-:W-:Y:S01]  /*58f0*/  FADD.FTZ R13, R176, R15 ;  /* 0x0000000fb00d7221 */ /* 0x000fe20000010000 */
[-CC-:B------:R-:W-:Y:S01]  /*5900*/  FFMA.FTZ R179, R14, R89.reuse, -R65.reuse ;  /* 0x000000590eb37223 */ /* 0x180fe20000010841 */
[-CC-:B------:R-:W-:Y:S01]  /*5910*/  FFMA.FTZ R20, R20, R89.reuse, -R65.reuse ;  /* 0x0000005914147223 */ /* 0x180fe20000010841 */
[-C--:B------:R-:W-:Y:S01]  /*5920*/  FFMA.FTZ R181, R40, R89.reuse, -R65 ;  /* 0x0000005928b57223 */ /* 0x080fe20000010841 */
[----:B------:R-:W-:Y:S01]  /*5930*/  FADD.FTZ R14, R178, R13 ;  /* 0x0000000db20e7221 */ /* 0x000fe20000010000 */
[----:B------:R-:W-:Y:S01]  /*5940*/  MUFU.EX2 R177, R177 ;  /* 0x000000b100b17308 */ /* 0x000fe20000000800 */
[-CC-:B------:R-:W-:Y:S01]  /*5950*/  FFMA.FTZ R40, R42, R89.reuse, -R65.reuse ;  /* 0x000000592a287223 */ /* 0x180fe20000010841 */
[-CC-:B------:R-:W-:Y:S01]  /*5960*/  FFMA.FTZ R183, R44, R89.reuse, -R65.reuse ;  /* 0x000000592cb77223 */ /* 0x180fe20000010841 */
[----:B------:R-:W-:Y:S01]  /*5970*/  FADD.FTZ R13, R21, R14 ;  /* 0x0000000e150d7221 */ /* 0x000fe20000010000 */
[-CC-:B------:R-:W-:Y:S01]  /*5980*/  FFMA.FTZ R201, R32, R89.reuse, -R65.reuse ;  /* 0x0000005920c97223 */ /* 0x180fe20000010841 */
[-CC-:B------:R-:W-:Y:S01]  /*5990*/  FFMA.FTZ R42, R46, R89.reuse, -R65.reuse ;  /* 0x000000592e2a7223 */ /* 0x180fe20000010841 */
[-C--:B------:R-:W-:Y:S01]  /*59a0*/  FFMA.FTZ R185, R48, R89.reuse, -R65 ;  /* 0x0000005930b97223 */ /* 0x080fe20000010841 */
[----:B------:R-:W-:Y:S01]  /*59b0*/  FADD.FTZ R14, R180, R13 ;  /* 0x0000000db40e7221 */ /* 0x000fe20000010000 */
[----:B------:R-:W1:Y:S01]  /*59c0*/  MUFU.EX2 R12, R12 ;  /* 0x0000000c000c7308 */ /* 0x000e620000000800 */
[-CC-:B------:R-:W-:Y:S01]  /*59d0*/  FFMA.FTZ R191, R60, R89.reuse, -R65.reuse ;  /* 0x000000593cbf7223 */ /* 0x180fe20000010841 */
[-CC-:B------:R-:W-:Y:S01]  /*59e0*/  FFMA.FTZ R44, R50, R89.reuse, -R65.reuse ;  /* 0x00000059322c7223 */ /* 0x180fe20000010841 */
[----:B------:R-:W-:Y:S01]  /*59f0*/  FADD.FTZ R13, R25, R14 ;  /* 0x0000000e190d7221 */ /* 0x000fe20000010000 */
[-CC-:B------:R-:W-:Y:S01]  /*5a00*/  FFMA.FTZ R187, R52, R89.reuse, -R65.reuse ;  /* 0x0000005934bb7223 */ /* 0x180fe20000010841 */
[-CC-:B------:R-:W-:Y:S01]  /*5a10*/  FFMA.FTZ R203, R34, R89.reuse, -R65.reuse ;  /* 0x0000005922cb7223 */ /* 0x180fe20000010841 */
[-C--:B------:R-:W-:Y:S01]  /*5a20*/  FFMA.FTZ R46, R54, R89.reuse, -R65 ;  /* 0x00000059362e7223 */ /* 0x080fe20000010841 */
[----:B------:R-:W-:Y:S01]  /*5a30*/  FADD.FTZ R14, R182, R13 ;  /* 0x0000000db60e7221 */ /* 0x000fe20000010000 */
[----:B------:R-:W2:Y:S01]  /*5a40*/  MUFU.EX2 R179, R179 ;  /* 0x000000b300b37308 */ /* 0x000ea20000000800 */
[-CC-:B------:R-:W-:Y:S01]  /*5a50*/  FFMA.FTZ R189, R56, R89.reuse, -R65.reuse ;  /* 0x0000005938bd7223 */ /* 0x180fe20000010841 */
[-CC-:B------:R-:W-:Y:S01]  /*5a60*/  FFMA.FTZ R48, R58, R89.reuse, -R65.reuse ;  /* 0x000000593a307223 */ /* 0x180fe20000010841 */
[----:B------:R-:W-:Y:S01]  /*5a70*/  FADD.FTZ R13, R27, R14 ;  /* 0x0000000e1b0d7221 */ /* 0x000fe20000010000 */
[-CC-:B------:R-:W-:Y:S01]  /*5a80*/  FFMA.FTZ R50, R62, R89.reuse, -R65.reuse ;  /* 0x000000593e327223 */ /* 0x180fe20000010841 */
[-CC-:B------:R-:W-:Y:S01]  /*5a90*/  FFMA.FTZ R193, R64, R89.reuse, -R65.reuse ;  /* 0x0000005940c17223 */ /* 0x180fe20000010841 */
[-C--:B------:R-:W-:Y:S01]  /*5aa0*/  FFMA.FTZ R52, R66, R89.reuse, -R65 ;  /* 0x0000005942347223 */ /* 0x080fe20000010841 */
[----:B------:R-:W-:Y:S01]  /*5ab0*/  FADD.FTZ R32, R184, R13 ;  /* 0x0000000db8207221 */ /* 0x000fe20000010000 */
[----:B------:R-:W3:Y:S01]  /*5ac0*/  MUFU.EX2 R20, R20 ;  /* 0x0000001400147308 */ /* 0x000ee20000000800 */
[----:B-1----:R-:W-:Y:S01]  /*5ad0*/  FADD.FTZ R14, R177, R12 ;  /* 0x0000000cb10e7221 */ /* 0x002fe20000010000 */
[-CC-:B------:R-:W-:Y:S01]  /*5ae0*/  FFMA.FTZ R195, R68, R89.reuse, -R65.reuse ;  /* 0x0000005944c37223 */ /* 0x180fe20000010841 */
[----:B------:R-:W-:Y:S01]  /*5af0*/  FADD.FTZ R67, R29, R32 ;  /* 0x000000201d437221 */ /* 0x000fe20000010000 */
[-CC-:B------:R-:W-:Y:S01]  /*5b00*/  FFMA.FTZ R54, R70, R89.reuse, -R65.reuse ;  /* 0x0000005946367223 */ /* 0x180fe20000010841 */
[-CC-:B------:R-:W-:Y:S01]  /*5b10*/  FFMA.FTZ R197, R72, R89.reuse, -R65.reuse ;  /* 0x0000005948c57223 */ /* 0x180fe20000010841 */
[-C--:B------:R-:W-:Y:S01]  /*5b20*/  FFMA.FTZ R56, R74, R89.reuse, -R65 ;  /* 0x000000594a387223 */ /* 0x080fe20000010841 */
[----:B------:R-:W-:Y:S01]  /*5b30*/  FADD.FTZ R60, R186, R67 ;  /* 0x00000043ba3c7221 */ /* 0x000fe20000010000 */
[----:B------:R-:W1:Y:S01]  /*5b40*/  MUFU.EX2 R181, R181 ;  /* 0x000000b500b57308 */ /* 0x000e620000000800 */
[----:B--2---:R-:W-:Y:S01]  /*5b50*/  FADD.FTZ R13, R179, R14 ;  /* 0x0000000eb30d7221 */ /* 0x004fe20000010000 */
[-CC-:B------:R-:W-:Y:S01]  /*5b60*/  FFMA.FTZ R199, R76, R89.reuse, -R65.reuse ;  /* 0x000000594cc77223 */ /* 0x180fe20000010841 */
[----:B------:R-:W-:Y:S01]  /*5b70*/  FADD.FTZ R67, R31, R60 ;  /* 0x0000003c1f437221 */ /* 0x000fe20000010000 */
[-CC-:B------:R-:W-:Y:S01]  /*5b80*/  FFMA.FTZ R58, R78, R89.reuse, -R65.reuse ;  /* 0x000000594e3a7223 */ /* 0x180fe20000010841 */
[-CC-:B------:R-:W-:Y:S01]  /*5b90*/  FFMA.FTZ R38, R38, R89.reuse, -R65.reuse ;  /* 0x0000005926267223 */ /* 0x180fe20000010841 */
[-C--:B------:R-:W-:Y:S01]  /*5ba0*/  FFMA.FTZ R32, R80, R89.reuse, -R65 ;  /* 0x0000005950207223 */ /* 0x080fe20000010841 */
[----:B------:R-:W-:Y:S01]  /*5bb0*/  FADD.FTZ R34, R26, R67 ;  /* 0x000000431a227221 */ /* 0x000fe20000010000 */
[----:B------:R-:W2:Y:S01]  /*5bc0*/  MUFU.EX2 R40, R40 ;  /* 0x0000002800287308 */ /* 0x000ea20000000800 */
[----:B---3--:R-:W-:Y:S01]  /*5bd0*/  FADD.FTZ R14, R20, R13 ;  /* 0x0000000d140e7221 */ /* 0x008fe20000010000 */
        /* <DEDUP_REMOVED lines=16> */
[-C--:B------:R-:W-:Y:S01]  /*5ce0*/  FFMA.FTZ R136, R136, R89.reuse, -R65 ;  /* 0x0000005988887223 */ /* 0x080fe20000010841 */
[----:B------:R-:W-:Y:S01]  /*5cf0*/  FADD.FTZ R60, R86, R67 ;  /* 0x00000043563c7221 */ /* 0x000fe20000010000 */
[-CC-:B------:R-:W-:Y:S01]  /*5d00*/  FFMA.FTZ R140, R140, R89.reuse, -R65.reuse ;  /* 0x000000598c8c7223 */ /* 0x180fe20000010841 */
[-CC-:B------:R-:W-:Y:S01]  /*5d10*/  FFMA.FTZ R144, R144, R89.reuse, -R65.reuse ;  /* 0x0000005990907223 */ /* 0x180fe20000010841 */
[-CC-:B------:R-:W-:Y:S01]  /*5d20*/  FFMA.FTZ R98, R98, R89.reuse, -R65.reuse ;  /* 0x0000005962627223 */ /* 0x180fe20000010841 */
[----:B------:R-:W-:Y:S01]  /*5d30*/  FADD.FTZ R67, R41, R60 ;  /* 0x0000003c29437221 */ /* 0x000fe20000010000 */
[----:B------:R-:W2:Y:S01]  /*5d40*/  MUFU.EX2 R185, R185 ;  /* 0x000000b900b97308 */ /* 0x000ea20000000800 */
[----:B---3--:R-:W-:Y:S01]  /*5d50*/  FADD.FTZ R13, R183, R14 ;  /* 0x0000000eb70d7221 */ /* 0x008fe20000010000 */
[-C--:B------:R-:W-:Y:S01]  /*5d60*/  FFMA.FTZ R100, R100, R89.reuse, -R65 ;  /* 0x0000005964647223 */ /* 0x080fe20000010841 */
[----:B------:R-:W-:Y:S01]  /*5d70*/  FADD.FTZ R60, R94, R67 ;  /* 0x000000435e3c7221 */ /* 0x000fe20000010000 */
[--C-:B------:R-:W-:Y:S01]  /*5d80*/  FFMA.FTZ R102, R102, R89, -R65.reuse ;  /* 0x0000005966667223 */ /* 0x100fe20000010841 */
[----:B------:R-:W-:Y:S01]  /*5d90*/  F2FP.F16.F32.PACK_AB R177, R12, R177 ;  /* 0x000000b10cb1723e */ /* 0x000fe200000000ff */
[-CC-:B------:R-:W-:Y:S01]  /*5da0*/  FFMA.FTZ R106, R106, R89.reuse, -R65.reuse ;  /* 0x000000596a6a7223 */ /* 0x180fe20000010841 */
[----:B------:R-:W-:Y:S01]  /*5db0*/  FFMA.FTZ R65, R108, R89, -R65 ;  /* 0x000000596c417223 */ /* 0x000fe20000010841 */
[----:B------:R-:W3:Y:S01]  /*5dc0*/  MUFU.EX2 R44, R44 ;  /* 0x0000002c002c7308 */ /* 0x000ee20000000800 */
[----:B-1----:R-:W-:Y:S01]  /*5dd0*/  FADD.FTZ R14, R42, R13 ;  /* 0x0000000d2a0e7221 */ /* 0x002fe20000010000 */
[----:B------:R-:W-:Y:S01]  /*5de0*/  F2FP.F16.F32.PACK_AB R180, R25, R180 ;  /* 0x000000b419b4723e */ /* 0x000fe200000000ff */
[--C-:B------:R-:W-:Y:S01]  /*5df0*/  IMAD.MOV.U32 R84, RZ, RZ, R87.reuse ;  /* 0x000000ffff547224 */ /* 0x100fe200078e0057 */
[----:B------:R-:W-:Y:S01]  /*5e00*/  F2FP.F16.F32.PACK_AB R182, R27, R182 ;  /* 0x000000b61bb6723e */ /* 0x000fe200000000ff */
[--C-:B------:R-:W-:Y:S01]  /*5e10*/  IMAD.MOV.U32 R80, RZ, RZ, R87.reuse ;  /* 0x000000ffff507224 */ /* 0x100fe200078e0057 */
[----:B------:R-:W-:Y:S01]  /*5e20*/  F2FP.F16.F32.PACK_AB R184, R29, R184 ;  /* 0x000000b81db8723e */ /* 0x000fe200000000ff */
[--C-:B------:R-:W-:Y:S01]  /*5e30*/  IMAD.MOV.U32 R76, RZ, RZ, R87.reuse ;  /* 0x000000ffff4c7224 */ /* 0x100fe200078e0057 */
[----:B------:R-:W1:Y:S01]  /*5e40*/  MUFU.EX2 R187, R187 ;  /* 0x000000bb00bb7308 */ /* 0x000e620000000800 */
[----:B--2---:R-:W-:Y:S01]  /*5e50*/  FADD.FTZ R13, R185, R14 ;  /* 0x0000000eb90d7221 */ /* 0x004fe20000010000 */
[----:B------:R-:W-:Y:S01]  /*5e60*/  F2FP.F16.F32.PACK_AB R186, R31, R186 ;  /* 0x000000ba1fba723e */ /* 0x000fe200000000ff */
[--C-:B------:R-:W-:Y:S01]  /*5e70*/  IMAD.MOV.U32 R72, RZ, RZ, R87.reuse ;  /* 0x000000ffff487224 */ /* 0x100fe200078e0057 */
[----:B------:R-:W-:Y:S01]  /*5e80*/  F2FP.F16.F32.PACK_AB R194, R94, R41 ;  /* 0x000000295ec2723e */ /* 0x000fe200000000ff */
[--C-:B------:R-:W-:Y:S01]  /*5e90*/  IMAD.MOV.U32 R68, RZ, RZ, R87.reuse ;  /* 0x000000ffff447224 */ /* 0x100fe200078e0057 */
[----:B------:R-:W-:Y:S01]  /*5ea0*/  F2FP.F16.F32.PACK_AB R196, R96, R43 ;  /* 0x0000002b60c4723e */ /* 0x000fe200000000ff */
[----:B------:R-:W-:Y:S01]  /*5eb0*/  IMAD.MOV.U32 R67, RZ, RZ, R87 ;  /* 0x000000ffff437224 */ /* 0x000fe200078e0057 */
[----:B------:R-:W2:Y:S01]  /*5ec0*/  MUFU.EX2 R46, R46 ;  /* 0x0000002e002e7308 */ /* 0x000ea20000000800 */
[----:B---3--:R-:W-:Y:S01]  /*5ed0*/  FADD.FTZ R14, R44, R13 ;  /* 0x0000000d2c0e7221 */ /* 0x008fe20000010000 */
[----:B------:R-:W-:Y:S01]  /*5ee0*/  F2FP.F16.F32.PACK_AB R181, R40, R181 ;  /* 0x000000b528b5723e */ /* 0x000fe200000000ff */
[--C-:B------:R-:W-:Y:S01]  /*5ef0*/  IMAD.MOV.U32 R64, RZ, RZ, R87.reuse ;  /* 0x000000ffff407224 */ /* 0x100fe200078e0057 */
[----:B------:R-:W-:Y:S01]  /*5f00*/  F2FP.F16.F32.PACK_AB R183, R42, R183 ;  /* 0x000000b72ab7723e */ /* 0x000fe200000000ff */
[--C-:B------:R-:W-:Y:S01]  /*5f10*/  IMAD.MOV.U32 R41, RZ, RZ, R87.reuse ;  /* 0x000000ffff297224 */ /* 0x100fe200078e0057 */
[----:B------:R-:W-:Y:S01]  /*5f20*/  F2FP.F16.F32.PACK_AB R185, R44, R185 ;  /* 0x000000b92cb9723e */ /* 0x000fe200000000ff */
[--C-:B------:R-:W-:Y:S01]  /*5f30*/  IMAD.MOV.U32 R44, RZ, RZ, R87.reuse ;  /* 0x000000ffff2c7224 */ /* 0x100fe200078e0057 */
[----:B------:R-:W3:Y:S01]  /*5f40*/  MUFU.EX2 R189, R189 ;  /* 0x000000bd00bd7308 */ /* 0x000ee20000000800 */
[----:B-1----:R-:W-:Y:S01]  /*5f50*/  FADD.FTZ R13, R187, R14 ;  /* 0x0000000ebb0d7221 */ /* 0x002fe20000010000 */
[----:B------:R-:W-:Y:S01]  /*5f60*/  F2FP.F16.F32.PACK_AB R176, R15, R176 ;  /* 0x000000b00fb0723e */ /* 0x000fe200000000ff */
[--C-:B------:R-:W-:Y:S01]  /*5f70*/  IMAD.MOV.U32 R40, RZ, RZ, R87.reuse ;  /* 0x000000ffff287224 */ /* 0x100fe200078e0057 */
[----:B------:R-:W-:Y:S01]  /*5f80*/  F2FP.F16.F32.PACK_AB R178, R21, R178 ;  /* 0x000000b215b2723e */ /* 0x000fe200000000ff */
[--C-:B------:R-:W-:Y:S01]  /*5f90*/  IMAD.MOV.U32 R37, RZ, RZ, R87.reuse ;  /* 0x000000ffff257224 */ /* 0x100fe200078e0057 */
[----:B------:R-:W-:Y:S01]  /*5fa0*/  F2FP.F16.F32.PACK_AB R179, R20, R179 ;  /* 0x000000b314b3723e */ /* 0x000fe200000000ff */
[----:B------:R-:W-:Y:S01]  /*5fb0*/  IMAD.MOV.U32 R35, RZ, RZ, R87 ;  /* 0x000000ffff237224 */ /* 0x000fe200078e0057 */
[----:B------:R-:W1:Y:S01]  /*5fc0*/  MUFU.EX2 R48, R48 ;  /* 0x0000003000307308 */ /* 0x000e620000000800 */
[C---:B--2---:R-:W-:Y:S01]  /*5fd0*/  FADD.FTZ R14, R46.reuse, R13 ;  /* 0x0000000d2e0e7221 */ /* 0x044fe20000010000 */
[----:B------:R-:W-:Y:S01]  /*5fe0*/  FADD.FTZ R13, R43, R60 ;  /* 0x0000003c2b0d7221 */ /* 0x000fe20000010000 */
[----:B------:R-:W-:Y:S01]  /*5ff0*/  F2FP.F16.F32.PACK_AB R187, R46, R187 ;  /* 0x000000bb2ebb723e */ /* 0x000fe200000000ff */
[----:B------:R-:W-:Y:S01]  /*6000*/  IMAD.MOV.U32 R43, RZ, RZ, R87 ;  /* 0x000000ffff2b7224 */ /* 0x000fe200078e0057 */
[-C--:B------:R-:W-:Y:S01]  /*6010*/  MOV R82, R87.reuse ;  /* 0x0000005700527202 */ /* 0x080fe20000000f00 */
[----:B------:R-:W-:Y:S01]  /*6020*/  FADD.FTZ R13, R96, R13 ;  /* 0x0000000d600d7221 */ /* 0x000fe20000010000 */
[-C--:B------:R-:W-:Y:S01]  /*6030*/  MOV R78, R87.reuse ;  /* 0x00000057004e7202 */ /* 0x080fe20000000f00 */
[----:B------:R-:W2:Y:S01]  /*6040*/  MUFU.EX2 R191, R191 ;  /* 0x000000bf00bf7308 */ /* 0x000ea20000000800 */
[----:B---3--:R-:W-:Y:S01]  /*6050*/  FADD.FTZ R3, R189, R14 ;  /* 0x0000000ebd037221 */ /* 0x008fe20000010000 */
[-C--:B------:R-:W-:Y:S01]  /*6060*/  MOV R74, R87.reuse ;  /* 0x00000057004a7202 */ /* 0x080fe20000000f00 */
[--C-:B------:R-:W-:Y:S01]  /*6070*/  IMAD.MOV.U32 R31, RZ, RZ, R87.reuse ;  /* 0x000000ffff1f7224 */ /* 0x100fe200078e0057 */
[-C--:B------:R-:W-:Y:S01]  /*6080*/  MOV R70, R87.reuse ;  /* 0x0000005700467202 */ /* 0x080fe20000000f00 */
[--C-:B------:R-:W-:Y:S01]  /*6090*/  IMAD.MOV.U32 R29, RZ, RZ, R87.reuse ;  /* 0x000000ffff1d7224 */ /* 0x100fe200078e0057 */
[----:B------:R-:W-:Y:S01]  /*60a0*/  MOV R66, R87 ;  /* 0x0000005700427202 */ /* 0x000fe20000000f00 */
[----:B------:R-:W-:Y:S01]  /*60b0*/  IMAD.MOV.U32 R27, RZ, RZ, R87 ;  /* 0x000000ffff1b7224 */ /* 0x000fe200078e0057 */
[----:B------:R-:W3:Y:S01]  /*60c0*/  MUFU.EX2 R198, R198 ;  /* 0x000000c600c67308 */ /* 0x000ee20000000800 */
[C---:B-1----:R-:W-:Y:S01]  /*60d0*/  FADD.FTZ R14, R48.reuse, R3 ;  /* 0x00000003300e7221 */ /* 0x042fe20000010000 */
[----:B------:R-:W-:Y:S01]  /*60e0*/  F2FP.F16.F32.PACK_AB R189, R48, R189 ;  /* 0x000000bd30bd723e */ /* 0x000fe200000000ff */
[--C-:B------:R-:W-:Y:S01]  /*60f0*/  IMAD.MOV.U32 R48, RZ, RZ, R87.reuse ;  /* 0x000000ffff307224 */ /* 0x100fe200078e0057 */
[-C--:B------:R-:W-:Y:S01]  /*6100*/  MOV R62, R87.reuse ;  /* 0x00000057003e7202 */ /* 0x080fe20000000f00 */
[----:B------:R-:W-:Y:S01]  /*6110*/  IMAD.MOV.U32 R25, RZ, RZ, R87 ;  /* 0x000000ffff197224 */ /* 0x000fe200078e0057 */
[----:B------:R-:W-:-:S02]  /*6120*/  MOV R46, R87 ;  /* 0x00000057002e7202 */ /* 0x000fc40000000f00 */
[----:B------:R-:W1:Y:S01]  /*6130*/  MUFU.EX2 R50, R50 ;  /* 0x0000003200327308 */ /* 0x000e620000000800 */
[----:B--2---:R-:W-:Y:S01]  /*6140*/  FADD.FTZ R3, R191, R14 ;  /* 0x0000000ebf037221 */ /* 0x004fe20000010000 */
[-C--:B------:R-:W-:Y:S02]  /*6150*/  MOV R42, R87.reuse ;  /* 0x00000057002a7202 */ /* 0x080fe40000000f00 */
[----:B------:R-:W-:-:S04]  /*6160*/  MOV R30, R87 ;  /* 0x00000057001e7202 */ /* 0x000fc80000000f00 */
[----:B------:R-:W2:Y:S01]  /*6170*/  MUFU.EX2 R45, R142 ;  /* 0x0000008e002d7308 */ /* 0x000ea20000000800 */
[----:B---3--:R-:W-:-:S07]  /*6180*/  FADD.FTZ R60, R198, R13 ;  /* 0x0000000dc63c7221 */ /* 0x008fce0000010000 */
[----:B------:R-:W3:Y:S01]  /*6190*/  MUFU.EX2 R193, R193 ;  /* 0x000000c100c17308 */ /* 0x000ee20000000800 */
[C---:B-1----:R-:W-:Y:S01]  /*61a0*/  FADD.FTZ R14, R50.reuse, R3 ;  /* 0x00000003320e7221 */ /* 0x042fe20000010000 */
[----:B------:R-:W-:Y:S02]  /*61b0*/  F2FP.F16.F32.PACK_AB R191, R50, R191 ;  /* 0x000000bf32bf723e */ /* 0x000fe400000000ff */
[----:B------:R-:W-:-:S04]  /*61c0*/  MOV R50, R87 ;  /* 0x0000005700327202 */ /* 0x000fc80000000f00 */
[----:B------:R-:W1:Y:S01]  /*61d0*/  MUFU.EX2 R200, R200 ;  /* 0x000000c800c87308 */ /* 0x000e620000000800 */
[C---:B--2---:R-:W-:Y:S01]  /*61e0*/  FADD.FTZ R13, R45.reuse, R60 ;  /* 0x0000003c2d0d7221 */ /* 0x044fe20000010000 */
[----:B------:R-:W-:Y:S01]  /*61f0*/  F2FP.F16.F32.PACK_AB R198, R45, R198 ;  /* 0x000000c62dc6723e */ /* 0x000fe200000000ff */
[----:B------:R-:W-:-:S05]  /*6200*/  IMAD.MOV.U32 R45, RZ, RZ, R87 ;  /* 0x000000ffff2d7224 */ /* 0x000fca00078e0057 */
[----:B------:R-:W2:Y:S01]  /*6210*/  MUFU.EX2 R52, R52 ;  /* 0x0000003400347308 */ /* 0x000ea20000000800 */
[----:B---3--:R-:W-:-:S07]  /*6220*/  FADD.FTZ R3, R193, R14 ;  /* 0x0000000ec1037221 */ /* 0x008fce0000010000 */
[----:B------:R-:W3:Y:S01]  /*6230*/  MUFU.EX2 R47, R148 ;  /* 0x00000094002f7308 */ /* 0x000ee20000000800 */
[----:B-1----:R-:W-:-:S07]  /*6240*/  FADD.FTZ R60, R200, R13 ;  /* 0x0000000dc83c7221 */ /* 0x002fce0000010000 */
[----:B------:R-:W1:Y:S01]  /*6250*/  MUFU.EX2 R195, R195 ;  /* 0x000000c300c37308 */ /* 0x000e620000000800 */
[C---:B--2---:R-:W-:Y:S01]  /*6260*/  FADD.FTZ R14, R52.reuse, R3 ;  /* 0x00000003340e7221 */ /* 0x044fe20000010000 */
[----:B------:R-:W-:Y:S01]  /*6270*/  F2FP.F16.F32.PACK_AB R193, R52, R193 ;  /* 0x000000c134c1723e */ /* 0x000fe200000000ff */
[----:B------:R-:W-:-:S05]  /*6280*/  IMAD.MOV.U32 R52, RZ, RZ, R87 ;  /* 0x000000ffff347224 */ /* 0x000fca00078e0057 */
[----:B------:R-:W-:Y:S01]  /*6290*/  MUFU.EX2 R202, R202 ;  /* 0x000000ca00ca7308 */ /* 0x000fe20000000800 */
[C---:B---3--:R-:W-:Y:S01]  /*62a0*/  FADD.FTZ R13, R47.reuse, R60 ;  /* 0x0000003c2f0d7221 */ /* 0x048fe20000010000 */
[----:B------:R-:W-:Y:S01]  /*62b0*/  F2FP.F16.F32.PACK_AB R200, R47, R200 ;  /* 0x000000c82fc8723e */ /* 0x000fe200000000ff */
[--C-:B------:R-:W-:Y:S02]  /*62c0*/  IMAD.MOV.U32 R60, RZ, RZ, R87.reuse ;  /* 0x000000ffff3c7224 */ /* 0x100fe400078e0057 */
[----:B------:R-:W-:-:S03]  /*62d0*/  IMAD.MOV.U32 R47, RZ, RZ, R87 ;  /* 0x000000ffff2f7224 */ /* 0x000fc600078e0057 */
[----:B------:R-:W2:Y:S01]  /*62e0*/  MUFU.EX2 R54, R54 ;  /* 0x0000003600367308 */ /* 0x000ea20000000800 */
[----:B-1----:R-:W-:-:S07]  /*62f0*/  FADD.FTZ R3, R195, R14 ;  /* 0x0000000ec3037221 */ /* 0x002fce0000010000 */
[----:B------:R-:W-:Y:S08]  /*6300*/  MUFU.EX2 R49, R152 ;  /* 0x0000009800317308 */ /* 0x000ff00000000800 */
[----:B------:R-:W1:Y:S01]  /*6310*/  MUFU.EX2 R197, R197 ;  /* 0x000000c500c57308 */ /* 0x000e620000000800 */
[C---:B--2---:R-:W-:Y:S01]  /*6320*/  FADD.FTZ R14, R54.reuse, R3 ;  /* 0x00000003360e7221 */ /* 0x044fe20000010000 */
[----:B------:R-:W-:-:S02]  /*6330*/  F2FP.F16.F32.PACK_AB R195, R54, R195 ;  /* 0x000000c336c3723e */ /* 0x000fc400000000ff */
[----:B------:R-:W-:-:S04]  /*6340*/  MOV R54, R87 ;  /* 0x0000005700367202 */ /* 0x000fc80000000f00 */
[----:B------:R-:W-:Y:S08]  /*6350*/  MUFU.EX2 R204, R204 ;  /* 0x000000cc00cc7308 */ /* 0x000ff00000000800 */
[----:B------:R-:W2:Y:S01]  /*6360*/  MUFU.EX2 R56, R56 ;  /* 0x0000003800387308 */ /* 0x000ea20000000800 */
[----:B-1----:R-:W-:-:S07]  /*6370*/  FADD.FTZ R3, R197, R14 ;  /* 0x0000000ec5037221 */ /* 0x002fce0000010000 */
[----:B------:R-:W-:Y:S08]  /*6380*/  MUFU.EX2 R51, R51 ;  /* 0x0000003300337308 */ /* 0x000ff00000000800 */
[----:B------:R-:W1:Y:S01]  /*6390*/  MUFU.EX2 R199, R199 ;  /* 0x000000c700c77308 */ /* 0x000e620000000800 */
[C---:B--2---:R-:W-:Y:S01]  /*63a0*/  FADD.FTZ R14, R56.reuse, R3 ;  /* 0x00000003380e7221 */ /* 0x044fe20000010000 */
[----:B------:R-:W-:Y:S01]  /*63b0*/  F2FP.F16.F32.PACK_AB R197, R56, R197 ;  /* 0x000000c538c5723e */ /* 0x000fe200000000ff */
[----:B------:R-:W-:-:S05]  /*63c0*/  IMAD.MOV.U32 R56, RZ, RZ, R87 ;  /* 0x000000ffff387224 */ /* 0x000fca00078e0057 */
[----:B------:R-:W2:Y:S08]  /*63d0*/  MUFU.EX2 R206, R206 ;  /* 0x000000ce00ce7308 */ /* 0x000eb00000000800 */
[----:B------:R3:W-:Y:S01]  /*63e0*/  MUFU.EX2 R207, R38 ;  /* 0x0000002600cf7308 */ /* 0x0007e20000000800 */
[----:B-1----:R-:W-:-:S07]  /*63f0*/  FADD.FTZ R3, R199, R14 ;  /* 0x0000000ec7037221 */ /* 0x002fce0000010000 */
[----:B------:R-:W1:Y:S01]  /*6400*/  MUFU.EX2 R58, R58 ;  /* 0x0000003a003a7308 */ /* 0x000e620000000800 */
[----:B---3--:R-:W-:Y:S01]  /*6410*/  FADD.FTZ R38, R202, R13 ;  /* 0x0000000dca267221 */ /* 0x008fe20000010000 */
[----:B------:R-:W-:-:S03]  /*6420*/  F2FP.F16.F32.PACK_AB R202, R49, R202 ;  /* 0x000000ca31ca723e */ /* 0x000fc600000000ff */
[----:B------:R-:W-:Y:S01]  /*6430*/  FADD.FTZ R13, R49, R38 ;  /* 0x00000026310d7221 */ /* 0x000fe20000010000 */
[----:B------:R-:W-:Y:S02]  /*6440*/  IMAD.MOV.U32 R49, RZ, RZ, R87 ;  /* 0x000000ffff317224 */ /* 0x000fe400078e0057 */
[----:B------:R-:W3:Y:S01]  /*6450*/  MUFU.EX2 R53, R53 ;  /* 0x0000003500357308 */ /* 0x000ee20000000800 */
[----:B------:R-:W-:Y:S01]  /*6460*/  FADD.FTZ R38, R204, R13 ;  /* 0x0000000dcc267221 */ /* 0x000fe20000010000 */
[----:B------:R-:W-:-:S03]  /*6470*/  F2FP.F16.F32.PACK_AB R204, R51, R204 ;  /* 0x000000cc33cc723e */ /* 0x000fc600000000ff */
[----:B------:R-:W-:Y:S01]  /*6480*/  FADD.FTZ R13, R51, R38 ;  /* 0x00000026330d7221 */ /* 0x000fe20000010000 */
[----:B------:R-:W-:Y:S02]  /*6490*/  IMAD.MOV.U32 R51, RZ, RZ, R87 ;  /* 0x000000ffff337224 */ /* 0x000fe400078e0057 */
[----:B------:R-:W4:Y:S01]  /*64a0*/  MUFU.EX2 R201, R201 ;  /* 0x000000c900c97308 */ /* 0x000f220000000800 */
[----:B--2---:R-:W-:Y:S01]  /*64b0*/  FADD.FTZ R38, R206, R13 ;  /* 0x0000000dce267221 */ /* 0x004fe20000010000 */
[C---:B-1----:R-:W-:Y:S01]  /*64c0*/  FADD.FTZ R14, R58.reuse, R3 ;  /* 0x000000033a0e7221 */ /* 0x042fe20000010000 */
[----:B------:R-:W-:Y:S02]  /*64d0*/  F2FP.F16.F32.PACK_AB R199, R58, R199 ;  /* 0x000000c73ac7723e */ /* 0x000fe400000000ff */
[----:B------:R-:W-:-:S03]  /*64e0*/  MOV R58, R87 ;  /* 0x00000057003a7202 */ /* 0x000fc60000000f00 */
[----:B------:R-:W1:Y:S01]  /*64f0*/  MUFU.EX2 R208, R208 ;  /* 0x000000d000d07308 */ /* 0x000e620000000800 */
[C---:B---3--:R-:W-:Y:S01]  /*6500*/  FADD.FTZ R13, R53.reuse, R38 ;  /* 0x00000026350d7221 */ /* 0x048fe20000010000 */
[----:B------:R-:W-:Y:S01]  /*6510*/  F2FP.F16.F32.PACK_AB R206, R53, R206 ;  /* 0x000000ce35ce723e */ /* 0x000fe200000000ff */
[----:B------:R-:W-:-:S05]  /*6520*/  IMAD.MOV.U32 R53, RZ, RZ, R87 ;  /* 0x000000ffff357224 */ /* 0x000fca00078e0057 */
[----:B------:R-:W2:Y:S01]  /*6530*/  MUFU.EX2 R32, R32 ;  /* 0x0000002000207308 */ /* 0x000ea20000000800 */
[----:B----4-:R-:W-:-:S07]  /*6540*/  FADD.FTZ R3, R201, R14 ;  /* 0x0000000ec9037221 */ /* 0x010fce0000010000 */
[----:B------:R-:W3:Y:S01]  /*6550*/  MUFU.EX2 R55, R55 ;  /* 0x0000003700377308 */ /* 0x000ee20000000800 */
[----:B-1----:R-:W-:-:S07]  /*6560*/  FADD.FTZ R38, R208, R13 ;  /* 0x0000000dd0267221 */ /* 0x002fce0000010000 */
[----:B------:R-:W1:Y:S01]  /*6570*/  MUFU.EX2 R203, R203 ;  /* 0x000000cb00cb7308 */ /* 0x000e620000000800 */
[C---:B--2---:R-:W-:Y:S01]  /*6580*/  FADD.FTZ R14, R32.reuse, R3 ;  /* 0x00000003200e7221 */ /* 0x044fe20000010000 */
[----:B------:R-:W-:Y:S01]  /*6590*/  F2FP.F16.F32.PACK_AB R201, R32, R201 ;  /* 0x000000c920c9723e */ /* 0x000fe200000000ff */
[----:B------:R-:W-:-:S05]  /*65a0*/  IMAD.MOV.U32 R32, RZ, RZ, R87 ;  /* 0x000000ffff207224 */ /* 0x000fca00078e0057 */
[----:B------:R-:W2:Y:S01]  /*65b0*/  MUFU.EX2 R210, R210 ;  /* 0x000000d200d27308 */ /* 0x000ea20000000800 */
[C---:B---3--:R-:W-:Y:S01]  /*65c0*/  FADD.FTZ R13, R55.reuse, R38 ;  /* 0x00000026370d7221 */ /* 0x048fe20000010000 */
[----:B------:R-:W-:Y:S01]  /*65d0*/  F2FP.F16.F32.PACK_AB R208, R55, R208 ;  /* 0x000000d037d0723e */ /* 0x000fe200000000ff */
[----:B------:R-:W-:Y:S01]  /*65e0*/  IMAD.MOV.U32 R55, RZ, RZ, R87 ;  /* 0x000000ffff377224 */ /* 0x000fe200078e0057 */
[----:B------:R-:W-:-:S04]  /*65f0*/  MOV R38, R87 ;  /* 0x0000005700267202 */ /* 0x000fc80000000f00 */
[----:B------:R-:W3:Y:S01]  /*6600*/  MUFU.EX2 R34, R34 ;  /* 0x0000002200227308 */ /* 0x000ee20000000800 */
[----:B-1----:R-:W-:-:S07]  /*6610*/  FADD.FTZ R3, R203, R14 ;  /* 0x0000000ecb037221 */ /* 0x002fce0000010000 */
[----:B------:R-:W1:Y:S01]  /*6620*/  MUFU.EX2 R57, R57 ;  /* 0x0000003900397308 */ /* 0x000e620000000800 */
[----:B--2---:R-:W-:-:S07]  /*6630*/  FADD.FTZ R26, R210, R13 ;  /* 0x0000000dd21a7221 */ /* 0x004fce0000010000 */
[----:B------:R-:W2:Y:S01]  /*6640*/  MUFU.EX2 R205, R205 ;  /* 0x000000cd00cd7308 */ /* 0x000ea20000000800 */
[C---:B---3--:R-:W-:Y:S01]  /*6650*/  FADD.FTZ R14, R34.reuse, R3 ;  /* 0x00000003220e7221 */ /* 0x048fe20000010000 */
[----:B------:R-:W-:Y:S02]  /*6660*/  F2FP.F16.F32.PACK_AB R203, R34, R203 ;  /* 0x000000cb22cb723e */ /* 0x000fe400000000ff */
[----:B------:R-:W-:-:S04]  /*6670*/  MOV R34, R87 ;  /* 0x0000005700227202 */ /* 0x000fc80000000f00 */
[----:B------:R-:W3:Y:S01]  /*6680*/  MUFU.EX2 R212, R212 ;  /* 0x000000d400d47308 */ /* 0x000ee20000000800 */
[C---:B-1----:R-:W-:Y:S01]  /*6690*/  FADD.FTZ R13, R57.reuse, R26 ;  /* 0x0000001a390d7221 */ /* 0x042fe20000010000 */
[----:B------:R-:W-:Y:S01]  /*66a0*/  F2FP.F16.F32.PACK_AB R210, R57, R210 ;  /* 0x000000d239d2723e */ /* 0x000fe200000000ff */
[----:B------:R-:W-:-:S05]  /*66b0*/  IMAD.MOV.U32 R57, RZ, RZ, R87 ;  /* 0x000000ffff397224 */ /* 0x000fca00078e0057 */
[----:B------:R-:W1:Y:S01]  /*66c0*/  MUFU.EX2 R36, R36 ;  /* 0x0000002400247308 */ /* 0x000e620000000800 */
[----:B--2---:R-:W-:-:S07]  /*66d0*/  FADD.FTZ R3, R205, R14 ;  /* 0x0000000ecd037221 */ /* 0x004fce0000010000 */
[----:B------:R-:W2:Y:S01]  /*66e0*/  MUFU.EX2 R59, R59 ;  /* 0x0000003b003b7308 */ /* 0x000ea20000000800 */
[----:B---3--:R-:W-:-:S07]  /*66f0*/  FADD.FTZ R14, R212, R13 ;  /* 0x0000000dd40e7221 */ /* 0x008fce0000010000 */
[----:B------:R-:W3:Y:S01]  /*6700*/  MUFU.EX2 R90, R90 ;  /* 0x0000005a005a7308 */ /* 0x000ee20000000800 */
[C---:B-1----:R-:W-:Y:S01]  /*6710*/  FADD.FTZ R3, R36.reuse, R3 ;  /* 0x0000000324037221 */ /* 0x042fe20000010000 */
[----:B------:R-:W-:Y:S01]  /*6720*/  F2FP.F16.F32.PACK_AB R205, R36, R205 ;  /* 0x000000cd24cd723e */ /* 0x000fe200000000ff */
[----:B------:R-:W-:-:S05]  /*6730*/  IMAD.MOV.U32 R36, RZ, RZ, R87 ;  /* 0x000000ffff247224 */ /* 0x000fca00078e0057 */
[----:B------:R-:W1:Y:S01]  /*6740*/  MUFU.EX2 R24, R24 ;  /* 0x0000001800187308 */ /* 0x000e620000000800 */
[C---:B--2---:R-:W-:Y:S01]  /*6750*/  FADD.FTZ R13, R59.reuse, R14 ;  /* 0x0000000e3b0d7221 */ /* 0x044fe20000010000 */
[----:B------:R-:W-:Y:S01]  /*6760*/  F2FP.F16.F32.PACK_AB R212, R59, R212 ;  /* 0x000000d43bd4723e */ /* 0x000fe200000000ff */
[----:B------:R-:W-:-:S05]  /*6770*/  IMAD.MOV.U32 R59, RZ, RZ, R87 ;  /* 0x000000ffff3b7224 */ /* 0x000fca00078e0057 */
[----:B------:R-:W2:Y:S01]  /*6780*/  MUFU.EX2 R209, R104 ;  /* 0x0000006800d17308 */ /* 0x000ea20000000800 */
[----:B---3--:R-:W-:-:S04]  /*6790*/  FADD.FTZ R14, R90, R3 ;  /* 0x000000035a0e7221 */ /* 0x008fc80000010000 */
[C---:B------:R-:W-:Y:S01]  /*67a0*/  FADD.FTZ R3, R207.reuse, R14 ;  /* 0x0000000ecf037221 */ /* 0x040fe20000010000 */
[----:B------:R-:W-:Y:S02]  /*67b0*/  F2FP.F16.F32.PACK_AB R207, R207, R90 ;  /* 0x0000005acfcf723e */ /* 0x000fe400000000ff */
[----:B------:R-:W3:Y:S01]  /*67c0*/  MUFU.EX2 R28, R28 ;  /* 0x0000001c001c7308 */ /* 0x000ee20000000800 */
[----:B-1----:R-:W-:-:S07]  /*67d0*/  FADD.FTZ R14, R24, R3 ;  /* 0x00000003180e7221 */ /* 0x002fce0000010000 */
[----:B------:R-:W1:Y:S01]  /*67e0*/  MUFU.EX2 R211, R128 ;  /* 0x0000008000d37308 */ /* 0x000e620000000800 */
[C---:B--2---:R-:W-:Y:S01]  /*67f0*/  FADD.FTZ R3, R209.reuse, R14 ;  /* 0x0000000ed1037221 */ /* 0x044fe20000010000 */
[----:B------:R-:W-:Y:S01]  /*6800*/  F2FP.F16.F32.PACK_AB R209, R209, R24 ;  /* 0x00000018d1d1723e */ /* 0x000fe200000000ff */
[----:B------:R-:W-:-:S05]  /*6810*/  IMAD.MOV.U32 R24, RZ, RZ, R87 ;  /* 0x000000ffff187224 */ /* 0x000fca00078e0057 */
[----:B------:R-:W2:Y:S01]  /*6820*/  MUFU.EX2 R136, R136 ;  /* 0x0000008800887308 */ /* 0x000ea20000000800 */
[----:B---3--:R-:W-:-:S07]  /*6830*/  FADD.FTZ R14, R28, R3 ;  /* 0x000000031c0e7221 */ /* 0x008fce0000010000 */
[----:B------:R-:W3:Y:S01]  /*6840*/  MUFU.EX2 R213, R140 ;  /* 0x0000008c00d57308 */ /* 0x000ee20000000800 */
[C---:B-1----:R-:W-:Y:S01]  /*6850*/  FADD.FTZ R3, R211.reuse, R14 ;  /* 0x0000000ed3037221 */ /* 0x042fe20000010000 */
[----:B------:R-:W-:Y:S01]  /*6860*/  F2FP.F16.F32.PACK_AB R211, R211, R28 ;  /* 0x0000001cd3d3723e */ /* 0x000fe200000000ff */
[----:B------:R-:W-:-:S05]  /*6870*/  IMAD.MOV.U32 R28, RZ, RZ, R87 ;  /* 0x000000ffff1c7224 */ /* 0x000fca00078e0057 */
[----:B------:R-:W1:Y:S01]  /*6880*/  MUFU.EX2 R214, R214 ;  /* 0x000000d600d67308 */ /* 0x000e620000000800 */
[----:B--2---:R-:W-:-:S07]  /*6890*/  FADD.FTZ R12, R136, R3 ;  /* 0x00000003880c7221 */ /* 0x004fce0000010000 */
[----:B------:R-:W2:Y:S01]  /*68a0*/  MUFU.EX2 R144, R144 ;  /* 0x0000009000907308 */ /* 0x000ea20000000800 */
[C---:B---3--:R-:W-:Y:S01]  /*68b0*/  FADD.FTZ R3, R213.reuse, R12 ;  /* 0x0000000cd5037221 */ /* 0x048fe20000010000 */
[----:B------:R-:W-:-:S06]  /*68c0*/  F2FP.F16.F32.PACK_AB R213, R213, R136 ;  /* 0x00000088d5d5723e */ /* 0x000fcc00000000ff */
[----:B------:R-:W3:Y:S01]  /*68d0*/  MUFU.EX2 R61, R61 ;  /* 0x0000003d003d7308 */ /* 0x000ee20000000800 */
[----:B-1----:R-:W-:-:S07]  /*68e0*/  FADD.FTZ R26, R214, R13 ;  /* 0x0000000dd61a7221 */ /* 0x002fce0000010000 */
[----:B------:R-:W1:Y:S01]  /*68f0*/  MUFU.EX2 R215, R98 ;  /* 0x0000006200d77308 */ /* 0x000e620000000800 */
[----:B--2---:R-:W-:-:S07]  /*6900*/  FADD.FTZ R12, R144, R3 ;  /* 0x00000003900c7221 */ /* 0x004fce0000010000 */
[----:B------:R-:W2:Y:S01]  /*6910*/  MUFU.EX2 R216, R216 ;  /* 0x000000d800d87308 */ /* 0x000ea20000000800 */
[C---:B---3--:R-:W-:Y:S01]  /*6920*/  FADD.FTZ R13, R61.reuse, R26 ;  /* 0x0000001a3d0d7221 */ /* 0x048fe20000010000 */
[----:B------:R-:W-:Y:S01]  /*6930*/  F2FP.F16.F32.PACK_AB R214, R61, R214 ;  /* 0x000000d63dd6723e */ /* 0x000fe200000000ff */
[----:B------:R-:W-:-:S05]  /*6940*/  IMAD.MOV.U32 R61, RZ, RZ, R87 ;  /* 0x000000ffff3d7224 */ /* 0x000fca00078e0057 */
[----:B------:R-:W3:Y:S01]  /*6950*/  MUFU.EX2 R100, R100 ;  /* 0x0000006400647308 */ /* 0x000ee20000000800 */
[C---:B-1----:R-:W-:Y:S01]  /*6960*/  FADD.FTZ R3, R215.reuse, R12 ;  /* 0x0000000cd7037221 */ /* 0x042fe20000010000 */
[----:B------:R-:W-:-:S06]  /*6970*/  F2FP.F16.F32.PACK_AB R215, R215, R144 ;  /* 0x00000090d7d7723e */ /* 0x000fcc00000000ff */
[----:B------:R1:W4:Y:S01]  /*6980*/  MUFU.EX2 R63, R192 ;  /* 0x000000c0003f7308 */ /* 0x0003220000000800 */
[----:B--2---:R-:W-:-:S07]  /*6990*/  FADD.FTZ R26, R216, R13 ;  /* 0x0000000dd81a7221 */ /* 0x004fce0000010000 */
[----:B------:R-:W2:Y:S01]  /*69a0*/  MUFU.EX2 R217, R102 ;  /* 0x0000006600d97308 */ /* 0x000ea20000000800 */
[----:B---3--:R-:W-:Y:S01]  /*69b0*/  FADD.FTZ R12, R100, R3 ;  /* 0x00000003640c7221 */ /* 0x008fe20000010000 */
[----:B-1----:R-:W-:Y:S01]  /*69c0*/  F2FP.F16.F32.PACK_AB R192, R86, R39 ;  /* 0x0000002756c0723e */ /* 0x002fe200000000ff */
[----:B------:R-:W-:Y:S01]  /*69d0*/  IMAD.MOV.U32 R39, RZ, RZ, R87 ;  /* 0x000000ffff277224 */ /* 0x000fe200078e0057 */
[----:B------:R-:W-:-:S04]  /*69e0*/  MOV R86, R87 ;  /* 0x0000005700567202 */ /* 0x000fc80000000f00 */
[----:B------:R-:W1:Y:S01]  /*69f0*/  MUFU.EX2 R218, R218 ;  /* 0x000000da00da7308 */ /* 0x000e620000000800 */
[C---:B----4-:R-:W-:Y:S01]  /*6a00*/  FADD.FTZ R13, R63.reuse, R26 ;  /* 0x0000001a3f0d7221 */ /* 0x050fe20000010000 */
[----:B------:R-:W-:Y:S01]  /*6a10*/  F2FP.F16.F32.PACK_AB R216, R63, R216 ;  /* 0x000000d83fd8723e */ /* 0x000fe200000000ff */
[----:B------:R-:W-:-:S05]  /*6a20*/  IMAD.MOV.U32 R63, RZ, RZ, R87 ;  /* 0x000000ffff3f7224 */ /* 0x000fca00078e0057 */
[----:B------:R-:W3:Y:S01]  /*6a30*/  MUFU.EX2 R106, R106 ;  /* 0x0000006a006a7308 */ /* 0x000ee20000000800 */
[C---:B--2---:R-:W-:Y:S01]  /*6a40*/  FADD.FTZ R3, R217.reuse, R12 ;  /* 0x0000000cd9037221 */ /* 0x044fe20000010000 */
[----:B------:R-:W-:-:S06]  /*6a50*/  F2FP.F16.F32.PACK_AB R217, R217, R100 ;  /* 0x00000064d9d9723e */ /* 0x000fcc00000000ff */
[----:B------:R-:W2:Y:S01]  /*6a60*/  MUFU.EX2 R33, R33 ;  /* 0x0000002100217308 */ /* 0x000ea20000000800 */
[----:B-1----:R-:W-:-:S07]  /*6a70*/  FADD.FTZ R26, R218, R13 ;  /* 0x0000000dda1a7221 */ /* 0x002fce0000010000 */
[----:B------:R-:W1:Y:S01]  /*6a80*/  MUFU.EX2 R65, R65 ;  /* 0x0000004100417308 */ /* 0x000e620000000800 */
[----:B---3--:R-:W-:Y:S01]  /*6a90*/  FADD.FTZ R12, R106, R3 ;  /* 0x000000036a0c7221 */ /* 0x008fe20000010000 */
[C---:B--2---:R-:W-:Y:S01]  /*6aa0*/  FADD.FTZ R14, R33.reuse, R26 ;  /* 0x0000001a210e7221 */ /* 0x044fe20000010000 */
[----:B------:R-:W-:Y:S01]  /*6ab0*/  F2FP.F16.F32.PACK_AB R218, R33, R218 ;  /* 0x000000da21da723e */ /* 0x000fe200000000ff */
[--C-:B------:R-:W-:Y:S01]  /*6ac0*/  IMAD.MOV.U32 R33, RZ, RZ, R87.reuse ;  /* 0x000000ffff217224 */ /* 0x100fe200078e0057 */
[----:B------:R-:W-:Y:S01]  /*6ad0*/  MOV R26, R87 ;  /* 0x00000057001a7202 */ /* 0x000fe20000000f00 */
[C---:B-1----:R-:W-:Y:S01]  /*6ae0*/  FADD.FTZ R13, R65.reuse, R12 ;  /* 0x0000000c410d7221 */ /* 0x042fe20000010000 */
[----:B------:R-:W-:Y:S01]  /*6af0*/  F2FP.F16.F32.PACK_AB R219, R65, R106 ;  /* 0x0000006a41db723e */ /* 0x000fe200000000ff */
[----:B------:R-:W-:Y:S01]  /*6b00*/  IMAD.MOV.U32 R65, RZ, RZ, R87 ;  /* 0x000000ffff417224 */ /* 0x000fe200078e0057 */
[----:B------:R-:W-:Y:S06]  /*6b10*/  @!P2 BRA `(.L_x_15) ;  /* 0x000000580048a947 */ /* 0x000fec0003800000 */
[----:B------:R-:W-:Y:S01]  /*6b20*/  R2UR UR60, R2 ;  /* 0x00000000023c72ca */ /* 0x000fe200000e0000 */
[----:B------:R-:W-:Y:S01]  /*6b30*/  IMAD.MOV.U32 R3, RZ, RZ, R92 ;  /* 0x000000ffff037224 */ /* 0x000fe200078e005c */
[----:B------:R-:W-:Y:S02]  /*6b40*/  MOV R12, R88 ;  /* 0x00000058000c7202 */ /* 0x000fe40000000f00 */
[----:B------:R-:W-:Y:S02]  /*6b50*/  CS2R R86, SRZ ;  /* 0x0000000000567805 */ /* 0x000fe4000001ff00 */
[----:B------:R-:W-:Y:S02]  /*6b60*/  CS2R R84, SRZ ;  /* 0x0000000000547805 */ /* 0x000fe4000001ff00 */
[----:B------:R-:W-:Y:S02]  /*6b70*/  CS2R R82, SRZ ;  /* 0x0000000000527805 */ /* 0x000fe4000001ff00 */
[----:B------:R-:W-:-:S02]  /*6b80*/  CS2R R80, SRZ ;  /* 0x0000000000507805 */ /* 0x000fc4000001ff00 */
[----:B------:R-:W-:Y:S02]  /*6b90*/  CS2R R78, SRZ ;  /* 0x00000000004e7805 */ /* 0x000fe4000001ff00 */
[----:B------:R-:W-:Y:S02]  /*6ba0*/  CS2R R76, SRZ ;  /* 0x00000000004c7805 */ /* 0x000fe4000001ff00 */
        /* <DEDUP_REMOVED lines=25> */
[----:B------:R-:W-:Y:S01]  /*6d40*/  CS2R R24, SRZ ;  /* 0x0000000000187805 */ /* 0x000fe2000001ff00 */
[----:B------:R-:W-:Y:S01]  /*6d50*/  UIADD3 UR61, UR61, -0x2, URZ ;  /* 0xfffffffe3d3d7890 */ /* 0x000fe2000fffe03f */
[----:B------:R-:W-:Y:S01]  /*6d60*/  UMOV UR37, UR38 ;  /* 0x0000002600257c82 */ /* 0x000fe20008000000 */
[----:B------:R-:W-:-:S10]  /*6d70*/  ULDC UR7, c[0x0][0x9d8] ;  /* 0x0002760000077ab9 */ /* 0x000fd40000000800 */
.L_x_24:
[----:B------:R-:W-:Y:S01]  /*6d80*/  R2UR UR10, R18 ;  /* 0x00000000120a72ca */ /* 0x000fe200000e0000 */
[----:B------:R-:W-:-:S04]  /*6d90*/  UIADD3 UR38, UR37, 0x1, URZ ;  /* 0x0000000125267890 */ /* 0x000fc8000fffe03f */
[----:B------:R-:W-:-:S04]  /*6da0*/  UISETP.NE.AND UP0, UPT, UR38, 0x2, UPT ;  /* 0x000000022600788c */ /* 0x000fc8000bf05270 */
[----:B------:R-:W-:Y:S02]  /*6db0*/  USEL UR6, URZ, 0x1, UP0 ;  /* 0x000000013f067887 */ /* 0x000fe40008000000 */
[----:B------:R-:W-:Y:S02]  /*6dc0*/  USEL UR38, UR38, URZ, UP0 ;  /* 0x0000003f26267287 */ /* 0x000fe40008000000 */
[----:B------:R-:W-:Y:S01]  /*6dd0*/  ISETP.NE.AND P3, PT, RZ, UR10, PT ;  /* 0x0000000aff007c0c */ /* 0x000fe2000bf65270 */
[----:B------:R-:W-:-:S06]  /*6de0*/  ULOP3.LUT UR6, UR60, UR6, URZ, 0x3c, !UPT ;  /* 0x000000063c067292 */ /* 0x000fcc000f8e3c3f */
[----:B------:R-:W-:-:S06]  /*6df0*/  IMAD.U32 R2, RZ, RZ, UR6 ;  /* 0x00000006ff027e24 */ /* 0x000fcc000f8e00ff */
[----:B------:R-:W-:Y:S05]  /*6e00*/  @P3 BRA `(.L_x_16) ;  /* 0x0000000000303947 */ /* 0x000fea0003800000 */
[----:B------:R-:W-:Y:S05]  /*6e10*/  @!P0 BRA `(.L_x_17) ;  /* 0x0000000000048947 */ /* 0x000fea0003800000 */
[----:B------:R-:W-:Y:S01]  /*6e20*/  BPT.TRAP 0x1 ;  /* 0x000000040000795c */ /* 0x000fe20000300000 */
.L_x_17:
[----:B------:R-:W-:Y:S01]  /*6e30*/  R2UR UR10, R2 ;  /* 0x00000000020a72ca */ /* 0x000fe200000e0000 */
[----:B------:R-:W-:-:S12]  /*6e40*/  ULEA UR6, UR38, UR39, 0x3 ;  /* 0x0000002726067291 */ /* 0x000fd8000f8e183f */
[----:B------:R-:W-:-:S05]  /*6e50*/  IMAD.U32 R15, RZ, RZ, UR10 ;  /* 0x0000000aff0f7e24 */ /* 0x000fca000f8e00ff */
[----:B------:R-:W-:-:S04]  /*6e60*/  SHF.L.U32 R15, R15, 0x1f, RZ ;  /* 0x0000001f0f0f7819 */ /* 0x000fc800000006ff */
[----:B------:R1:W2:Y:S01]  /*6e70*/  SYNCS.PHASECHK.TRANS64.TRYWAIT P2, [UR6+0x34830], R15 ;  /* 0x0348300fff0075a7 */ /* 0x0002a20008040146 */
[----:B------:R-:W-:Y:S05]  /*6e80*/  @!P0 BRA `(.L_x_18) ;  /* 0x0000000000048947 */ /* 0x000fea0003800000 */
[----:B------:R-:W-:Y:S01]  /*6e90*/  BPT.TRAP 0x1 ;  /* 0x000000040000795c */ /* 0x000fe20000300000 */
.L_x_18:
[----:B--2---:R-:W-:Y:S05]  /*6ea0*/  @P2 BRA `(.L_x_16) ;  /* 0x0000000000082947 */ /* 0x004fea0003800000 */
[----:B------:R-:W2:Y:S02]  /*6eb0*/  SYNCS.PHASECHK.TRANS64.TRYWAIT P2, [UR6+0x34830], R15 ;  /* 0x0348300fff0075a7 */ /* 0x000ea40008040146 */
[----:B--2---:R-:W-:Y:S05]  /*6ec0*/  @!P2 BRA `(.L_x_19) ;  /* 0x0000009800d0a947 */ /* 0x004fea0003800000 */
.L_x_16:
[----:B--2---:R-:W2:Y:S01]  /*6ed0*/  S2R R20, SR_TID.X ;  /* 0x0000000000147919 */ /* 0x004ea20000002100 */
[----:B------:R-:W-:Y:S01]  /*6ee0*/  R2UR UR6, R0 ;  /* 0x00000000000672ca */ /* 0x000fe200000e0000 */
[----:B------:R-:W-:Y:S01]  /*6ef0*/  UMOV UR59, 0x40000040 ;  /* 0x40000040003b7882 */ /* 0x000fe20000000000 */
[----:B------:R-:W-:Y:S01]  /*6f00*/  R2UR UR18, R10 ;  /* 0x000000000a1272ca */ /* 0x000fe200000e0000 */
[----:B------:R-:W-:Y:S01]  /*6f10*/  UMOV UR23, 0x40000040 ;  /* 0x4000004000177882 */ /* 0x000fe20000000000 */
[----:B------:R-:W-:Y:S01]  /*6f20*/  R2UR UR19, R11 ;  /* 0x000000000b1372ca */ /* 0x000fe200000e0000 */
[----:B------:R-:W-:Y:S01]  /*6f30*/  UMOV UR27, 0x40000040 ;  /* 0x40000040001b7882 */ /* 0x000fe20000000000 */
[----:B------:R-:W-:Y:S01]  /*6f40*/  UMOV UR31, 0x40000040 ;  /* 0x40000040001f7882 */ /* 0x000fe20000000000 */
[----:B------:R-:W-:Y:S01]  /*6f50*/  UMOV UR35, 0x40000040 ;  /* 0x4000004000237882 */ /* 0x000fe20000000000 */
[----:B------:R-:W-:Y:S01]  /*6f60*/  UMOV UR43, 0x40000040 ;  /* 0x40000040002b7882 */ /* 0x000fe20000000000 */
[----:B------:R-:W-:Y:S01]  /*6f70*/  UMOV UR47, 0x40000040 ;  /* 0x40000040002f7882 */ /* 0x000fe20000000000 */
[----:B------:R-:W-:Y:S01]  /*6f80*/  UMOV UR51, 0x40000040 ;  /* 0x4000004000337882 */ /* 0x000fe20000000000 */
[----:B------:R-:W-:Y:S01]  /*6f90*/  UMOV UR55, 0x40000040 ;  /* 0x4000004000377882 */ /* 0x000fe20000000000 */
[----:B------:R-:W-:Y:S01]  /*6fa0*/  R2UR UR14, R8 ;  /* 0x00000000080e72ca */ /* 0x000fe200000e0000 */
[----:B------:R-:W-:Y:S01]  /*6fb0*/  UIMAD UR6, UR38, 0xb00, UR6 ;  /* 0x00000b00260678a4 */ /* 0x000fe2000f8e0206 */
[----:B------:R-:W-:Y:S01]  /*6fc0*/  R2UR UR15, R9 ;  /* 0x00000000090f72ca */ /* 0x000fe200000e0000 */
[----:B------:R-:W-:Y:S01]  /*6fd0*/  UMOV UR56, UR18 ;  /* 0x0000001200387c82 */ /* 0x000fe20008000000 */
[----:B------:R-:W-:Y:S01]  /*6fe0*/  UMOV UR20, UR18 ;  /* 0x0000001200147c82 */ /* 0x000fe20008000000 */
[----:B------:R-:W-:Y:S01]  /*6ff0*/  UMOV UR57, UR19 ;  /* 0x0000001300397c82 */ /* 0x000fe20008000000 */
[----:B------:R-:W-:-:S02]  /*7000*/  UIADD3 UR22, UR6, 0x80, URZ ;  /* 0x0000008006167890 */ /* 0x000fc4000fffe03f */
        /* <DEDUP_REMOVED lines=9> */
[----:B--2---:R-:W-:Y:S01]  /*70a0*/  SHF.R.U32.HI R20, RZ, 0x7, R20 ;  /* 0x00000007ff147819 */ /* 0x004fe20000011614 */
[----:B------:R-:W-:Y:S01]  /*70b0*/  UMOV UR32, UR18 ;  /* 0x0000001200207c82 */ /* 0x000fe20008000000 */
[----:B------:R-:W-:Y:S01]  /*70c0*/  UMOV UR33, UR19 ;  /* 0x0000001300217c82 */ /* 0x000fe20008000000 */
[----:B------:R-:W-:-:S02]  /*70d0*/  UIADD3 UR42, UR6, 0x280, URZ ;  /* 0x00000280062a7890 */ /* 0x000fc4000fffe03f */
[----:B-1----:R-:W-:Y:S01]  /*70e0*/  VIADD R15, R20, 0x8 ;  /* 0x00000008140f7836 */ /* 0x002fe20000000000 */
[----:B------:R-:W-:Y:S01]  /*70f0*/  UMOV UR40, UR18 ;  /* 0x0000001200287c82 */ /* 0x000fe20008000000 */
[----:B------:R-:W-:Y:S01]  /*7100*/  UMOV UR41, UR19 ;  /* 0x0000001300297c82 */ /* 0x000fe20008000000 */
[----:B------:R-:W-:Y:S02]  /*7110*/  UIADD3 UR46, UR6, 0x300, URZ ;  /* 0x00000300062e7890 */ /* 0x000fe4000fffe03f */
[----:B------:R1:W-:Y:S01]  /*7120*/  BAR.SYNC.DEFER_BLOCKING R15, 0x100 ;  /* 0x0004000f0000751d */ /* 0x0003e20000010000 */
[----:B------:R-:W-:Y:S02]  /*7130*/  UIADD3 UR50, UR6, 0x380, URZ ;  /* 0x0000038006327890 */ /* 0x000fe4000fffe03f */
[----:B------:R-:W-:Y:S02]  /*7140*/  UIADD3 UR54, UR6, 0x400, URZ ;  /* 0x0000040006367890 */ /* 0x000fe4000fffe03f */
[----:B------:R-:W-:Y:S01]  /*7150*/  UIADD3 UR10, UR6, 0x500, URZ ;  /* 0x00000500060a7890 */ /* 0x000fe2000fffe03f */
[----:B------:R-:W-:Y:S01]  /*7160*/  UMOV UR44, UR18 ;  /* 0x00000012002c7c82 */ /* 0x000fe20008000000 */
[----:B------:R-:W-:Y:S01]  /*7170*/  UMOV UR45, UR19 ;  /* 0x00000013002d7c82 */ /* 0x000fe20008000000 */
[----:B------:R-:W-:Y:S01]  /*7180*/  UMOV UR48, UR18 ;  /* 0x0000001200307c82 */ /* 0x000fe20008000000 */
[----:B------:R-:W-:Y:S01]  /*7190*/  UMOV UR49, UR19 ;  /* 0x0000001300317c82 */ /* 0x000fe20008000000 */
[----:B------:R-:W-:Y:S01]  /*71a0*/  UMOV UR52, UR18 ;  /* 0x0000001200347c82 */ /* 0x000fe20008000000 */
[----:B------:R-:W-:Y:S01]  /*71b0*/  UMOV UR53, UR19 ;  /* 0x0000001300357c82 */ /* 0x000fe20008000000 */
[----:B------:R-:W-:Y:S01]  /*71c0*/  UMOV UR11, 0x40000040 ;  /* 0x40000040000b7882 */ /* 0x000fe20000000000 */
        /* <DEDUP_REMOVED lines=65> */
[----:B------:R-:W-:Y:S01]  /*75e0*/  UMOV UR20, UR18 ;  /* 0x0000001200147c82 */ /* 0x000fe20008000000 */
[----:B------:R-:W-:Y:S01]  /*75f0*/  UMOV UR21, UR19 ;  /* 0x0000001300157c82 */ /* 0x000fe20008000000 */
[----:B------:R-:W-:Y:S01]  /*7600*/  UMOV UR22, UR10 ;  /* 0x0000000a00167c82 */ /* 0x000fe20008000000 */
[----:B------:R-:W-:Y:S01]  /*7610*/  UMOV UR23, 0x40000040 ;  /* 0x4000004000177882 */ /* 0x000fe20000000000 */
[----:B------:R-:W-:Y:S01]  /*7620*/  UIADD3 UR10, UR6, 0x502, URZ ;  /* 0x00000502060a7890 */ /* 0x000fe2000fffe03f */
[----:B------:R-:W-:Y:S02]  /*7630*/  R2UR UR18, R6 ;  /* 0x00000000061272ca */ /* 0x000fe400000e0000 */
[----:B------:R-:W-:Y:S01]  /*7640*/  R2UR UR19, R7 ;  /* 0x00000000071372ca */ /* 0x000fe200000e0000 */
        /* <DEDUP_REMOVED lines=157> */
[----:B------:R-:W-:Y:S02]  /*8020*/  UIADD3 UR10, UR6, 0x506, URZ ;  /* 0x00000506060a7890 */ /* 0x000fe4000fffe03f */
        /* <DEDUP_REMOVED lines=228> */
[----:B------:R-:W-:Y:S01]  /*8e70*/  UMOV UR11, 0x40000040 ;  /* 0x40000040000b7882 */ /* 0x000fe20000000000 */
[----:B------:R-:W-:Y:S01]  /*8e80*/  UIADD3 UR14, UR6, 0x584, URZ ;  /* 0x00000584060e7890 */ /* 0x000fe2000fffe03f */
[----:B------:R-:W-:Y:S02]  /*8e90*/  WARPGROUP.DEPBAR.LE gsb0, 0x0 ;  /* 0x00008000000079c5 */ /* 0x000fe40000010000 */
[----:B------:R-:W-:-:S06]  /*8ea0*/  WARPGROUP.ARRIVE ;  /* 0x00000000000079c5 */ /* 0x000fcc0000000000 */
[----:B------:R-:W-:Y:S01]  /*8eb0*/  HGMMA.64x16x16.F32 R88, gdesc[UR8], R88, gsb0 ;  /* 0x00200000085879f0 */ /* 0x000fe20008000858 */
[----:B------:R-:W-:Y:S02]  /*8ec0*/  UIADD3 UR10, UR6, 0xa84, URZ ;  /* 0x00000a84060a7890 */ /* 0x000fe4000fffe03f */
        /* <DEDUP_REMOVED lines=74> */
[----:B------:R-:W-:Y:S01]  /*9370*/  UIADD3 UR6, UR6, 0xa86, URZ ;  /* 0x00000a8606067890 */ /* 0x000fe2000fffe03f */
        /* <DEDUP_REMOVED lines=33> */
[----:B-1----:R-:W-:Y:S05]  /*9590*/  @P3 BRA `(.L_x_20) ;  /* 0x00000000002c3947 */ /* 0x002fea0003800000 */
[----:B------:R-:W-:Y:S05]  /*95a0*/  @!P0 BRA `(.L_x_21) ;  /* 0x0000000000048947 */ /* 0x000fea0003800000 */
[----:B------:R-:W-:Y:S01]  /*95b0*/  BPT.TRAP 0x1 ;  /* 0x000000040000795c */ /* 0x000fe20000300000 */
.L_x_21:
[----:B------:R-:W-:Y:S01]  /*95c0*/  ULEA UR6, UR37, UR39, 0x3 ;  /* 0x0000002725067291 */ /* 0x000fe2000f8e183f */
[----:B------:R-:W-:-:S04]  /*95d0*/  MOV R15, UR60 ;  /* 0x0000003c000f7c02 */ /* 0x000fc80008000f00 */
[----:B------:R-:W-:-:S04]  /*95e0*/  SHF.L.U32 R15, R15, 0x1f, RZ ;  /* 0x0000001f0f0f7819 */ /* 0x000fc800000006ff */
[----:B------:R1:W2:Y:S01]  /*95f0*/  SYNCS.PHASECHK.TRANS64.TRYWAIT P2, [UR6+0x34850], R15 ;  /* 0x0348500fff0075a7 */ /* 0x0002a20008040146 */
[----:B------:R-:W-:Y:S05]  /*9600*/  @!P0 BRA `(.L_x_22) ;  /* 0x0000000000048947 */ /* 0x000fea0003800000 */
[----:B------:R-:W-:Y:S01]  /*9610*/  BPT.TRAP 0x1 ;  /* 0x000000040000795c */ /* 0x000fe20000300000 */
.L_x_22:
[----:B--2---:R-:W-:Y:S05]  /*9620*/  @P2 BRA `(.L_x_20) ;  /* 0x0000000000082947 */ /* 0x004fea0003800000 */
[----:B------:R-:W2:Y:S02]  /*9630*/  SYNCS.PHASECHK.TRANS64.TRYWAIT P2, [UR6+0x34850], R15 ;  /* 0x0348500fff0075a7 */ /* 0x000ea40008040146 */
[----:B--2---:R-:W-:Y:S05]  /*9640*/  @!P2 BRA `(.L_x_23) ;  /* 0x000000740008a947 */ /* 0x004fea0003800000 */
.L_x_20:
[----:B------:R-:W-:Y:S01]  /*9650*/  UIADD3 UR6, UR39, 0x400, URZ ;  /* 0x0000040027067890 */ /* 0x000fe2000fffe03f */
[----:B------:R-:W-:Y:S01]  /*9660*/  WARPGROUP.ARRIVE ;  /* 0x00000000000079c5 */ /* 0x000fe20000000000 */
[----:B------:R-:W-:Y:S01]  /*9670*/  UMOV UR11, 0x40000040 ;  /* 0x40000040000b7882 */ /* 0x000fe20000000000 */
[----:B-12---:R-:W-:Y:S01]  /*9680*/  FMUL.FTZ R15, R168, UR7 ;  /* 0x00000007a80f7c20 */ /* 0x006fe20008410000 */
[----:B------:R-:W-:Y:S01]  /*9690*/  USHF.R.U32.HI UR6, URZ, 0x4, UR6 ;  /* 0x000000043f067899 */ /* 0x000fe20008011606 */
[----:B------:R-:W-:Y:S01]  /*96a0*/  FMUL.FTZ R20, R169, UR7 ;  /* 0x00000007a9147c20 */ /* 0x000fe20008410000 */
[----:B------:R-:W-:Y:S01]  /*96b0*/  FMUL.FTZ R169, R172, UR7 ;  /* 0x00000007aca97c20 */ /* 0x000fe20008410000 */
[----:B------:R-:W-:Y:S01]  /*96c0*/  FMUL.FTZ R168, R170, UR7 ;  /* 0x00000007aaa87c20 */ /* 0x000fe20008410000 */
[----:B------:R-:W-:Y:S01]  /*96d0*/  ULOP3.LUT UR6, UR6, 0x3fff, URZ, 0xc0, !UPT ;  /* 0x00003fff06067892 */ /* 0x000fe2000f8ec03f */
[----:B------:R-:W1:Y:S01]  /*96e0*/  MUFU.TANH R15, R15 ;  /* 0x0000000f000f7308 */ /* 0x000e620000002400 */
[----:B------:R-:W-:Y:S01]  /*96f0*/  FMUL.FTZ R170, R173, UR7 ;  /* 0x00000007adaa7c20 */ /* 0x000fe20008410000 */
[----:B------:R-:W-:Y:S01]  /*9700*/  FMUL.FTZ R160, R160, UR7 ;  /* 0x00000007a0a07c20 */ /* 0x000fe20008410000 */
[----:B------:R-:W-:Y:S01]  /*9710*/  ULOP3.LUT UR6, UR6, 0x5800000, URZ, 0xfc, !UPT ;  /* 0x0580000006067892 */ /* 0x000fe2000f8efc3f */
[----:B------:R-:W-:Y:S01]  /*9720*/  FMUL.FTZ R161, R161, UR7 ;  /* 0x00000007a1a17c20 */ /* 0x000fe20008410000 */
[----:B------:R-:W-:Y:S01]  /*9730*/  FMUL.FTZ R164, R164, UR7 ;  /* 0x00000007a4a47c20 */ /* 0x000fe20008410000 */
[----:B------:R-:W-:Y:S01]  /*9740*/  FMUL.FTZ R21, R171, UR7 ;  /* 0x00000007ab157c20 */ /* 0x000fe20008410000 */
[----:B------:R-:W-:Y:S01]  /*9750*/  UIMAD UR6, UR37, 0xb00, UR6 ;  /* 0x00000b00250678a4 */ /* 0x000fe2000f8e0206 */
[----:B------:R-:W2:Y:S01]  /*9760*/  MUFU.TANH R20, R20 ;  /* 0x0000001400147308 */ /* 0x000ea20000002400 */
[----:B------:R-:W-:Y:S01]  /*9770*/  FMUL.FTZ R171, R174, UR7 ;  /* 0x00000007aeab7c20 */ /* 0x000fe20008410000 */
[----:B------:R-:W-:Y:S01]  /*9780*/  FMUL.FTZ R165, R165, UR7 ;  /* 0x00000007a5a57c20 */ /* 0x000fe20008410000 */
[----:B------:R-:W-:Y:S01]  /*9790*/  FMUL.FTZ R152, R152, UR7 ;  /* 0x0000000798987c20 */ /* 0x000fe20008410000 */
[----:B------:R-:W-:Y:S01]  /*97a0*/  FMUL.FTZ R153, R153, UR7 ;  /* 0x0000000799997c20 */ /* 0x000fe20008410000 */
[----:B------:R-:W-:Y:S01]  /*97b0*/  FMUL.FTZ R156, R156, UR7 ;  /* 0x000000079c9c7c20 */ /* 0x000fe20008410000 */
[----:B------:R-:W-:Y:S01]  /*97c0*/  UMOV UR10, UR6 ;  /* 0x00000006000a7c82 */ /* 0x000fe20008000000 */
[----:B------:R-:W-:Y:S01]  /*97d0*/  FMUL.FTZ R157, R157, UR7 ;  /* 0x000000079d9d7c20 */ /* 0x000fe20008410000 */
[----:B------:R-:W-:Y:S01]  /*97e0*/  HGMMA.64x128x16.F32 R24, R176, gdesc[UR8].tnspB, R24, gsb0 ;  /* 0x41e00008b0187df0 */ /* 0x000fe20008000818 */
[----:B------:R-:W-:Y:S01]  /*97f0*/  UIADD3 UR10, UR6, 0x80, URZ ;  /* 0x00000080060a7890 */ /* 0x000fe2000fffe03f */
[----:B------:R-:W3:Y:S01]  /*9800*/  MUFU.TANH R169, R169 ;  /* 0x000000a900a97308 */ /* 0x000ee20000002400 */
[----:B------:R-:W-:Y:S01]  /*9810*/  UMOV UR11, 0x40000040 ;  /* 0x40000040000b7882 */ /* 0x000fe20000000000 */
[----:B-1----:R-:W-:Y:S01]  /*9820*/  FMNMX.FTZ R173, R15, R12, !PT ;  /* 0x0000000c0fad7209 */ /* 0x002fe20007810000 */
[----:B------:R-:W-:Y:S01]  /*9830*/  FMUL.FTZ R144, R144, UR7 ;  /* 0x0000000790907c20 */ /* 0x000fe20008410000 */
[----:B------:R-:W-:Y:S01]  /*9840*/  FMUL.FTZ R145, R145, UR7 ;  /* 0x0000000791917c20 */ /* 0x000fe20008410000 */
[----:B------:R-:W-:Y:S01]  /*9850*/  FMUL.FTZ R148, R148, UR7 ;  /* 0x0000000794947c20 */ /* 0x000fe20008410000 */
[----:B------:R-:W-:Y:S01]  /*9860*/  FMUL.FTZ R149, R149, UR7 ;  /* 0x0000000795957c20 */ /* 0x000fe20008410000 */
[----:B--2---:R-:W-:Y:S01]  /*9870*/  FMNMX.FTZ R174, R20, R173, !PT ;  /* 0x000000ad14ae7209 */ /* 0x004fe20007810000 */
[----:B------:R-:W1:Y:S01]  /*9880*/  MUFU.TANH R170, R170 ;  /* 0x000000aa00aa7308 */ /* 0x000e620000002400 */
[----:B------:R-:W-:Y:S01]  /*9890*/  FMUL.FTZ R136, R136, UR7 ;  /* 0x0000000788887c20 */ /* 0x000fe20008410000 */
[----:B------:R-:W-:Y:S01]  /*98a0*/  FMUL.FTZ R137, R137, UR7 ;  /* 0x0000000789897c20 */ /* 0x000fe20008410000 */
[----:B------:R-:W-:Y:S01]  /*98b0*/  FMUL.FTZ R140, R140, UR7 ;  /* 0x000000078c8c7c20 */ /* 0x000fe20008410000 */
[----:B------:R-:W-:Y:S01]  /*98c0*/  FMUL.FTZ R141, R141, UR7 ;  /* 0x000000078d8d7c20 */ /* 0x000fe20008410000 */
[----:B------:R-:W-:Y:S01]  /*98d0*/  FMUL.FTZ R128, R128, UR7 ;  /* 0x0000000780807c20 */ /* 0x000fe20008410000 */
[----:B------:R-:W-:Y:S01]  /*98e0*/  FMUL.FTZ R129, R129, UR7 ;  /* 0x0000000781817c20 */ /* 0x000fe20008410000 */
[----:B------:R-:W-:Y:S01]  /*98f0*/  FMUL.FTZ R132, R132, UR7 ;  /* 0x0000000784847c20 */ /* 0x000fe20008410000 */
[----:B------:R-:W2:Y:S01]  /*9900*/  MUFU.TANH R160, R160 ;  /* 0x000000a000a07308 */ /* 0x000ea20000002400 */
[----:B---3--:R-:W-:Y:S01]  /*9910*/  FMNMX.FTZ R173, R169, R174, !PT ;  /* 0x000000aea9ad7209 */ /* 0x008fe20007810000 */
[----:B------:R-:W-:Y:S01]  /*9920*/  FMUL.FTZ R133, R133, UR7 ;  /* 0x0000000785857c20 */ /* 0x000fe20008410000 */
[----:B------:R-:W-:Y:S01]  /*9930*/  FMUL.FTZ R120, R120, UR7 ;  /* 0x0000000778787c20 */ /* 0x000fe20008410000 */
[----:B------:R-:W-:Y:S01]  /*9940*/  FMUL.FTZ R121, R121, UR7 ;  /* 0x0000000779797c20 */ /* 0x000fe20008410000 */
[----:B------:R-:W-:Y:S01]  /*9950*/  FMUL.FTZ R124, R124, UR7 ;  /* 0x000000077c7c7c20 */ /* 0x000fe20008410000 */
[----:B------:R-:W-:Y:S01]  /*9960*/  FMUL.FTZ R125, R125, UR7 ;  /* 0x000000077d7d7c20 */ /* 0x000fe20008410000 */
[----:B------:R-:W-:Y:S01]  /*9970*/  FMUL.FTZ R112, R112, UR7 ;  /* 0x0000000770707c20 */ /* 0x000fe20008410000 */
[----:B------:R-:W3:Y:S01]  /*9980*/  MUFU.TANH R161, R161 ;  /* 0x000000a100a17308 */ /* 0x000ee20000002400 */
[----:B-1----:R-:W-:Y:S01]  /*9990*/  FMNMX.FTZ R173, R170, R173, !PT ;  /* 0x000000adaaad7209 */ /* 0x002fe20007810000 */
[----:B------:R-:W-:Y:S01]  /*99a0*/  FMUL.FTZ R113, R113, UR7 ;  /* 0x0000000771717c20 */ /* 0x000fe20008410000 */
[----:B------:R-:W-:Y:S01]  /*99b0*/  FMUL.FTZ R116, R116, UR7 ;  /* 0x0000000774747c20 */ /* 0x000fe20008410000 */
[----:B------:R-:W-:Y:S01]  /*99c0*/  FMUL.FTZ R117, R117, UR7 ;  /* 0x0000000775757c20 */ /* 0x000fe20008410000 */
[----:B------:R-:W-:Y:S01]  /*99d0*/  FMUL.FTZ R104, R104, UR7 ;  /* 0x0000000768687c20 */ /* 0x000fe20008410000 */
[----:B------:R-:W-:Y:S01]  /*99e0*/  FMUL.FTZ R108, R108, UR7 ;  /* 0x000000076c6c7c20 */ /* 0x000fe20008410000 */
[----:B------:R-:W-:Y:S01]  /*99f0*/  FMUL.FTZ R96, R96, UR7 ;  /* 0x0000000760607c20 */ /* 0x000fe20008410000 */
[----:B------:R-:W1:Y:S01]  /*9a00*/  MUFU.TANH R164, R164 ;  /* 0x000000a400a47308 */ /* 0x000e620000002400 */
[----:B--2---:R-:W-:Y:S01]  /*9a10*/  FMNMX.FTZ R174, R160, R173, !PT ;  /* 0x000000ada0ae7209 */ /* 0x004fe20007810000 */
        /* <DEDUP_REMOVED lines=49> */
[----:B------:R-:W2:Y:S01]  /*9d30*/  S2R R227, SR_TID.X ;  /* 0x0000000000e37919 */ /* 0x000ea20000002100 */
[----:B------:R-:W-:-:S02]  /*9d40*/  ISETP.LT.AND P2, PT, RZ, UR61, PT ;  /* 0x0000003dff007c0c */ /* 0x000fc4000bf41270 */
[----:B------:R-:W-:Y:S02]  /*9d50*/  R2UR UR60, R2 ;  /* 0x00000000023c72ca */ /* 0x000fe400000e0000 */
[----:B------:R-:W4:Y:S01]  /*9d60*/  MUFU.TANH R145, R145 ;  /* 0x0000009100917308 */ /* 0x000f220000002400 */
[----:B---3--:R-:W-:-:S07]  /*9d70*/  FMNMX.FTZ R173, R157, R174, !PT ;  /* 0x000000ae9dad7209 */ /* 0x008fce0007810000 */
[----:B------:R-:W3:Y:S01]  /*9d80*/  MUFU.TANH R148, R148 ;  /* 0x0000009400947308 */ /* 0x000ee20000002400 */
[----:B-1----:R-:W-:-:S07]  /*9d90*/  FMNMX.FTZ R174, R144, R173, !PT ;  /* 0x000000ad90ae7209 */ /* 0x002fce0007810000 */
[----:B------:R-:W1:Y:S01]  /*9da0*/  MUFU.TANH R149, R149 ;  /* 0x0000009500957308 */ /* 0x000e620000002400 */
[----:B----4-:R-:W-:-:S07]  /*9db0*/  FMNMX.FTZ R173, R145, R174, !PT ;  /* 0x000000ae91ad7209 */ /* 0x010fce0007810000 */
[----:B------:R-:W4:Y:S01]  /*9dc0*/  MUFU.TANH R136, R136 ;  /* 0x0000008800887308 */ /* 0x000f220000002400 */
[----:B---3--:R-:W-:Y:S02]  /*9dd0*/  FMNMX.FTZ R174, R148, R173, !PT ;  /* 0x000000ad94ae7209 */ /* 0x008fe40007810000 */
[----:B--2---:R-:W-:-:S05]  /*9de0*/  SHF.R.U32.HI R227, RZ, 0x7, R227 ;  /* 0x00000007ffe37819 */ /* 0x004fca00000116e3 */
[----:B------:R-:W2:Y:S01]  /*9df0*/  MUFU.TANH R137, R137 ;  /* 0x0000008900897308 */ /* 0x000ea20000002400 */
[----:B-1----:R-:W-:Y:S01]  /*9e00*/  FMNMX.FTZ R173, R149, R174, !PT ;  /* 0x000000ae95ad7209 */ /* 0x002fe20007810000 */
[----:B------:R-:W-:-:S06]  /*9e10*/  FMUL.FTZ R174, R105, UR7 ;  /* 0x0000000769ae7c20 */ /* 0x000fcc0008410000 */
[----:B------:R-:W1:Y:S08]  /*9e20*/  MUFU.TANH R140, R140 ;  /* 0x0000008c008c7308 */ /* 0x000e700000002400 */
[----:B------:R-:W3:Y:S01]  /*9e30*/  MUFU.TANH R141, R141 ;  /* 0x0000008d008d7308 */ /* 0x000ee20000002400 */
[----:B------:R-:W-:Y:S02]  /*9e40*/  WARPGROUP.DEPBAR.LE gsb0, 0x0 ;  /* 0x00008000000079c5 */ /* 0x000fe40000010000 */
[----:B------:R-:W-:Y:S01]  /*9e50*/  WARPGROUP.ARRIVE ;  /* 0x00000000000079c5 */ /* 0x000fe20000000000 */
[----:B----4-:R-:W-:-:S04]  /*9e60*/  FMNMX.FTZ R176, R136, R173, !PT ;  /* 0x000000ad88b07209 */ /* 0x010fc80007810000 */
[----:B------:R-:W4:Y:S01]  /*9e70*/  MUFU.TANH R128, R128 ;  /* 0x0000008000807308 */ /* 0x000f220000002400 */
[----:B--2---:R-:W-:Y:S01]  /*9e80*/  FMNMX.FTZ R105, R137, R176, !PT ;  /* 0x000000b089697209 */ /* 0x004fe20007810000 */
[----:B------:R-:W-:Y:S01]  /*9e90*/  HGMMA.64x128x16.F32 R24, R180, gdesc[UR8].tnspB, R24, gsb0 ;  /* 0x41e00008b4187df0 */ /* 0x000fe20008000818 */
[----:B------:R-:W-:Y:S01]  /*9ea0*/  UIADD3 UR10, UR6, 0x100, URZ ;  /* 0x00000100060a7890 */ /* 0x000fe2000fffe03f */
[----:B------:R-:W-:-:S04]  /*9eb0*/  UMOV UR11, 0x40000040 ;  /* 0x40000040000b7882 */ /* 0x000fc80000000000 */
[----:B------:R-:W2:Y:S01]  /*9ec0*/  MUFU.TANH R129, R129 ;  /* 0x0000008100817308 */ /* 0x000ea20000002400 */
[----:B-1----:R-:W-:-:S04]  /*9ed0*/  FMNMX.FTZ R176, R140, R105, !PT ;  /* 0x000000698cb07209 */ /* 0x002fc80007810000 */
[----:B---3--:R-:W-:Y:S01]  /*9ee0*/  FMNMX.FTZ R105, R141, R176, !PT ;  /* 0x000000b08d697209 */ /* 0x008fe20007810000 */
[----:B------:R-:W-:Y:S02]  /*9ef0*/  FMUL.FTZ R176, R109, UR7 ;  /* 0x000000076db07c20 */ /* 0x000fe40008410000 */
[----:B------:R-:W1:Y:S01]  /*9f00*/  MUFU.TANH R132, R132 ;  /* 0x0000008400847308 */ /* 0x000e620000002400 */
[----:B----4-:R-:W-:-:S07]  /*9f10*/  FMNMX.FTZ R178, R128, R105, !PT ;  /* 0x0000006980b27209 */ /* 0x010fce0007810000 */
[----:B------:R-:W3:Y:S01]  /*9f20*/  MUFU.TANH R133, R133 ;  /* 0x0000008500857308 */ /* 0x000ee20000002400 */
[----:B--2---:R-:W-:-:S07]  /*9f30*/  FMNMX.FTZ R105, R129, R178, !PT ;  /* 0x000000b281697209 */ /* 0x004fce0007810000 */
[----:B------:R-:W2:Y:S01]  /*9f40*/  MUFU.TANH R120, R120 ;  /* 0x0000007800787308 */ /* 0x000ea20000002400 */
[----:B-1----:R-:W-:-:S07]  /*9f50*/  FMNMX.FTZ R178, R132, R105, !PT ;  /* 0x0000006984b27209 */ /* 0x002fce0007810000 */
[----:B------:R-:W1:Y:S01]  /*9f60*/  MUFU.TANH R121, R121 ;  /* 0x0000007900797308 */ /* 0x000e620000002400 */
[----:B---3--:R-:W-:Y:S01]  /*9f70*/  FMNMX.FTZ R105, R133, R178, !PT ;  /* 0x000000b285697209 */ /* 0x008fe20007810000 */
[----:B------:R-:W-:-:S06]  /*9f80*/  FMUL.FTZ R178, R97, UR7 ;  /* 0x0000000761b27c20 */ /* 0x000fcc0008410000 */
[----:B------:R-:W3:Y:S08]  /*9f90*/  MUFU.TANH R124, R124 ;  /* 0x0000007c007c7308 */ /* 0x000ef00000002400 */
[----:B------:R-:W4:Y:S08]  /*9fa0*/  MUFU.TANH R125, R125 ;  /* 0x0000007d007d7308 */ /* 0x000f300000002400 */
[----:B------:R-:W5:Y:S08]  /*9fb0*/  MUFU.TANH R112, R112 ;  /* 0x0000007000707308 */ /* 0x000f700000002400 */
        /* <DEDUP_REMOVED lines=9> */
[----:B------:R-:W5:Y:S01]  /*a050*/  MUFU.TANH R100, R100 ;  /* 0x0000006400647308 */ /* 0x000f620000002400 */
[----:B------:R-:W-:-:S02]  /*a060*/  WARPGROUP.DEPBAR.LE gsb0, 0x0 ;  /* 0x00008000000079c5 */ /* 0x000fc40000010000 */
[----:B------:R-:W-:Y:S01]  /*a070*/  WARPGROUP.ARRIVE ;  /* 0x00000000000079c5 */ /* 0x000fe20000000000 */
[----:B--2---:R-:W-:-:S04]  /*a080*/  FMNMX.FTZ R180, R120, R105, !PT ;  /* 0x0000006978b47209 */ /* 0x004fc80007810000 */
[----:B------:R-:W-:Y:S01]  /*a090*/  MUFU.TANH R92, R92 ;  /* 0x0000005c005c7308 */ /* 0x000fe20000002400 */
[----:B-1----:R-:W-:Y:S01]  /*a0a0*/  FMNMX.FTZ R97, R121, R180, !PT ;  /* 0x000000b479617209 */ /* 0x002fe20007810000 */
[----:B------:R-:W-:Y:S01]  /*a0b0*/  HGMMA.64x128x16.F32 R24, R184, gdesc[UR8].tnspB, R24, gsb0 ;  /* 0x41e00008b8187df0 */ /* 0x000fe20008000818 */
[----:B------:R-:W-:Y:S01]  /*a0c0*/  UIADD3 UR10, UR6, 0x180, URZ ;  /* 0x00000180060a7890 */ /* 0x000fe2000fffe03f */
[----:B------:R-:W-:Y:S01]  /*a0d0*/  UMOV UR11, 0x40000040 ;  /* 0x40000040000b7882 */ /* 0x000fe20000000000 */
[----:B---3--:R-:W-:-:S03]  /*a0e0*/  FMNMX.FTZ R180, R124, R97, !PT ;  /* 0x000000617cb47209 */ /* 0x008fc60007810000 */
[----:B------:R-:W-:Y:S01]  /*a0f0*/  MUFU.TANH R168, R168 ;  /* 0x000000a800a87308 */ /* 0x000fe20000002400 */
[----:B----4-:R-:W-:Y:S01]  /*a100*/  FMNMX.FTZ R97, R125, R180, !PT ;  /* 0x000000b47d617209 */ /* 0x010fe20007810000 */
[----:B------:R-:W-:-:S03]  /*a110*/  FMUL.FTZ R180, R101, UR7 ;  /* 0x0000000765b47c20 */ /* 0x000fc60008410000 */
[----:B-----5:R-:W-:-:S03]  /*a120*/  FMNMX.FTZ R182, R112, R97, !PT ;  /* 0x0000006170b67209 */ /* 0x020fc60007810000 */
[----:B------:R-:W-:Y:S01]  /*a130*/  MUFU.TANH R21, R21 ;  /* 0x0000001500157308 */ /* 0x000fe20000002400 */
[----:B------:R-:W-:Y:S01]  /*a140*/  FMNMX.FTZ R97, R113, R182, !PT ;  /* 0x000000b671617209 */ /* 0x000fe20007810000 */
[----:B------:R-:W-:-:S06]  /*a150*/  FMUL.FTZ R182, R88, UR7 ;  /* 0x0000000758b67c20 */ /* 0x000fcc0008410000 */
[----:B------:R-:W1:Y:S08]  /*a160*/  MUFU.TANH R180, R180 ;  /* 0x000000b400b47308 */ /* 0x000e700000002400 */
[----:B------:R-:W2:Y:S08]  /*a170*/  MUFU.TANH R182, R182 ;  /* 0x000000b600b67308 */ /* 0x000eb00000002400 */
[----:B------:R-:W-:Y:S08]  /*a180*/  MUFU.TANH R171, R171 ;  /* 0x000000ab00ab7308 */ /* 0x000ff00000002400 */
        /* <DEDUP_REMOVED lines=11> */
[----:B------:R-:W-:Y:S01]  /*a240*/  MUFU.TANH R150, R150 ;  /* 0x0000009600967308 */ /* 0x000fe20000002400 */
[----:B------:R-:W-:-:S02]  /*a250*/  WARPGROUP.DEPBAR.LE gsb0, 0x0 ;  /* 0x00008000000079c5 */ /* 0x000fc40000010000 */
[----:B------:R-:W-:Y:S01]  /*a260*/  WARPGROUP.ARRIVE ;  /* 0x00000000000079c5 */ /* 0x000fe20000000000 */
[----:B------:R-:W-:Y:S01]  /*a270*/  FMNMX.FTZ R184, R116, R97, !PT ;  /* 0x0000006174b87209 */ /* 0x000fe20007810000 */
[----:B------:R-:W-:-:S03]  /*a280*/  FMUL.FTZ R186, R93, UR7 ;  /* 0x000000075dba7c20 */ /* 0x000fc60008410000 */
[----:B------:R-:W-:Y:S01]  /*a290*/  MUFU.TANH R151, R151 ;  /* 0x0000009700977308 */ /* 0x000fe20000002400 */
[----:B------:R-:W-:Y:S01]  /*a2a0*/  FMNMX.FTZ R97, R117, R184, !PT ;  /* 0x000000b875617209 */ /* 0x000fe20007810000 */
[----:B------:R-:W-:Y:S01]  /*a2b0*/  HGMMA.64x128x16.F32 R24, R188, gdesc[UR8].tnspB, R24, gsb0 ;  /* 0x41e00008bc187df0 */ /* 0x000fe20008000818 */
[----:B------:R-:W-:Y:S01]  /*a2c0*/  UIADD3 UR10, UR6, 0x200, URZ ;  /* 0x00000200060a7890 */ /* 0x000fe2000fffe03f */
[----:B------:R-:W-:Y:S01]  /*a2d0*/  FMUL.FTZ R184, R89, UR7 ;  /* 0x0000000759b87c20 */ /* 0x000fe20008410000 */
[----:B------:R-:W-:Y:S01]  /*a2e0*/  UMOV UR11, 0x40000040 ;  /* 0x40000040000b7882 */ /* 0x000fe20000000000 */
[----:B------:R-:W-:Y:S02]  /*a2f0*/  FMNMX.FTZ R97, R104, R97, !PT ;  /* 0x0000006168617209 */ /* 0x000fe40007810000 */
[----:B------:R-:W-:Y:S01]  /*a300*/  MUFU.TANH R186, R186 ;  /* 0x000000ba00ba7308 */ /* 0x000fe20000002400 */
[----:B------:R-:W3:Y:S01]  /*a310*/  LDC R89, c[0x0][0x988] ;  /* 0x00026200ff597b82 */ /* 0x000ee20000000800 */
[----:B------:R-:W-:-:S04]  /*a320*/  FMNMX.FTZ R97, R174, R97, !PT ;  /* 0x00000061ae617209 */ /* 0x000fc80007810000 */
[----:B------:R-:W-:Y:S02]  /*a330*/  FMNMX.FTZ R97, R108, R97, !PT ;  /* 0x000000616c617209 */ /* 0x000fe40007810000 */
[----:B------:R-:W4:Y:S02]  /*a340*/  MUFU.TANH R184, R184 ;  /* 0x000000b800b87308 */ /* 0x000f240000002400 */
[----:B------:R-:W-:-:S04]  /*a350*/  FMNMX.FTZ R97, R176, R97, !PT ;  /* 0x00000061b0617209 */ /* 0x000fc80007810000 */
[----:B------:R-:W-:Y:S02]  /*a360*/  FMNMX.FTZ R97, R96, R97, !PT ;  /* 0x0000006160617209 */ /* 0x000fe40007810000 */
[----:B------:R-:W5:Y:S02]  /*a370*/  MUFU.TANH R138, R138 ;  /* 0x0000008a008a7308 */ /* 0x000f640000002400 */
[----:B------:R-:W-:-:S04]  /*a380*/  FMNMX.FTZ R97, R178, R97, !PT ;  /* 0x00000061b2617209 */ /* 0x000fc80007810000 */
[----:B------:R-:W-:Y:S02]  /*a390*/  FMNMX.FTZ R97, R100, R97, !PT ;  /* 0x0000006164617209 */ /* 0x000fe40007810000 */
[----:B------:R-:W5:Y:S02]  /*a3a0*/  MUFU.TANH R139, R139 ;  /* 0x0000008b008b7308 */ /* 0x000f640000002400 */
[----:B-1----:R-:W-:-:S04]  /*a3b0*/  FMNMX.FTZ R97, R180, R97, !PT ;  /* 0x00000061b4617209 */ /* 0x002fc80007810000 */
[----:B--2---:R-:W-:Y:S02]  /*a3c0*/  FMNMX.FTZ R97, R182, R97, !PT ;  /* 0x00000061b6617209 */ /* 0x004fe40007810000 */
[----:B------:R-:W1:Y:S02]  /*a3d0*/  MUFU.TANH R142, R142 ;  /* 0x0000008e008e7308 */ /* 0x000e640000002400 */
[----:B----4-:R-:W-:-:S04]  /*a3e0*/  FMNMX.FTZ R97, R184, R97, !PT ;  /* 0x00000061b8617209 */ /* 0x010fc80007810000 */
[----:B------:R-:W-:Y:S02]  /*a3f0*/  FMNMX.FTZ R97, R92, R97, !PT ;  /* 0x000000615c617209 */ /* 0x000fe40007810000 */
[----:B------:R-:W2:Y:S02]  /*a400*/  MUFU.TANH R143, R143 ;  /* 0x0000008f008f7308 */ /* 0x000ea40000002400 */
[----:B------:R-:W-:-:S05]  /*a410*/  FMNMX.FTZ R97, R186, R97, !PT ;  /* 0x00000061ba617209 */ /* 0x000fca0007810000 */
[----:B------:R-:W4:Y:S01]  /*a420*/  SHFL.BFLY PT, R88, R97, 0x2, 0x1f ;  /* 0x0c401f0061587f89 */ /* 0x000f2200000e0000 */
[----:B------:R-:W-:Y:S08]  /*a430*/  MUFU.TANH R130, R130 ;  /* 0x0000008200827308 */ /* 0x000ff00000002400 */
[----:B------:R-:W-:Y:S08]  /*a440*/  MUFU.TANH R131, R131 ;  /* 0x0000008300837308 */ /* 0x000ff00000002400 */
[----:B------:R-:W-:Y:S01]  /*a450*/  MUFU.TANH R134, R134 ;  /* 0x0000008600867308 */ /* 0x000fe20000002400 */
[----:B----4-:R-:W-:-:S07]  /*a460*/  FMNMX.FTZ R88, R97, R88, !PT ;  /* 0x0000005861587209 */ /* 0x010fce0007810000 */
[----:B------:R-:W-:Y:S01]  /*a470*/  MUFU.TANH R135, R135 ;  /* 0x0000008700877308 */ /* 0x000fe20000002400 */
[----:B------:R-:W4:Y:S07]  /*a480*/  SHFL.BFLY PT, R93, R88, 0x1, 0x1f ;  /* 0x0c201f00585d7f89 */ /* 0x000f2e00000e0000 */
[----:B------:R-:W-:Y:S08]  /*a490*/  MUFU.TANH R122, R122 ;  /* 0x0000007a007a7308 */ /* 0x000ff00000002400 */
[----:B------:R-:W-:Y:S08]  /*a4a0*/  MUFU.TANH R123, R123 ;  /* 0x0000007b007b7308 */ /* 0x000ff00000002400 */
[----:B------:R-:W-:Y:S01]  /*a4b0*/  MUFU.TANH R126, R126 ;  /* 0x0000007e007e7308 */ /* 0x000fe20000002400 */
[----:B----4-:R-:W-:-:S07]  /*a4c0*/  FMNMX.FTZ R88, R88, R93, !PT ;  /* 0x0000005d58587209 */ /* 0x010fce0007810000 */
[----:B------:R-:W-:Y:S01]  /*a4d0*/  MUFU.TANH R127, R127 ;  /* 0x0000007f007f7308 */ /* 0x000fe20000002400 */
[----:B------:R-:W-:-:S07]  /*a4e0*/  FADD.FTZ R12, -R88, R12 ;  /* 0x0000000c580c7221 */ /* 0x000fce0000010100 */
[----:B------:R-:W-:Y:S08]  /*a4f0*/  MUFU.TANH R114, R114 ;  /* 0x0000007200727308 */ /* 0x000ff00000002400 */
[----:B------:R-:W-:Y:S08]  /*a500*/  MUFU.TANH R115, R115 ;  /* 0x0000007300737308 */ /* 0x000ff00000002400 */
[----:B------:R-:W-:Y:S01]  /*a510*/  MUFU.TANH R118, R118 ;  /* 0x0000007600767308 */ /* 0x000fe20000002400 */
[----:B------:R-:W-:-:S02]  /*a520*/  WARPGROUP.DEPBAR.LE gsb0, 0x0 ;  /* 0x00008000000079c5 */ /* 0x000fc40000010000 */
[----:B------:R-:W-:Y:S01]  /*a530*/  WARPGROUP.ARRIVE ;  /* 0x00000000000079c5 */ /* 0x000fe20000000000 */
[----:B------:R-:W-:Y:S01]  /*a540*/  FMUL.FTZ R190, R107, UR7 ;  /* 0x000000076bbe7c20 */ /* 0x000fe20008410000 */
[----:B------:R-:W-:-:S03]  /*a550*/  FMUL.FTZ R188, R119, UR7 ;  /* 0x0000000777bc7c20 */ /* 0x000fc60008410000 */
[----:B------:R-:W-:Y:S01]  /*a560*/  MUFU.TANH R106, R106 ;  /* 0x0000006a006a7308 */ /* 0x000fe20000002400 */
[----:B------:R-:W-:Y:S01]  /*a570*/  HGMMA.64x128x16.F32 R24, R192, gdesc[UR8].tnspB, R24, gsb0 ;  /* 0x41e00008c0187df0 */ /* 0x000fe20008000818 */
[----:B------:R-:W-:Y:S01]  /*a580*/  UIADD3 UR10, UR6, 0x280, URZ ;  /* 0x00000280060a7890 */ /* 0x000fe2000fffe03f */
[----:B------:R-:W-:-:S05]  /*a590*/  UMOV UR11, 0x40000040 ;  /* 0x40000040000b7882 */ /* 0x000fca0000000000 */
        /* <DEDUP_REMOVED lines=10> */
[----:B------:R-:W-:Y:S01]  /*a640*/  FMUL.FTZ R194, R99, UR7 ;  /* 0x0000000763c27c20 */ /* 0x000fe20008410000 */
[----:B------:R-:W-:-:S04]  /*a650*/  FMUL.FTZ R192, R111, UR7 ;  /* 0x000000076fc07c20 */ /* 0x000fc80008410000 */
[----:B------:R-:W-:Y:S01]  /*a660*/  HGMMA.64x128x16.F32 R24, R196, gdesc[UR8].tnspB, R24, gsb0 ;  /* 0x41e00008c4187df0 */ /* 0x000fe20008000818 */
[----:B------:R-:W-:Y:S01]  /*a670*/  UIADD3 UR10, UR6, 0x300, URZ ;  /* 0x00000300060a7890 */ /* 0x000fe2000fffe03f */
[----:B------:R-:W-:Y:S01]  /*a680*/  MUFU.TANH R192, R192 ;  /* 0x000000c000c07308 */ /* 0x000fe20000002400 */
[----:B------:R-:W-:-:S07]  /*a690*/  UMOV UR11, 0x40000040 ;  /* 0x40000040000b7882 */ /* 0x000fce0000000000 */
[----:B------:R-:W-:Y:S01]  /*a6a0*/  MUFU.TANH R194, R194 ;  /* 0x000000c200c27308 */ /* 0x000fe20000002400 */
[----:B------:R-:W-:Y:S02]  /*a6b0*/  WARPGROUP.DEPBAR.LE gsb0, 0x0 ;  /* 0x00008000000079c5 */ /* 0x000fe40000010000 */
[----:B------:R-:W-:Y:S01]  /*a6c0*/  WARPGROUP.ARRIVE ;  /* 0x00000000000079c5 */ /* 0x000fe20000000000 */
[----:B------:R-:W-:Y:S01]  /*a6d0*/  FMUL.FTZ R198, R91, UR7 ;  /* 0x000000075bc67c20 */ /* 0x000fe20008410000 */
[-C--:B---3--:R-:W-:Y:S01]  /*a6e0*/  FMUL.FTZ R91, R12, R89.reuse ;  /* 0x000000590c5b7220 */ /* 0x088fe20000410000 */
[-C--:B------:R-:W-:Y:S01]  /*a6f0*/  FMUL.FTZ R12, R88, R89.reuse ;  /* 0x00000059580c7220 */ /* 0x080fe20000410000 */
[----:B------:R-:W-:Y:S02]  /*a700*/  FMUL.FTZ R196, R103, UR7 ;  /* 0x0000000767c47c20 */ /* 0x000fe40008410000 */
[----:B------:R-:W-:Y:S01]  /*a710*/  HGMMA.64x128x16.F32 R24, R200, gdesc[UR8].tnspB, R24, gsb0 ;  /* 0x41e00008c8187df0 */ /* 0x000fe20008000818 */
[----:B------:R-:W-:Y:S01]  /*a720*/  UIADD3 UR10, UR6, 0x380, URZ ;  /* 0x00000380060a7890 */ /* 0x000fe2000fffe03f */
[--C-:B------:R-:W-:Y:S01]  /*a730*/  FFMA.FTZ R101, R152, R89, -R12.reuse ;  /* 0x0000005998657223 */ /* 0x100fe2000001080c */
[----:B------:R-:W-:Y:S01]  /*a740*/  UMOV UR11, 0x40000040 ;  /* 0x40000040000b7882 */ /* 0x000fe20000000000 */
[----:B------:R-:W-:Y:S01]  /*a750*/  FMNMX.FTZ R152, R168, R3, !PT ;  /* 0x00000003a8987209 */ /* 0x000fe20007810000 */
[-CC-:B------:R-:W-:Y:S01]  /*a760*/  FFMA.FTZ R99, R156, R89.reuse, -R12.reuse ;  /* 0x000000599c637223 */ /* 0x180fe2000001080c */
[-CC-:B------:R-:W-:Y:S01]  /*a770*/  FFMA.FTZ R107, R148, R89.reuse, -R12.reuse ;  /* 0x00000059946b7223 */ /* 0x180fe2000001080c */
[-CC-:B------:R-:W-:Y:S01]  /*a780*/  FFMA.FTZ R119, R140, R89.reuse, -R12.reuse ;  /* 0x000000598c777223 */ /* 0x180fe2000001080c */
[----:B------:R-:W-:Y:S01]  /*a790*/  FMNMX.FTZ R152, R21, R152, !PT ;  /* 0x0000009815987209 */ /* 0x000fe20007810000 */
[-CC-:B------:R-:W-:Y:S01]  /*a7a0*/  FFMA.FTZ R111, R128, R89.reuse, -R12.reuse ;  /* 0x00000059806f7223 */ /* 0x180fe2000001080c */
[----:B------:R-:W-:Y:S01]  /*a7b0*/  MUFU.TANH R196, R196 ;  /* 0x000000c400c47308 */ /* 0x000fe20000002400 */
[-CC-:B------:R-:W-:Y:S01]  /*a7c0*/  FFMA.FTZ R133, R133, R89.reuse, -R12.reuse ;  /* 0x0000005985857223 */ /* 0x180fe2000001080c */
[----:B------:R-:W-:Y:S01]  /*a7d0*/  FMNMX.FTZ R97, R171, R152, !PT ;  /* 0x00000098ab617209 */ /* 0x000fe20007810000 */
[-CC-:B------:R-:W-:Y:S01]  /*a7e0*/  FFMA.FTZ R149, R149, R89.reuse, -R12.reuse ;  /* 0x0000005995957223 */ /* 0x180fe2000001080c */
[-CC-:B------:R-:W-:Y:S01]  /*a7f0*/  FFMA.FTZ R145, R145, R89.reuse, -R12.reuse ;  /* 0x0000005991917223 */ /* 0x180fe2000001080c */
[--C-:B------:R-:W-:Y:S01]  /*a800*/  FFMA.FTZ R137, R137, R89, -R12.reuse ;  /* 0x0000005989897223 */ /* 0x100fe2000001080c */
[----:B------:R-:W-:Y:S01]  /*a810*/  FMNMX.FTZ R97, R172, R97, !PT ;  /* 0x00000061ac617209 */ /* 0x000fe20007810000 */
[-CC-:B------:R-:W-:Y:S01]  /*a820*/  FFMA.FTZ R141, R141, R89.reuse, -R12.reuse ;  /* 0x000000598d8d7223 */ /* 0x180fe2000001080c */
[----:B------:R-:W-:Y:S01]  /*a830*/  MUFU.TANH R198, R198 ;  /* 0x000000c600c67308 */ /* 0x000fe20000002400 */
[--C-:B------:R-:W-:Y:S01]  /*a840*/  FFMA.FTZ R230, R15, R89, -R12.reuse ;  /* 0x000000590fe67223 */ /* 0x100fe2000001080c */
[----:B------:R-:W-:Y:S01]  /*a850*/  FMNMX.FTZ R156, R162, R97, !PT ;  /* 0x00000061a29c7209 */ /* 0x000fe20007810000 */
[-CC-:B------:R-:W-:Y:S01]  /*a860*/  FFMA.FTZ R97, R144, R89.reuse, -R12.reuse ;  /* 0x0000005990617223 */ /* 0x180fe2000001080c */
[-CC-:B------:R-:W-:Y:S01]  /*a870*/  FFMA.FTZ R15, R20, R89.reuse, -R12.reuse ;  /* 0x00000059140f7223 */ /* 0x180fe2000001080c */
[-CC-:B------:R-:W-:Y:S01]  /*a880*/  FFMA.FTZ R95, R170, R89.reuse, -R12.reuse ;  /* 0x00000059aa5f7223 */ /* 0x180fe2000001080c */
[----:B------:R-:W-:Y:S01]  /*a890*/  FMNMX.FTZ R105, R163, R156, !PT ;  /* 0x0000009ca3697209 */ /* 0x000fe20007810000 */
[-CC-:B------:R-:W-:Y:S01]  /*a8a0*/  FFMA.FTZ R93, R160, R89.reuse, -R12.reuse ;  /* 0x00000059a05d7223 */ /* 0x180fe2000001080c */
[-CC-:B------:R-:W-:Y:S01]  /*a8b0*/  FFMA.FTZ R103, R164, R89.reuse, -R12.reuse ;  /* 0x00000059a4677223 */ /* 0x180fe2000001080c */
[--C-:B------:R-:W-:Y:S01]  /*a8c0*/  FFMA.FTZ R20, R169, R89, -R12.reuse ;  /* 0x00000059a9147223 */ /* 0x100fe2000001080c */
[----:B------:R-:W-:Y:S01]  /*a8d0*/  FMNMX.FTZ R144, R166, R105, !PT ;  /* 0x00000069a6907209 */ /* 0x000fe20007810000 */
[-CC-:B------:R-:W-:Y:S01]  /*a8e0*/  FFMA.FTZ R170, R161, R89.reuse, -R12.reuse ;  /* 0x00000059a1aa7223 */ /* 0x180fe2000001080c */
[-CC-:B------:R-:W-:Y:S01]  /*a8f0*/  FFMA.FTZ R160, R165, R89.reuse, -R12.reuse ;  /* 0x00000059a5a07223 */ /* 0x180fe2000001080c */
[-CC-:B------:R-:W-:Y:S01]  /*a900*/  FFMA.FTZ R164, R153, R89.reuse, -R12.reuse ;  /* 0x0000005999a47223 */ /* 0x180fe2000001080c */
[----:B------:R-:W-:Y:S01]  /*a910*/  FMNMX.FTZ R105, R167, R144, !PT ;  /* 0x00000090a7697209 */ /* 0x000fe20007810000 */
[-CC-:B------:R-:W-:Y:S01]  /*a920*/  FFMA.FTZ R152, R157, R89.reuse, -R12.reuse ;  /* 0x000000599d987223 */ /* 0x180fe2000001080c */
[----:B------:R3:W-:Y:S01]  /*a930*/  MUFU.EX2 R144, R145 ;  /* 0x0000009100907308 */ /* 0x0007e20000000800 */
        /* <DEDUP_REMOVED lines=8> */
[--C-:B---3--:R-:W-:Y:S01]  /*a9c0*/  FFMA.FTZ R145, R184, R89, -R12.reuse ;  /* 0x00000059b8917223 */ /* 0x108fe2000001080c */
[----:B------:R-:W-:Y:S01]  /*a9d0*/  FMNMX.FTZ R148, R158, R105, !PT ;  /* 0x000000699e947209 */ /* 0x000fe20007810000 */
[----:B------:R-:W-:Y:S01]  /*a9e0*/  FFMA.FTZ R186, R186, R89, -R12 ;  /* 0x00000059baba7223 */ /* 0x000fe2000001080c */
[----:B------:R-:W-:Y:S02]  /*a9f0*/  MUFU.EX2 R91, R91 ;  /* 0x0000005b005b7308 */ /* 0x000fe40000000800 */
[----:B------:R-:W-:-:S04]  /*aa00*/  FMNMX.FTZ R105, R159, R148, !PT ;  /* 0x000000949f697209 */ /* 0x000fc80007810000 */
[----:B------:R-:W-:Y:S01]  /*aa10*/  FMNMX.FTZ R156, R146, R105, !PT ;  /* 0x00000069929c7209 */ /* 0x000fe20007810000 */
[----:B------:R-:W-:Y:S01]  /*aa20*/  FFMA.FTZ R105, R136, R89, -R12 ;  /* 0x0000005988697223 */ /* 0x000fe2000001080c */
[----:B------:R-:W-:Y:S02]  /*aa30*/  MUFU.EX2 R148, R149 ;  /* 0x0000009500947308 */ /* 0x000fe40000000800 */
[----:B------:R-:W-:-:S04]  /*aa40*/  FMNMX.FTZ R109, R147, R156, !PT ;  /* 0x0000009c936d7209 */ /* 0x000fc80007810000 */
[----:B------:R-:W-:Y:S02]  /*aa50*/  FMNMX.FTZ R136, R150, R109, !PT ;  /* 0x0000006d96887209 */ /* 0x000fe40007810000 */
[----:B------:R-:W3:Y:S02]  /*aa60*/  MUFU.EX2 R230, R230 ;  /* 0x000000e600e67308 */ /* 0x000ee40000000800 */
[----:B------:R-:W-:-:S04]  /*aa70*/  FMNMX.FTZ R109, R151, R136, !PT ;  /* 0x00000088976d7209 */ /* 0x000fc80007810000 */
[----:B-----5:R-:W-:Y:S02]  /*aa80*/  FMNMX.FTZ R156, R138, R109, !PT ;  /* 0x0000006d8a9c7209 */ /* 0x020fe40007810000 */
[----:B------:R4:W-:Y:S02]  /*aa90*/  MUFU.EX2 R136, R137 ;  /* 0x0000008900887308 */ /* 0x0009e40000000800 */
[----:B------:R-:W-:-:S04]  /*aaa0*/  FMNMX.FTZ R109, R139, R156, !PT ;  /* 0x0000009c8b6d7209 */ /* 0x000fc80007810000 */
[----:B-1----:R-:W-:Y:S02]  /*aab0*/  FMNMX.FTZ R140, R142, R109, !PT ;  /* 0x0000006d8e8c7209 */ /* 0x002fe40007810000 */
[----:B------:R-:W1:Y:S01]  /*aac0*/  MUFU.EX2 R15, R15 ;  /* 0x0000000f000f7308 */ /* 0x000e620000000800 */
[----:B----4-:R-:W-:Y:S01]  /*aad0*/  FFMA.FTZ R137, R176, R89, -R12 ;  /* 0x00000059b0897223 */ /* 0x010fe2000001080c */
[----:B--2---:R-:W-:Y:S01]  /*aae0*/  FMNMX.FTZ R109, R143, R140, !PT ;  /* 0x0000008c8f6d7209 */ /* 0x004fe20007810000 */
[----:B---3--:R-:W-:-:S03]  /*aaf0*/  FFMA.FTZ R14, R91, R14, R230 ;  /* 0x0000000e5b0e7223 */ /* 0x008fc600000100e6 */
[----:B------:R-:W-:Y:S02]  /*ab00*/  FMNMX.FTZ R156, R130, R109, !PT ;  /* 0x0000006d829c7209 */ /* 0x000fe40007810000 */
[----:B------:R2:W-:Y:S02]  /*ab10*/  MUFU.EX2 R140, R141 ;  /* 0x0000008d008c7308 */ /* 0x0005e40000000800 */
[----:B------:R-:W-:Y:S01]  /*ab20*/  FMNMX.FTZ R109, R131, R156, !PT ;  /* 0x0000009c836d7209 */ /* 0x000fe20007810000 */
[----:B------:R-:W-:-:S03]  /*ab30*/  FFMA.FTZ R156, R129, R89, -R12 ;  /* 0x00000059819c7223 */ /* 0x000fc6000001080c */
[----:B------:R-:W-:Y:S02]  /*ab40*/  FMNMX.FTZ R128, R134, R109, !PT ;  /* 0x0000006d86807209 */ /* 0x000fe40007810000 */
[----:B------:R-:W-:Y:S01]  /*ab50*/  MUFU.EX2 R20, R20 ;  /* 0x0000001400147308 */ /* 0x000fe20000000800 */
[--C-:B--2---:R-:W-:Y:S01]  /*ab60*/  FFMA.FTZ R141, R180, R89, -R12.reuse ;  /* 0x00000059b48d7223 */ /* 0x104fe2000001080c */
[----:B------:R-:W-:Y:S02]  /*ab70*/  FMNMX.FTZ R109, R135, R128, !PT ;  /* 0x00000080876d7209 */ /* 0x000fe40007810000 */
[----:B-1----:R-:W-:Y:S02]  /*ab80*/  F2FP.F16.F32.PACK_AB R176, R15, R230 ;  /* 0x000000e60fb0723e */ /* 0x002fe400000000ff */
[----:B------:R-:W-:Y:S01]  /*ab90*/  FMNMX.FTZ R128, R122, R109, !PT ;  /* 0x0000006d7a807209 */ /* 0x000fe20007810000 */
[----:B------:R-:W-:Y:S01]  /*aba0*/  FFMA.FTZ R109, R132, R89, -R12 ;  /* 0x00000059846d7223 */ /* 0x000fe2000001080c */
[----:B------:R-:W-:Y:S02]  /*abb0*/  MUFU.EX2 R95, R95 ;  /* 0x0000005f005f7308 */ /* 0x000fe40000000800 */
[----:B------:R-:W-:-:S04]  /*abc0*/  FMNMX.FTZ R129, R123, R128, !PT ;  /* 0x000000807b817209 */ /* 0x000fc80007810000 */
[----:B------:R-:W-:Y:S02]  /*abd0*/  FMNMX.FTZ R128, R126, R129, !PT ;  /* 0x000000817e807209 */ /* 0x000fe40007810000 */
[----:B------:R-:W-:Y:S02]  /*abe0*/  MUFU.EX2 R93, R93 ;  /* 0x0000005d005d7308 */ /* 0x000fe40000000800 */
[----:B------:R-:W-:-:S04]  /*abf0*/  FMNMX.FTZ R129, R127, R128, !PT ;  /* 0x000000807f817209 */ /* 0x000fc80007810000 */
[----:B------:R-:W-:Y:S02]  /*ac00*/  FMNMX.FTZ R132, R114, R129, !PT ;  /* 0x0000008172847209 */ /* 0x000fe40007810000 */
[----:B------:R-:W-:Y:S02]  /*ac10*/  MUFU.EX2 R128, R133 ;  /* 0x0000008500807308 */ /* 0x000fe40000000800 */
[----:B------:R-:W-:-:S04]  /*ac20*/  FMNMX.FTZ R129, R115, R132, !PT ;  /* 0x0000008473817209 */ /* 0x000fc80007810000 */
[----:B------:R-:W-:Y:S02]  /*ac30*/  FMNMX.FTZ R129, R118, R129, !PT ;  /* 0x0000008176817209 */ /* 0x000fe40007810000 */
[----:B------:R-:W1:Y:S02]  /*ac40*/  MUFU.EX2 R170, R170 ;  /* 0x000000aa00aa7308 */ /* 0x000e640000000800 */
[----:B------:R-:W-:-:S04]  /*ac50*/  FMNMX.FTZ R129, R188, R129, !PT ;  /* 0x00000081bc817209 */ /* 0x000fc80007810000 */
[----:B------:R-:W-:Y:S02]  /*ac60*/  FMNMX.FTZ R129, R106, R129, !PT ;  /* 0x000000816a817209 */ /* 0x000fe40007810000 */
[----:B------:R-:W-:Y:S02]  /*ac70*/  MUFU.EX2 R103, R103 ;  /* 0x0000006700677308 */ /* 0x000fe40000000800 */
[----:B------:R-:W-:-:S04]  /*ac80*/  FMNMX.FTZ R129, R190, R129, !PT ;  /* 0x00000081be817209 */ /* 0x000fc80007810000 */
[----:B------:R-:W-:Y:S01]  /*ac90*/  FMNMX.FTZ R129, R110, R129, !PT ;  /* 0x000000816e817209 */ /* 0x000fe20007810000 */
[----:B------:R-:W-:Y:S02]  /*aca0*/  WARPGROUP.DEPBAR.LE gsb0, 0x0 ;  /* 0x00008000000079c5 */ /* 0x000fe40000010000 */
[----:B------:R-:W-:Y:S01]  /*acb0*/  WARPGROUP.ARRIVE ;  /* 0x00000000000079c5 */ /* 0x000fe20000000000 */
[----:B------:R-:W-:Y:S01]  /*acc0*/  FMNMX.FTZ R129, R192, R129, !PT ;  /* 0x00000081c0817209 */ /* 0x000fe20007810000 */
[-CC-:B------:R-:W-:Y:S01]  /*acd0*/  FFMA.FTZ R200, R120, R89.reuse, -R12.reuse ;  /* 0x0000005978c87223 */ /* 0x180fe2000001080c */
[----:B------:R-:W-:Y:S01]  /*ace0*/  FFMA.FTZ R202, R124, R89, -R12 ;  /* 0x000000597cca7223 */ /* 0x000fe2000001080c */
[----:B------:R-:W-:Y:S01]  /*acf0*/  MUFU.EX2 R160, R160 ;  /* 0x000000a000a07308 */ /* 0x000fe20000000800 */
[----:B------:R-:W-:Y:S01]  /*ad00*/  FMNMX.FTZ R129, R98, R129, !PT ;  /* 0x0000008162817209 */ /* 0x000fe20007810000 */
[----:B------:R-:W-:Y:S01]  /*ad10*/  HGMMA.64x128x16.F32 R24, R204, gdesc[UR8].tnspB, R24, gsb0 ;  /* 0x41e00008cc187df0 */ /* 0x000fe20008000818 */
[----:B------:R-:W-:Y:S01]  /*ad20*/  UIADD3 UR10, UR6, 0x400, URZ ;  /* 0x00000400060a7890 */ /* 0x000fe2000fffe03f */
[----:B-1----:R-:W-:Y:S01]  /*ad30*/  F2FP.F16.F32.PACK_AB R180, R170, R93 ;  /* 0x0000005daab4723e */ /* 0x002fe200000000ff */
[----:B------:R-:W-:Y:S01]  /*ad40*/  UMOV UR11, 0x40000040 ;  /* 0x40000040000b7882 */ /* 0x000fe20000000000 */
[----:B------:R-:W-:-:S02]  /*ad50*/  FMNMX.FTZ R129, R194, R129, !PT ;  /* 0x00000081c2817209 */ /* 0x000fc40007810000 */
[----:B------:R-:W-:Y:S02]  /*ad60*/  MUFU.EX2 R101, R101 ;  /* 0x0000006500657308 */ /* 0x000fe40000000800 */
[----:B------:R-:W-:-:S04]  /*ad70*/  FMNMX.FTZ R129, R102, R129, !PT ;  /* 0x0000008166817209 */ /* 0x000fc80007810000 */
[----:B------:R-:W-:Y:S02]  /*ad80*/  FMNMX.FTZ R129, R196, R129, !PT ;  /* 0x00000081c4817209 */ /* 0x000fe40007810000 */
[----:B------:R-:W1:Y:S02]  /*ad90*/  MUFU.EX2 R164, R164 ;  /* 0x000000a400a47308 */ /* 0x000e640000000800 */
[----:B------:R-:W-:-:S04]  /*ada0*/  FMNMX.FTZ R129, R90, R129, !PT ;  /* 0x000000815a817209 */ /* 0x000fc80007810000 */
[----:B------:R-:W-:Y:S02]  /*adb0*/  FMNMX.FTZ R129, R198, R129, !PT ;  /* 0x00000081c6817209 */ /* 0x000fe40007810000 */
[----:B------:R-:W-:Y:S02]  /*adc0*/  MUFU.EX2 R99, R99 ;  /* 0x0000006300637308 */ /* 0x000fe40000000800 */
[----:B------:R-:W-:-:S06]  /*add0*/  FMNMX.FTZ R129, R94, R129, !PT ;  /* 0x000000815e817209 */ /* 0x000fcc0007810000 */
[----:B------:R-:W-:Y:S01]  /*ade0*/  MUFU.EX2 R152, R152 ;  /* 0x0000009800987308 */ /* 0x000fe20000000800 */
[----:B-1----:R-:W-:-:S07]  /*adf0*/  F2FP.F16.F32.PACK_AB R184, R164, R101 ;  /* 0x00000065a4b8723e */ /* 0x002fce00000000ff */
[----:B------:R-:W-:Y:S08]  /*ae00*/  MUFU.EX2 R97, R97 ;  /* 0x0000006100617308 */ /* 0x000ff00000000800 */
        /* <DEDUP_REMOVED lines=11> */
[----:B------:R-:W-:Y:S01]  /*aec0*/  MUFU.EX2 R117, R117 ;  /* 0x0000007500757308 */ /* 0x000fe20000000800 */
[----:B------:R-:W-:-:S02]  /*aed0*/  WARPGROUP.DEPBAR.LE gsb0, 0x0 ;  /* 0x00008000000079c5 */ /* 0x000fc40000010000 */
[----:B------:R-:W-:Y:S01]  /*aee0*/  WARPGROUP.ARRIVE ;  /* 0x00000000000079c5 */ /* 0x000fe20000000000 */
[--C-:B------:R-:W-:Y:S01]  /*aef0*/  FFMA.FTZ R204, R112, R89, -R12.reuse ;  /* 0x0000005970cc7223 */ /* 0x100fe2000001080c */
[----:B------:R-:W-:Y:S01]  /*af00*/  FMNMX.FTZ R112, R228, R129, !PT ;  /* 0x00000081e4707209 */ /* 0x000fe20007810000 */
[-CC-:B------:R-:W-:Y:S01]  /*af10*/  FFMA.FTZ R206, R116, R89.reuse, -R12.reuse ;  /* 0x0000005974ce7223 */ /* 0x180fe2000001080c */
[-CC-:B------:R-:W-:Y:S01]  /*af20*/  FFMA.FTZ R116, R92, R89.reuse, -R12.reuse ;  /* 0x000000595c747223 */ /* 0x180fe2000001080c */
[----:B------:R-:W-:Y:S01]  /*af30*/  FFMA.FTZ R129, R174, R89, -R12 ;  /* 0x00000059ae817223 */ /* 0x000fe2000001080c */
[----:B------:R-:W-:Y:S01]  /*af40*/  HGMMA.64x128x16.F32 R24, R208, gdesc[UR8].tnspB, R24, gsb0 ;  /* 0x41e00008d0187df0 */ /* 0x000fe20008000818 */
[----:B------:R-:W-:Y:S01]  /*af50*/  UIADD3 UR10, UR6, 0x480, URZ ;  /* 0x00000480060a7890 */ /* 0x000fe2000fffe03f */
[----:B------:R-:W1:Y:S01]  /*af60*/  SHFL.BFLY PT, R133, R112, 0x2, 0x1f ;  /* 0x0c401f0070857f89 */ /* 0x000e6200000e0000 */
[----:B------:R-:W-:Y:S01]  /*af70*/  UMOV UR11, 0x40000040 ;  /* 0x40000040000b7882 */ /* 0x000fe20000000000 */
        /* <DEDUP_REMOVED lines=11> */
[----:B-1----:R-:W-:Y:S01]  /*b030*/  FMNMX.FTZ R108, R112, R133, !PT ;  /* 0x00000085706c7209 */ /* 0x002fe20007810000 */
[-CC-:B------:R-:W-:Y:S01]  /*b040*/  FFMA.FTZ R208, R104, R89.reuse, -R12.reuse ;  /* 0x0000005968d07223 */ /* 0x180fe2000001080c */
[-CC-:B------:R-:W-:Y:S01]  /*b050*/  FFMA.FTZ R133, R178, R89.reuse, -R12.reuse ;  /* 0x00000059b2857223 */ /* 0x180fe2000001080c */
[----:B------:R-:W-:Y:S01]  /*b060*/  FFMA.FTZ R104, R182, R89, -R12 ;  /* 0x00000059b6687223 */ /* 0x000fe2000001080c */
[----:B------:R-:W-:Y:S01]  /*b070*/  HGMMA.64x128x16.F32 R24, R212, gdesc[UR8].tnspB, R24, gsb0 ;  /* 0x41e00008d4187df0 */ /* 0x000fe20008000818 */
[----:B------:R-:W-:Y:S01]  /*b080*/  UIADD3 UR10, UR6, 0x500, URZ ;  /* 0x00000500060a7890 */ /* 0x000fe2000fffe03f */
[----:B------:R-:W1:Y:S01]  /*b090*/  SHFL.BFLY PT, R149, R108, 0x1, 0x1f ;  /* 0x0c201f006c957f89 */ /* 0x000e6200000e0000 */
[----:B------:R-:W-:Y:S01]  /*b0a0*/  UMOV UR11, 0x40000040 ;  /* 0x40000040000b7882 */ /* 0x000fe20000000000 */
[----:B------:R-:W-:Y:S01]  /*b0b0*/  F2FP.F16.F32.PACK_AB R178, R95, R20 ;  /* 0x000000145fb2723e */ /* 0x000fe200000000ff */
[----:B------:R-:W-:Y:S01]  /*b0c0*/  MUFU.EX2 R208, R208 ;  /* 0x000000d000d07308 */ /* 0x000fe20000000800 */
[----:B------:R-:W-:Y:S01]  /*b0d0*/  UIADD3 UR6, UR61, -0x1, URZ ;  /* 0xffffffff3d067890 */ /* 0x000fe2000fffe03f */
[----:B------:R-:W-:-:S06]  /*b0e0*/  F2FP.F16.F32.PACK_AB R182, R160, R103 ;  /* 0x00000067a0b6723e */ /* 0x000fcc00000000ff */
[----:B------:R-:W-:Y:S01]  /*b0f0*/  MUFU.EX2 R210, R210 ;  /* 0x000000d200d27308 */ /* 0x000fe20000000800 */
[----:B------:R-:W-:-:S07]  /*b100*/  UMOV UR61, UR6 ;  /* 0x00000006003d7c82 */ /* 0x000fce0008000000 */
[----:B------:R-:W-:Y:S01]  /*b110*/  MUFU.EX2 R133, R133 ;  /* 0x0000008500857308 */ /* 0x000fe20000000800 */
[----:B-1----:R-:W-:-:S07]  /*b120*/  FMNMX.FTZ R92, R108, R149, !PT ;  /* 0x000000956c5c7209 */ /* 0x002fce0007810000 */
[----:B------:R1:W-:Y:S01]  /*b130*/  MUFU.EX2 R108, R116 ;  /* 0x00000074006c7308 */ /* 0x0003e20000000800 */
[C---:B------:R-:W-:Y:S01]  /*b140*/  FADD.FTZ R12, -R92.reuse, R3 ;  /* 0x000000035c0c7221 */ /* 0x040fe20000010100 */
[----:B------:R-:W-:-:S03]  /*b150*/  FMUL.FTZ R120, R92, R89 ;  /* 0x000000595c787220 */ /* 0x000fc60000410000 */
[-C--:B------:R-:W-:Y:S01]  /*b160*/  FMUL.FTZ R12, R12, R89.reuse ;  /* 0x000000590c0c7220 */ /* 0x080fe20000410000 */
[-CC-:B------:R-:W-:Y:S01]  /*b170*/  FFMA.FTZ R177, R168, R89.reuse, -R120.reuse ;  /* 0x00000059a8b17223 */ /* 0x180fe20000010878 */
[-CC-:B------:R-:W-:Y:S01]  /*b180*/  FFMA.FTZ R112, R21, R89.reuse, -R120.reuse ;  /* 0x0000005915707223 */ /* 0x180fe20000010878 */
[----:B------:R-:W-:Y:S02]  /*b190*/  IMAD.U32 R21, RZ, RZ, UR38 ;  /* 0x00000026ff157e24 */ /* 0x000fe4000f8e00ff */
[-CC-:B------:R-:W-:Y:S01]  /*b1a0*/  FFMA.FTZ R179, R171, R89.reuse, -R120.reuse ;  /* 0x00000059abb37223 */ /* 0x180fe20000010878 */
[-CC-:B------:R-:W-:Y:S01]  /*b1b0*/  FFMA.FTZ R197, R130, R89.reuse, -R120.reuse ;  /* 0x0000005982c57223 */ /* 0x180fe20000010878 */
[----:B------:R-:W-:Y:S01]  /*b1c0*/  MUFU.EX2 R12, R12 ;  /* 0x0000000c000c7308 */ /* 0x000fe20000000800 */
[-CC-:B------:R-:W-:Y:S01]  /*b1d0*/  FFMA.FTZ R130, R131, R89.reuse, -R120.reuse ;  /* 0x0000005983827223 */ /* 0x180fe20000010878 */
[----:B------:R-:W-:Y:S01]  /*b1e0*/  @!P1 LEA R131, R21, UR39, 0x3 ;  /* 0x0000002715839c11 */ /* 0x000fe2000f8e18ff */
[-CC-:B-1----:R-:W-:Y:S01]  /*b1f0*/  FFMA.FTZ R116, R172, R89.reuse, -R120.reuse ;  /* 0x00000059ac747223 */ /* 0x182fe20000010878 */
[-CC-:B------:R-:W-:Y:S01]  /*b200*/  FFMA.FTZ R181, R162, R89.reuse, -R120.reuse ;  /* 0x00000059a2b57223 */ /* 0x180fe20000010878 */
[-CC-:B------:R-:W-:Y:S01]  /*b210*/  FFMA.FTZ R199, R134, R89.reuse, -R120.reuse ;  /* 0x0000005986c77223 */ /* 0x180fe20000010878 */
[----:B------:R-:W-:Y:S01]  /*b220*/  IADD3 R21, -R227, 0xb, RZ ;  /* 0x0000000be3157810 */ /* 0x000fe20007ffe1ff */
[----:B------:R-:W-:Y:S01]  /*b230*/  @!P1 VIADD R131, R131, 0x34840 ;  /* 0x0003484083839836 */ /* 0x000fe20000000000 */
[----:B------:R-:W1:Y:S01]  /*b240*/  MUFU.EX2 R177, R177 ;  /* 0x000000b100b17308 */ /* 0x000e620000000800 */
[-CC-:B------:R-:W-:Y:S01]  /*b250*/  FFMA.FTZ R124, R163, R89.reuse, -R120.reuse ;  /* 0x00000059a37c7223 */ /* 0x180fe20000010878 */
[-CC-:B------:R-:W-:Y:S01]  /*b260*/  FFMA.FTZ R134, R135, R89.reuse, -R120.reuse ;  /* 0x0000005987867223 */ /* 0x180fe20000010878 */
[----:B------:R-:W-:Y:S01]  /*b270*/  IMAD.U32 R135, RZ, RZ, UR37 ;  /* 0x00000025ff877e24 */ /* 0x000fe2000f8e00ff */
[----:B------:R-:W-:Y:S01]  /*b280*/  @!P1 PRMT R131, RZ, 0x654, R131 ;  /* 0x00000654ff839816 */ /* 0x000fe20000000083 */
[-CC-:B------:R-:W-:Y:S01]  /*b290*/  FFMA.FTZ R183, R166, R89.reuse, -R120.reuse ;  /* 0x00000059a6b77223 */ /* 0x180fe20000010878 */
[-CC-:B------:R-:W-:Y:S01]  /*b2a0*/  FFMA.FTZ R201, R122, R89.reuse, -R120.reuse ;  /* 0x000000597ac97223 */ /* 0x180fe20000010878 */
[-CC-:B------:R-:W-:Y:S01]  /*b2b0*/  FFMA.FTZ R132, R167, R89.reuse, -R120.reuse ;  /* 0x00000059a7847223 */ /* 0x180fe20000010878 */
[----:B------:R-:W2:Y:S01]  /*b2c0*/  MUFU.EX2 R112, R112 ;  /* 0x0000007000707308 */ /* 0x000ea20000000800 */
[----:B------:R-:W-:Y:S01]  /*b2d0*/  @!P1 LEA R135, R135, UR39, 0x3 ;  /* 0x0000002787879c11 */ /* 0x000fe2000f8e18ff */
[-CC-:B------:R-:W-:Y:S01]  /*b2e0*/  FFMA.FTZ R185, R154, R89.reuse, -R120.reuse ;  /* 0x000000599ab97223 */ /* 0x180fe20000010878 */
[-CC-:B------:R-:W-:Y:S01]  /*b2f0*/  FFMA.FTZ R154, R155, R89.reuse, -R120.reuse ;  /* 0x000000599b9a7223 */ /* 0x180fe20000010878 */
[-CC-:B------:R-:W-:Y:S01]  /*b300*/  FFMA.FTZ R187, R158, R89.reuse, -R120.reuse ;  /* 0x000000599ebb7223 */ /* 0x180fe20000010878 */
[-CC-:B------:R-:W-:Y:S01]  /*b310*/  FFMA.FTZ R203, R126, R89.reuse, -R120.reuse ;  /* 0x000000597ecb7223 */ /* 0x180fe20000010878 */
[-CC-:B------:R-:W-:Y:S01]  /*b320*/  FFMA.FTZ R158, R159, R89.reuse, -R120.reuse ;  /* 0x000000599f9e7223 */ /* 0x180fe20000010878 */
[--C-:B------:R-:W-:Y:S01]  /*b330*/  FFMA.FTZ R189, R146, R89, -R120.reuse ;  /* 0x0000005992bd7223 */ /* 0x100fe20000010878 */
[----:B------:R-:W3:Y:S01]  /*b340*/  MUFU.EX2 R179, R179 ;  /* 0x000000b300b37308 */ /* 0x000ee20000000800 */
[----:B-1----:R-:W-:Y:S01]  /*b350*/  FFMA.FTZ R13, R12, R13, R177 ;  /* 0x0000000d0c0d7223 */ /* 0x002fe200000100b1 */
[-CC-:B------:R-:W-:Y:S01]  /*b360*/  FFMA.FTZ R146, R147, R89.reuse, -R120.reuse ;  /* 0x0000005993927223 */ /* 0x180fe20000010878 */
[-CC-:B------:R-:W-:Y:S01]  /*b370*/  FFMA.FTZ R191, R150, R89.reuse, -R120.reuse ;  /* 0x0000005996bf7223 */ /* 0x180fe20000010878 */
[-CC-:B------:R-:W-:Y:S01]  /*b380*/  FFMA.FTZ R209, R106, R89.reuse, -R120.reuse ;  /* 0x000000596ad17223 */ /* 0x180fe20000010878 */
[-CC-:B------:R-:W-:Y:S01]  /*b390*/  FFMA.FTZ R150, R151, R89.reuse, -R120.reuse ;  /* 0x0000005997967223 */ /* 0x180fe20000010878 */
[-CC-:B------:R-:W-:Y:S01]  /*b3a0*/  FFMA.FTZ R193, R138, R89.reuse, -R120.reuse ;  /* 0x000000598ac17223 */ /* 0x180fe20000010878 */
[-CC-:B------:R-:W-:Y:S01]  /*b3b0*/  FFMA.FTZ R138, R139, R89.reuse, -R120.reuse ;  /* 0x000000598b8a7223 */ /* 0x180fe20000010878 */
[----:B------:R-:W1:Y:S01]  /*b3c0*/  MUFU.EX2 R116, R116 ;  /* 0x0000007400747308 */ /* 0x000e620000000800 */
[----:B--2---:R-:W-:Y:S01]  /*b3d0*/  FADD.FTZ R122, R112, R13 ;  /* 0x0000000d707a7221 */ /* 0x004fe20000010000 */
[-CC-:B------:R-:W-:Y:S01]  /*b3e0*/  FFMA.FTZ R195, R142, R89.reuse, -R120.reuse ;  /* 0x000000598ec37223 */ /* 0x180fe20000010878 */
[-CC-:B------:R-:W-:Y:S01]  /*b3f0*/  FFMA.FTZ R115, R115, R89.reuse, -R120.reuse ;  /* 0x0000005973737223 */ /* 0x180fe20000010878 */
[--C-:B------:R-:W-:Y:S01]  /*b400*/  FFMA.FTZ R142, R143, R89, -R120.reuse ;  /* 0x000000598f8e7223 */ /* 0x100fe20000010878 */
[----:B------:R-:W-:Y:S01]  /*b410*/  F2FP.F16.F32.PACK_AB R177, R112, R177 ;  /* 0x000000b170b1723e */ /* 0x000fe200000000ff */
[-CC-:B------:R-:W-:Y:S01]  /*b420*/  FFMA.FTZ R127, R127, R89.reuse, -R120.reuse ;  /* 0x000000597f7f7223 */ /* 0x180fe20000010878 */
[-C--:B------:R-:W-:Y:S01]  /*b430*/  FFMA.FTZ R205, R114, R89.reuse, -R120 ;  /* 0x0000005972cd7223 */ /* 0x080fe20000010878 */
[----:B------:R-:W2:Y:S01]  /*b440*/  MUFU.EX2 R181, R181 ;  /* 0x000000b500b57308 */ /* 0x000ea20000000800 */
[----:B---3--:R-:W-:Y:S01]  /*b450*/  FADD.FTZ R13, R179, R122 ;  /* 0x0000007ab30d7221 */ /* 0x008fe20000010000 */
[-CC-:B------:R-:W-:Y:S01]  /*b460*/  FFMA.FTZ R207, R118, R89.reuse, -R120.reuse ;  /* 0x0000005976cf7223 */ /* 0x180fe20000010878 */
[-CC-:B------:R-:W-:Y:S01]  /*b470*/  FFMA.FTZ R118, R188, R89.reuse, -R120.reuse ;  /* 0x00000059bc767223 */ /* 0x180fe20000010878 */
[-CC-:B------:R-:W-:Y:S01]  /*b480*/  FFMA.FTZ R190, R190, R89.reuse, -R120.reuse ;  /* 0x00000059bebe7223 */ /* 0x180fe20000010878 */
[-CC-:B------:R-:W-:Y:S01]  /*b490*/  FFMA.FTZ R211, R110, R89.reuse, -R120.reuse ;  /* 0x000000596ed37223 */ /* 0x180fe20000010878 */
[-CC-:B------:R-:W-:Y:S01]  /*b4a0*/  FFMA.FTZ R110, R194, R89.reuse, -R120.reuse ;  /* 0x00000059c26e7223 */ /* 0x180fe20000010878 */
[--C-:B------:R-:W-:Y:S01]  /*b4b0*/  FFMA.FTZ R192, R192, R89, -R120.reuse ;  /* 0x00000059c0c07223 */ /* 0x100fe20000010878 */
[----:B------:R-:W3:Y:S01]  /*b4c0*/  MUFU.EX2 R124, R124 ;  /* 0x0000007c007c7308 */ /* 0x000ee20000000800 */
[C---:B-1----:R-:W-:Y:S01]  /*b4d0*/  FADD.FTZ R122, R116.reuse, R13 ;  /* 0x0000000d747a7221 */ /* 0x042fe20000010000 */
[----:B------:R-:W-:Y:S01]  /*b4e0*/  F2FP.F16.F32.PACK_AB R179, R116, R179 ;  /* 0x000000b374b3723e */ /* 0x000fe200000000ff */
[-CC-:B------:R-:W-:Y:S01]  /*b4f0*/  FFMA.FTZ R102, R102, R89.reuse, -R120.reuse ;  /* 0x0000005966667223 */ /* 0x180fe20000010878 */
[-CC-:B------:R-:W-:Y:S01]  /*b500*/  FFMA.FTZ R90, R90, R89.reuse, -R120.reuse ;  /* 0x000000595a5a7223 */ /* 0x180fe20000010878 */
[----:B------:R-:W-:Y:S01]  /*b510*/  FFMA.FTZ R94, R94, R89, -R120 ;  /* 0x000000595e5e7223 */ /* 0x000fe20000010878 */
[----:B------:R-:W-:Y:S01]  /*b520*/  UMOV UR37, UR38 ;  /* 0x0000002600257c82 */ /* 0x000fe20008000000 */
[----:B------:R-:W-:Y:S01]  /*b530*/  F2FP.F16.F32.PACK_AB R188, R144, R97 ;  /* 0x0000006190bc723e */ /* 0x000fe200000000ff */
[----:B------:R-:W1:Y:S01]  /*b540*/  MUFU.EX2 R183, R183 ;  /* 0x000000b700b77308 */ /* 0x000e620000000800 */
[----:B------:R-:W-:-:S07]  /*b550*/  F2FP.F16.F32.PACK_AB R194, R140, R119 ;  /* 0x000000778cc2723e */ /* 0x000fce00000000ff */
[----:B------:R-:W4:Y:S08]  /*b560*/  MUFU.EX2 R132, R132 ;  /* 0x0000008400847308 */ /* 0x000f300000000800 */
[----:B------:R-:W5:Y:S08]  /*b570*/  MUFU.EX2 R185, R185 ;  /* 0x000000b900b97308 */ /* 0x000f700000000800 */
[----:B------:R-:W5:Y:S08]  /*b580*/  MUFU.EX2 R154, R154 ;  /* 0x0000009a009a7308 */ /* 0x000f700000000800 */
[----:B------:R-:W5:Y:S08]  /*b590*/  MUFU.EX2 R187, R187 ;  /* 0x000000bb00bb7308 */ /* 0x000f700000000800 */
[----:B------:R-:W5:Y:S01]  /*b5a0*/  MUFU.EX2 R158, R158 ;  /* 0x0000009e009e7308 */ /* 0x000f620000000800 */
[----:B------:R-:W-:-:S02]  /*b5b0*/  WARPGROUP.DEPBAR.LE gsb0, 0x0 ;  /* 0x00008000000079c5 */ /* 0x000fc40000010000 */
[----:B------:R-:W-:-:S05]  /*b5c0*/  WARPGROUP.ARRIVE ;  /* 0x00000000000079c5 */ /* 0x000fca0000000000 */
[----:B------:R-:W5:Y:S01]  /*b5d0*/  MUFU.EX2 R189, R189 ;  /* 0x000000bd00bd7308 */ /* 0x000f620000000800 */
[----:B------:R-:W-:Y:S02]  /*b5e0*/  F2FP.F16.F32.PACK_AB R212, R133, R96 ;  /* 0x0000006085d4723e */ /* 0x000fe400000000ff */
[----:B------:R-:W-:Y:S01]  /*b5f0*/  F2FP.F16.F32.PACK_AB R214, R141, R100 ;  /* 0x000000648dd6723e */ /* 0x000fe200000000ff */
[----:B------:R-:W-:Y:S04]  /*b600*/  HGMMA.64x128x16.F32 R24, R216, gdesc[UR8].tnspB, R24, gsb0 ;  /* 0x41e00008d8187df0 */ /* 0x000fe80008000818 */
[----:B------:R-:W5:Y:S08]  /*b610*/  MUFU.EX2 R146, R146 ;  /* 0x0000009200927308 */ /* 0x000f700000000800 */
        /* <DEDUP_REMOVED lines=11> */
[----:B------:R-:W-:Y:S08]  /*b6d0*/  MUFU.EX2 R203, R203 ;  /* 0x000000cb00cb7308 */ /* 0x000ff00000000800 */
[----:B------:R-:W-:Y:S08]  /*b6e0*/  MUFU.EX2 R114, R127 ;  /* 0x0000007f00727308 */ /* 0x000ff00000000800 */
[----:B------:R-:W-:Y:S08]  /*b6f0*/  MUFU.EX2 R205, R205 ;  /* 0x000000cd00cd7308 */ /* 0x000ff00000000800 */
[----:B------:R-:W-:Y:S08]  /*b700*/  MUFU.EX2 R207, R207 ;  /* 0x000000cf00cf7308 */ /* 0x000ff00000000800 */
[----:B------:R-:W-:Y:S08]  /*b710*/  MUFU.EX2 R118, R118 ;  /* 0x0000007600767308 */ /* 0x000ff00000000800 */
[----:B------:R-:W-:Y:S01]  /*b720*/  MUFU.EX2 R209, R209 ;  /* 0x000000d100d17308 */ /* 0x000fe20000000800 */
[----:B------:R-:W-:-:S02]  /*b730*/  WARPGROUP.DEPBAR.LE gsb0, 0x0 ;  /* 0x00008000000079c5 */ /* 0x000fc40000010000 */
[----:B------:R2:W-:Y:S06]  /*b740*/  BAR.ARV R21, 0x100 ;  /* 0x000400150000751d */ /* 0x0005ec0000002000 */
[----:B------:R3:W-:Y:S01]  /*b750*/  @!P1 SYNCS.ARRIVE.TRANS64.RED.A1T0 RZ, [R131+URZ], RZ ;  /* 0x000000ff83ff99a7 */ /* 0x0007e2000810043f */
[----:B------:R-:W-:Y:S01]  /*b760*/  MUFU.EX2 R213, R110 ;  /* 0x0000006e00d57308 */ /* 0x000fe20000000800 */
[----:B--2---:R-:W-:Y:S01]  /*b770*/  @!P1 IADD3 R21, R135, 0x34860, RZ ;  /* 0x0003486087159810 */ /* 0x004fe20007ffe0ff */
[-C--:B------:R-:W-:Y:S01]  /*b780*/  FMUL.FTZ R26, R26, R12.reuse ;  /* 0x0000000c1a1a7220 */ /* 0x080fe20000410000 */
[-C--:B------:R-:W-:Y:S01]  /*b790*/  FMUL.FTZ R27, R27, R12.reuse ;  /* 0x0000000c1b1b7220 */ /* 0x080fe20000410000 */
[-C--:B------:R-:W-:Y:S01]  /*b7a0*/  FMUL.FTZ R30, R30, R12.reuse ;  /* 0x0000000c1e1e7220 */ /* 0x080fe20000410000 */
[----:B------:R-:W-:Y:S01]  /*b7b0*/  @!P1 PRMT R21, RZ, 0x654, R21 ;  /* 0x00000654ff159816 */ /* 0x000fe20000000015 */
[-C--:B------:R-:W-:Y:S01]  /*b7c0*/  FMUL.FTZ R31, R31, R12.reuse ;  /* 0x0000000c1f1f7220 */ /* 0x080fe20000410000 */
[----:B---3--:R-:W-:Y:S01]  /*b7d0*/  FADD.FTZ R131, R15, R14 ;  /* 0x0000000e0f837221 */ /* 0x008fe20000010000 */
[----:B------:R-:W-:Y:S01]  /*b7e0*/  FFMA.FTZ R14, R123, R89, -R120 ;  /* 0x000000597b0e7223 */ /* 0x000fe20000010878 */
[----:B------:R2:W-:Y:S01]  /*b7f0*/  @!P1 SYNCS.ARRIVE.TRANS64.RED.A1T0 RZ, [R21+URZ], RZ ;  /* 0x000000ff15ff99a7 */ /* 0x0005e2000810043f */
[----:B------:R-:W-:Y:S01]  /*b800*/  MUFU.EX2 R211, R211 ;  /* 0x000000d300d37308 */ /* 0x000fe20000000800 */
[----:B------:R-:W-:Y:S01]  /*b810*/  FADD.FTZ R162, R20, R131 ;  /* 0x0000008314a27221 */ /* 0x000fe20000010000 */
[-C--:B------:R-:W-:Y:S01]  /*b820*/  FMUL.FTZ R34, R34, R12.reuse ;  /* 0x0000000c22227220 */ /* 0x080fe20000410000 */
[-C--:B------:R-:W-:Y:S01]  /*b830*/  FMUL.FTZ R35, R35, R12.reuse ;  /* 0x0000000c23237220 */ /* 0x080fe20000410000 */
[-C--:B------:R-:W-:Y:S01]  /*b840*/  FMUL.FTZ R38, R38, R12.reuse ;  /* 0x0000000c26267220 */ /* 0x080fe20000410000 */
[----:B------:R-:W-:Y:S01]  /*b850*/  FADD.FTZ R162, R95, R162 ;  /* 0x000000a25fa27221 */ /* 0x000fe20000010000 */
[-C--:B------:R-:W-:Y:S01]  /*b860*/  FMUL.FTZ R39, R39, R12.reuse ;  /* 0x0000000c27277220 */ /* 0x080fe20000410000 */
[----:B--2---:R-:W-:Y:S01]  /*b870*/  FADD.FTZ R21, R181, R122 ;  /* 0x0000007ab5157221 */ /* 0x004fe20000010000 */
[----:B------:R-:W2:Y:S01]  /*b880*/  MUFU.EX2 R14, R14 ;  /* 0x0000000e000e7308 */ /* 0x000ea20000000800 */
[----:B------:R-:W-:Y:S01]  /*b890*/  FADD.FTZ R13, R93, R162 ;  /* 0x000000a25d0d7221 */ /* 0x000fe20000010000 */
[C---:B------:R-:W-:Y:S01]  /*b8a0*/  F2FP.F16.F32.PACK_AB R181, R124.reuse, R181 ;  /* 0x000000b57cb5723e */ /* 0x040fe200000000ff */
[----:B------:R-:W-:Y:S01]  /*b8b0*/  FADD.FTZ R126, R124, R21 ;  /* 0x000000157c7e7221 */ /* 0x000fe20000010000 */
[-C--:B------:R-:W-:Y:S01]  /*b8c0*/  FMUL.FTZ R42, R42, R12.reuse ;  /* 0x0000000c2a2a7220 */ /* 0x080fe20000410000 */
[----:B------:R-:W-:Y:S01]  /*b8d0*/  FADD.FTZ R122, R170, R13 ;  /* 0x0000000daa7a7221 */ /* 0x000fe20000010000 */
[-C--:B------:R-:W-:Y:S01]  /*b8e0*/  FMUL.FTZ R43, R43, R12.reuse ;  /* 0x0000000c2b2b7220 */ /* 0x080fe20000410000 */
[----:B-1----:R-:W-:Y:S01]  /*b8f0*/  FADD.FTZ R21, R183, R126 ;  /* 0x0000007eb7157221 */ /* 0x002fe20000010000 */
[----:B------:R-:W-:Y:S01]  /*b900*/  MUFU.EX2 R104, R104 ;  /* 0x0000006800687308 */ /* 0x000fe20000000800 */
[----:B------:R-:W-:Y:S01]  /*b910*/  FADD.FTZ R13, R103, R122 ;  /* 0x0000007a670d7221 */ /* 0x000fe20000010000 */
[-C--:B------:R-:W-:Y:S01]  /*b920*/  FMUL.FTZ R46, R46, R12.reuse ;  /* 0x0000000c2e2e7220 */ /* 0x080fe20000410000 */
[----:B----4-:R-:W-:Y:S01]  /*b930*/  FADD.FTZ R126, R132, R21 ;  /* 0x00000015847e7221 */ /* 0x010fe20000010000 */
[-C--:B------:R-:W-:Y:S01]  /*b940*/  FMUL.FTZ R47, R47, R12.reuse ;  /* 0x0000000c2f2f7220 */ /* 0x080fe20000410000 */
[----:B------:R-:W-:Y:S01]  /*b950*/  FADD.FTZ R122, R160, R13 ;  /* 0x0000000da07a7221 */ /* 0x000fe20000010000 */
[-C--:B------:R-:W-:Y:S01]  /*b960*/  FMUL.FTZ R50, R50, R12.reuse ;  /* 0x0000000c32327220 */ /* 0x080fe20000410000 */
[----:B-----5:R-:W-:Y:S01]  /*b970*/  FADD.FTZ R21, R185, R126 ;  /* 0x0000007eb9157221 */ /* 0x020fe20000010000 */
[----:B------:R-:W-:Y:S01]  /*b980*/  MUFU.EX2 R90, R90 ;  /* 0x0000005a005a7308 */ /* 0x000fe20000000800 */
[----:B------:R-:W-:Y:S01]  /*b990*/  FADD.FTZ R13, R101, R122 ;  /* 0x0000007a650d7221 */ /* 0x000fe20000010000 */
[-C--:B------:R-:W-:Y:S01]  /*b9a0*/  FMUL.FTZ R51, R51, R12.reuse ;  /* 0x0000000c33337220 */ /* 0x080fe20000410000 */
[----:B------:R-:W-:Y:S01]  /*b9b0*/  FADD.FTZ R122, R154, R21 ;  /* 0x000000159a7a7221 */ /* 0x000fe20000010000 */
[-C--:B------:R-:W-:Y:S01]  /*b9c0*/  FMUL.FTZ R54, R54, R12.reuse ;  /* 0x0000000c36367220 */ /* 0x080fe20000410000 */
[----:B------:R-:W-:Y:S01]  /*b9d0*/  FADD.FTZ R106, R164, R13 ;  /* 0x0000000da46a7221 */ /* 0x000fe20000010000 */
[-C--:B------:R-:W-:Y:S01]  /*b9e0*/  FMUL.FTZ R55, R55, R12.reuse ;  /* 0x0000000c37377220 */ /* 0x080fe20000410000 */
[----:B------:R-:W-:Y:S01]  /*b9f0*/  FADD.FTZ R21, R187, R122 ;  /* 0x0000007abb157221 */ /* 0x000fe20000010000 */
[----:B------:R-:W-:Y:S01]  /*ba00*/  MUFU.EX2 R94, R94 ;  /* 0x0000005e005e7308 */ /* 0x000fe20000000800 */
[----:B------:R-:W-:Y:S01]  /*ba10*/  FADD.FTZ R13, R99, R106 ;  /* 0x0000006a630d7221 */ /* 0x000fe20000010000 */
[-CC-:B------:R-:W-:Y:S01]  /*ba20*/  FFMA.FTZ R106, R98, R89.reuse, -R120.reuse ;  /* 0x00000059626a7223 */ /* 0x180fe20000010878 */
[----:B------:R-:W-:Y:S01]  /*ba30*/  FADD.FTZ R126, R158, R21 ;  /* 0x000000159e7e7221 */ /* 0x000fe20000010000 */
[-C--:B------:R-:W-:Y:S01]  /*ba40*/  FMUL.FTZ R58, R58, R12.reuse ;  /* 0x0000000c3a3a7220 */ /* 0x080fe20000410000 */
[----:B------:R-:W-:Y:S01]  /*ba50*/  FADD.FTZ R122, R152, R13 ;  /* 0x0000000d987a7221 */ /* 0x000fe20000010000 */
[-C--:B------:R-:W-:Y:S01]  /*ba60*/  FFMA.FTZ R13, R196, R89.reuse, -R120 ;  /* 0x00000059c40d7223 */ /* 0x080fe20000010878 */
[----:B------:R-:W-:Y:S01]  /*ba70*/  FADD.FTZ R123, R189, R126 ;  /* 0x0000007ebd7b7221 */ /* 0x000fe20000010000 */
[----:B------:R1:W-:Y:S01]  /*ba80*/  MUFU.EX2 R98, R115 ;  /* 0x0000007300627308 */ /* 0x0003e20000000800 */
[----:B------:R-:W-:Y:S01]  /*ba90*/  FADD.FTZ R21, R97, R122 ;  /* 0x0000007a61157221 */ /* 0x000fe20000010000 */
[-C--:B------:R-:W-:Y:S01]  /*baa0*/  FMUL.FTZ R59, R59, R12.reuse ;  /* 0x0000000c3b3b7220 */ /* 0x080fe20000410000 */
[----:B------:R-:W-:Y:S01]  /*bab0*/  FADD.FTZ R126, R146, R123 ;  /* 0x0000007b927e7221 */ /* 0x000fe20000010000 */
[-C--:B------:R-:W-:Y:S01]  /*bac0*/  FMUL.FTZ R62, R62, R12.reuse ;  /* 0x0000000c3e3e7220 */ /* 0x080fe20000410000 */
[----:B------:R-:W-:Y:S01]  /*bad0*/  FADD.FTZ R122, R144, R21 ;  /* 0x00000015907a7221 */ /* 0x000fe20000010000 */
[-C--:B------:R-:W-:Y:S01]  /*bae0*/  FFMA.FTZ R21, R198, R89.reuse, -R120 ;  /* 0x00000059c6157223 */ /* 0x080fe20000010878 */
[----:B------:R-:W-:Y:S01]  /*baf0*/  FADD.FTZ R123, R191, R126 ;  /* 0x0000007ebf7b7221 */ /* 0x000fe20000010000 */
[----:B------:R-:W-:Y:S01]  /*bb00*/  MUFU.EX2 R124, R106 ;  /* 0x0000006a007c7308 */ /* 0x000fe20000000800 */
[----:B-1----:R-:W-:Y:S01]  /*bb10*/  FADD.FTZ R115, R107, R122 ;  /* 0x0000007a6b737221 */ /* 0x002fe20000010000 */
[----:B------:R-:W-:Y:S01]  /*bb20*/  FFMA.FTZ R120, R228, R89, -R120 ;  /* 0x00000059e4787223 */ /* 0x000fe20000010878 */
[----:B------:R-:W-:Y:S01]  /*bb30*/  FADD.FTZ R126, R150, R123 ;  /* 0x0000007b967e7221 */ /* 0x000fe20000010000 */
[-C--:B------:R-:W-:Y:S01]  /*bb40*/  FMUL.FTZ R63, R63, R12.reuse ;  /* 0x0000000c3f3f7220 */ /* 0x080fe20000410000 */
[----:B------:R-:W-:Y:S01]  /*bb50*/  FADD.FTZ R122, R148, R115 ;  /* 0x00000073947a7221 */ /* 0x000fe20000010000 */
[-C--:B------:R-:W-:Y:S01]  /*bb60*/  FMUL.FTZ R66, R66, R12.reuse ;  /* 0x0000000c42427220 */ /* 0x080fe20000410000 */
[----:B------:R-:W-:Y:S01]  /*bb70*/  FADD.FTZ R15, R193, R126 ;  /* 0x0000007ec10f7221 */ /* 0x000fe20000010000 */
        /* <DEDUP_REMOVED lines=24> */
[----:B------:R-:W1:Y:S01]  /*bd00*/  MUFU.EX2 R3, R186 ;  /* 0x000000ba00037308 */ /* 0x000e620000000800 */
[----:B------:R-:W-:Y:S01]  /*bd10*/  FADD.FTZ R15, R109, R112 ;  /* 0x000000706d0f7221 */ /* 0x000fe20000010000 */
[-C--:B------:R-:W-:Y:S01]  /*bd20*/  FMUL.FTZ R86, R86, R12.reuse ;  /* 0x0000000c56567220 */ /* 0x080fe20000410000 */
[----:B------:R-:W-:Y:S01]  /*bd30*/  FADD.FTZ R116, R134, R93 ;  /* 0x0000005d86747221 */ /* 0x000fe20000010000 */
[----:B------:R-:W-:Y:S01]  /*bd40*/  FMUL.FTZ R87, R87, R12 ;  /* 0x0000000c57577220 */ /* 0x000fe20000410000 */
[----:B------:R-:W-:Y:S01]  /*bd50*/  FADD.FTZ R15, R128, R15 ;  /* 0x0000000f800f7221 */ /* 0x000fe20000010000 */
[----:B------:R-:W-:Y:S01]  /*bd60*/  F2FP.F16.F32.PACK_AB R183, R132, R183 ;  /* 0x000000b784b7723e */ /* 0x000fe200000000ff */
[----:B------:R-:W-:Y:S01]  /*bd70*/  FMUL.FTZ R24, R24, R91 ;  /* 0x0000005b18187220 */ /* 0x000fe20000410000 */
[----:B------:R-:W3:Y:S01]  /*bd80*/  MUFU.EX2 R112, R192 ;  /* 0x000000c000707308 */ /* 0x000ee20000000800 */
[----:B------:R-:W-:Y:S01]  /*bd90*/  FADD.FTZ R122, R200, R15 ;  /* 0x0000000fc87a7221 */ /* 0x000fe20000010000 */
[----:B------:R-:W-:Y:S01]  /*bda0*/  FADD.FTZ R15, R201, R116 ;  /* 0x00000074c90f7221 */ /* 0x000fe20000010000 */
[C---:B--2---:R-:W-:Y:S01]  /*bdb0*/  F2FP.F16.F32.PACK_AB R201, R14.reuse, R201 ;  /* 0x000000c90ec9723e */ /* 0x044fe200000000ff */
[----:B------:R-:W-:Y:S01]  /*bdc0*/  FMUL.FTZ R25, R25, R91 ;  /* 0x0000005b19197220 */ /* 0x000fe20000410000 */
[----:B------:R-:W-:Y:S01]  /*bdd0*/  FADD.FTZ R93, R121, R122 ;  /* 0x0000007a795d7221 */ /* 0x000fe20000010000 */
[----:B------:R-:W-:Y:S01]  /*bde0*/  FADD.FTZ R116, R14, R15 ;  /* 0x0000000f0e747221 */ /* 0x000fe20000010000 */
[----:B------:R-:W-:Y:S01]  /*bdf0*/  F2FP.F16.F32.PACK_AB R185, R154, R185 ;  /* 0x000000b99ab9723e */ /* 0x000fe200000000ff */
[----:B------:R-:W-:Y:S01]  /*be00*/  MUFU.EX2 R120, R120 ;  /* 0x0000007800787308 */ /* 0x000fe20000000800 */
[----:B------:R-:W-:Y:S01]  /*be10*/  FADD.FTZ R122, R202, R93 ;  /* 0x0000005dca7a7221 */ /* 0x000fe20000010000 */
[----:B------:R-:W-:Y:S01]  /*be20*/  FADD.FTZ R15, R203, R116 ;  /* 0x00000074cb0f7221 */ /* 0x000fe20000010000 */
[----:B-1----:R-:W-:Y:S01]  /*be30*/  F2FP.F16.F32.PACK_AB R218, R3, R108 ;  /* 0x0000006c03da723e */ /* 0x002fe200000000ff */
[----:B------:R-:W-:Y:S01]  /*be40*/  FMUL.FTZ R28, R28, R91 ;  /* 0x0000005b1c1c7220 */ /* 0x000fe20000410000 */
[----:B------:R-:W-:Y:S01]  /*be50*/  FADD.FTZ R93, R125, R122 ;  /* 0x0000007a7d5d7221 */ /* 0x000fe20000010000 */
[----:B------:R-:W-:Y:S01]  /*be60*/  FADD.FTZ R116, R114, R15 ;  /* 0x0000000f72747221 */ /* 0x000fe20000010000 */
[----:B------:R-:W-:Y:S01]  /*be70*/  F2FP.F16.F32.PACK_AB R186, R152, R99 ;  /* 0x0000006398ba723e */ /* 0x000fe200000000ff */
[----:B------:R-:W-:Y:S01]  /*be80*/  FMUL.FTZ R29, R29, R91 ;  /* 0x0000005b1d1d7220 */ /* 0x000fe20000410000 */
[----:B------:R-:W-:Y:S01]  /*be90*/  FADD.FTZ R106, R204, R93 ;  /* 0x0000005dcc6a7221 */ /* 0x000fe20000010000 */
[----:B------:R-:W-:Y:S01]  /*bea0*/  FADD.FTZ R15, R205, R116 ;  /* 0x00000074cd0f7221 */ /* 0x000fe20000010000 */
[----:B------:R-:W-:Y:S01]  /*beb0*/  F2FP.F16.F32.PACK_AB R187, R158, R187 ;  /* 0x000000bb9ebb723e */ /* 0x000fe200000000ff */
[----:B------:R1:W2:Y:S01]  /*bec0*/  MUFU.EX2 R116, R102 ;  /* 0x0000006600747308 */ /* 0x0002a20000000800 */
[----:B------:R-:W-:Y:S01]  /*bed0*/  FADD.FTZ R93, R113, R106 ;  /* 0x0000006a715d7221 */ /* 0x000fe20000010000 */
[----:B------:R-:W-:Y:S01]  /*bee0*/  FADD.FTZ R106, R98, R15 ;  /* 0x0000000f626a7221 */ /* 0x000fe20000010000 */
[----:B------:R-:W-:Y:S01]  /*bef0*/  F2FP.F16.F32.PACK_AB R189, R146, R189 ;  /* 0x000000bd92bd723e */ /* 0x000fe200000000ff */
        /* <DEDUP_REMOVED lines=9> */
[----:B-1----:R-:W-:Y:S01]  /*bf90*/  FADD.FTZ R102, R208, R93 ;  /* 0x0000005dd0667221 */ /* 0x002fe20000010000 */
        /* <DEDUP_REMOVED lines=12> */
[----:B---3--:R-:W-:Y:S01]  /*c060*/  FADD.FTZ R13, R112, R13 ;  /* 0x0000000d700d7221 */ /* 0x008fe20000010000 */
        /* <DEDUP_REMOVED lines=11> */
[----:B--2---:R-:W-:Y:S01]  /*c120*/  FADD.FTZ R13, R116, R13 ;  /* 0x0000000d740d7221 */ /* 0x004fe20000010000 */
[----:B------:R-:W-:Y:S01]  /*c130*/  F2FP.F16.F32.PACK_AB R199, R134, R199 ;  /* 0x000000c786c7723e */ /* 0x000fe200000000ff */
[-C--:B------:R-:W-:Y:S01]  /*c140*/  FMUL.FTZ R49, R49, R91.reuse ;  /* 0x0000005b31317220 */ /* 0x080fe20000410000 */
[----:B------:R-:W-:Y:S01]  /*c150*/  FADD.FTZ R15, R141, R14 ;  /* 0x0000000e8d0f7221 */ /* 0x000fe20000010000 */
[----:B------:R-:W-:Y:S01]  /*c160*/  FADD.FTZ R13, R215, R13 ;  /* 0x0000000dd70d7221 */ /* 0x000fe20000010000 */
[----:B------:R-:W-:Y:S01]  /*c170*/  F2FP.F16.F32.PACK_AB R200, R121, R200 ;  /* 0x000000c879c8723e */ /* 0x000fe200000000ff */
[-C--:B------:R-:W-:Y:S01]  /*c180*/  FMUL.FTZ R52, R52, R91.reuse ;  /* 0x0000005b34347220 */ /* 0x080fe20000410000 */
[----:B------:R-:W-:Y:S01]  /*c190*/  FADD.FTZ R14, R104, R15 ;  /* 0x0000000f680e7221 */ /* 0x000fe20000010000 */
[----:B------:R-:W-:Y:S01]  /*c1a0*/  FADD.FTZ R13, R90, R13 ;  /* 0x0000000d5a0d7221 */ /* 0x000fe20000010000 */
[----:B------:R-:W-:Y:S01]  /*c1b0*/  F2FP.F16.F32.PACK_AB R202, R125, R202 ;  /* 0x000000ca7dca723e */ /* 0x000fe200000000ff */
[----:B------:R-:W-:Y:S01]  /*c1c0*/  FMUL.FTZ R53, R53, R91 ;  /* 0x0000005b35357220 */ /* 0x000fe20000410000 */
        /* <DEDUP_REMOVED lines=9> */
[----:B------:R-:W-:Y:S01]  /*c260*/  F2FP.F16.F32.PACK_AB R205, R98, R205 ;  /* 0x000000cd62cd723e */ /* 0x000fe200000000ff */
[----:B------:R-:W-:Y:S01]  /*c270*/  FADD.FTZ R13, R120, R13 ;  /* 0x0000000d780d7221 */ /* 0x000fe20000010000 */
[----:B------:R-:W-:Y:S01]  /*c280*/  F2FP.F16.F32.PACK_AB R206, R117, R206 ;  /* 0x000000ce75ce723e */ /* 0x000fe200000000ff */
[----:B------:R-:W-:Y:S01]  /*c290*/  FMUL.FTZ R60, R60, R91 ;  /* 0x0000005b3c3c7220 */ /* 0x000fe20000410000 */
[----:B------:R-:W-:Y:S01]  /*c2a0*/  F2FP.F16.F32.PACK_AB R207, R118, R207 ;  /* 0x000000cf76cf723e */ /* 0x000fe200000000ff */
[-C--:B------:R-:W-:Y:S01]  /*c2b0*/  FMUL.FTZ R61, R61, R91.reuse ;  /* 0x0000005b3d3d7220 */ /* 0x080fe20000410000 */
        /* <DEDUP_REMOVED lines=18> */
[-C--:B------:R-:W-:Y:S01]  /*c3e0*/  FMUL.FTZ R81, R81, R91.reuse ;  /* 0x0000005b51517220 */ /* 0x080fe20000410000 */
[-C--:B------:R-:W-:Y:S01]  /*c3f0*/  FMUL.FTZ R84, R84, R91.reuse ;  /* 0x0000005b54547220 */ /* 0x080fe20000410000 */
[----:B------:R-:W-:Y:S01]  /*c400*/  FMUL.FTZ R85, R85, R91 ;  /* 0x0000005b55557220 */ /* 0x000fe20000410000 */
[----:B------:R-:W-:-:S02]  /*c410*/  IMAD.MOV.U32 R3, RZ, RZ, R92 ;  /* 0x000000ffff037224 */ /* 0x000fc400078e005c */
[----:B------:R-:W-:Y:S01]  /*c420*/  IMAD.MOV.U32 R12, RZ, RZ, R88 ;  /* 0x000000ffff0c7224 */ /* 0x000fe200078e0058 */
[----:B------:R-:W-:Y:S06]  /*c430*/  @P2 BRA `(.L_x_24) ;  /* 0xffffffa800502947 */ /* 0x000fec000383ffff */
.L_x_15:
[----:B------:R-:W-:Y:S06]  /*c440*/  BAR.ARV 0x8, 0x120 ;  /* 0x0204800000007b1d */ /* 0x000fec0000002000 */
[----:B------:R-:W-:Y:S05]  /*c450*/  @!P0 BRA `(.L_x_25) ;  /* 0x0000000000048947 */ /* 0x000fea0003800000 */
[----:B------:R-:W-:Y:S01]  /*c460*/  BPT.TRAP 0x1 ;  /* 0x000000040000795c */ /* 0x000fe20000300000 */
.L_x_25:
[----:B------:R-:W-:Y:S01]  /*c470*/  R2UR UR4, R2 ;  /* 0x00000000020472ca */ /* 0x000fe200000e0000 */
[----:B------:R-:W-:-:S12]  /*c480*/  ULEA UR7, UR38, UR39, 0x3 ;  /* 0x0000002726077291 */ /* 0x000fd8000f8e183f */
[----:B------:R-:W-:-:S05]  /*c490*/  IMAD.U32 R0, RZ, RZ, UR4 ;  /* 0x00000004ff007e24 */ /* 0x000fca000f8e00ff */
[----:B------:R-:W-:-:S04]  /*c4a0*/  SHF.L.U32 R0, R0, 0x1f, RZ ;  /* 0x0000001f00007819 */ /* 0x000fc800000006ff */
[----:B------:R1:W2:Y:S01]  /*c4b0*/  SYNCS.PHASECHK.TRANS64.TRYWAIT P2, [UR7+0x34850], R0 ;  /* 0x03485000ff0075a7 */ /* 0x0002a20008040147 */
[----:B------:R-:W-:Y:S05]  /*c4c0*/  @!P0 BRA `(.L_x_26) ;  /* 0x0000000000048947 */ /* 0x000fea0003800000 */
[----:B------:R-:W-:Y:S01]  /*c4d0*/  BPT.TRAP 0x1 ;  /* 0x000000040000795c */ /* 0x000fe20000300000 */
.L_x_26:
[----:B--2---:R-:W-:Y:S05]  /*c4e0*/  @P2 BRA `(.L_x_27) ;  /* 0x0000000000082947 */ /* 0x004fea0003800000 */
[----:B------:R-:W2:Y:S02]  /*c4f0*/  SYNCS.PHASECHK.TRANS64.TRYWAIT P0, [UR7+0x34850], R0 ;  /* 0x03485000ff0075a7 */ /* 0x000ea40008000147 */
[----:B--2---:R-:W-:Y:S05]  /*c500*/  @!P0 BRA `(.L_x_28) ;  /* 0x0000004400708947 */ /* 0x004fea0003800000 */
.L_x_27:
[----:B------:R-:W-:Y:S01]  /*c510*/  UIADD3 UR4, UR39, 0x400, URZ ;  /* 0x0000040027047890 */ /* 0x000fe2000fffe03f */
[----:B------:R-:W-:Y:S01]  /*c520*/  WARPGROUP.ARRIVE ;  /* 0x00000000000079c5 */ /* 0x000fe20000000000 */
[----:B------:R-:W-:Y:S01]  /*c530*/  UMOV UR11, 0x40000040 ;  /* 0x40000040000b7882 */ /* 0x000fe20000000000 */
[----:B--2---:R-:W2:Y:S01]  /*c540*/  SHFL.BFLY PT, R3, R14, 0x2, 0x1f ;  /* 0x0c401f000e037f89 */ /* 0x004ea200000e0000 */
[----:B------:R-:W-:Y:S01]  /*c550*/  USHF.R.U32.HI UR4, URZ, 0x4, UR4 ;  /* 0x000000043f047899 */ /* 0x000fe20008011604 */
[C---:B------:R-:W-:Y:S01]  /*c560*/  IADD3 R5, P6, R16.reuse, 0x60, RZ ;  /* 0x0000006010057810 */ /* 0x040fe20007fde0ff */
[----:B------:R-:W-:Y:S01]  /*c570*/  UIADD3 UR35, -UR36, URZ, URZ ;  /* 0x0000003f24237290 */ /* 0x000fe2000fffe13f */
[----:B------:R-:W3:Y:S01]  /*c580*/  SHFL.BFLY PT, R4, R13, 0x2, 0x1f ;  /* 0x0c401f000d047f89 */ /* 0x000ee200000e0000 */
[----:B------:R-:W-:Y:S01]  /*c590*/  ULOP3.LUT UR4, UR4, 0x3fff, URZ, 0xc0, !UPT ;  /* 0x00003fff04047892 */ /* 0x000fe2000f8ec03f */
[----:B------:R-:W-:Y:S01]  /*c5a0*/  LOP3.LUT R12, R5, 0x380, RZ, 0xc0, !PT ;  /* 0x00000380050c7812 */ /* 0x000fe200078ec0ff */
[----:B------:R-:W-:Y:S01]  /*c5b0*/  ULDC.64 UR8, c[0x0][0xb70] ;  /* 0x0002dc0000087ab9 */ /* 0x000fe20000000a00 */
[----:B------:R-:W-:Y:S01]  /*c5c0*/  IADD3 R15, P5, R16, 0x40, RZ ;  /* 0x00000040100f7810 */ /* 0x000fe20007fbe0ff */
[----:B------:R-:W-:Y:S01]  /*c5d0*/  ULOP3.LUT UR4, UR4, 0x5800000, URZ, 0xfc, !UPT ;  /* 0x0580000004047892 */ /* 0x000fe2000f8efc3f */
[----:B------:R-:W-:-:S02]  /*c5e0*/  SHF.R.U64 R12, R12, 0x3, RZ ;  /* 0x000000030c0c7819 */ /* 0x000fc400000012ff */
[----:B------:R-:W-:Y:S01]  /*c5f0*/  IADD3 R7, P3, R16, 0x4040, RZ ;  /* 0x0000404010077810 */ /* 0x000fe20007f7e0ff */
[----:B------:R-:W-:Y:S01]  /*c600*/  UIMAD UR4, UR38, 0xb00, UR4 ;  /* 0x00000b00260478a4 */ /* 0x000fe2000f8e0204 */
[----:B------:R-:W-:Y:S02]  /*c610*/  LOP3.LUT R12, R12, R5, RZ, 0x3c, !PT ;  /* 0x000000050c0c7212 */ /* 0x000fe400078e3cff */
[C---:B------:R-:W-:Y:S01]  /*c620*/  IADD3 R21, P4, R16.reuse, 0x20, RZ ;  /* 0x0000002010157810 */ /* 0x040fe20007f9e0ff */
[----:B------:R-:W-:Y:S01]  /*c630*/  UIADD3 UR6, UR4, 0x80, URZ ;  /* 0x0000008004067890 */ /* 0x000fe2000fffe03f */
[----:B------:R-:W-:Y:S02]  /*c640*/  IADD3 R11, P0, R16, 0x4000, RZ ;  /* 0x00004000100b7810 */ /* 0x000fe40007f1e0ff */
[----:B------:R-:W-:Y:S01]  /*c650*/  UMOV UR10, UR4 ;  /* 0x00000004000a7c82 */ /* 0x000fe20008000000 */
[----:B------:R-:W-:Y:S01]  /*c660*/  LOP3.LUT R6, R7, 0x380, RZ, 0xc0, !PT ;  /* 0x0000038007067812 */ /* 0x000fe200078ec0ff */
[----:B------:R-:W-:Y:S01]  /*c670*/  HGMMA.64x128x16.F32 R24, R176, gdesc[UR8].tnspB, R24, gsb0 ;  /* 0x41e00008b0187df0 */ /* 0x000fe20008000818 */
[----:B------:R-:W-:Y:S01]  /*c680*/  UMOV UR11, 0x40000040 ;  /* 0x40000040000b7882 */ /* 0x000fe20000000000 */
[----:B------:R-:W-:Y:S01]  /*c690*/  UMOV UR10, UR6 ;  /* 0x00000006000a7c82 */ /* 0x000fe20008000000 */
[----:B------:R-:W-:Y:S01]  /*c6a0*/  UIADD3 UR6, UR4, 0x100, URZ ;  /* 0x0000010004067890 */ /* 0x000fe2000fffe03f */
[----:B--2---:R-:W-:Y:S01]  /*c6b0*/  FADD.FTZ R3, R3, R14 ;  /* 0x0000000e03037221 */ /* 0x004fe20000010000 */
[----:B------:R-:W-:Y:S01]  /*c6c0*/  LOP3.LUT R14, R15, 0x380, RZ, 0xc0, !PT ;  /* 0x000003800f0e7812 */ /* 0x000fe200078ec0ff */
[----:B---3--:R-:W-:Y:S01]  /*c6d0*/  FADD.FTZ R18, R4, R13 ;  /* 0x0000000d04127221 */ /* 0x008fe20000010000 */
[----:B------:R-:W-:Y:S01]  /*c6e0*/  LOP3.LUT R20, R21, 0x380, RZ, 0xc0, !PT ;  /* 0x0000038015147812 */ /* 0x000fe200078ec0ff */
[----:B------:R-:W-:Y:S01]  /*c6f0*/  IMAD.X R13, RZ, RZ, R17, P6 ;  /* 0x000000ffff0d7224 */ /* 0x000fe200030e0611 */
[----:B-1----:R-:W1:Y:S01]  /*c700*/  SHFL.BFLY PT, R0, R3, 0x1, 0x1f ;  /* 0x0c201f0003007f89 */ /* 0x002e6200000e0000 */
[----:B------:R-:W-:-:S02]  /*c710*/  SHF.R.U64 R14, R14, 0x3, RZ ;  /* 0x000000030e0e7819 */ /* 0x000fc400000012ff */
[----:B------:R-:W-:Y:S01]  /*c720*/  IADD3 R9, P2, R16, 0x4020, RZ ;  /* 0x0000402010097810 */ /* 0x000fe20007f5e0ff */
[----:B------:R-:W2:Y:S01]  /*c730*/  SHFL.BFLY PT, R5, R18, 0x1, 0x1f ;  /* 0x0c201f0012057f89 */ /* 0x000ea200000e0000 */
[----:B------:R-:W-:Y:S02]  /*c740*/  LOP3.LUT R10, R11, 0x380, RZ, 0xc0, !PT ;  /* 0x000003800b0a7812 */ /* 0x000fe400078ec0ff */
[----:B------:R-:W-:Y:S02]  /*c750*/  SHF.R.U64 R6, R6, 0x3, RZ ;  /* 0x0000000306067819 */ /* 0x000fe400000012ff */
[----:B------:R-:W-:Y:S02]  /*c760*/  SHF.R.U64 R20, R20, 0x3, RZ ;  /* 0x0000000314147819 */ /* 0x000fe400000012ff */
[----:B------:R-:W-:Y:S01]  /*c770*/  LOP3.LUT R14, R14, R15, RZ, 0x3c, !PT ;  /* 0x0000000f0e0e7212 */ /* 0x000fe200078e3cff */
[----:B------:R-:W-:Y:S01]  /*c780*/  IMAD.X R15, RZ, RZ, R17, P5 ;  /* 0x000000ffff0f7224 */ /* 0x000fe200028e0611 */
[----:B------:R-:W-:-:S02]  /*c790*/  LOP3.LUT R91, R16, 0x380, RZ, 0xc0, !PT ;  /* 0x00000380105b7812 */ /* 0x000fc400078ec0ff */
[----:B------:R-:W-:Y:S02]  /*c7a0*/  LOP3.LUT R8, R9, 0x380, RZ, 0xc0, !PT ;  /* 0x0000038009087812 */ /* 0x000fe400078ec0ff */
[----:B------:R-:W-:Y:S02]  /*c7b0*/  SHF.R.U64 R10, R10, 0x3, RZ ;  /* 0x000000030a0a7819 */ /* 0x000fe400000012ff */
[----:B------:R-:W-:Y:S01]  /*c7c0*/  LOP3.LUT R6, R6, R7, RZ, 0x3c, !PT ;  /* 0x0000000706067212 */ /* 0x000fe200078e3cff */
[----:B------:R-:W-:Y:S01]  /*c7d0*/  IMAD.X R7, RZ, RZ, R17, P3 ;  /* 0x000000ffff077224 */ /* 0x000fe200018e0611 */
[----:B------:R-:W-:Y:S02]  /*c7e0*/  R2UR UR5, R221 ;  /* 0x00000000dd0572ca */ /* 0x000fe400000e0000 */
[----:B------:R-:W-:Y:S01]  /*c7f0*/  LOP3.LUT R20, R20, R21, RZ, 0x3c, !PT ;  /* 0x0000001514147212 */ /* 0x000fe200078e3cff */
[----:B-1----:R-:W-:Y:S01]  /*c800*/  FADD.FTZ R3, R3, R0 ;  /* 0x0000000003037221 */ /* 0x002fe20000010000 */
[----:B------:R-:W-:Y:S01]  /*c810*/  SHF.R.U64 R91, R91, 0x3, RZ ;  /* 0x000000035b5b7819 */ /* 0x000fe200000012ff */
[----:B------:R-:W-:Y:S01]  /*c820*/  IMAD.MOV.U32 R0, RZ, RZ, RZ ;  /* 0x000000ffff007224 */ /* 0x000fe200078e00ff */
[----:B------:R-:W-:Y:S01]  /*c830*/  SHF.R.U64 R8, R8, 0x3, RZ ;  /* 0x0000000308087819 */ /* 0x000fe200000012ff */
[----:B--2---:R-:W-:Y:S01]  /*c840*/  FADD.FTZ R18, R18, R5 ;  /* 0x0000000512127221 */ /* 0x004fe20000010000 */
[----:B------:R-:W-:-:S02]  /*c850*/  FSETP.NE.FTZ.AND P5, PT, R3, RZ, PT ;  /* 0x000000ff0300720b */ /* 0x000fc40003fb5000 */
[----:B------:R-:W-:Y:S02]  /*c860*/  LOP3.LUT R10, R10, R11, RZ, 0x3c, !PT ;  /* 0x0000000b0a0a7212 */ /* 0x000fe400078e3cff */
[----:B------:R-:W-:Y:S01]  /*c870*/  FSETP.NE.FTZ.AND P3, PT, R18, RZ, PT ;  /* 0x000000ff1200720b */ /* 0x000fe20003f75000 */
[----:B------:R-:W-:Y:S01]  /*c880*/  UIADD3 UR34, -UR5, URZ, URZ ;  /* 0x0000003f05227290 */ /* 0x000fe2000fffe13f */
[----:B------:R-:W-:Y:S02]  /*c890*/  IADD3.X R21, RZ, R17, RZ, P4, !PT ;  /* 0x00000011ff157210 */ /* 0x000fe400027fe4ff */
[----:B------:R-:W-:Y:S02]  /*c8a0*/  R2UR UR12, R220 ;  /* 0x00000000dc0c72ca */ /* 0x000fe400000e0000 */
[----:B------:R-:W-:Y:S02]  /*c8b0*/  IADD3 R11, P4, R16, 0x4060, RZ ;  /* 0x00004060100b7810 */ /* 0x000fe40007f9e0ff */
[----:B------:R-:W-:Y:S01]  /*c8c0*/  LOP3.LUT R90, R91, R16, RZ, 0x3c, !PT ;  /* 0x000000105b5a7212 */ /* 0x000fe200078e3cff */
[--C-:B------:R-:W-:Y:S01]  /*c8d0*/  IMAD.MOV.U32 R91, RZ, RZ, R17.reuse ;  /* 0x000000ffff5b7224 */ /* 0x100fe200078e0011 */
[----:B------:R-:W-:Y:S01]  /*c8e0*/  LOP3.LUT R8, R8, R9, RZ, 0x3c, !PT ;  /* 0x0000000908087212 */ /* 0x000fe200078e3cff */
[----:B------:R-:W-:Y:S01]  /*c8f0*/  IMAD.X R9, RZ, RZ, R17, P2 ;  /* 0x000000ffff097224 */ /* 0x000fe200010e0611 */
[----:B------:R-:W-:Y:S01]  /*c900*/  LOP3.LUT R4, R11, 0x380, RZ, 0xc0, !PT ;  /* 0x000003800b047812 */ /* 0x000fe200078ec0ff */
[----:B------:R-:W-:Y:S01]  /*c910*/  @P5 MUFU.RCP R0, R3 ;  /* 0x0000000300005308 */ /* 0x000fe20000001000 */
[----:B------:R-:W-:-:S02]  /*c920*/  MOV R98, R90 ;  /* 0x0000005a00627202 */ /* 0x000fc40000000f00 */
[----:B------:R-:W-:Y:S02]  /*c930*/  SHF.R.U64 R4, R4, 0x3, RZ ;  /* 0x0000000304047819 */ /* 0x000fe400000012ff */
[----:B------:R-:W-:Y:S01]  /*c940*/  MOV R96, R14 ;  /* 0x0000000e00607202 */ /* 0x000fe20000000f00 */
[----:B------:R-:W-:Y:S01]  /*c950*/  IMAD.MOV.U32 R14, RZ, RZ, RZ ;  /* 0x000000ffff0e7224 */ /* 0x000fe200078e00ff */
[----:B------:R-:W-:Y:S02]  /*c960*/  MOV R93, R8 ;  /* 0x00000008005d7202 */ /* 0x000fe40000000f00 */
[----:B------:R-:W1:Y:S01]  /*c970*/  @P5 MUFU.LG2 R8, R3 ;  /* 0x0000000300085308 */ /* 0x000e620000000c00 */
[----:B------:R-:W-:Y:S02]  /*c980*/  MOV R91, R6 ;  /* 0x00000006005b7202 */ /* 0x000fe40000000f00 */
[----:B------:R-:W-:Y:S02]  /*c990*/  LOP3.LUT R4, R4, R11, RZ, 0x3c, !PT ;  /* 0x0000000b04047212 */ /* 0x000fe400078e3cff */
[----:B------:R-:W-:-:S02]  /*c9a0*/  IADD3.X R5, RZ, R17, RZ, P4, !PT ;  /* 0x00000011ff057210 */ /* 0x000fc400027fe4ff */
[----:B------:R-:W-:Y:S01]  /*c9b0*/  IADD3.X R11, RZ, R17, RZ, P0, !PT ;  /* 0x00000011ff0b7210 */ /* 0x000fe200007fe4ff */
[----:B------:R-:W2:Y:S01]  /*c9c0*/  @P3 MUFU.LG2 R6, R18 ;  /* 0x0000001200063308 */ /* 0x000ea20000000c00 */
[----:B------:R-:W-:Y:S01]  /*c9d0*/  MOV R90, R4 ;  /* 0x00000004005a7202 */ /* 0x000fe20000000f00 */
[----:B------:R-:W-:Y:S01]  /*c9e0*/  IMAD.U32 R4, RZ, RZ, UR7 ;  /* 0x00000007ff047e24 */ /* 0x000fe2000f8e00ff */
[----:B------:R-:W-:Y:S01]  /*c9f0*/  MOV R94, R10 ;  /* 0x0000000a005e7202 */ /* 0x000fe20000000f00 */
[C---:B------:R-:W-:Y:S01]  /*ca00*/  @P5 FMUL.FTZ R5, R89.reuse, 0.69314718246459960938 ;  /* 0x3f31721859055820 */ /* 0x040fe20000410000 */
[----:B------:R-:W-:Y:S01]  /*ca10*/  @P3 FMUL.FTZ R10, R89, 0.69314718246459960938 ;  /* 0x3f317218590a3820 */ /* 0x000fe20000410000 */
[----:B------:R-:W-:Y:S01]  /*ca20*/  @!P1 VIADD R4, R4, 0x34860 ;  /* 0x0003486004049836 */ /* 0x000fe20000000000 */
[----:B------:R-:W-:Y:S01]  /*ca30*/  LOP3.LUT P0, RZ, R23, 0x3, RZ, 0xc0, !PT ;  /* 0x0000000317ff7812 */ /* 0x000fe2000780c0ff */
[----:B------:R-:W3:Y:S01]  /*ca40*/  @P3 MUFU.RCP R14, R18 ;  /* 0x00000012000e3308 */ /* 0x000ee20000001000 */
[----:B-1----:R-:W-:Y:S01]  /*ca50*/  @P5 FMUL.FTZ R8, R8, 0.69314718246459960938 ;  /* 0x3f31721808085820 */ /* 0x002fe20000410000 */
[----:B------:R-:W-:Y:S01]  /*ca60*/  MOV R97, R20 ;  /* 0x0000001400617202 */ /* 0x000fe20000000f00 */
[----:B------:R-:W-:Y:S01]  /*ca70*/  IMAD.MOV.U32 R3, RZ, RZ, -0x800000 ;  /* 0xff800000ff037424 */ /* 0x000fe200078e00ff */
[----:B------:R-:W-:Y:S01]  /*ca80*/  @!P1 PRMT R4, RZ, 0x654, R4 ;  /* 0x00000654ff049816 */ /* 0x000fe20000000004 */
[----:B------:R-:W-:Y:S01]  /*ca90*/  ULDC UR7, c[0x0][0xa88] ;  /* 0x0002a20000077ab9 */ /* 0x000fe20000000800 */
[----:B------:R-:W-:Y:S01]  /*caa0*/  MOV R21, 0xff800000 ;  /* 0xff80000000157802 */ /* 0x000fe20000000f00 */
[----:B------:R-:W-:Y:S01]  /*cab0*/  @P5 FFMA.FTZ R3, R5, R88, R8 ;  /* 0x0000005805035223 */ /* 0x000fe20000010008 */
[----:B------:R-:W-:Y:S01]  /*cac0*/  MOV R95, R12 ;  /* 0x0000000c005f7202 */ /* 0x000fe20000000f00 */
[----:B--2---:R-:W-:-:S04]  /*cad0*/  @P3 FMUL.FTZ R7, R6, 0.69314718246459960938 ;  /* 0x3f31721806073820 */ /* 0x004fc80000410000 */
[----:B------:R-:W-:Y:S01]  /*cae0*/  @P3 FFMA.FTZ R21, R10, R92, R7 ;  /* 0x0000005c0a153223 */ /* 0x000fe20000010007 */
[----:B------:R-:W-:Y:S02]  /*caf0*/  WARPGROUP.DEPBAR.LE gsb0, 0x0 ;  /* 0x00008000000079c5 */ /* 0x000fe40000010000 */
[----:B------:R-:W-:-:S06]  /*cb00*/  WARPGROUP.ARRIVE ;  /* 0x00000000000079c5 */ /* 0x000fcc0000000000 */
[----:B------:R-:W-:Y:S01]  /*cb10*/  HGMMA.64x128x16.F32 R24, R180, gdesc[UR8].tnspB, R24, gsb0 ;  /* 0x41e00008b4187df0 */ /* 0x000fe20008000818 */
[----:B------:R-:W-:Y:S01]  /*cb20*/  UMOV UR10, UR6 ;  /* 0x00000006000a7c82 */ /* 0x000fe20008000000 */
[----:B------:R-:W-:Y:S01]  /*cb30*/  UMOV UR11, 0x40000040 ;  /* 0x40000040000b7882 */ /* 0x000fe20000000000 */
[----:B------:R-:W-:Y:S01]  /*cb40*/  UIADD3 UR6, UR4, 0x180, URZ ;  /* 0x0000018004067890 */ /* 0x000fe2000fffe03f */
        /* <DEDUP_REMOVED lines=35> */
[----:B------:R-:W-:Y:S02]  /*cd80*/  UIADD3 UR6, UR4, 0x480, URZ ;  /* 0x0000048004067890 */ /* 0x000fe4000fffe03f */
[----:B------:R-:W-:Y:S01]  /*cd90*/  UIADD3 UR4, UR4, 0x500, URZ ;  /* 0x0000050004047890 */ /* 0x000fe2000fffe03f */
[----:B------:R-:W-:Y:S02]  /*cda0*/  WARPGROUP.DEPBAR.LE gsb0, 0x0 ;  /* 0x00008000000079c5 */ /* 0x000fe40000010000 */
[----:B------:R-:W-:-:S06]  /*cdb0*/  WARPGROUP.ARRIVE ;  /* 0x00000000000079c5 */ /* 0x000fcc0000000000 */
[----:B------:R-:W-:Y:S01]  /*cdc0*/  HGMMA.64x128x16.F32 R24, R208, gdesc[UR8].tnspB, R24, gsb0 ;  /* 0x41e00008d0187df0 */ /* 0x000fe20008000818 */
[----:B------:R-:W-:Y:S01]  /*cdd0*/  UMOV UR10, UR6 ;  /* 0x00000006000a7c82 */ /* 0x000fe20008000000 */
[----:B------:R-:W-:Y:S01]  /*cde0*/  UMOV UR11, 0x40000040 ;  /* 0x40000040000b7882 */ /* 0x000fe20000000000 */
[----:B------:R-:W-:Y:S02]  /*cdf0*/  WARPGROUP.DEPBAR.LE gsb0, 0x0 ;  /* 0x00008000000079c5 */ /* 0x000fe40000010000 */
[----:B------:R-:W-:-:S07]  /*ce00*/  WARPGROUP.ARRIVE ;  /* 0x00000000000079c5 */ /* 0x000fce0000000000 */
[----:B------:R-:W-:Y:S01]  /*ce10*/  HGMMA.64x128x16.F32 R24, R212, gdesc[UR8].tnspB, R24, gsb0 ;  /* 0x41e00008d4187df0 */ /* 0x000fe20008000818 */
[----:B------:R-:W-:Y:S01]  /*ce20*/  UMOV UR10, UR4 ;  /* 0x00000004000a7c82 */ /* 0x000fe20008000000 */
[----:B------:R-:W-:Y:S01]  /*ce30*/  UMOV UR11, 0x40000040 ;  /* 0x40000040000b7882 */ /* 0x000fe20000000000 */
[----:B------:R-:W-:Y:S02]  /*ce40*/  ULDC UR4, c[0x0][0xdb4] ;  /* 0x00036d0000047ab9 */ /* 0x000fe40000000800 */
[----:B------:R-:W-:-:S03]  /*ce50*/  UIMAD UR35, UR4, UR35, UR5 ;  /* 0x00000023042372a4 */ /* 0x000fc6000f8e0205 */
[----:B------:R-:W-:Y:S01]  /*ce60*/  ULDC UR5, c[0x0][0xda8] ;  /* 0x00036a0000057ab9 */ /* 0x000fe20000000800 */
[----:B------:R-:W-:Y:S02]  /*ce70*/  USHF.R.S32.HI UR4, URZ, 0x1f, UR35 ;  /* 0x0000001f3f047899 */ /* 0x000fe40008011423 */
[----:B------:R-:W-:Y:S02]  /*ce80*/  UIMAD UR34, UR5, UR34, UR12 ;  /* 0x00000022052272a4 */ /* 0x000fe4000f8e020c */
[----:B------:R-:W-:Y:S02]  /*ce90*/  UIMAD UR6, UR4, UR8, URZ ;  /* 0x00000008040672a4 */ /* 0x000fe4000f8e023f */
[----:B------:R-:W-:Y:S02]  /*cea0*/  USHF.L.U32 UR34, UR34, 0x7, URZ ;  /* 0x0000000722227899 */ /* 0x000fe4000800063f */
[----:B------:R-:W-:Y:S02]  /*ceb0*/  UIMAD.WIDE.U32 UR4, UR35, UR8, URZ ;  /* 0x00000008230472a5 */ /* 0x000fe4000f8e003f */
[----:B------:R-:W-:-:S02]  /*cec0*/  UIMAD UR6, UR35, UR9, UR6 ;  /* 0x00000009230672a4 */ /* 0x000fc4000f8e0206 */
[----:B------:R-:W-:Y:S01]  /*ced0*/  VIADD R99, R224, UR34 ;  /* 0x00000022e0637c36 */ /* 0x000fe20008000000 */
[----:B------:R-:W-:Y:S01]  /*cee0*/  ULDC.64 UR12, c[0x0][0x208] ;  /* 0x00008200000c7ab9 */ /* 0x000fe20000000a00 */
[----:B------:R-:W-:Y:S01]  /*cef0*/  IMAD.U32 R12, RZ, RZ, UR4 ;  /* 0x00000004ff0c7e24 */ /* 0x000fe2000f8e00ff */
[----:B------:R-:W-:Y:S01]  /*cf00*/  UIADD3 UR4, UR5, UR6, URZ ;  /* 0x0000000605047290 */ /* 0x000fe2000fffe03f */
[----:B------:R-:W-:Y:S01]  /*cf10*/  VIADD R9, R99, 0x8 ;  /* 0x0000000863097836 */ /* 0x000fe20000000000 */
[----:B------:R-:W-:-:S04]  /*cf20*/  MOV R13, UR5 ;  /* 0x00000005000d7c02 */ /* 0x000fc80008000f00 */
[----:B------:R-:W-:Y:S01]  /*cf30*/  ISETP.GE.OR P2, PT, R9, UR7, P0 ;  /* 0x0000000709007c0c */ /* 0x000fe20008746670 */
[----:B------:R-:W-:Y:S01]  /*cf40*/  IMAD.U32 R13, RZ, RZ, UR4 ;  /* 0x00000004ff0d7e24 */ /* 0x000fe2000f8e00ff */
[----:B------:R-:W-:Y:S01]  /*cf50*/  USHF.R.S32.HI UR4, URZ, 0x1f, UR36 ;  /* 0x0000001f3f047899 */ /* 0x000fe20008011424 */
[----:B------:R-:W-:Y:S01]  /*cf60*/  ISETP.GE.OR P0, PT, R99, UR7, P0 ;  /* 0x0000000763007c0c */ /* 0x000fe20008706670 */
[----:B------:R-:W-:Y:S02]  /*cf70*/  WARPGROUP.DEPBAR.LE gsb0, 0x0 ;  /* 0x00008000000079c5 */ /* 0x000fe40000010000 */
[----:B------:R-:W-:-:S06]  /*cf80*/  WARPGROUP.ARRIVE ;  /* 0x00000000000079c5 */ /* 0x000fcc0000000000 */
[----:B------:R-:W-:Y:S01]  /*cf90*/  HGMMA.64x128x16.F32 R24, R216, gdesc[UR8].tnspB, R24, gsb0 ;  /* 0x41e00008d8187df0 */ /* 0x000fe20008000818 */
[----:B------:R-:W-:Y:S02]  /*cfa0*/  R2UR UR10, R19 ;  /* 0x00000000130a72ca */ /* 0x000fe400000e0000 */
[----:B------:R-:W-:Y:S02]  /*cfb0*/  WARPGROUP.DEPBAR.LE gsb0, 0x0 ;  /* 0x00008000000079c5 */ /* 0x000fe40000010000 */
[----:B------:R1:W-:Y:S01]  /*cfc0*/  @!P1 SYNCS.ARRIVE.TRANS64.RED.A1T0 RZ, [R4+URZ], RZ ;  /* 0x000000ff04ff99a7 */ /* 0x0003e2000810043f */
[----:B------:R-:W-:Y:S01]  /*cfd0*/  FMUL.FTZ R5, R24, R0 ;  /* 0x0000000018057220 */ /* 0x000fe20000410000 */
[-C--:B---3--:R-:W-:Y:S01]  /*cfe0*/  FMUL.FTZ R6, R27, R14.reuse ;  /* 0x0000000e1b067220 */ /* 0x088fe20000410000 */
[----:B------:R-:W-:Y:S01]  /*cff0*/  FMUL.FTZ R7, R26, R14 ;  /* 0x0000000e1a077220 */ /* 0x000fe20000410000 */
[-C--:B------:R-:W-:Y:S01]  /*d000*/  FMUL.FTZ R8, R29, R0.reuse ;  /* 0x000000001d087220 */ /* 0x080fe20000410000 */
[-C--:B------:R-:W-:Y:S01]  /*d010*/  FMUL.FTZ R9, R28, R0.reuse ;  /* 0x000000001c097220 */ /* 0x080fe20000410000 */
[-C--:B------:R-:W-:Y:S01]  /*d020*/  FMUL.FTZ R10, R33, R0.reuse ;  /* 0x00000000210a7220 */ /* 0x080fe20000410000 */
[-C--:B------:R-:W-:Y:S01]  /*d030*/  FMUL.FTZ R11, R32, R0.reuse ;  /* 0x00000000200b7220 */ /* 0x080fe20000410000 */
[----:B-1----:R-:W-:Y:S01]  /*d040*/  FMUL.FTZ R4, R25, R0 ;  /* 0x0000000019047220 */ /* 0x002fe20000410000 */
[-C--:B------:R-:W-:Y:S01]  /*d050*/  FMUL.FTZ R18, R34, R14.reuse ;  /* 0x0000000e22127220 */ /* 0x080fe20000410000 */
[-C--:B------:R-:W-:Y:S01]  /*d060*/  FMUL.FTZ R19, R39, R14.reuse ;  /* 0x0000000e27137220 */ /* 0x080fe20000410000 */
[----:B------:R-:W-:Y:S01]  /*d070*/  FMUL.FTZ R24, R38, R14 ;  /* 0x0000000e26187220 */ /* 0x000fe20000410000 */
[-C--:B------:R-:W-:Y:S01]  /*d080*/  FMUL.FTZ R15, R37, R0.reuse ;  /* 0x00000000250f7220 */ /* 0x080fe20000410000 */
[----:B------:R-:W-:Y:S01]  /*d090*/  F2FP.F16.F32.PACK_AB R4, R4, R5 ;  /* 0x000000050404723e */ /* 0x000fe200000000ff */
[-C--:B------:R-:W-:Y:S01]  /*d0a0*/  FMUL.FTZ R20, R36, R0.reuse ;  /* 0x0000000024147220 */ /* 0x080fe20000410000 */
[----:B------:R-:W-:Y:S01]  /*d0b0*/  F2FP.F16.F32.PACK_AB R5, R6, R7 ;  /* 0x000000070605723e */ /* 0x000fe200000000ff */
[----:B------:R-:W-:Y:S01]  /*d0c0*/  FMUL.FTZ R25, R41, R0 ;  /* 0x0000000029197220 */ /* 0x000fe20000410000 */
[----:B------:R-:W-:Y:S01]  /*d0d0*/  F2FP.F16.F32.PACK_AB R6, R8, R9 ;  /* 0x000000090806723e */ /* 0x000fe200000000ff */
[----:B------:R-:W-:Y:S01]  /*d0e0*/  FMUL.FTZ R9, R35, R14 ;  /* 0x0000000e23097220 */ /* 0x000fe20000410000 */
[----:B------:R-:W-:Y:S01]  /*d0f0*/  F2FP.F16.F32.PACK_AB R8, R10, R11 ;  /* 0x0000000b0a08723e */ /* 0x000fe200000000ff */
[----:B------:R-:W-:Y:S01]  /*d100*/  FMUL.FTZ R26, R40, R0 ;  /* 0x00000000281a7220 */ /* 0x000fe20000410000 */
[----:B------:R-:W-:Y:S01]  /*d110*/  F2FP.F16.F32.PACK_AB R11, R19, R24 ;  /* 0x00000018130b723e */ /* 0x000fe200000000ff */
[----:B------:R-:W-:Y:S01]  /*d120*/  FMUL.FTZ R27, R45, R0 ;  /* 0x000000002d1b7220 */ /* 0x000fe20000410000 */
[----:B------:R-:W-:Y:S01]  /*d130*/  F2FP.F16.F32.PACK_AB R9, R9, R18 ;  /* 0x000000120909723e */ /* 0x000fe200000000ff */
[-C--:B------:R-:W-:Y:S01]  /*d140*/  FMUL.FTZ R28, R44, R0.reuse ;  /* 0x000000002c1c7220 */ /* 0x080fe20000410000 */
[----:B------:R-:W1:Y:S01]  /*d150*/  LDC.64 R18, c[0x0][0xb78] ;  /* 0x0002de00ff127b82 */ /* 0x000e620000000a00 */
[-C--:B------:R-:W-:Y:S01]  /*d160*/  FMUL.FTZ R32, R49, R0.reuse ;  /* 0x0000000031207220 */ /* 0x080fe20000410000 */
        /* <DEDUP_REMOVED lines=18> */
[----:B------:R-:W-:Y:S01]  /*d290*/  FMUL.FTZ R69, R84, R0 ;  /* 0x0000000054457220 */ /* 0x000fe20000410000 */
[-C--:B------:R-:W-:Y:S01]  /*d2a0*/  FMUL.FTZ R7, R31, R14.reuse ;  /* 0x0000000e1f077220 */ /* 0x080fe20000410000 */
[----:B------:R-:W-:Y:S01]  /*d2b0*/  FMUL.FTZ R0, R30, R14 ;  /* 0x0000000e1e007220 */ /* 0x000fe20000410000 */
[----:B------:R-:W-:Y:S01]  /*d2c0*/  F2FP.F16.F32.PACK_AB R10, R15, R20 ;  /* 0x000000140f0a723e */ /* 0x000fe200000000ff */
[-C--:B------:R-:W-:Y:S01]  /*d2d0*/  FMUL.FTZ R20, R47, R14.reuse ;  /* 0x0000000e2f147220 */ /* 0x080fe20000410000 */
[-C--:B------:R-:W-:Y:S01]  /*d2e0*/  FMUL.FTZ R29, R46, R14.reuse ;  /* 0x0000000e2e1d7220 */ /* 0x080fe20000410000 */
[----:B------:R-:W-:Y:S01]  /*d2f0*/  FMUL.FTZ R31, R50, R14 ;  /* 0x0000000e321f7220 */ /* 0x000fe20000410000 */
[----:B------:R-:W-:Y:S01]  /*d300*/  F2FP.F16.F32.PACK_AB R7, R7, R0 ;  /* 0x000000000707723e */ /* 0x000fe200000000ff */
[----:B------:R-:W-:Y:S01]  /*d310*/  BAR.SYNC.DEFER_BLOCKING 0x1, 0x100 ;  /* 0x0044000000007b1d */ /* 0x000fe20000010000 */
        /* <DEDUP_REMOVED lines=21> */
[----:B-1----:R-:W-:Y:S01]  /*d470*/  IMAD R14, R18, UR4, RZ ;  /* 0x00000004120e7c24 */ /* 0x002fe2000f8e02ff */
[----:B------:R-:W-:Y:S01]  /*d480*/  F2FP.F16.F32.PACK_AB R24, R32, R33 ;  /* 0x000000212018723e */ /* 0x000fe200000000ff */
[----:B------:R1:W-:Y:S01]  /*d490*/  STSM.16.M88.4 [R98], R4 ;  /* 0x0000000462007844 */ /* 0x0003e20000000200 */
[----:B------:R-:W-:Y:S01]  /*d4a0*/  F2FP.F16.F32.PACK_AB R40, R40, R41 ;  /* 0x000000292828723e */ /* 0x000fe200000000ff */
[----:B------:R-:W-:Y:S01]  /*d4b0*/  IMAD R70, R19, UR36, R14 ;  /* 0x0000002413467c24 */ /* 0x000fe2000f8e020e */
[----:B------:R-:W-:Y:S01]  /*d4c0*/  F2FP.F16.F32.PACK_AB R14, R27, R28 ;  /* 0x0000001c1b0e723e */ /* 0x000fe200000000ff */
[----:B------:R-:W-:Y:S01]  /*d4d0*/  IMAD.WIDE.U32 R18, R18, UR36, R12 ;  /* 0x0000002412127c25 */ /* 0x000fe2000f8e000c */
[----:B------:R-:W-:Y:S01]  /*d4e0*/  F2FP.F16.F32.PACK_AB R13, R0, R15 ;  /* 0x0000000f000d723e */ /* 0x000fe200000000ff */
[----:B------:R-:W-:Y:S01]  /*d4f0*/  STSM.16.M88.4 [R97], R8 ;  /* 0x0000000861007844 */ /* 0x000fe20000000200 */
[----:B------:R-:W-:Y:S01]  /*d500*/  F2FP.F16.F32.PACK_AB R12, R25, R26 ;  /* 0x0000001a190c723e */ /* 0x000fe200000000ff */
[----:B------:R-:W-:Y:S01]  /*d510*/  ULDC.64 UR4, c[0x0][0xb40] ;  /* 0x0002d00000047ab9 */ /* 0x000fe20000000a00 */
[----:B------:R-:W-:-:S02]  /*d520*/  F2FP.F16.F32.PACK_AB R15, R20, R29 ;  /* 0x0000001d140f723e */ /* 0x000fc400000000ff */
[----:B------:R-:W-:Y:S02]  /*d530*/  F2FP.F16.F32.PACK_AB R25, R30, R31 ;  /* 0x0000001f1e19723e */ /* 0x000fe400000000ff */
[----:B------:R-:W-:Y:S01]  /*d540*/  F2FP.F16.F32.PACK_AB R26, R36, R37 ;  /* 0x00000025241a723e */ /* 0x000fe200000000ff */
[----:B------:R-:W-:Y:S01]  /*d550*/  STSM.16.M88.4 [R96], R12 ;  /* 0x0000000c60007844 */ /* 0x000fe20000000200 */
[----:B------:R-:W-:Y:S02]  /*d560*/  F2FP.F16.F32.PACK_AB R27, R34, R35 ;  /* 0x00000023221b723e */ /* 0x000fe400000000ff */
[----:B------:R-:W-:Y:S02]  /*d570*/  F2FP.F16.F32.PACK_AB R48, R48, R49 ;  /* 0x000000313030723e */ /* 0x000fe400000000ff */
[----:B------:R-:W-:Y:S01]  /*d580*/  F2FP.F16.F32.PACK_AB R41, R38, R39 ;  /* 0x000000272629723e */ /* 0x000fe200000000ff */
[----:B------:R-:W-:Y:S01]  /*d590*/  STSM.16.M88.4 [R95], R24 ;  /* 0x000000185f007844 */ /* 0x000fe20000000200 */
[----:B------:R-:W-:-:S02]  /*d5a0*/  F2FP.F16.F32.PACK_AB R42, R44, R45 ;  /* 0x0000002d2c2a723e */ /* 0x000fc400000000ff */
[----:B------:R-:W-:Y:S02]  /*d5b0*/  F2FP.F16.F32.PACK_AB R43, R43, R46 ;  /* 0x0000002e2b2b723e */ /* 0x000fe400000000ff */
[----:B------:R-:W-:Y:S02]  /*d5c0*/  F2FP.F16.F32.PACK_AB R49, R47, R50 ;  /* 0x000000322f31723e */ /* 0x000fe400000000ff */
[----:B------:R-:W-:Y:S01]  /*d5d0*/  F2FP.F16.F32.PACK_AB R56, R56, R57 ;  /* 0x000000393838723e */ /* 0x000fe200000000ff */
[----:B------:R-:W-:Y:S01]  /*d5e0*/  STSM.16.M88.4 [R94], R40 ;  /* 0x000000285e007844 */ /* 0x000fe20000000200 */
[----:B-1----:R-:W-:Y:S02]  /*d5f0*/  SHF.R.S32.HI R5, RZ, 0x1f, R99 ;  /* 0x0000001fff057819 */ /* 0x002fe40000011463 */
[----:B------:R-:W-:Y:S02]  /*d600*/  IADD3 R0, P1, R99, R18, RZ ;  /* 0x0000001263007210 */ /* 0x000fe40007f3e0ff */
[----:B------:R-:W-:-:S02]  /*d610*/  F2FP.F16.F32.PACK_AB R50, R52, R53 ;  /* 0x000000353432723e */ /* 0x000fc400000000ff */
[----:B------:R-:W-:Y:S02]  /*d620*/  F2FP.F16.F32.PACK_AB R51, R51, R54 ;  /* 0x000000363333723e */ /* 0x000fe400000000ff */
[----:B------:R-:W-:Y:S02]  /*d630*/  F2FP.F16.F32.PACK_AB R57, R55, R58 ;  /* 0x0000003a3739723e */ /* 0x000fe400000000ff */
[----:B------:R-:W-:Y:S01]  /*d640*/  F2FP.F16.F32.PACK_AB R64, R64, R65 ;  /* 0x000000414040723e */ /* 0x000fe200000000ff */
[----:B------:R-:W-:Y:S01]  /*d650*/  STSM.16.M88.4 [R93], R48 ;  /* 0x000000305d007844 */ /* 0x000fe20000000200 */
[----:B------:R-:W-:Y:S02]  /*d660*/  F2FP.F16.F32.PACK_AB R58, R60, R61 ;  /* 0x0000003d3c3a723e */ /* 0x000fe400000000ff */
[----:B------:R-:W-:Y:S02]  /*d670*/  F2FP.F16.F32.PACK_AB R59, R59, R62 ;  /* 0x0000003e3b3b723e */ /* 0x000fe400000000ff */
[----:B------:R-:W-:-:S02]  /*d680*/  F2FP.F16.F32.PACK_AB R65, R63, R66 ;  /* 0x000000423f41723e */ /* 0x000fc400000000ff */
[----:B------:R-:W-:Y:S01]  /*d690*/  F2FP.F16.F32.PACK_AB R66, R68, R69 ;  /* 0x000000454442723e */ /* 0x000fe200000000ff */
[----:B------:R-:W-:Y:S01]  /*d6a0*/  STSM.16.M88.4 [R91], R56 ;  /* 0x000000385b007844 */ /* 0x000fe20000000200 */
[----:B------:R-:W-:Y:S02]  /*d6b0*/  F2FP.F16.F32.PACK_AB R67, R67, R86 ;  /* 0x000000564343723e */ /* 0x000fe400000000ff */
[----:B------:R-:W-:Y:S02]  /*d6c0*/  IADD3.X R5, R5, R19, R70, P1, !PT ;  /* 0x0000001305057210 */ /* 0x000fe40000ffe446 */
[C---:B------:R-:W-:Y:S01]  /*d6d0*/  LEA R4, P1, R0.reuse, UR4, 0x2 ;  /* 0x0000000400047c11 */ /* 0x040fe2000f8210ff */
[----:B------:R-:W-:Y:S01]  /*d6e0*/  STSM.16.M88.4 [R90], R64 ;  /* 0x000000405a007844 */ /* 0x000fe20000000200 */
[----:B------:R-:W-:Y:S02]  /*d6f0*/  ULDC UR4, c[0x0][0xc] ;  /* 0x0000030000047ab9 */ /* 0x000fe40000000800 */
[----:B------:R-:W-:Y:S01]  /*d700*/  LEA.HI.X R5, R0, UR5, R5, 0x2, P1 ;  /* 0x0000000500057c11 */ /* 0x000fe200088f1405 */
[----:B------:R-:W-:Y:S01]  /*d710*/  @!PT LDS RZ, [RZ] ;  /* 0x00000000fffff984 */ /* 0x000fe20000000800 */
[----:B------:R-:W-:Y:S01]  /*d720*/  @!PT LDS RZ, [RZ] ;  /* 0x00000000fffff984 */ /* 0x000fe20000000800 */
[----:B------:R-:W-:Y:S01]  /*d730*/  @!PT LDS RZ, [RZ] ;  /* 0x00000000fffff984 */ /* 0x000fe20000000800 */
[----:B------:R-:W-:Y:S01]  /*d740*/  @!PT LDS RZ, [RZ] ;  /* 0x00000000fffff984 */ /* 0x000fe20000000800 */
[----:B------:R1:W-:Y:S06]  /*d750*/  MEMBAR.ALL.CTA ;  /* 0x0000000000007992 */ /* 0x0003ec0000008000 */
[----:B-1----:R-:W1:Y:S01]  /*d760*/  FENCE.VIEW.ASYNC.S ;  /* 0x00000000000073c6 */ /* 0x002e620000000000 */
[----:B------:R-:W-:-:S03]  /*d770*/  UIADD3 UR10, UR4, UR10, URZ ;  /* 0x0000000a040a7290 */ /* 0x000fc6000fffe03f */
[----:B-1----:R-:W1:Y:S03]  /*d780*/  SHFL.IDX PT, R0, R223, RZ, 0x1f ;  /* 0x00001fffdf007589 */ /* 0x002e6600000e0000 */
[----:B------:R-:W-:Y:S01]  /*d790*/  IMAD.U32 R19, RZ, RZ, UR10 ;  /* 0x0000000aff137e24 */ /* 0x000fe2000f8e00ff */
[----:B------:R-:W-:Y:S06]  /*d7a0*/  BAR.ARV 0x1, 0x120 ;  /* 0x0044800000007b1d */ /* 0x000fec0000002000 */
[----:B------:R2:W-:Y:S01]  /*d7b0*/  @!P0 STG.E desc[UR12][R4.64], R3 ;  /* 0x0000000304008986 */ /* 0x0005e2000c10190c */
[----:B-1----:R-:W-:-:S03]  /*d7c0*/  ISETP.NE.AND P0, PT, R0, 0x7, PT ;  /* 0x000000070000780c */ /* 0x002fc60003f05270 */
[----:B------:R2:W-:Y:S10]  /*d7d0*/  @!P2 STG.E desc[UR12][R4.64+0x20], R21 ;  /* 0x000020150400a986 */ /* 0x0005f4000c10190c */
[----:B------:R-:W-:Y:S05]  /*d7e0*/  @P0 BRA `(.L_x_29) ;  /* 0x0000000000580947 */ /* 0x000fea0003800000 */
[----:B------:R-:W-:Y:S01]  /*d7f0*/  BAR.SYNC.DEFER_BLOCKING 0x1, 0x120 ;  /* 0x0044800000007b1d */ /* 0x000fe20000010000 */
[----:B------:R-:W-:-:S05]  /*d800*/  ELECT P0, URZ, PT ;  /* 0x00000000003f782f */ /* 0x000fca0003800000 */
[----:B------:R-:W-:Y:S08]  /*d810*/  BSSY B0, `(.L_x_29) ;  /* 0x0000013000007945 */ /* 0x000ff00003800000 */
[----:B------:R-:W-:Y:S05]  /*d820*/  @!P0 BRA `(.L_x_30) ;  /* 0x0000000000448947 */ /* 0x000fea0003800000 */
[----:B------:R-:W-:Y:S01]  /*d830*/  ULDC.64 UR6, c[0x0][0x198] ;  /* 0x0000660000067ab9 */ /* 0x000fe20000000a00 */
[----:B------:R-:W-:Y:S01]  /*d840*/  UMOV UR33, URZ ;  /* 0x0000003f00217c82 */ /* 0x000fe20008000000 */
[----:B------:R-:W-:Y:S02]  /*d850*/  UIADD3 UR4, UP0, UR6, 0x9f0, URZ ;  /* 0x000009f006047890 */ /* 0x000fe4000ff1e03f */
[----:B------:R-:W-:Y:S02]  /*d860*/  UIADD3 UR6, UR39, 0x4000, URZ ;  /* 0x0000400027067890 */ /* 0x000fe4000fffe03f */
[----:B------:R-:W-:Y:S01]  /*d870*/  UIADD3.X UR5, URZ, UR7, URZ, UP0, !UPT ;  /* 0x000000073f057290 */ /* 0x000fe200087fe43f */
[----:B------:R-:W-:Y:S01]  /*d880*/  UMOV UR37, URZ ;  /* 0x0000003f00257c82 */ /* 0x000fe20008000000 */
[----:B------:R-:W-:Y:S01]  /*d890*/  UMOV UR32, UR39 ;  /* 0x0000002700207c82 */ /* 0x000fe20008000000 */
[----:B------:R-:W-:-:S06]  /*d8a0*/  UMOV UR7, 0x40 ;  /* 0x0000004000077882 */ /* 0x000fcc0000000000 */
[----:B------:R1:W-:Y:S02]  /*d8b0*/  UTMASTG.5D [UR32], [UR4] ;  /* 0x00000020040073b5 */ /* 0x0003e40008020000 */
[----:B-1----:R-:W-:Y:S01]  /*d8c0*/  UMOV UR32, UR6 ;  /* 0x0000000600207c82 */ /* 0x002fe20008000000 */
[----:B------:R-:W-:Y:S01]  /*d8d0*/  UMOV UR33, UR7 ;  /* 0x0000000700217c82 */ /* 0x000fe20008000000 */
[----:B------:R-:W-:Y:S01]  /*d8e0*/  UIADD3 UR6, UR39, 0x34820, URZ ;  /* 0x0003482027067890 */ /* 0x000fe2000fffe03f */
[----:B------:R1:W-:Y:S03]  /*d8f0*/  UTMASTG.5D [UR32], [UR4] ;  /* 0x00000020040073b5 */ /* 0x0003e60008020000 */
[----:B------:R-:W-:Y:S01]  /*d900*/  UPRMT UR6, URZ, 0x654, UR6 ;  /* 0x000006543f067896 */ /* 0x000fe20008000006 */
[----:B------:R0:W-:Y:S01]  /*d910*/  UTMACMDFLUSH ;  /* 0x00000000000079b7 */ /* 0x0001e20000000000 */
[----:B------:R-:W-:-:S07]  /*d920*/  DEPBAR.LE SB0, 0x0 ;  /* 0x000080000000791a */ /* 0x000fce0000000000 */
[----:B-1----:R-:W-:Y:S03]  /*d930*/  SYNCS.ARRIVE.TRANS64.RED.A1T0 RZ, [UR6], RZ ;  /* 0x000000ffffff79a7 */ /* 0x002fe60008100406 */
.L_x_30:
[----:B------:R-:W-:Y:S05]  /*d940*/  BSYNC B0 ;  /* 0x0000000000007941 */ /* 0x000fea0003800000 */
.L_x_29:
[----:B------:R-:W1:Y:S01]  /*d950*/  LDC R0, c[0x0][0xda4] ;  /* 0x00036900ff007b82 */ /* 0x000e620000000800 */
[----:B------:R-:W-:Y:S01]  /*d960*/  R2UR UR4, R22 ;  /* 0x00000000160472ca */ /* 0x000fe200000e0000 */
[----:B------:R-:W-:Y:S01]  /*d970*/  UIADD3 UR38, UR38, 0x1, URZ ;  /* 0x0000000126267890 */ /* 0x000fe2000fffe03f */
[----:B------:R-:W-:Y:S02]  /*d980*/  R2UR UR6, R19 ;  /* 0x00000000130672ca */ /* 0x000fe400000e0000 */
[----:B------:R-:W-:Y:S01]  /*d990*/  R2UR UR5, R2 ;  /* 0x00000000020572ca */ /* 0x000fe200000e0000 */
[----:B------:R-:W-:-:S04]  /*d9a0*/  UISETP.NE.AND UP0, UPT, UR38, 0x2, UPT ;  /* 0x000000022600788c */ /* 0x000fc8000bf05270 */
[----:B------:R-:W-:-:S04]  /*d9b0*/  USEL UR38, UR38, URZ, UP0 ;  /* 0x0000003f26267287 */ /* 0x000fc80008000000 */
[----:B------:R-:W-:-:S06]  /*d9c0*/  UIADD3 UR4, UR4, 0x1, URZ ;  /* 0x0000000104047890 */ /* 0x000fcc000fffe03f */
[----:B------:R-:W-:Y:S01]  /*d9d0*/  MOV R22, UR4 ;  /* 0x0000000400167c02 */ /* 0x000fe20008000f00 */
[----:B------:R-:W-:Y:S01]  /*d9e0*/  USEL UR4, URZ, 0x1, UP0 ;  /* 0x000000013f047887 */ /* 0x000fe20008000000 */
[----:B-1----:R-:W-:-:S03]  /*d9f0*/  ISETP.LE.AND P0, PT, R0, UR6, PT ;  /* 0x0000000600007c0c */ /* 0x002fc6000bf03270 */
[----:B------:R-:W-:-:S06]  /*da00*/  ULOP3.LUT UR5, UR5, UR4, URZ, 0x3c, !UPT ;  /* 0x0000000405057292 */ /* 0x000fcc000f8e3c3f */
[----:B------:R-:W-:-:S04]  /*da10*/  IMAD.U32 R2, RZ, RZ, UR5 ;  /* 0x00000005ff027e24 */ /* 0x000fc8000f8e00ff */
[----:B------:R-:W-:Y:S05]  /*da20*/  @!P0 BRA `(.L_x_31) ;  /* 0xffffff3000e88947 */ /* 0x000fea000383ffff */
[----:B------:R-:W-:Y:S05]  /*da30*/  EXIT ;  /* 0x000000000000794d */ /* 0x000fea0003800000 */
.L_x_7:
[----:B------:R-:W-:-:S08]  /*da40*/  NOP ;  /* 0x0000000000007918 */ /* 0x000fd00000000000 */
[----:B-1----:R-:W1:-:S00]  /*da50*/  USETMAXREG.DEALLOC.CTAPOOL 0x18 ;  /* 0x00000018000079c8 */ /* 0x002e4000080e0500 */
[----:B-1----:R-:W-:-:S06]  /*da60*/  LOP3.LUT R0, R0, 0x3, RZ, 0xc0, !PT ;  /* 0x0000000300007812 */ /* 0x002fcc00078ec0ff */
[----:B------:R-:W1:Y:S02]  /*da70*/  SHFL.IDX PT, R0, R0, RZ, 0x1f ;  /* 0x00001fff00007589 */ /* 0x000e6400000e0000 */
[----:B-1----:R-:W-:-:S13]  /*da80*/  ISETP.NE.AND P0, PT, R0, RZ, PT ;  /* 0x000000ff0000720c */ /* 0x002fda0003f05270 */
[----:B------:R-:W-:Y:S05]  /*da90*/  @P0 EXIT ;  /* 0x000000000000094d */ /* 0x000fea0003800000 */
[----:B------:R-:W1:Y:S01]  /*daa0*/  S2UR UR4, SR_CTAID.X ;  /* 0x00000000000479c3 */ /* 0x000e620000002500 */
[----:B------:R-:W-:Y:S01]  /*dab0*/  IMAD.MOV.U32 R16, RZ, RZ, RZ ;  /* 0x000000ffff107224 */ /* 0x000fe200078e00ff */
[----:B------:R-:W-:Y:S01]  /*dac0*/  MOV R17, 0x1 ;  /* 0x0000000100117802 */ /* 0x000fe20000000f00 */
[----:B------:R-:W-:-:S05]  /*dad0*/  IMAD.MOV.U32 R2, RZ, RZ, 0x1 ;  /* 0x00000001ff027424 */ /* 0x000fca00078e00ff */
[----:B------:R-:W1:Y:S02]  /*dae0*/  LDC R0, c[0x0][0xda4] ;  /* 0x00036900ff007b82 */ /* 0x000e640000000800 */
[----:B-1----:R-:W-:-:S13]  /*daf0*/  ISETP.LE.AND P0, PT, R0, UR4, PT ;  /* 0x0000000400007c0c */ /* 0x002fda000bf03270 */
[----:B------:R-:W-:Y:S05]  /*db00*/  @P0 BRA `(.L_x_32) ;  /* 0x0000002800b80947 */ /* 0x000fea0003800000 */
[----:B------:R-:W-:Y:S01]  /*db10*/  IMAD.U32 R0, RZ, RZ, UR4 ;  /* 0x00000004ff007e24 */ /* 0x000fe2000f8e00ff */
[----:B------:R-:W-:Y:S01]  /*db20*/  ULDC.64 UR36, c[0x0][0x198] ;  /* 0x0000660000247ab9 */ /* 0x000fe20000000a00 */
[----:B------:R-:W-:Y:S01]  /*db30*/  IMAD.MOV.U32 R16, RZ, RZ, RZ ;  /* 0x000000ffff107224 */ /* 0x000fe200078e00ff */
[----:B------:R-:W-:Y:S01]  /*db40*/  ULDC UR38, c[0x0][0xc] ;  /* 0x0000030000267ab9 */ /* 0x000fe20000000800 */
[----:B------:R-:W-:Y:S01]  /*db50*/  IMAD.MOV.U32 R17, RZ, RZ, 0x1 ;  /* 0x00000001ff117424 */ /* 0x000fe200078e00ff */
[----:B------:R1:W-:Y:S04]  /*db60*/  STL [R1+0x10], R0 ;  /* 0x0000100001007387 */ /* 0x0003e80000100800 */
[----:B------:R1:W-:Y:S02]  /*db70*/  STL [R1+0x18], RZ ;  /* 0x000018ff01007387 */ /* 0x0003e40000100800 */
.L_x_75:
[----:B------:R-:W2:Y:S01]  /*db80*/  LDL R4, [R1+0x10] ;  /* 0x0000100001047983 */ /* 0x000ea20000100800 */
[----:B-1----:R-:W1:Y:S01]  /*db90*/  LDC R0, c[0x0][0xda8] ;  /* 0x00036a00ff007b82 */ /* 0x002e620000000800 */
[----:B------:R-:W-:Y:S05]  /*dba0*/  YIELD ;  /* 0x0000000000007946 */ /* 0x000fea0003800000 */
[----:B------:R-:W3:Y:S01]  /*dbb0*/  S2R R5, SR_CgaCtaId ;  /* 0x0000000000057919 */ /* 0x000ee20000008800 */
[----:B------:R-:W-:Y:S02]  /*dbc0*/  ULDC.64 UR4, c[0x0][0x3f8] ;  /* 0x0000fe0000047ab9 */ /* 0x000fe40000000a00 */
[----:B------:R-:W-:-:S03]  /*dbd0*/  UISETP.NE.U32.AND UP0, UPT, UR4, URZ, UPT ;  /* 0x0000003f0400728c */ /* 0x000fc6000bf05070 */
[----:B------:R-:W-:Y:S01]  /*dbe0*/  ULDC UR4, c[0x0][0x404] ;  /* 0x0001010000047ab9 */ /* 0x000fe20000000800 */
[----:B------:R-:W-:-:S04]  /*dbf0*/  UISETP.NE.AND.EX UP0, UPT, UR5, URZ, UPT, UP0 ;  /* 0x0000003f0500728c */ /* 0x000fc8000bf05300 */
[----:B------:R-:W-:Y:S01]  /*dc00*/  USEL UR4, UR4, 0x1, UP0 ;  /* 0x0000000104047887 */ /* 0x000fe20008000000 */
[----:B-1----:R-:W-:Y:S02]  /*dc10*/  ISETP.NE.AND P0, PT, R0, 0x1, PT ;  /* 0x000000010000780c */ /* 0x002fe40003f05270 */
[----:B------:R-:W1:Y:S11]  /*dc20*/  LDC R0, c[0x0][0xdb4] ;  /* 0x00036d00ff007b82 */ /* 0x000e760000000800 */
[----:B------:R-:W2:Y:S08]  /*dc30*/  @P0 LDC R2, c[0x0][0xdac] ;  /* 0x00036b00ff020b82 */ /* 0x000eb00000000800 */
[----:B------:R-:W4:Y:S01]  /*dc40*/  @P0 LDC R3, c[0x0][0xdb0] ;  /* 0x00036c00ff030b82 */ /* 0x000f220000000800 */
[----:B-1----:R-:W-:Y:S01]  /*dc50*/  ISETP.NE.AND P1, PT, R0, 0x1, PT ;  /* 0x000000010000780c */ /* 0x002fe20003f25270 */
[----:B--2---:R-:W-:Y:S01]  /*dc60*/  @P0 IMAD.HI.U32 R2, R4, R2, RZ ;  /* 0x0000000204020227 */ /* 0x004fe200078e00ff */
[----:B------:R-:W-:-:S05]  /*dc70*/  MOV R6, R4 ;  /* 0x0000000400067202 */ /* 0x000fca0000000f00 */
[----:B------:R-:W1:Y:S01]  /*dc80*/  LDC R4, c[0x0][0x2e0] ;  /* 0x0000b800ff047b82 */ /* 0x000e620000000800 */
[----:B----4-:R-:W-:-:S05]  /*dc90*/  @P0 SHF.R.U32.HI R6, RZ, R3, R2 ;  /* 0x00000003ff060219 */ /* 0x010fca0000011602 */
[----:B------:R-:W-:Y:S02]  /*dca0*/  IMAD.MOV.U32 R19, RZ, RZ, R6 ;  /* 0x000000ffff137224 */ /* 0x000fe400078e0006 */
[----:B------:R-:W2:Y:S01]  /*dcb0*/  @P1 LDC.64 R2, c[0x0][0xdb8] ;  /* 0x00036e00ff021b82 */ /* 0x000ea20000000a00 */
[----:B------:R4:W-:Y:S01]  /*dcc0*/  STL [R1+0x8], R6 ;  /* 0x0000080601007387 */ /* 0x0009e20000100800 */
[----:B-1----:R-:W-:-:S05]  /*dcd0*/  IMAD R8, R4, UR4, RZ ;  /* 0x0000000404087c24 */ /* 0x002fca000f8e02ff */
[----:B------:R4:W-:Y:S01]  /*dce0*/  STL [R1+0x14], R8 ;  /* 0x0000140801007387 */ /* 0x0009e20000100800 */
[----:B--2---:R-:W-:-:S05]  /*dcf0*/  @P1 IMAD.HI.U32 R2, R6, R2, RZ ;  /* 0x0000000206021227 */ /* 0x004fca00078e00ff */
[----:B------:R-:W-:Y:S02]  /*dd00*/  @P1 SHF.R.U32.HI R19, RZ, R3, R2 ;  /* 0x00000003ff131219 */ /* 0x000fe40000011602 */
[----:B------:R-:W-:Y:S02]  /*dd10*/  MOV R2, 0x400 ;  /* 0x0000040000027802 */ /* 0x000fe40000000f00 */
[----:B------:R-:W-:Y:S02]  /*dd20*/  IADD3 R3, -R19, RZ, RZ ;  /* 0x000000ff13037210 */ /* 0x000fe40007ffe1ff */
[----:B---3--:R-:W-:Y:S01]  /*dd30*/  LEA R7, R5, R2, 0x18 ;  /* 0x0000000205077211 */ /* 0x008fe200078ec0ff */
[----:B------:R-:W-:-:S04]  /*dd40*/  VIADD R2, R8, 0xaf ;  /* 0x000000af08027836 */ /* 0x000fc80000000000 */
[----:B------:R-:W-:Y:S01]  /*dd50*/  VIADD R4, R7, 0x1e400 ;  /* 0x0001e40007047836 */ /* 0x000fe20000000000 */
[----:B------:R4:W-:Y:S01]  /*dd60*/  STL [R1+0x4], R7 ;  /* 0x0000040701007387 */ /* 0x0009e20000100800 */
[----:B------:R-:W-:-:S03]  /*dd70*/  IMAD.HI R2, R2, 0x2e8ba2e9, RZ ;  /* 0x2e8ba2e902027827 */ /* 0x000fc600078e02ff */
[----:B------:R-:W-:Y:S01]  /*dd80*/  LOP3.LUT P0, RZ, R4, 0x3ff, RZ, 0xc0, !PT ;  /* 0x000003ff04ff7812 */ /* 0x000fe2000780c0ff */
[----:B------:R-:W-:Y:S01]  /*dd90*/  IMAD R4, R0, R3, R6 ;  /* 0x0000000300047224 */ /* 0x000fe200078e0206 */
[----:B------:R-:W-:-:S04]  /*dda0*/  SHF.R.U32.HI R3, RZ, 0x1f, R2 ;  /* 0x0000001fff037819 */ /* 0x000fc80000011602 */
[----:B------:R-:W-:Y:S01]  /*ddb0*/  LEA.HI.SX32 R0, R2, R3, 0x1b ;  /* 0x0000000302007211 */ /* 0x000fe200078fdaff */
[----:B------:R4:W-:Y:S04]  /*ddc0*/  STL [R1], R4 ;  /* 0x0000000401007387 */ /* 0x0009e80000100800 */
[----:B------:R4:W-:Y:S02]  /*ddd0*/  STL [R1+0xc], R0 ;  /* 0x00000c0001007387 */ /* 0x0009e40000100800 */
[----:B------:R-:W-:Y:S05]  /*dde0*/  @!P0 BRA `(.L_x_33) ;  /* 0x0000000000408947 */ /* 0x000fea0003800000 */
[----:B------:R-:W-:Y:S01]  /*ddf0*/  MOV R2, 0x0 ;  /* 0x0000000000027802 */ /* 0x000fe20000000f00 */
[----:B------:R-:W-:Y:S01]  /*de00*/  ULDC.64 UR6, c[0x4][0xa0] ;  /* 0x0100280000067ab9 */ /* 0x000fe20000000a00 */
[----:B------:R-:W-:Y:S01]  /*de10*/  ULDC.64 UR8, c[0x4][0xa8] ;  /* 0x01002a0000087ab9 */ /* 0x000fe20000000a00 */
[----:B------:R-:W-:Y:S01]  /*de20*/  ULDC.64 UR4, c[0x4][0x28] ;  /* 0x01000a0000047ab9 */ /* 0x000fe20000000a00 */
[----:B----4-:R-:W-:Y:S01]  /*de30*/  IMAD.U32 R4, RZ, RZ, UR6 ;  /* 0x00000006ff047e24 */ /* 0x010fe2000f8e00ff */
[----:B------:R-:W-:Y:S01]  /*de40*/  MOV R6, UR8 ;  /* 0x0000000800067c02 */ /* 0x000fe20008000f00 */
[----:B------:R-:W1:Y:S01]  /*de50*/  LDC.64 R2, c[0x4][R2] ;  /* 0x0100000002027b82 */ /* 0x000e620000000a00 */
[----:B------:R-:W-:Y:S01]  /*de60*/  IMAD.U32 R5, RZ, RZ, UR7 ;  /* 0x00000007ff057e24 */ /* 0x000fe2000f8e00ff */
[----:B------:R-:W-:Y:S01]  /*de70*/  MOV R11, UR5 ;  /* 0x00000005000b7c02 */ /* 0x000fe20008000f00 */
[----:B------:R-:W-:Y:S01]  /*de80*/  IMAD.U32 R7, RZ, RZ, UR9 ;  /* 0x00000009ff077e24 */ /* 0x000fe2000f8e00ff */
[----:B------:R-:W-:Y:S01]  /*de90*/  MOV R13, RZ ;  /* 0x000000ff000d7202 */ /* 0x000fe20000000f00 */
[----:B------:R-:W-:-:S02]  /*dea0*/  IMAD.U32 R10, RZ, RZ, UR4 ;  /* 0x00000004ff0a7e24 */ /* 0x000fc4000f8e00ff */
[----:B------:R-:W-:Y:S02]  /*deb0*/  IMAD.MOV.U32 R8, RZ, RZ, 0x70 ;  /* 0x00000070ff087424 */ /* 0x000fe400078e00ff */
[----:B------:R-:W-:-:S07]  /*dec0*/  IMAD.MOV.U32 R12, RZ, RZ, 0x1 ;  /* 0x00000001ff0c7424 */ /* 0x000fce00078e00ff */
[----:B------:R-:W-:-:S07]  /*ded0*/  LEPC R20, `(.L_x_33) ;  /* 0x000000001014794e */ /* 0x000fce0000000000 */
[----:B-1----:R-:W-:Y:S05]  /*dee0*/  CALL.ABS.NOINC R2 ;  /* 0x0000000002007343 */ /* 0x002fea0003c00000 */
.L_x_33:
[----:B------:R-:W4:Y:S02]  /*def0*/  LDL R2, [R1+0x4] ;  /* 0x0000040001027983 */ /* 0x000f240000100800 */
[----:B----4-:R-:W-:-:S05]  /*df00*/  VIADD R0, R2, 0x400 ;  /* 0x0000040002007836 */ /* 0x010fca0000000000 */
[----:B------:R-:W-:-:S13]  /*df10*/  LOP3.LUT P0, RZ, R0, 0x3ff, RZ, 0xc0, !PT ;  /* 0x000003ff00ff7812 */ /* 0x000fda000780c0ff */
[----:B------:R-:W-:Y:S05]  /*df20*/  @!P0 BRA `(.L_x_34) ;  /* 0x0000000000808947 */ /* 0x000fea0003800000 */
[----:B------:R-:W-:Y:S01]  /*df30*/  MOV R0, 0x0 ;  /* 0x0000000000007802 */ /* 0x000fe20000000f00 */
[----:B------:R-:W-:Y:S01]  /*df40*/  ULDC.64 UR6, c[0x4][0xa0] ;  /* 0x0100280000067ab9 */ /* 0x000fe20000000a00 */
[----:B------:R-:W-:Y:S01]  /*df50*/  ULDC.64 UR8, c[0x4][0xa8] ;  /* 0x01002a0000087ab9 */ /* 0x000fe20000000a00 */
[----:B------:R-:W-:Y:S01]  /*df60*/  ULDC.64 UR4, c[0x4][0x30] ;  /* 0x01000c0000047ab9 */ /* 0x000fe20000000a00 */
[----:B------:R1:W2:Y:S01]  /*df70*/  LDC.64 R2, c[0x4][R0] ;  /* 0x0100000000027b82 */ /* 0x0002a20000000a00 */
[----:B------:R-:W-:Y:S01]  /*df80*/  IMAD.U32 R4, RZ, RZ, UR6 ;  /* 0x00000006ff047e24 */ /* 0x000fe2000f8e00ff */
[----:B------:R-:W-:Y:S01]  /*df90*/  MOV R5, UR7 ;  /* 0x0000000700057c02 */ /* 0x000fe20008000f00 */
        /* <DEDUP_REMOVED lines=9> */
.L_x_35:
[----:B------:R-:W-:Y:S01]  /*e030*/  MOV R2, 0x0 ;  /* 0x0000000000027802 */ /* 0x000fe20000000f00 */
[----:B------:R-:W-:Y:S01]  /*e040*/  ULDC.64 UR6, c[0x4][0xa0] ;  /* 0x0100280000067ab9 */ /* 0x000fe20000000a00 */
[----:B------:R-:W-:Y:S01]  /*e050*/  ULDC.64 UR8, c[0x4][0xa8] ;  /* 0x01002a0000087ab9 */ /* 0x000fe20000000a00 */
[----:B------:R-:W-:Y:S01]  /*e060*/  ULDC.64 UR4, c[0x4][0x38] ;  /* 0x01000e0000047ab9 */ /* 0x000fe20000000a00 */
[----:B------:R-:W-:Y:S01]  /*e070*/  IMAD.U32 R4, RZ, RZ, UR6 ;  /* 0x00000006ff047e24 */ /* 0x000fe2000f8e00ff */
[----:B------:R-:W-:Y:S01]  /*e080*/  MOV R5, UR7 ;  /* 0x0000000700057c02 */ /* 0x000fe20008000f00 */
[----:B------:R-:W1:Y:S01]  /*e090*/  LDC.64 R2, c[0x4][R2] ;  /* 0x0100000002027b82 */ /* 0x000e620000000a00 */
[----:B------:R-:W-:Y:S01]  /*e0a0*/  IMAD.U32 R6, RZ, RZ, UR8 ;  /* 0x00000008ff067e24 */ /* 0x000fe2000f8e00ff */
[----:B------:R-:W-:Y:S01]  /*e0b0*/  MOV R10, UR4 ;  /* 0x00000004000a7c02 */ /* 0x000fe20008000f00 */
[----:B------:R-:W-:Y:S01]  /*e0c0*/  IMAD.U32 R7, RZ, RZ, UR9 ;  /* 0x00000009ff077e24 */ /* 0x000fe2000f8e00ff */
[----:B------:R-:W-:Y:S01]  /*e0d0*/  MOV R12, 0x1 ;  /* 0x00000001000c7802 */ /* 0x000fe20000000f00 */
[----:B------:R-:W-:-:S02]  /*e0e0*/  IMAD.U32 R11, RZ, RZ, UR5 ;  /* 0x00000005ff0b7e24 */ /* 0x000fc4000f8e00ff */
[----:B------:R-:W-:Y:S02]  /*e0f0*/  IMAD.MOV.U32 R8, RZ, RZ, 0x70 ;  /* 0x00000070ff087424 */ /* 0x000fe400078e00ff */
[----:B------:R-:W-:-:S07]  /*e100*/  IMAD.MOV.U32 R13, RZ, RZ, RZ ;  /* 0x000000ffff0d7224 */ /* 0x000fce00078e00ff */
[----:B------:R-:W-:-:S07]  /*e110*/  LEPC R20, `(.L_x_34) ;  /* 0x000000001014794e */ /* 0x000fce0000000000 */
[----:B-1----:R-:W-:Y:S05]  /*e120*/  CALL.ABS.NOINC R2 ;  /* 0x0000000002007343 */ /* 0x002fea0003c00000 */
.L_x_34:
[----:B------:R-:W2:Y:S01]  /*e130*/  LDL R4, [R1] ;  /* 0x0000000001047983 */ /* 0x000ea20000100800 */
[----:B------:R-:W1:Y:S01]  /*e140*/  LDC R0, c[0x0][0x428] ;  /* 0x00010a00ff007b82 */ /* 0x000e620000000800 */
[----:B------:R-:W-:Y:S02]  /*e150*/  ULDC.64 UR4, c[0x0][0x9f8] ;  /* 0x00027e0000047ab9 */ /* 0x000fe40000000a00 */
[----:B------:R-:W3:Y:S01]  /*e160*/  LDL.LU R6, [R1+0x8] ;  /* 0x0000080001067983 */ /* 0x000ee20000300800 */
[----:B-1----:R-:W-:-:S03]  /*e170*/  ISETP.NE.AND P1, PT, R0, 0x1, PT ;  /* 0x000000010000780c */ /* 0x002fc60003f25270 */
[----:B------:R-:W4:Y:S01]  /*e180*/  LDL R5, [R1+0x10] ;  /* 0x0000100001057983 */ /* 0x000f220000100800 */
[----:B------:R-:W-:Y:S01]  /*e190*/  ISETP.NE.U32.AND P0, PT, RZ, UR4, PT ;  /* 0x00000004ff007c0c */ /* 0x000fe2000bf05070 */
[----:B------:R-:W-:Y:S01]  /*e1a0*/  ULDC.64 UR6, c[0x0][0x208] ;  /* 0x0000820000067ab9 */ /* 0x000fe20000000a00 */
[----:B------:R-:W-:Y:S01]  /*e1b0*/  ULDC UR4, c[0x0][0xda8] ;  /* 0x00036a0000047ab9 */ /* 0x000fe20000000800 */
[----:B------:R-:W1:Y:S01]  /*e1c0*/  S2R R7, SR_TID.X ;  /* 0x0000000000077919 */ /* 0x000e620000002100 */
[----:B------:R-:W-:-:S05]  /*e1d0*/  ISETP.NE.AND.EX P0, PT, RZ, UR5, PT, P0 ;  /* 0x00000005ff007c0c */ /* 0x000fca000bf05300 */
[----:B------:R-:W2:Y:S08]  /*e1e0*/  @P1 LDC R2, c[0x0][0x42c] ;  /* 0x00010b00ff021b82 */ /* 0x000eb00000000800 */
[----:B------:R-:W2:Y:S01]  /*e1f0*/  @P1 LDC R3, c[0x0][0x430] ;  /* 0x00010c00ff031b82 */ /* 0x000ea20000000800 */
[----:B-1----:R-:W-:Y:S01]  /*e200*/  LOP3.LUT R7, R7, 0x1f, RZ, 0xc0, !PT ;  /* 0x0000001f07077812 */ /* 0x002fe200078ec0ff */
[----:B--2---:R-:W-:-:S04]  /*e210*/  @P1 IMAD.HI.U32 R2, R4, R2, RZ ;  /* 0x0000000204021227 */ /* 0x004fc800078e00ff */
[----:B------:R-:W-:Y:S01]  /*e220*/  IMAD.MOV.U32 R0, RZ, RZ, R4 ;  /* 0x000000ffff007224 */ /* 0x000fe200078e0004 */
[----:B------:R-:W-:Y:S02]  /*e230*/  @P1 SHF.R.U32.HI R0, RZ, R3, R2 ;  /* 0x00000003ff001219 */ /* 0x000fe40000011602 */
[----:B------:R-:W1:Y:S01]  /*e240*/  @P0 LDC.64 R2, c[0x0][0x9f8] ;  /* 0x00027e00ff020b82 */ /* 0x000e620000000a00 */
[----:B------:R-:W-:Y:S01]  /*e250*/  MOV R4, R19 ;  /* 0x0000001300047202 */ /* 0x000fe20000000f00 */
[----:B-1----:R-:W-:-:S05]  /*e260*/  @P0 IMAD.WIDE R2, R19, 0x4, R2 ;  /* 0x0000000413020825 */ /* 0x002fca00078e0202 */
[----:B------:R1:W5:Y:S01]  /*e270*/  @P0 LDG.E R4, desc[UR6][R2.64] ;  /* 0x0000000602040981 */ /* 0x000362000c1e1900 */
[----:B------:R-:W-:Y:S01]  /*e280*/  ISETP.NE.AND P1, PT, R7, RZ, PT ;  /* 0x000000ff0700720c */ /* 0x000fe20003f25270 */
[----:B---3--:R-:W-:-:S03]  /*e290*/  IMAD.MOV R8, RZ, RZ, -R6 ;  /* 0x000000ffff087224 */ /* 0x008fc600078e0a06 */
[----:B------:R-:W-:Y:S01]  /*e2a0*/  PLOP3.LUT P2, PT, P1, PT, PT, 0x8, 0x0 ;  /* 0x000000000000781c */ /* 0x000fe20000f4e170 */
[----:B----4-:R-:W-:-:S04]  /*e2b0*/  IMAD R8, R8, UR4, R5 ;  /* 0x0000000408087c24 */ /* 0x010fc8000f8e0205 */
[----:B------:R-:W-:-:S04]  /*e2c0*/  IMAD.SHL.U32 R8, R8, 0x80, RZ ;  /* 0x0000008008087824 */ /* 0x000fc800078e00ff */
[----:B------:R-:W-:-:S05]  /*e2d0*/  VOTEU.ALL UP1, P1 ;  /* 0x00000000003f7886 */ /* 0x000fca0000820000 */
[----:B------:R-:W-:-:S04]  /*e2e0*/  @!UP1 UIADD3 UR8, UP0, UR36, 0x270, URZ ;  /* 0x0000027024089890 */ /* 0x000fc8000ff1e03f */
[----:B------:R-:W-:-:S03]  /*e2f0*/  @!UP1 UIADD3.X UR9, URZ, UR37, URZ, UP0, !UPT ;  /* 0x000000253f099290 */ /* 0x000fc600087fe43f */
[----:B-1----:R-:W-:-:S09]  /*e300*/  VOTEU.ALL UP0, P1 ;  /* 0x00000000003f7886 */ /* 0x002fd20000800000 */
.L_x_36:
[----:B------:R-:W2:Y:S01]  /*e310*/  LDL R2, [R1] ;  /* 0x0000000001027983 */ /* 0x000ea20000100800 */
[----:B------:R-:W-:Y:S02]  /*e320*/  PLOP3.LUT P0, PT, P0, P2, PT, 0xa2, 0x0 ;  /* 0x000000000000781c */ /* 0x000fe40000705472 */
[----:B------:R-:W-:Y:S01]  /*e330*/  @P2 R2UR P0, UR7, R19 ;  /* 0x00000000130722ca */ /* 0x000fe20000000000 */
[----:B------:R-:W-:-:S07]  /*e340*/  UMOV UR4, URZ ;  /* 0x0000003f00047c82 */ /* 0x000fce0008000000 */
[----:B------:R-:W-:Y:S02]  /*e350*/  PLOP3.LUT P0, PT, P0, P2, PT, 0xa2, 0x0 ;  /* 0x000000000000781c */ /* 0x000fe40000705472 */
[----:B--2---:R-:W-:-:S08]  /*e360*/  @P2 R2UR.OR P0, UR6, R2 ;  /* 0x00000000020622ca */ /* 0x004fd00000100000 */
[----:B------:R-:W-:Y:S02]  /*e370*/  PLOP3.LUT P0, PT, P0, P2, PT, 0xa2, 0x0 ;  /* 0x000000000000781c */ /* 0x000fe40000705472 */
[----:B------:R-:W-:-:S08]  /*e380*/  @P2 R2UR.OR P0, UR5, R8 ;  /* 0x00000000080522ca */ /* 0x000fd00000100000 */
[----:B------:R-:W-:-:S05]  /*e390*/  @P2 PLOP3.LUT P2, PT, P0, PT, PT, 0x80, 0x0 ;  /* 0x000000000000281c */ /* 0x000fca000074f070 */
[----:B------:R1:W-:Y:S08]  /*e3a0*/  @!UP0 UTMAPF.L2.4D [UR4], [UR8] ;  /* 0x00000004080085b8 */ /* 0x0003f00008018000 */
[----:B-1----:R-:W-:Y:S05]  /*e3b0*/  @P2 BRA.U.ANY `(.L_x_36) ;  /* 0xfffffffd00d42947 */ /* 0x002fea000393ffff */
[----:B------:R-:W-:Y:S01]  /*e3c0*/  PLOP3.LUT P2, PT, P1, PT, PT, 0x8, 0x0 ;  /* 0x000000000000781c */ /* 0x000fe20000f4e170 */
[----:B------:R-:W-:Y:S01]  /*e3d0*/  VOTEU.ALL UP0, P1 ;  /* 0x00000000003f7886 */ /* 0x000fe20000800000 */
[----:B------:R-:W-:-:S11]  /*e3e0*/  UMOV UR4, 0x40 ;  /* 0x0000004000047882 */ /* 0x000fd60000000000 */
.L_x_37:
[----:B------:R-:W2:Y:S01]  /*e3f0*/  LDL R2, [R1] ;  /* 0x0000000001027983 */ /* 0x000ea20000100800 */
[----:B------:R-:W-:Y:S02]  /*e400*/  PLOP3.LUT P0, PT, P0, P2, PT, 0xa2, 0x0 ;  /* 0x000000000000781c */ /* 0x000fe40000705472 */
[----:B------:R-:W-:-:S08]  /*e410*/  @P2 R2UR P0, UR7, R19 ;  /* 0x00000000130722ca */ /* 0x000fd00000000000 */
[----:B------:R-:W-:Y:S02]  /*e420*/  PLOP3.LUT P0, PT, P0, P2, PT, 0xa2, 0x0 ;  /* 0x000000000000781c */ /* 0x000fe40000705472 */
[----:B--2---:R-:W-:-:S08]  /*e430*/  @P2 R2UR.OR P0, UR6, R2 ;  /* 0x00000000020622ca */ /* 0x004fd00000100000 */
[----:B------:R-:W-:Y:S02]  /*e440*/  PLOP3.LUT P0, PT, P0, P2, PT, 0xa2, 0x0 ;  /* 0x000000000000781c */ /* 0x000fe40000705472 */
[----:B------:R-:W-:-:S08]  /*e450*/  @P2 R2UR.OR P0, UR5, R8 ;  /* 0x00000000080522ca */ /* 0x000fd00000100000 */
[----:B------:R-:W-:-:S05]  /*e460*/  @P2 PLOP3.LUT P2, PT, P0, PT, PT, 0x80, 0x0 ;  /* 0x000000000000281c */ /* 0x000fca000074f070 */
[----:B------:R1:W-:Y:S08]  /*e470*/  @!UP0 UTMAPF.L2.4D [UR4], [UR8] ;  /* 0x00000004080085b8 */ /* 0x0003f00008018000 */
[----:B-1----:R-:W-:Y:S05]  /*e480*/  @P2 BRA.U.ANY `(.L_x_37) ;  /* 0xfffffffd00d82947 */ /* 0x002fea000393ffff */
[----:B------:R-:W1:Y:S01]  /*e490*/  LDC.64 R2, c[0x0][0x3f8] ;  /* 0x0000fe00ff027b82 */ /* 0x000e620000000a00 */
[----:B------:R-:W-:Y:S01]  /*e4a0*/  UMOV UR4, 0xffffffff ;  /* 0xffffffff00047882 */ /* 0x000fe20000000000 */
[----:B-1----:R-:W-:-:S04]  /*e4b0*/  ISETP.NE.U32.AND P0, PT, R2, RZ, PT ;  /* 0x000000ff0200720c */ /* 0x002fc80003f05070 */
[----:B------:R-:W-:-:S04]  /*e4c0*/  ISETP.NE.AND.EX P0, PT, R3, RZ, PT, P0 ;  /* 0x000000ff0300720c */ /* 0x000fc80003f05300 */
[----:B-----5:R-:W-:Y:S01]  /*e4d0*/  SEL R5, R4, RZ, !P0 ;  /* 0x000000ff04057207 */ /* 0x020fe20004000000 */
[----:B------:R-:W-:Y:S08]  /*e4e0*/  BRA.DIV UR4, `(.L_x_38) ;  /* 0x0000002604907947 */ /* 0x000ff0000b800000 */
.L_x_91:
[----:B------:R-:W2:Y:S01]  /*e4f0*/  LDL R6, [R1+0xc] ;  /* 0x00000c0001067983 */ /* 0x000ea20000100800 */
[----:B------:R-:W-:Y:S01]  /*e500*/  UMOV UR4, 0xffffffff ;  /* 0xffffffff00047882 */ /* 0x000fe20000000000 */
[----:B------:R-:W-:Y:S02]  /*e510*/  SHF.R.S32.HI R11, RZ, 0x1f, R4 ;  /* 0x0000001fff0b7819 */ /* 0x000fe40000011404 */
[----:B--2---:R-:W-:Y:S01]  /*e520*/  IADD3 R10, R6, -0x1, RZ ;  /* 0xffffffff060a7810 */ /* 0x004fe20007ffe0ff */
[----:B------:R-:W-:Y:S06]  /*e530*/  BRA.DIV UR4, `(.L_x_39) ;  /* 0x0000002604b07947 */ /* 0x000fec000b800000 */
[----:B------:R-:W-:-:S13]  /*e540*/  ELECT P6, URZ, PT ;  /* 0x00000000003f782f */ /* 0x000fda00038c0000 */
.L_x_94:
[----:B------:R-:W-:Y:S05]  /*e550*/  @!P6 BRA `(.L_x_40) ;  /* 0x000000040000e947 */ /* 0x000fea0003800000 */
[----:B------:R-:W-:Y:S02]  /*e560*/  IMAD.MOV.U32 R18, RZ, RZ, R10 ;  /* 0x000000ffff127224 */ /* 0x000fe400078e000a */
[----:B------:R-:W-:Y:S01]  /*e570*/  IMAD.MOV.U32 R5, RZ, RZ, R4 ;  /* 0x000000ffff057224 */ /* 0x000fe200078e0004 */
[----:B------:R-:W-:Y:S06]  /*e580*/  @!P0 BRA `(.L_x_41) ;  /* 0x00000000004c8947 */ /* 0x000fec0003800000 */
[----:B------:R-:W1:Y:S01]  /*e590*/  LDC R9, c[0x0][0x41c] ;  /* 0x00010700ff097b82 */ /* 0x000e620000000800 */
[----:B------:R-:W-:Y:S01]  /*e5a0*/  MOV R5, R10 ;  /* 0x0000000a00057202 */ /* 0x000fe20000000f00 */
[----:B------:R-:W-:Y:S01]  /*e5b0*/  ULDC.64 UR4, c[0x0][0x408] ;  /* 0x0001020000047ab9 */ /* 0x000fe20000000a00 */
[----:B------:R-:W-:Y:S01]  /*e5c0*/  ULDC.64 UR6, c[0x0][0x208] ;  /* 0x0000820000067ab9 */ /* 0x000fe20000000a00 */
[----:B-1----:R-:W-:-:S13]  /*e5d0*/  ISETP.NE.AND P1, PT, R9, 0x1, PT ;  /* 0x000000010900780c */ /* 0x002fda0003f25270 */
[----:B------:R-:W1:Y:S02]  /*e5e0*/  @P1 LDC.64 R6, c[0x0][0x420] ;  /* 0x00010800ff061b82 */ /* 0x000e640000000a00 */
[----:B-1----:R-:W-:-:S05]  /*e5f0*/  @P1 IMAD.HI.U32 R6, R10, R6, RZ ;  /* 0x000000060a061227 */ /* 0x002fca00078e00ff */
[----:B------:R-:W-:Y:S01]  /*e600*/  @P1 SHF.R.U32.HI R5, RZ, R7, R6 ;  /* 0x00000007ff051219 */ /* 0x000fe20000011606 */
[----:B------:R-:W-:-:S03]  /*e610*/  IMAD R6, R11, UR4, RZ ;  /* 0x000000040b067c24 */ /* 0x000fc6000f8e02ff */
[--C-:B------:R-:W-:Y:S01]  /*e620*/  SHF.R.S32.HI R7, RZ, 0x1f, R5.reuse ;  /* 0x0000001fff077819 */ /* 0x100fe20000011405 */
[----:B------:R-:W-:-:S04]  /*e630*/  IMAD.MOV R18, RZ, RZ, -R5 ;  /* 0x000000ffff127224 */ /* 0x000fc800078e0a05 */
[----:B------:R-:W-:Y:S02]  /*e640*/  IMAD R18, R9, R18, R10 ;  /* 0x0000001209127224 */ /* 0x000fe400078e020a */
[----:B------:R-:W-:Y:S02]  /*e650*/  IMAD R9, R4, UR5, R6 ;  /* 0x0000000504097c24 */ /* 0x000fe4000f8e0206 */
[----:B------:R-:W-:-:S04]  /*e660*/  IMAD.MOV.U32 R6, RZ, RZ, R5 ;  /* 0x000000ffff067224 */ /* 0x000fc800078e0005 */
[----:B------:R-:W-:-:S05]  /*e670*/  IMAD.WIDE.U32 R6, R4, UR4, R6 ;  /* 0x0000000404067c25 */ /* 0x000fca000f8e0006 */
[----:B------:R-:W-:Y:S02]  /*e680*/  IADD3 R5, R7, R9, RZ ;  /* 0x0000000907057210 */ /* 0x000fe40007ffe0ff */
[----:B------:R-:W-:-:S04]  /*e690*/  LEA R12, P1, R6, R2, 0x2 ;  /* 0x00000002060c7211 */ /* 0x000fc800078210ff */
[----:B------:R-:W-:-:S05]  /*e6a0*/  LEA.HI.X R13, R6, R3, R5, 0x2, P1 ;  /* 0x00000003060d7211 */ /* 0x000fca00008f1405 */
[----:B------:R1:W5:Y:S04]  /*e6b0*/  LDG.E R5, desc[UR6][R12.64] ;  /* 0x000000060c057981 */ /* 0x000368000c1e1900 */
.L_x_41:
[----:B------:R-:W2:Y:S01]  /*e6c0*/  S2R R7, SR_CgaCtaId ;  /* 0x0000000000077919 */ /* 0x000ea20000008800 */
[----:B------:R-:W-:-:S04]  /*e6d0*/  MOV R6, 0x400 ;  /* 0x0000040000067802 */ /* 0x000fc80000000f00 */
[----:B--2---:R-:W-:Y:S02]  /*e6e0*/  LEA R6, R7, R6, 0x18 ;  /* 0x0000000607067211 */ /* 0x004fe400078ec0ff */
[----:B------:R-:W-:-:S03]  /*e6f0*/  SHF.L.U32 R7, R17, 0x1f, RZ ;  /* 0x0000001f11077819 */ /* 0x000fc600000006ff */
[----:B------:R-:W-:-:S04]  /*e700*/  IMAD R6, R16, 0x8, R6 ;  /* 0x0000000810067824 */ /* 0x000fc800078e0206 */
[----:B------:R-:W2:Y:S02]  /*e710*/  SYNCS.PHASECHK.TRANS64.TRYWAIT P1, [R6+URZ+0x34840], R7 ;  /* 0x03484007060075a7 */ /* 0x000ea4000802017f */
[----:B--2---:R-:W-:Y:S05]  /*e720*/  @!P1 BRA `(.L_x_42) ;  /* 0x0000002400549947 */ /* 0x004fea0003800000 */
.L_x_95:
[----:B------:R-:W3:Y:S02]  /*e730*/  S2R R9, SR_TID.X ;  /* 0x0000000000097919 */ /* 0x000ee40000002100 */
[----:B---3--:R-:W-:-:S04]  /*e740*/  LOP3.LUT R9, R9, 0x7f, RZ, 0xc0, !PT ;  /* 0x0000007f09097812 */ /* 0x008fc800078ec0ff */
[----:B------:R-:W-:-:S13]  /*e750*/  ISETP.NE.AND P1, PT, R9, RZ, PT ;  /* 0x000000ff0900720c */ /* 0x000fda0003f25270 */
[----:B------:R-:W-:Y:S05]  /*e760*/  @P1 BRA `(.L_x_43) ;  /* 0x00000000001c1947 */ /* 0x000fea0003800000 */
[----:B------:R-:W3:Y:S01]  /*e770*/  S2R R9, SR_TID.X ;  /* 0x0000000000097919 */ /* 0x000ee20000002100 */
[----:B--2---:R-:W-:-:S04]  /*e780*/  IMAD.MOV.U32 R7, RZ, RZ, 0xb000 ;  /* 0x0000b000ff077424 */ /* 0x004fc800078e00ff */
[----:B------:R4:W-:Y:S01]  /*e790*/  SYNCS.ARRIVE.TRANS64 RZ, [R6+URZ+0x34830], R7 ;  /* 0x0348300706ff79a7 */ /* 0x0009e2000800003f */
[----:B---3--:R-:W-:-:S04]  /*e7a0*/  LOP3.LUT R9, R9, 0x1f, RZ, 0xc0, !PT ;  /* 0x0000001f09097812 */ /* 0x008fc800078ec0ff */
[----:B------:R-:W-:-:S13]  /*e7b0*/  ISETP.NE.AND P1, PT, R9, RZ, PT ;  /* 0x000000ff0900720c */ /* 0x000fda0003f25270 */
[----:B----4-:R-:W-:Y:S05]  /*e7c0*/  @!P1 BRA `(.L_x_43) ;  /* 0x0000000000049947 */ /* 0x010fea0003800000 */
[----:B------:R-:W-:Y:S01]  /*e7d0*/  BPT.TRAP 0x1 ;  /* 0x000000040000795c */ /* 0x000fe20000300000 */
.L_x_43:
[----:B------:R-:W3:Y:S01]  /*e7e0*/  S2R R9, SR_CgaCtaId ;  /* 0x0000000000097919 */ /* 0x000ee20000008800 */
[----:B--2---:R-:W-:Y:S01]  /*e7f0*/  MOV R7, 0x400 ;  /* 0x0000040000077802 */ /* 0x004fe20000000f00 */
[----:B------:R-:W-:Y:S01]  /*e800*/  UIADD3 UR4, UP0, UR36, 0x370, URZ ;  /* 0x0000037024047890 */ /* 0x000fe2000ff1e03f */
[----:B------:R-:W-:Y:S01]  /*e810*/  R2UR UR9, R6 ;  /* 0x00000000060972ca */ /* 0x000fe200000e0000 */
[----:B------:R-:W-:Y:S01]  /*e820*/  UMOV UR10, URZ ;  /* 0x0000003f000a7c82 */ /* 0x000fe20008000000 */
[----:B------:R-:W-:Y:S01]  /*e830*/  R2UR UR11, R18 ;  /* 0x00000000120b72ca */ /* 0x000fe200000e0000 */
[----:B------:R-:W-:Y:S01]  /*e840*/  UIADD3.X UR5, URZ, UR37, URZ, UP0, !UPT ;  /* 0x000000253f057290 */ /* 0x000fe200087fe43f */
[----:B------:R-:W-:Y:S01]  /*e850*/  R2UR UR12, R0 ;  /* 0x00000000000c72ca */ /* 0x000fe200000e0000 */
[----:B------:R-:W-:Y:S01]  /*e860*/  UMOV UR7, 0x14f00000 ;  /* 0x14f0000000077882 */ /* 0x000fe20000000000 */
[----:B-----5:R-:W-:Y:S01]  /*e870*/  R2UR UR13, R5 ;  /* 0x00000000050d72ca */ /* 0x020fe200000e0000 */
[----:B------:R-:W-:-:S06]  /*e880*/  UMOV UR15, 0x40 ;  /* 0x00000040000f7882 */ /* 0x000fcc0000000000 */
[----:B------:R-:W-:Y:S02]  /*e890*/  UIADD3 UR9, UR9, 0x34830, URZ ;  /* 0x0003483009097890 */ /* 0x000fe4000fffe03f */
[----:B------:R-:W-:Y:S01]  /*e8a0*/  UIMAD UR11, UR11, 0xb0, URZ ;  /* 0x000000b00b0b78a4 */ /* 0x000fe2000f8e023f */
[----:B---3--:R-:W-:-:S05]  /*e8b0*/  LEA R7, R9, R7, 0x18 ;  /* 0x0000000709077211 */ /* 0x008fca00078ec0ff */
[----:B------:R-:W-:-:S05]  /*e8c0*/  IMAD R6, R16, 0xb000, R7 ;  /* 0x0000b00010067824 */ /* 0x000fca00078e0207 */
[----:B------:R-:W-:-:S13]  /*e8d0*/  R2UR UR6, R6 ;  /* 0x00000000060672ca */ /* 0x000fda00000e0000 */
[----:B------:R-:W-:Y:S02]  /*e8e0*/  UIADD3 UR8, UR6, 0x1e400, URZ ;  /* 0x0001e40006087890 */ /* 0x000fe4000fffe03f */
[----:B------:R-:W-:-:S03]  /*e8f0*/  UIADD3 UR14, UR6, 0x23c00, URZ ;  /* 0x00023c00060e7890 */ /* 0x000fc6000fffe03f */
[----:B------:R-:W-:-:S04]  /*e900*/  UMOV UR6, 0x0 ;  /* 0x0000000000067882 */ /* 0x000fc80000000000 */
[----:B------:R2:W-:Y:S02]  /*e910*/  UTMALDG.4D [UR8], [UR4], desc[UR6] ;  /* 0x00000608040075b4 */ /* 0x0005e40008019000 */
[----:B--2---:R-:W-:Y:S01]  /*e920*/  UMOV UR8, UR14 ;  /* 0x0000000e00087c82 */ /* 0x004fe20008000000 */
[----:B------:R-:W-:Y:S02]  /*e930*/  UMOV UR10, UR15 ;  /* 0x0000000f000a7c82 */ /* 0x000fe40008000000 */
[----:B------:R2:W-:Y:S02]  /*e940*/  UTMALDG.4D [UR8], [UR4], desc[UR6] ;  /* 0x00000608040075b4 */ /* 0x0005e40008019000 */
[----:B--2---:R-:W-:Y:S01]  /*e950*/  NOP ;  /* 0x0000000000007918 */ /* 0x004fe20000000000 */
.L_x_40:
[----:B------:R-:W2:Y:S04]  /*e960*/  LDL.LU R14, [R1] ;  /* 0x00000000010e7983 */ /* 0x000ea80000300800 */
[----:B-1----:R-:W3:Y:S01]  /*e970*/  LDL R13, [R1+0x18] ;  /* 0x00001800010d7983 */ /* 0x002ee20000100800 */
[----:B------:R-:W-:-:S03]  /*e980*/  MOV R9, 0x400 ;  /* 0x0000040000097802 */ /* 0x000fc60000000f00 */
[----:B------:R-:W4:Y:S01]  /*e990*/  LDL.LU R7, [R1+0x14] ;  /* 0x0000140001077983 */ /* 0x000f220000300800 */
[----:B------:R-:W1:Y:S01]  /*e9a0*/  S2R R12, SR_CgaCtaId ;  /* 0x00000000000c7919 */ /* 0x000e620000008800 */
[----:B------:R-:W-:Y:S05]  /*e9b0*/  WARPSYNC.ALL ;  /* 0x0000000000007948 */ /* 0x000fea0003800000 */
[----:B------:R-:W-:-:S13]  /*e9c0*/  ELECT P1, URZ, PT ;  /* 0x00000000003f782f */ /* 0x000fda0003820000 */
[C---:B------:R-:W-:Y:S01]  /*e9d0*/  @P1 R2UR UR13, R19.reuse ;  /* 0x00000000130d12ca */ /* 0x040fe200000e0000 */
[----:B------:R-:W-:Y:S01]  /*e9e0*/  UIADD3 UR4, UP0, UR36, 0x270, URZ ;  /* 0x0000027024047890 */ /* 0x000fe2000ff1e03f */
[C---:B------:R-:W-:Y:S02]  /*e9f0*/  @P1 R2UR UR11, R8.reuse ;  /* 0x00000000080b12ca */ /* 0x040fe400000e0000 */
[----:B------:R-:W-:Y:S02]  /*ea00*/  @P1 R2UR UR21, R19 ;  /* 0x00000000131512ca */ /* 0x000fe400000e0000 */
[----:B------:R-:W-:Y:S01]  /*ea10*/  @P1 R2UR UR19, R8 ;  /* 0x00000000081312ca */ /* 0x000fe200000e0000 */
[----:B------:R-:W-:Y:S01]  /*ea20*/  UIADD3.X UR5, URZ, UR37, URZ, UP0, !UPT ;  /* 0x000000253f057290 */ /* 0x000fe200087fe43f */
[----:B-1----:R-:W-:-:S04]  /*ea30*/  LEA R9, R12, R9, 0x18 ;  /* 0x000000090c097211 */ /* 0x002fc800078ec0ff */
[----:B------:R-:W-:Y:S02]  /*ea40*/  R2UR UR16, R9 ;  /* 0x00000000091072ca */ /* 0x000fe400000e0000 */
[----:B------:R-:W-:Y:S01]  /*ea50*/  @P1 MOV R6, 0x8000 ;  /* 0x0000800000061802 */ /* 0x000fe20000000f00 */
[----:B------:R-:W-:Y:S10]  /*ea60*/  BAR.SYNC.DEFER_BLOCKING 0x8, 0x120 ;  /* 0x0204800000007b1d */ /* 0x000ff40000010000 */
[----:B------:R-:W-:-:S02]  /*ea70*/  UIADD3 UR8, UR16, 0x16400, URZ ;  /* 0x0001640010087890 */ /* 0x000fc4000fffe03f */
[----:B------:R-:W-:Y:S02]  /*ea80*/  UIADD3 UR9, UR16, 0x34800, URZ ;  /* 0x0003480010097890 */ /* 0x000fe4000fffe03f */
[----:B------:R-:W-:Y:S01]  /*ea90*/  UIADD3 UR16, UR16, 0x1a400, URZ ;  /* 0x0001a40010107890 */ /* 0x000fe2000fffe03f */
[----:B------:R-:W-:Y:S01]  /*eaa0*/  UMOV UR6, 0x0 ;  /* 0x0000000000067882 */ /* 0x000fe20000000000 */
[----:B------:R-:W-:Y:S01]  /*eab0*/  UMOV UR7, 0x12f00000 ;  /* 0x12f0000000077882 */ /* 0x000fe20000000000 */
[----:B------:R-:W-:Y:S01]  /*eac0*/  UMOV UR10, URZ ;  /* 0x0000003f000a7c82 */ /* 0x000fe20008000000 */
[----:B------:R3:W-:Y:S01]  /*ead0*/  @P1 SYNCS.ARRIVE.TRANS64 RZ, [R9+URZ+0x34800], R6 ;  /* 0x0348000609ff19a7 */ /* 0x0007e2000800003f */
[----:B------:R-:W-:Y:S01]  /*eae0*/  UMOV UR14, 0x0 ;  /* 0x00000000000e7882 */ /* 0x000fe20000000000 */
[----:B------:R-:W-:Y:S01]  /*eaf0*/  UMOV UR15, 0x12f00000 ;  /* 0x12f00000000f7882 */ /* 0x000fe20000000000 */
[----:B------:R-:W-:Y:S01]  /*eb00*/  UMOV UR18, 0x40 ;  /* 0x0000004000127882 */ /* 0x000fe20000000000 */
[----:B------:R-:W-:Y:S01]  /*eb10*/  UMOV UR17, UR9 ;  /* 0x0000000900117c82 */ /* 0x000fe20008000000 */
[----:B------:R-:W-:Y:S01]  /*eb20*/  BSSY B0, `(.L_x_44) ;  /* 0x000000a000007945 */ /* 0x000fe20003800000 */
[----:B--2---:R-:W-:-:S02]  /*eb30*/  @P1 R2UR UR12, R14 ;  /* 0x000000000e0c12ca */ /* 0x004fc400000e0000 */
[----:B------:R-:W-:Y:S02]  /*eb40*/  @P1 R2UR UR20, R14 ;  /* 0x000000000e1412ca */ /* 0x000fe400000e0000 */
[----:B---3--:R-:W-:-:S04]  /*eb50*/  LOP3.LUT R6, R13, 0x1, RZ, 0xc, !PT ;  /* 0x000000010d067812 */ /* 0x008fc800078e0cff */
[----:B------:R-:W-:-:S05]  /*eb60*/  SHF.L.U32 R6, R6, 0x1f, RZ ;  /* 0x0000001f06067819 */ /* 0x000fca00000006ff */
[----:B------:R1:W-:Y:S02]  /*eb70*/  UTMALDG.4D [UR8], [UR4], desc[UR6] ;  /* 0x00000608040075b4 */ /* 0x0003e40008019000 */
[----:B------:R1:W-:Y:S01]  /*eb80*/  UTMALDG.4D [UR16], [UR4], desc[UR14] ;  /* 0x00000e10040075b4 */ /* 0x0003e20008019000 */
[----:B------:R-:W2:Y:S01]  /*eb90*/  SYNCS.PHASECHK.TRANS64.TRYWAIT P1, [R9+URZ+0x34820], R6 ;  /* 0x03482006090075a7 */ /* 0x000ea2000802017f */
[----:B----4-:R-:W-:Y:S01]  /*eba0*/  ISETP.GE.AND P2, PT, R7, 0xb1, PT ;  /* 0x000000b10700780c */ /* 0x010fe20003f46270 */
[----:B-12---:R-:W-:-:S12]  /*ebb0*/  @!P1 BRA `(.L_x_45) ;  /* 0x0000002000449947 */ /* 0x006fd80003800000 */
.L_x_96:
[----:B------:R-:W-:Y:S05]  /*ebc0*/  BSYNC B0 ;  /* 0x0000000000007941 */ /* 0x000fea0003800000 */
.L_x_44:
[----:B------:R-:W-:Y:S05]  /*ebd0*/  @!P2 BRA `(.L_x_46) ;  /* 0x000000140094a947 */ /* 0x000fea0003800000 */
[----:B-1----:R-:W2:Y:S01]  /*ebe0*/  LDL R7, [R1+0xc] ;  /* 0x00000c0001077983 */ /* 0x002ea20000100800 */
[----:B------:R-:W-:Y:S02]  /*ebf0*/  IMAD.MOV.U32 R6, RZ, RZ, 0x1 ;  /* 0x00000001ff067424 */ /* 0x000fe400078e00ff */
[----:B--2---:R-:W-:-:S05]  /*ec00*/  IMAD.MOV R13, RZ, RZ, -R7 ;  /* 0x000000ffff0d7224 */ /* 0x004fca00078e0a07 */
[----:B------:R-:W-:-:S04]  /*ec10*/  VIADDMNMX R13, R13, R6, 0xffffffff, !PT ;  /* 0xffffffff0d0d7446 */ /* 0x000fc80007800106 */
[----:B------:R-:W-:-:S04]  /*ec20*/  IADD3 R6, R7, R13, RZ ;  /* 0x0000000d07067210 */ /* 0x000fc80007ffe0ff */
[----:B------:R-:W-:-:S04]  /*ec30*/  LOP3.LUT R6, R6, 0x1, RZ, 0xc0, !PT ;  /* 0x0000000106067812 */ /* 0x000fc800078ec0ff */
[----:B------:R-:W-:Y:S01]  /*ec40*/  ISETP.NE.U32.AND P1, PT, R6, 0x1, PT ;  /* 0x000000010600780c */ /* 0x000fe20003f25070 */
[----:B------:R-:W-:-:S12]  /*ec50*/  VIADD R6, R7, 0xfffffffe ;  /* 0xfffffffe07067836 */ /* 0x000fd80000000000 */
[----:B------:R-:W-:Y:S05]  /*ec60*/  @P1 BRA `(.L_x_47) ;  /* 0x0000000400d81947 */ /* 0x000fea0003800000 */
[----:B------:R-:W-:Y:S01]  /*ec70*/  VIADD R7, R16, 0x1 ;  /* 0x0000000110077836 */ /* 0x000fe20000000000 */
[----:B------:R-:W-:Y:S04]  /*ec80*/  BSSY B0, `(.L_x_48) ;  /* 0x0000070000007945 */ /* 0x000fe80003800000 */
[----:B------:R-:W-:-:S04]  /*ec90*/  ISETP.NE.AND P1, PT, R7, 0x2, PT ;  /* 0x000000020700780c */ /* 0x000fc80003f25270 */
[----:B------:R-:W-:Y:S02]  /*eca0*/  SEL R12, RZ, 0x1, P1 ;  /* 0x00000001ff0c7807 */ /* 0x000fe40000800000 */
[----:B------:R-:W-:Y:S02]  /*ecb0*/  SEL R7, R7, RZ, P1 ;  /* 0x000000ff07077207 */ /* 0x000fe40000800000 */
[----:B------:R-:W-:Y:S01]  /*ecc0*/  LOP3.LUT R12, R17, R12, RZ, 0x3c, !PT ;  /* 0x0000000c110c7212 */ /* 0x000fe200078e3cff */
[----:B------:R-:W-:Y:S06]  /*ecd0*/  @!P6 BRA `(.L_x_49) ;  /* 0x0000000400a8e947 */ /* 0x000fec0003800000 */
[----:B------:R-:W-:Y:S01]  /*ece0*/  MOV R8, R5 ;  /* 0x0000000500087202 */ /* 0x000fe20000000f00 */
[----:B------:R-:W-:Y:S06]  /*ecf0*/  @!P0 BRA `(.L_x_50) ;  /* 0x0000000000488947 */ /* 0x000fec0003800000 */
[----:B------:R-:W1:Y:S01]  /*ed00*/  LDC R15, c[0x0][0x41c] ;  /* 0x00010700ff0f7b82 */ /* 0x000e620000000800 */
[----:B------:R-:W-:Y:S01]  /*ed10*/  ULDC.64 UR4, c[0x0][0x408] ;  /* 0x0001020000047ab9 */ /* 0x000fe20000000a00 */
[----:B------:R-:W-:Y:S01]  /*ed20*/  ULDC.64 UR6, c[0x0][0x208] ;  /* 0x0000820000067ab9 */ /* 0x000fe20000000a00 */
[----:B-1----:R-:W-:-:S13]  /*ed30*/  ISETP.NE.AND P1, PT, R15, 0x1, PT ;  /* 0x000000010f00780c */ /* 0x002fda0003f25270 */
[----:B------:R-:W1:Y:S02]  /*ed40*/  @P1 LDC.64 R8, c[0x0][0x420] ;  /* 0x00010800ff081b82 */ /* 0x000e640000000a00 */
[----:B-1----:R-:W-:-:S04]  /*ed50*/  @P1 IMAD.HI.U32 R14, R6, R8, RZ ;  /* 0x00000008060e1227 */ /* 0x002fc800078e00ff */
[----:B------:R-:W-:Y:S01]  /*ed60*/  IMAD.MOV.U32 R8, RZ, RZ, R6 ;  /* 0x000000ffff087224 */ /* 0x000fe200078e0006 */
[----:B------:R-:W-:Y:S01]  /*ed70*/  @P1 SHF.R.U32.HI R8, RZ, R9, R14 ;  /* 0x00000009ff081219 */ /* 0x000fe2000001160e */
[----:B------:R-:W-:-:S04]  /*ed80*/  IMAD R14, R11, UR4, RZ ;  /* 0x000000040b0e7c24 */ /* 0x000fc8000f8e02ff */
[----:B------:R-:W-:Y:S02]  /*ed90*/  IMAD.MOV R9, RZ, RZ, -R8 ;  /* 0x000000ffff097224 */ /* 0x000fe400078e0a08 */
[----:B------:R-:W-:Y:S02]  /*eda0*/  IMAD R14, R4, UR5, R14 ;  /* 0x00000005040e7c24 */ /* 0x000fe4000f8e020e */
[----:B------:R-:W-:Y:S01]  /*edb0*/  IMAD R6, R15, R9, R6 ;  /* 0x000000090f067224 */ /* 0x000fe200078e0206 */
[----:B------:R-:W-:-:S03]  /*edc0*/  SHF.R.S32.HI R9, RZ, 0x1f, R8 ;  /* 0x0000001fff097819 */ /* 0x000fc60000011408 */
[----:B------:R-:W-:-:S03]  /*edd0*/  IMAD.WIDE.U32 R8, R4, UR4, R8 ;  /* 0x0000000404087c25 */ /* 0x000fc6000f8e0008 */
[----:B------:R-:W-:Y:S02]  /*ede0*/  LEA R2, P1, R8, R2, 0x2 ;  /* 0x0000000208027211 */ /* 0x000fe400078210ff */
[----:B------:R-:W-:-:S04]  /*edf0*/  IADD3 R9, R14, R9, RZ ;  /* 0x000000090e097210 */ /* 0x000fc80007ffe0ff */
[----:B------:R-:W-:-:S05]  /*ee00*/  LEA.HI.X R3, R8, R3, R9, 0x2, P1 ;  /* 0x0000000308037211 */ /* 0x000fca00008f1409 */
[----:B------:R1:W5:Y:S02]  /*ee10*/  LDG.E R8, desc[UR6][R2.64] ;  /* 0x0000000602087981 */ /* 0x000364000c1e1900 */
.L_x_50:
[----:B-1----:R-:W1:Y:S01]  /*ee20*/  S2R R3, SR_CgaCtaId ;  /* 0x0000000000037919 */ /* 0x002e620000008800 */
[----:B------:R-:W-:-:S04]  /*ee30*/  MOV R2, 0x400 ;  /* 0x0000040000027802 */ /* 0x000fc80000000f00 */
[----:B-1----:R-:W-:Y:S02]  /*ee40*/  LEA R2, R3, R2, 0x18 ;  /* 0x0000000203027211 */ /* 0x002fe400078ec0ff */
[----:B------:R-:W-:-:S03]  /*ee50*/  SHF.L.U32 R3, R12, 0x1f, RZ ;  /* 0x0000001f0c037819 */ /* 0x000fc600000006ff */
[----:B------:R-:W-:-:S04]  /*ee60*/  IMAD R2, R7, 0x8, R2 ;  /* 0x0000000807027824 */ /* 0x000fc800078e0202 */
[----:B------:R-:W1:Y:S02]  /*ee70*/  SYNCS.PHASECHK.TRANS64.TRYWAIT P1, [R2+URZ+0x34840], R3 ;  /* 0x03484003020075a7 */ /* 0x000e64000802017f */
[----:B-1----:R-:W-:Y:S05]  /*ee80*/  @!P1 BRA `(.L_x_51) ;  /* 0x0000001c00b09947 */ /* 0x002fea0003800000 */
.L_x_97:
[----:B------:R-:W2:Y:S02]  /*ee90*/  S2R R9, SR_TID.X ;  /* 0x0000000000097919 */ /* 0x000ea40000002100 */
[----:B--2---:R-:W-:-:S04]  /*eea0*/  LOP3.LUT R9, R9, 0x7f, RZ, 0xc0, !PT ;  /* 0x0000007f09097812 */ /* 0x004fc800078ec0ff */
[----:B------:R-:W-:-:S13]  /*eeb0*/  ISETP.NE.AND P2, PT, R9, RZ, PT ;  /* 0x000000ff0900720c */ /* 0x000fda0003f45270 */
[----:B------:R-:W-:Y:S05]  /*eec0*/  @P2 BRA `(.L_x_52) ;  /* 0x00000000001c2947 */ /* 0x000fea0003800000 */
[----:B------:R-:W2:Y:S01]  /*eed0*/  S2R R9, SR_TID.X ;  /* 0x0000000000097919 */ /* 0x000ea20000002100 */
[----:B-1----:R-:W-:-:S04]  /*eee0*/  IMAD.MOV.U32 R3, RZ, RZ, 0xb000 ;  /* 0x0000b000ff037424 */ /* 0x002fc800078e00ff */
[----:B------:R3:W-:Y:S01]  /*eef0*/  SYNCS.ARRIVE.TRANS64 RZ, [R2+URZ+0x34830], R3 ;  /* 0x0348300302ff79a7 */ /* 0x0007e2000800003f */
[----:B--2---:R-:W-:-:S04]  /*ef00*/  LOP3.LUT R9, R9, 0x1f, RZ, 0xc0, !PT ;  /* 0x0000001f09097812 */ /* 0x004fc800078ec0ff */
[----:B------:R-:W-:-:S13]  /*ef10*/  ISETP.NE.AND P1, PT, R9, RZ, PT ;  /* 0x000000ff0900720c */ /* 0x000fda0003f25270 */
[----:B---3--:R-:W-:Y:S05]  /*ef20*/  @!P1 BRA `(.L_x_52) ;  /* 0x0000000000049947 */ /* 0x008fea0003800000 */
[----:B------:R-:W-:Y:S01]  /*ef30*/  BPT.TRAP 0x1 ;  /* 0x000000040000795c */ /* 0x000fe20000300000 */
.L_x_52:
[----:B------:R-:W2:Y:S01]  /*ef40*/  S2R R9, SR_CgaCtaId ;  /* 0x0000000000097919 */ /* 0x000ea20000008800 */
[----:B-1----:R-:W-:Y:S01]  /*ef50*/  MOV R3, 0x400 ;  /* 0x0000040000037802 */ /* 0x002fe20000000f00 */
        /* <DEDUP_REMOVED lines=8> */
[----:B------:R-:W-:Y:S01]  /*efe0*/  UMOV UR7, 0x14f00000 ;  /* 0x14f0000000077882 */ /* 0x000fe20000000000 */
[----:B------:R-:W-:-:S05]  /*eff0*/  UMOV UR16, 0x40 ;  /* 0x0000004000107882 */ /* 0x000fca0000000000 */
[----:B------:R-:W-:Y:S02]  /*f000*/  UIADD3 UR9, UR9, 0x34830, URZ ;  /* 0x0003483009097890 */ /* 0x000fe4000fffe03f */
[----:B------:R-:W-:Y:S01]  /*f010*/  UIMAD UR11, UR11, 0xb0, URZ ;  /* 0x000000b00b0b78a4 */ /* 0x000fe2000f8e023f */
[----:B--2---:R-:W-:-:S05]  /*f020*/  LEA R3, R9, R3, 0x18 ;  /* 0x0000000309037211 */ /* 0x004fca00078ec0ff */
[----:B------:R-:W-:-:S05]  /*f030*/  IMAD R2, R7, 0xb000, R3 ;  /* 0x0000b00007027824 */ /* 0x000fca00078e0203 */
[----:B------:R-:W-:Y:S02]  /*f040*/  R2UR UR8, R2 ;  /* 0x00000000020872ca */ /* 0x000fe400000e0000 */
[----:B------:R-:W-:Y:S02]  /*f050*/  IADD3 R2, R3, 0x34800, RZ ;  /* 0x0003480003027810 */ /* 0x000fe40007ffe0ff */
[----:B------:R-:W-:-:S03]  /*f060*/  SHF.L.U32 R3, R17, 0x1f, RZ ;  /* 0x0000001f11037819 */ /* 0x000fc600000006ff */
[----:B------:R-:W-:-:S06]  /*f070*/  IMAD R2, R16, 0x8, R2 ;  /* 0x0000000810027824 */ /* 0x000fcc00078e0202 */
[----:B------:R-:W-:Y:S02]  /*f080*/  UIADD3 UR14, UR8, 0x1e400, URZ ;  /* 0x0001e400080e7890 */ /* 0x000fe4000fffe03f */
[----:B------:R-:W-:-:S05]  /*f090*/  UIADD3 UR15, UR8, 0x23c00, URZ ;  /* 0x00023c00080f7890 */ /* 0x000fca000fffe03f */
[----:B------:R-:W-:Y:S02]  /*f0a0*/  UMOV UR8, UR14 ;  /* 0x0000000e00087c82 */ /* 0x000fe40008000000 */
[----:B------:R1:W-:Y:S02]  /*f0b0*/  UTMALDG.4D [UR8], [UR4], desc[UR6] ;  /* 0x00000608040075b4 */ /* 0x0003e40008019000 */
[----:B-1----:R-:W-:Y:S01]  /*f0c0*/  UMOV UR8, UR15 ;  /* 0x0000000f00087c82 */ /* 0x002fe20008000000 */
[----:B------:R-:W-:Y:S02]  /*f0d0*/  UMOV UR10, UR16 ;  /* 0x00000010000a7c82 */ /* 0x000fe40008000000 */
[----:B------:R1:W-:Y:S01]  /*f0e0*/  UTMALDG.4D [UR8], [UR4], desc[UR6] ;  /* 0x00000608040075b4 */ /* 0x0003e20008019000 */
[----:B------:R-:W2:Y:S02]  /*f0f0*/  SYNCS.PHASECHK.TRANS64.TRYWAIT P1, [R2+URZ+0x60], R3 ;  /* 0x00006003020075a7 */ /* 0x000ea4000802017f */
[----:B-12---:R-:W-:Y:S05]  /*f100*/  @!P1 BRA `(.L_x_53) ;  /* 0x0000001c00249947 */ /* 0x006fea0003800000 */
.L_x_98:
[----:B------:R-:W-:Y:S05]  /*f110*/  @P2 BRA `(.L_x_54) ;  /* 0x00000000002c2947 */ /* 0x000fea0003800000 */
[----:B------:R-:W2:Y:S01]  /*f120*/  S2R R9, SR_TID.X ;  /* 0x0000000000097919 */ /* 0x000ea20000002100 */
[----:B------:R-:W-:Y:S02]  /*f130*/  MOV R14, 0x400 ;  /* 0x00000400000e7802 */ /* 0x000fe40000000f00 */
[----:B-1----:R-:W-:Y:S01]  /*f140*/  MOV R3, 0xb000 ;  /* 0x0000b00000037802 */ /* 0x002fe20000000f00 */
[----:B------:R-:W1:Y:S01]  /*f150*/  S2R R15, SR_CgaCtaId ;  /* 0x00000000000f7919 */ /* 0x000e620000008800 */
[----:B--2---:R-:W-:-:S04]  /*f160*/  LOP3.LUT R9, R9, 0x1f, RZ, 0xc0, !PT ;  /* 0x0000001f09097812 */ /* 0x004fc800078ec0ff */
[----:B------:R-:W-:Y:S02]  /*f170*/  ISETP.NE.AND P1, PT, R9, RZ, PT ;  /* 0x000000ff0900720c */ /* 0x000fe40003f25270 */
[----:B-1----:R-:W-:-:S05]  /*f180*/  LEA R14, R15, R14, 0x18 ;  /* 0x0000000e0f0e7211 */ /* 0x002fca00078ec0ff */
[----:B------:R-:W-:-:S04]  /*f190*/  IMAD R2, R16, 0x8, R14 ;  /* 0x0000000810027824 */ /* 0x000fc800078e020e */
[----:B------:R2:W-:Y:S02]  /*f1a0*/  SYNCS.ARRIVE.TRANS64 RZ, [R2+URZ+0x34850], R3 ;  /* 0x0348500302ff79a7 */ /* 0x0005e4000800003f */
[----:B------:R-:W-:Y:S05]  /*f1b0*/  @!P1 BRA `(.L_x_54) ;  /* 0x0000000000049947 */ /* 0x000fea0003800000 */
[----:B------:R-:W-:Y:S01]  /*f1c0*/  BPT.TRAP 0x1 ;  /* 0x000000040000795c */ /* 0x000fe20000300000 */
.L_x_54:
[----:B------:R-:W3:Y:S01]  /*f1d0*/  S2R R9, SR_CgaCtaId ;  /* 0x0000000000097919 */ /* 0x000ee20000008800 */
[----:B-12---:R-:W-:Y:S01]  /*f1e0*/  MOV R3, 0x400 ;  /* 0x0000040000037802 */ /* 0x006fe20000000f00 */
[----:B------:R-:W-:Y:S01]  /*f1f0*/  UIADD3 UR4, UP0, UR36, 0x470, URZ ;  /* 0x0000047024047890 */ /* 0x000fe2000ff1e03f */
[----:B------:R-:W-:Y:S01]  /*f200*/  R2UR UR11, R18 ;  /* 0x00000000120b72ca */ /* 0x000fe200000e0000 */
[----:B------:R-:W-:Y:S01]  /*f210*/  UMOV UR10, URZ ;  /* 0x0000003f000a7c82 */ /* 0x000fe20008000000 */
[----:B------:R-:W-:Y:S01]  /*f220*/  R2UR UR13, R5 ;  /* 0x00000000050d72ca */ /* 0x000fe200000e0000 */
[----:B------:R-:W-:Y:S01]  /*f230*/  UIADD3.X UR5, URZ, UR37, URZ, UP0, !UPT ;  /* 0x000000253f057290 */ /* 0x000fe200087fe43f */
[----:B------:R-:W-:Y:S01]  /*f240*/  R2UR UR12, R0 ;  /* 0x00000000000c72ca */ /* 0x000fe200000e0000 */
[----:B------:R-:W-:Y:S01]  /*f250*/  UMOV UR6, 0x0 ;  /* 0x0000000000067882 */ /* 0x000fe20000000000 */
[----:B------:R-:W-:Y:S01]  /*f260*/  UMOV UR7, 0x14f00000 ;  /* 0x14f0000000077882 */ /* 0x000fe20000000000 */
[----:B------:R-:W-:Y:S01]  /*f270*/  UMOV UR15, 0x40 ;  /* 0x00000040000f7882 */ /* 0x000fe20000000000 */
[----:B------:R-:W-:Y:S01]  /*f280*/  IMAD.MOV.U32 R5, RZ, RZ, R8 ;  /* 0x000000ffff057224 */ /* 0x000fe200078e0008 */
[----:B------:R-:W-:-:S04]  /*f290*/  MOV R18, R6 ;  /* 0x0000000600127202 */ /* 0x000fc80000000f00 */
[----:B------:R-:W-:Y:S01]  /*f2a0*/  UIMAD UR11, UR11, 0xb0, URZ ;  /* 0x000000b00b0b78a4 */ /* 0x000fe2000f8e023f */
[----:B---3--:R-:W-:-:S05]  /*f2b0*/  LEA R3, R9, R3, 0x18 ;  /* 0x0000000309037211 */ /* 0x008fca00078ec0ff */
[----:B------:R-:W-:-:S05]  /*f2c0*/  IMAD R2, R16, 0x8, R3 ;  /* 0x0000000810027824 */ /* 0x000fca00078e0203 */
[----:B------:R-:W-:Y:S01]  /*f2d0*/  R2UR UR9, R2 ;  /* 0x00000000020972ca */ /* 0x000fe200000e0000 */
[----:B------:R-:W-:-:S05]  /*f2e0*/  IMAD R2, R16, 0xb000, R3 ;  /* 0x0000b00010027824 */ /* 0x000fca00078e0203 */
[----:B------:R-:W-:-:S07]  /*f2f0*/  R2UR UR14, R2 ;  /* 0x00000000020e72ca */ /* 0x000fce00000e0000 */
[----:B------:R-:W-:-:S06]  /*f300*/  UIADD3 UR9, UR9, 0x34850, URZ ;  /* 0x0003485009097890 */ /* 0x000fcc000fffe03f */
[----:B------:R-:W-:Y:S02]  /*f310*/  UIADD3 UR8, UR14, 0x400, URZ ;  /* 0x000004000e087890 */ /* 0x000fe4000fffe03f */
[----:B------:R-:W-:-:S07]  /*f320*/  UIADD3 UR14, UR14, 0x5c00, URZ ;  /* 0x00005c000e0e7890 */ /* 0x000fce000fffe03f */
[----:B------:R1:W-:Y:S02]  /*f330*/  UTMALDG.4D [UR8], [UR4], desc[UR6] ;  /* 0x00000608040075b4 */ /* 0x0003e40008019000 */
[----:B-1----:R-:W-:Y:S01]  /*f340*/  UMOV UR8, UR14 ;  /* 0x0000000e00087c82 */ /* 0x002fe20008000000 */
[----:B------:R-:W-:Y:S02]  /*f350*/  UMOV UR10, UR15 ;  /* 0x0000000f000a7c82 */ /* 0x000fe40008000000 */
[----:B------:R1:W-:Y:S02]  /*f360*/  UTMALDG.4D [UR8], [UR4], desc[UR6] ;  /* 0x00000608040075b4 */ /* 0x0003e40008019000 */
[----:B-1----:R-:W-:Y:S01]  /*f370*/  NOP ;  /* 0x0000000000007918 */ /* 0x002fe20000000000 */
.L_x_49:
[----:B------:R-:W-:Y:S05]  /*f380*/  BSYNC B0 ;  /* 0x0000000000007941 */ /* 0x000fea0003800000 */
.L_x_48:
[----:B------:R-:W2:Y:S01]  /*f390*/  LDL.LU R2, [R1+0xc] ;  /* 0x00000c0001027983 */ /* 0x000ea20000300800 */
[----:B------:R-:W-:Y:S01]  /*f3a0*/  IMAD.MOV.U32 R16, RZ, RZ, R7 ;  /* 0x000000ffff107224 */ /* 0x000fe200078e0007 */
[----:B------:R-:W-:Y:S01]  /*f3b0*/  MOV R17, R12 ;  /* 0x0000000c00117202 */ /* 0x000fe20000000f00 */
[----:B--2---:R-:W-:-:S07]  /*f3c0*/  VIADD R6, R2, 0xfffffffd ;  /* 0xfffffffd02067836 */ /* 0x004fce0000000000 */
.L_x_47:
[----:B------:R-:W-:Y:S01]  /*f3d0*/  IMAD.MOV R13, RZ, RZ, -R13 ;  /* 0x000000ffff0d7224 */ /* 0x000fe200078e0a0d */
[----:B------:R-:W-:Y:S04]  /*f3e0*/  BSSY B0, `(.L_x_46) ;  /* 0x00000e4000007945 */ /* 0x000fe80003800000 */
[----:B------:R-:W-:-:S13]  /*f3f0*/  ISETP.NE.AND P1, PT, R10, R13, PT ;  /* 0x0000000d0a00720c */ /* 0x000fda0003f25270 */
[----:B------:R-:W-:Y:S05]  /*f400*/  @!P1 BRA `(.L_x_55) ;  /* 0x0000000c00849947 */ /* 0x000fea0003800000 */
[----:B------:R-:W-:-:S07]  /*f410*/  IMAD.MOV.U32 R8, RZ, RZ, R5 ;  /* 0x000000ffff087224 */ /* 0x000fce00078e0005 */
.L_x_70:
[----:B------:R-:W-:Y:S01]  /*f420*/  IADD3 R7, R16, 0x1, RZ ;  /* 0x0000000110077810 */ /* 0x000fe20007ffe0ff */
[----:B------:R-:W-:Y:S03]  /*f430*/  BSSY B1, `(.L_x_56) ;  /* 0x000006c000017945 */ /* 0x000fe60003800000 */
[----:B------:R-:W-:-:S04]  /*f440*/  ISETP.NE.AND P1, PT, R7, 0x2, PT ;  /* 0x000000020700780c */ /* 0x000fc80003f25270 */
[----:B------:R-:W-:Y:S02]  /*f450*/  SEL R10, RZ, 0x1, P1 ;  /* 0x00000001ff0a7807 */ /* 0x000fe40000800000 */
[----:B------:R-:W-:Y:S02]  /*f460*/  SEL R7, R7, RZ, P1 ;  /* 0x000000ff07077207 */ /* 0x000fe40000800000 */
[----:B------:R-:W-:Y:S01]  /*f470*/  LOP3.LUT R10, R17, R10, RZ, 0x3c, !PT ;  /* 0x0000000a110a7212 */ /* 0x000fe200078e3cff */
[----:B------:R-:W-:Y:S06]  /*f480*/  @!P6 BRA `(.L_x_57) ;  /* 0x000000040098e947 */ /* 0x000fec0003800000 */
[----:B------:R-:W-:Y:S01]  /*f490*/  IMAD.MOV.U32 R12, RZ, RZ, R6 ;  /* 0x000000ffff0c7224 */ /* 0x000fe200078e0006 */
[----:B------:R-:W-:Y:S06]  /*f4a0*/  @!P0 BRA `(.L_x_58) ;  /* 0x00000000004c8947 */ /* 0x000fec0003800000 */
[----:B------:R-:W1:Y:S01]  /*f4b0*/  LDC R9, c[0x0][0x41c] ;  /* 0x00010700ff097b82 */ /* 0x000e620000000800 */
[----:B------:R-:W-:Y:S01]  /*f4c0*/  ULDC.64 UR4, c[0x0][0x408] ;  /* 0x0001020000047ab9 */ /* 0x000fe20000000a00 */
[----:B------:R-:W-:Y:S01]  /*f4d0*/  ULDC.64 UR6, c[0x0][0x208] ;  /* 0x0000820000067ab9 */ /* 0x000fe20000000a00 */
[----:B------:R-:W-:-:S04]  /*f4e0*/  IMAD R13, R11, UR4, RZ ;  /* 0x000000040b0d7c24 */ /* 0x000fc8000f8e02ff */
[----:B------:R-:W-:Y:S01]  /*f4f0*/  IMAD R13, R4, UR5, R13 ;  /* 0x00000005040d7c24 */ /* 0x000fe2000f8e020d */
[----:B-1----:R-:W-:-:S13]  /*f500*/  ISETP.NE.AND P1, PT, R9, 0x1, PT ;  /* 0x000000010900780c */ /* 0x002fda0003f25270 */
[----:B------:R-:W1:Y:S02]  /*f510*/  @P1 LDC.64 R2, c[0x0][0x420] ;  /* 0x00010800ff021b82 */ /* 0x000e640000000a00 */
[----:B-1----:R-:W-:-:S04]  /*f520*/  @P1 IMAD.HI.U32 R8, R6, R2, RZ ;  /* 0x0000000206081227 */ /* 0x002fc800078e00ff */
[----:B------:R-:W-:Y:S01]  /*f530*/  IMAD.MOV.U32 R2, RZ, RZ, R6 ;  /* 0x000000ffff027224 */ /* 0x000fe200078e0006 */
[----:B------:R-:W-:-:S04]  /*f540*/  @P1 SHF.R.U32.HI R2, RZ, R3, R8 ;  /* 0x00000003ff021219 */ /* 0x000fc80000011608 */
[----:B------:R-:W-:Y:S02]  /*f550*/  IADD3 R12, -R2, RZ, RZ ;  /* 0x000000ff020c7210 */ /* 0x000fe40007ffe1ff */
[----:B------:R-:W-:-:S03]  /*f560*/  SHF.R.S32.HI R3, RZ, 0x1f, R2 ;  /* 0x0000001fff037819 */ /* 0x000fc60000011402 */
[----:B------:R-:W-:Y:S02]  /*f570*/  IMAD R12, R9, R12, R6 ;  /* 0x0000000c090c7224 */ /* 0x000fe400078e0206 */
[----:B------:R-:W1:Y:S01]  /*f580*/  LDC.64 R8, c[0x0][0x3f8] ;  /* 0x0000fe00ff087b82 */ /* 0x000e620000000a00 */
[----:B------:R-:W-:-:S04]  /*f590*/  IMAD.WIDE.U32 R2, R4, UR4, R2 ;  /* 0x0000000404027c25 */ /* 0x000fc8000f8e0002 */
[----:B------:R-:W-:Y:S01]  /*f5a0*/  IMAD.IADD R13, R13, 0x1, R3 ;  /* 0x000000010d0d7824 */ /* 0x000fe200078e0203 */
[----:B-1----:R-:W-:-:S04]  /*f5b0*/  LEA R8, P1, R2, R8, 0x2 ;  /* 0x0000000802087211 */ /* 0x002fc800078210ff */
[----:B------:R-:W-:-:S05]  /*f5c0*/  LEA.HI.X R9, R2, R9, R13, 0x2, P1 ;  /* 0x0000000902097211 */ /* 0x000fca00008f140d */
[----:B------:R1:W5:Y:S04]  /*f5d0*/  LDG.E R8, desc[UR6][R8.64] ;  /* 0x0000000608087981 */ /* 0x000368000c1e1900 */
.L_x_58:
[----:B------:R-:W2:Y:S01]  /*f5e0*/  S2R R3, SR_CgaCtaId ;  /* 0x0000000000037919 */ /* 0x000ea20000008800 */
[----:B------:R-:W-:-:S04]  /*f5f0*/  MOV R2, 0x400 ;  /* 0x0000040000027802 */ /* 0x000fc80000000f00 */
[----:B--2---:R-:W-:Y:S02]  /*f600*/  LEA R2, R3, R2, 0x18 ;  /* 0x0000000203027211 */ /* 0x004fe400078ec0ff */
[----:B------:R-:W-:-:S03]  /*f610*/  SHF.L.U32 R3, R10, 0x1f, RZ ;  /* 0x0000001f0a037819 */ /* 0x000fc600000006ff */
[----:B------:R-:W-:-:S04]  /*f620*/  IMAD R2, R7, 0x8, R2 ;  /* 0x0000000807027824 */ /* 0x000fc800078e0202 */
[----:B------:R-:W2:Y:S02]  /*f630*/  SYNCS.PHASECHK.TRANS64.TRYWAIT P1, [R2+URZ+0x34840], R3 ;  /* 0x03484003020075a7 */ /* 0x000ea4000802017f */
[----:B--2---:R-:W-:Y:S05]  /*f640*/  @!P1 BRA `(.L_x_59) ;  /* 0x0000001400e89947 */ /* 0x004fea0003800000 */
.L_x_99:
[----:B-1----:R-:W1:Y:S02]  /*f650*/  S2R R9, SR_TID.X ;  /* 0x0000000000097919 */ /* 0x002e640000002100 */
[----:B-1----:R-:W-:-:S04]  /*f660*/  LOP3.LUT R9, R9, 0x7f, RZ, 0xc0, !PT ;  /* 0x0000007f09097812 */ /* 0x002fc800078ec0ff */
[----:B------:R-:W-:-:S13]  /*f670*/  ISETP.NE.AND P2, PT, R9, RZ, PT ;  /* 0x000000ff0900720c */ /* 0x000fda0003f45270 */
[----:B------:R-:W-:Y:S05]  /*f680*/  @P2 BRA `(.L_x_60) ;  /* 0x00000000001c2947 */ /* 0x000fea0003800000 */
[----:B------:R-:W1:Y:S01]  /*f690*/  S2R R9, SR_TID.X ;  /* 0x0000000000097919 */ /* 0x000e620000002100 */
[----:B--2---:R-:W-:-:S04]  /*f6a0*/  MOV R3, 0xb000 ;  /* 0x0000b00000037802 */ /* 0x004fc80000000f00 */
[----:B------:R3:W-:Y:S01]  /*f6b0*/  SYNCS.ARRIVE.TRANS64 RZ, [R2+URZ+0x34830], R3 ;  /* 0x0348300302ff79a7 */ /* 0x0007e2000800003f */
[----:B-1----:R-:W-:-:S04]  /*f6c0*/  LOP3.LUT R9, R9, 0x1f, RZ, 0xc0, !PT ;  /* 0x0000001f09097812 */ /* 0x002fc800078ec0ff */
[----:B------:R-:W-:-:S13]  /*f6d0*/  ISETP.NE.AND P1, PT, R9, RZ, PT ;  /* 0x000000ff0900720c */ /* 0x000fda0003f25270 */
[----:B---3--:R-:W-:Y:S05]  /*f6e0*/  @!P1 BRA `(.L_x_60) ;  /* 0x0000000000049947 */ /* 0x008fea0003800000 */
[----:B------:R-:W-:Y:S01]  /*f6f0*/  BPT.TRAP 0x1 ;  /* 0x000000040000795c */ /* 0x000fe20000300000 */
.L_x_60:
[----:B------:R-:W1:Y:S01]  /*f700*/  S2R R9, SR_CgaCtaId ;  /* 0x0000000000097919 */ /* 0x000e620000008800 */
        /* <DEDUP_REMOVED lines=10> */
[----:B------:R-:W-:Y:S01]  /*f7b0*/  UMOV UR16, 0x40 ;  /* 0x0000004000107882 */ /* 0x000fe20000000000 */
[----:B------:R-:W-:-:S04]  /*f7c0*/  SHF.L.U32 R17, R17, 0x1f, RZ ;  /* 0x0000001f11117819 */ /* 0x000fc800000006ff */
[----:B------:R-:W-:Y:S02]  /*f7d0*/  UIADD3 UR9, UR9, 0x34830, URZ ;  /* 0x0003483009097890 */ /* 0x000fe4000fffe03f */
[----:B------:R-:W-:Y:S01]  /*f7e0*/  UIMAD UR11, UR11, 0xb0, URZ ;  /* 0x000000b00b0b78a4 */ /* 0x000fe2000f8e023f */
[----:B-1----:R-:W-:-:S05]  /*f7f0*/  LEA R3, R9, R3, 0x18 ;  /* 0x0000000309037211 */ /* 0x002fca00078ec0ff */
[----:B------:R-:W-:Y:S02]  /*f800*/  IMAD R2, R7, 0xb000, R3 ;  /* 0x0000b00007027824 */ /* 0x000fe400078e0203 */
[----:B------:R-:W-:-:S03]  /*f810*/  VIADD R3, R3, 0x34800 ;  /* 0x0003480003037836 */ /* 0x000fc60000000000 */
[----:B------:R-:W-:Y:S01]  /*f820*/  R2UR UR8, R2 ;  /* 0x00000000020872ca */ /* 0x000fe200000e0000 */
[----:B------:R-:W-:-:S12]  /*f830*/  IMAD R2, R16, 0x8, R3 ;  /* 0x0000000810027824 */ /* 0x000fd800078e0203 */
        /* <DEDUP_REMOVED lines=9> */
.L_x_100:
[----:B------:R-:W-:Y:S05]  /*f8d0*/  @P2 BRA `(.L_x_62) ;  /* 0x00000000001c2947 */ /* 0x000fea0003800000 */
[----:B------:R-:W2:Y:S01]  /*f8e0*/  S2R R9, SR_TID.X ;  /* 0x0000000000097919 */ /* 0x000ea20000002100 */
[----:B------:R-:W-:-:S04]  /*f8f0*/  MOV R3, 0xb000 ;  /* 0x0000b00000037802 */ /* 0x000fc80000000f00 */
[----:B------:R3:W-:Y:S01]  /*f900*/  SYNCS.ARRIVE.TRANS64 RZ, [R2+URZ+0x50], R3 ;  /* 0x0000500302ff79a7 */ /* 0x0007e2000800003f */
[----:B--2---:R-:W-:-:S04]  /*f910*/  LOP3.LUT R9, R9, 0x1f, RZ, 0xc0, !PT ;  /* 0x0000001f09097812 */ /* 0x004fc800078ec0ff */
[----:B------:R-:W-:-:S13]  /*f920*/  ISETP.NE.AND P1, PT, R9, RZ, PT ;  /* 0x000000ff0900720c */ /* 0x000fda0003f25270 */
[----:B---3--:R-:W-:Y:S05]  /*f930*/  @!P1 BRA `(.L_x_62) ;  /* 0x0000000000049947 */ /* 0x008fea0003800000 */
[----:B------:R-:W-:Y:S01]  /*f940*/  BPT.TRAP 0x1 ;  /* 0x000000040000795c */ /* 0x000fe20000300000 */
.L_x_62:
[----:B------:R-:W2:Y:S01]  /*f950*/  S2R R9, SR_CgaCtaId ;  /* 0x0000000000097919 */ /* 0x000ea20000008800 */
[----:B------:R-:W-:Y:S01]  /*f960*/  MOV R3, 0x400 ;  /* 0x0000040000037802 */ /* 0x000fe20000000f00 */
[----:B------:R-:W-:Y:S01]  /*f970*/  UIADD3 UR4, UP0, UR36, 0x470, URZ ;  /* 0x0000047024047890 */ /* 0x000fe2000ff1e03f */
[----:B------:R-:W-:Y:S01]  /*f980*/  R2UR UR11, R18 ;  /* 0x00000000120b72ca */ /* 0x000fe200000e0000 */
[----:B------:R-:W-:Y:S01]  /*f990*/  UMOV UR10, URZ ;  /* 0x0000003f000a7c82 */ /* 0x000fe20008000000 */
[----:B------:R-:W-:Y:S01]  /*f9a0*/  R2UR UR9, R2 ;  /* 0x00000000020972ca */ /* 0x000fe200000e0000 */
[----:B------:R-:W-:Y:S01]  /*f9b0*/  UIADD3.X UR5, URZ, UR37, URZ, UP0, !UPT ;  /* 0x000000253f057290 */ /* 0x000fe200087fe43f */
[----:B------:R-:W-:Y:S01]  /*f9c0*/  R2UR UR13, R5 ;  /* 0x00000000050d72ca */ /* 0x000fe200000e0000 */
[----:B------:R-:W-:Y:S01]  /*f9d0*/  UMOV UR7, 0x14f00000 ;  /* 0x14f0000000077882 */ /* 0x000fe20000000000 */
[----:B------:R-:W-:Y:S01]  /*f9e0*/  R2UR UR12, R0 ;  /* 0x00000000000c72ca */ /* 0x000fe200000e0000 */
[----:B------:R-:W-:Y:S01]  /*f9f0*/  UMOV UR15, 0x40 ;  /* 0x00000040000f7882 */ /* 0x000fe20000000000 */
[----:B------:R-:W-:-:S02]  /*fa00*/  IMAD.MOV.U32 R18, RZ, RZ, R12 ;  /* 0x000000ffff127224 */ /* 0x000fc400078e000c */
[----:B------:R-:W-:-:S03]  /*fa10*/  IMAD.MOV.U32 R5, RZ, RZ, R8 ;  /* 0x000000ffff057224 */ /* 0x000fc600078e0008 */
[----:B------:R-:W-:Y:S02]  /*fa20*/  UIMAD UR11, UR11, 0xb0, URZ ;  /* 0x000000b00b0b78a4 */ /* 0x000fe4000f8e023f */
[----:B------:R-:W-:Y:S01]  /*fa30*/  UIADD3 UR9, UR9, 0x50, URZ ;  /* 0x0000005009097890 */ /* 0x000fe2000fffe03f */
[----:B--2---:R-:W-:-:S05]  /*fa40*/  LEA R3, R9, R3, 0x18 ;  /* 0x0000000309037211 */ /* 0x004fca00078ec0ff */
        /* <DEDUP_REMOVED lines=10> */
.L_x_57:
[----:B------:R-:W-:Y:S05]  /*faf0*/  BSYNC B1 ;  /* 0x0000000000017941 */ /* 0x000fea0003800000 */
.L_x_56:
[----:B------:R-:W-:Y:S01]  /*fb00*/  IADD3 R16, R7, 0x1, RZ ;  /* 0x0000000107107810 */ /* 0x000fe20007ffe0ff */
[----:B------:R-:W-:Y:S03]  /*fb10*/  BSSY B1, `(.L_x_63) ;  /* 0x000006d000017945 */ /* 0x000fe60003800000 */
[----:B------:R-:W-:-:S04]  /*fb20*/  ISETP.NE.AND P1, PT, R16, 0x2, PT ;  /* 0x000000021000780c */ /* 0x000fc80003f25270 */
[----:B-1----:R-:W-:Y:S02]  /*fb30*/  SEL R17, RZ, 0x1, P1 ;  /* 0x00000001ff117807 */ /* 0x002fe40000800000 */
[----:B------:R-:W-:Y:S02]  /*fb40*/  SEL R16, R16, RZ, P1 ;  /* 0x000000ff10107207 */ /* 0x000fe40000800000 */
[----:B------:R-:W-:Y:S01]  /*fb50*/  LOP3.LUT R17, R10, R17, RZ, 0x3c, !PT ;  /* 0x000000110a117212 */ /* 0x000fe200078e3cff */
[----:B------:R-:W-:Y:S06]  /*fb60*/  @!P6 BRA `(.L_x_64) ;  /* 0x00000004009ce947 */ /* 0x000fec0003800000 */
[----:B------:R-:W-:Y:S01]  /*fb70*/  VIADD R12, R6, 0xffffffff ;  /* 0xffffffff060c7836 */ /* 0x000fe20000000000 */
        /* <DEDUP_REMOVED lines=11> */
[----:B------:R-:W-:-:S05]  /*fc30*/  IADD3 R3, -R2, RZ, RZ ;  /* 0x000000ff02037210 */ /* 0x000fca0007ffe1ff */
[----:B------:R-:W-:Y:S01]  /*fc40*/  IMAD R12, R8, R3, R12 ;  /* 0x00000003080c7224 */ /* 0x000fe200078e020c */
[--C-:B------:R-:W-:Y:S01]  /*fc50*/  SHF.R.S32.HI R3, RZ, 0x1f, R2.reuse ;  /* 0x0000001fff037819 */ /* 0x100fe20000011402 */
[----:B------:R-:W1:Y:S02]  /*fc60*/  LDC.64 R8, c[0x0][0x3f8] ;  /* 0x0000fe00ff087b82 */ /* 0x000e640000000a00 */
[----:B------:R-:W-:-:S04]  /*fc70*/  IMAD.WIDE.U32 R2, R4, UR4, R2 ;  /* 0x0000000404027c25 */ /* 0x000fc8000f8e0002 */
[----:B------:R-:W-:Y:S01]  /*fc80*/  IMAD.IADD R13, R13, 0x1, R3 ;  /* 0x000000010d0d7824 */ /* 0x000fe200078e0203 */
[----:B-1----:R-:W-:-:S04]  /*fc90*/  LEA R8, P1, R2, R8, 0x2 ;  /* 0x0000000802087211 */ /* 0x002fc800078210ff */
[----:B------:R-:W-:-:S05]  /*fca0*/  LEA.HI.X R9, R2, R9, R13, 0x2, P1 ;  /* 0x0000000902097211 */ /* 0x000fca00008f140d */
[----:B------:R1:W5:Y:S04]  /*fcb0*/  LDG.E R8, desc[UR6][R8.64] ;  /* 0x0000000608087981 */ /* 0x000368000c1e1900 */
.L_x_65:
[----:B------:R-:W2:Y:S01]  /*fcc0*/  S2R R3, SR_CgaCtaId ;  /* 0x0000000000037919 */ /* 0x000ea20000008800 */
[----:B------:R-:W-:-:S04]  /*fcd0*/  MOV R2, 0x400 ;  /* 0x0000040000027802 */ /* 0x000fc80000000f00 */
[----:B--2---:R-:W-:Y:S02]  /*fce0*/  LEA R2, R3, R2, 0x18 ;  /* 0x0000000203027211 */ /* 0x004fe400078ec0ff */
[----:B------:R-:W-:-:S03]  /*fcf0*/  SHF.L.U32 R3, R17, 0x1f, RZ ;  /* 0x0000001f11037819 */ /* 0x000fc600000006ff */
[----:B------:R-:W-:-:S04]  /*fd00*/  IMAD R2, R16, 0x8, R2 ;  /* 0x0000000810027824 */ /* 0x000fc800078e0202 */
[----:B------:R-:W2:Y:S02]  /*fd10*/  SYNCS.PHASECHK.TRANS64.TRYWAIT P1, [R2+URZ+0x34840], R3 ;  /* 0x03484003020075a7 */ /* 0x000ea4000802017f */
[----:B--2---:R-:W-:Y:S05]  /*fd20*/  @!P1 BRA `(.L_x_66) ;  /* 0x0000001000589947 */ /* 0x004fea0003800000 */
.L_x_101:
        /* <DEDUP_REMOVED lines=11> */
.L_x_67:
[----:B------:R-:W1:Y:S01]  /*fde0*/  S2R R13, SR_CgaCtaId ;  /* 0x00000000000d7919 */ /* 0x000e620000008800 */
[----:B------:R-:W-:Y:S01]  /*fdf0*/  MOV R9, 0x400 ;  /* 0x0000040000097802 */ /* 0x000fe20000000f00 */
[----:B------:R-:W-:Y:S01]  /*fe00*/  UIADD3 UR4, UP0, UR36, 0x370, URZ ;  /* 0x0000037024047890 */ /* 0x000fe2000ff1e03f */
[----:B------:R-:W-:Y:S01]  /*fe10*/  R2UR UR11, R12 ;  /* 0x000000000c0b72ca */ /* 0x000fe200000e0000 */
[----:B------:R-:W-:Y:S01]  /*fe20*/  UMOV UR10, URZ ;  /* 0x0000003f000a7c82 */ /* 0x000fe20008000000 */
[----:B------:R-:W-:Y:S01]  /*fe30*/  R2UR UR12, R0 ;  /* 0x00000000000c72ca */ /* 0x000fe200000e0000 */
[----:B------:R-:W-:Y:S01]  /*fe40*/  UIADD3.X UR5, URZ, UR37, URZ, UP0, !UPT ;  /* 0x000000253f057290 */ /* 0x000fe200087fe43f */
[----:B-----5:R-:W-:Y:S01]  /*fe50*/  R2UR UR13, R8 ;  /* 0x00000000080d72ca */ /* 0x020fe200000e0000 */
[----:B------:R-:W-:Y:S01]  /*fe60*/  UMOV UR6, 0x0 ;  /* 0x0000000000067882 */ /* 0x000fe20000000000 */
[----:B------:R-:W-:Y:S01]  /*fe70*/  UMOV UR7, 0x14f00000 ;  /* 0x14f0000000077882 */ /* 0x000fe20000000000 */
[----:B------:R-:W-:-:S06]  /*fe80*/  UMOV UR16, 0x40 ;  /* 0x0000004000107882 */ /* 0x000fcc0000000000 */
[----:B------:R-:W-:Y:S01]  /*fe90*/  UIMAD UR11, UR11, 0xb0, URZ ;  /* 0x000000b00b0b78a4 */ /* 0x000fe2000f8e023f */
[----:B-1----:R-:W-:-:S05]  /*fea0*/  LEA R9, R13, R9, 0x18 ;  /* 0x000000090d097211 */ /* 0x002fca00078ec0ff */
[----:B--2---:R-:W-:-:S04]  /*feb0*/  VIADD R2, R9, 0x34800 ;  /* 0x0003480009027836 */ /* 0x004fc80000000000 */
[----:B------:R-:W-:Y:S01]  /*fec0*/  IMAD R3, R16, 0x8, R2 ;  /* 0x0000000810037824 */ /* 0x000fe200078e0202 */
[----:B------:R-:W-:-:S04]  /*fed0*/  LEA R2, R7, R2, 0x3 ;  /* 0x0000000207027211 */ /* 0x000fc800078e18ff */
[----:B------:R-:W-:Y:S01]  /*fee0*/  R2UR UR9, R3 ;  /* 0x00000000030972ca */ /* 0x000fe200000e0000 */
[----:B------:R-:W-:-:S05]  /*fef0*/  IMAD R3, R16, 0xb000, R9 ;  /* 0x0000b00010037824 */ /* 0x000fca00078e0209 */
[----:B------:R-:W-:Y:S02]  /*ff00*/  R2UR UR8, R3 ;  /* 0x00000000030872ca */ /* 0x000fe400000e0000 */
[----:B------:R-:W-:-:S05]  /*ff10*/  SHF.L.U32 R3, R10, 0x1f, RZ ;  /* 0x0000001f0a037819 */ /* 0x000fca00000006ff */
[----:B------:R-:W-:-:S06]  /*ff20*/  UIADD3 UR9, UR9, 0x30, URZ ;  /* 0x0000003009097890 */ /* 0x000fcc000fffe03f */
        /* <DEDUP_REMOVED lines=9> */
.L_x_102:
        /* <DEDUP_REMOVED lines=8> */
.L_x_69:
        /* <DEDUP_REMOVED lines=11> */
[----:B------:R-:W-:Y:S01]  /*100f0*/  UMOV UR15, 0x40 ;  /* 0x00000040000f7882 */ /* 0x000fe20000000000 */
[----:B------:R-:W-:Y:S01]  /*10100*/  IMAD.MOV.U32 R18, RZ, RZ, R12 ;  /* 0x000000ffff127224 */ /* 0x000fe200078e000c */
[----:B------:R-:W-:-:S03]  /*10110*/  MOV R5, R8 ;  /* 0x0000000800057202 */ /* 0x000fc60000000f00 */
[----:B------:R-:W-:Y:S02]  /*10120*/  UIMAD UR11, UR11, 0xb0, URZ ;  /* 0x000000b00b0b78a4 */ /* 0x000fe4000f8e023f */
[----:B------:R-:W-:Y:S01]  /*10130*/  UIADD3 UR9, UR9, 0x50, URZ ;  /* 0x0000005009097890 */ /* 0x000fe2000fffe03f */
[----:B--2---:R-:W-:-:S05]  /*10140*/  LEA R3, R9, R3, 0x18 ;  /* 0x0000000309037211 */ /* 0x004fca00078ec0ff */
[----:B------:R-:W-:-:S05]  /*10150*/  IMAD R7, R7, 0xb000, R3 ;  /* 0x0000b00007077824 */ /* 0x000fca00078e0203 */
[----:B------:R-:W-:-:S13]  /*10160*/  R2UR UR14, R7 ;  /* 0x00000000070e72ca */ /* 0x000fda00000e0000 */
[----:B------:R-:W-:Y:S02]  /*10170*/  UIADD3 UR8, UR14, 0x400, URZ ;  /* 0x000004000e087890 */ /* 0x000fe4000fffe03f */
[----:B------:R-:W-:-:S07]  /*10180*/  UIADD3 UR14, UR14, 0x5c00, URZ ;  /* 0x00005c000e0e7890 */ /* 0x000fce000fffe03f */
[----:B------:R1:W-:Y:S02]  /*10190*/  UTMALDG.4D [UR8], [UR4], desc[UR6] ;  /* 0x00000608040075b4 */ /* 0x0003e40008019000 */
[----:B-1----:R-:W-:Y:S01]  /*101a0*/  UMOV UR8, UR14 ;  /* 0x0000000e00087c82 */ /* 0x002fe20008000000 */
[----:B------:R-:W-:Y:S02]  /*101b0*/  UMOV UR10, UR15 ;  /* 0x0000000f000a7c82 */ /* 0x000fe40008000000 */
[----:B------:R1:W-:Y:S02]  /*101c0*/  UTMALDG.4D [UR8], [UR4], desc[UR6] ;  /* 0x00000608040075b4 */ /* 0x0003e40008019000 */
[----:B-1----:R-:W-:Y:S01]  /*101d0*/  NOP ;  /* 0x0000000000007918 */ /* 0x002fe20000000000 */
.L_x_64:
[----:B------:R-:W-:Y:S05]  /*101e0*/  BSYNC B1 ;  /* 0x0000000000017941 */ /* 0x000fea0003800000 */
.L_x_63:
[C---:B------:R-:W-:Y:S01]  /*101f0*/  ISETP.GT.AND P1, PT, R6.reuse, 0x1, PT ;  /* 0x000000010600780c */ /* 0x040fe20003f24270 */
[----:B------:R-:W-:-:S12]  /*10200*/  VIADD R6, R6, 0xfffffffe ;  /* 0xfffffffe06067836 */ /* 0x000fd80000000000 */
[----:B------:R-:W-:Y:S05]  /*10210*/  @P1 BRA `(.L_x_70) ;  /* 0xfffffff000801947 */ /* 0x000fea000383ffff */
.L_x_55:
[----:B------:R-:W-:Y:S05]  /*10220*/  BSYNC B0 ;  /* 0x0000000000007941 */ /* 0x000fea0003800000 */
.L_x_46:
[----:B------:R-:W-:Y:S04]  /*10230*/  BSSY B0, `(.L_x_71) ;  /* 0x000002c000007945 */ /* 0x000fe80003800000 */
[----:B------:R-:W-:Y:S05]  /*10240*/  @!P6 BRA `(.L_x_72) ;  /* 0x0000000000a8e947 */ /* 0x000fea0003800000 */
[----:B------:R-:W2:Y:S01]  /*10250*/  S2R R3, SR_CgaCtaId ;  /* 0x0000000000037919 */ /* 0x000ea20000008800 */
[----:B------:R-:W-:Y:S01]  /*10260*/  MOV R2, 0x400 ;  /* 0x0000040000027802 */ /* 0x000fe20000000f00 */
[----:B------:R-:W3:Y:S03]  /*10270*/  S2R R4, SR_TID.X ;  /* 0x0000000000047919 */ /* 0x000ee60000002100 */
[----:B--2---:R-:W-:Y:S02]  /*10280*/  LEA R2, R3, R2, 0x18 ;  /* 0x0000000203027211 */ /* 0x004fe400078ec0ff */
[----:B---3--:R-:W-:-:S03]  /*10290*/  LOP3.LUT R4, R4, 0x7f, RZ, 0xc0, !PT ;  /* 0x0000007f04047812 */ /* 0x008fc600078ec0ff */
[----:B------:R-:W-:Y:S01]  /*102a0*/  IMAD R3, R16, 0x8, R2 ;  /* 0x0000000810037824 */ /* 0x000fe200078e0202 */
[----:B------:R-:W-:Y:S02]  /*102b0*/  SHF.L.U32 R2, R17, 0x1f, RZ ;  /* 0x0000001f11027819 */ /* 0x000fe400000006ff */
[----:B------:R-:W-:Y:S02]  /*102c0*/  ISETP.NE.AND P1, PT, R4, RZ, PT ;  /* 0x000000ff0400720c */ /* 0x000fe40003f25270 */
[----:B------:R-:W2:Y:S02]  /*102d0*/  SYNCS.PHASECHK.TRANS64.TRYWAIT P0, [R3+URZ+0x34860], R2 ;  /* 0x03486002030075a7 */ /* 0x000ea4000800017f */
[----:B--2---:R-:W-:Y:S09]  /*102e0*/  @!P0 BRA `(.L_x_73) ;  /* 0x0000000c00108947 */ /* 0x004ff20003800000 */
.L_x_103:
[----:B------:R-:W-:Y:S05]  /*102f0*/  @P1 BRA `(.L_x_74) ;  /* 0x00000000001c1947 */ /* 0x000fea0003800000 */
[----:B------:R-:W3:Y:S01]  /*10300*/  S2R R4, SR_TID.X ;  /* 0x0000000000047919 */ /* 0x000ee20000002100 */
[----:B--2---:R-:W-:-:S04]  /*10310*/  MOV R2, 0xb000 ;  /* 0x0000b00000027802 */ /* 0x004fc80000000f00 */
[----:B------:R4:W-:Y:S01]  /*10320*/  SYNCS.ARRIVE.TRANS64 RZ, [R3+URZ+0x34850], R2 ;  /* 0x0348500203ff79a7 */ /* 0x0009e2000800003f */
[----:B---3--:R-:W-:-:S04]  /*10330*/  LOP3.LUT R4, R4, 0x1f, RZ, 0xc0, !PT ;  /* 0x0000001f04047812 */ /* 0x008fc800078ec0ff */
[----:B------:R-:W-:-:S13]  /*10340*/  ISETP.NE.AND P0, PT, R4, RZ, PT ;  /* 0x000000ff0400720c */ /* 0x000fda0003f05270 */
[----:B----4-:R-:W-:Y:S05]  /*10350*/  @!P0 BRA `(.L_x_74) ;  /* 0x0000000000048947 */ /* 0x010fea0003800000 */
[----:B------:R-:W-:Y:S01]  /*10360*/  BPT.TRAP 0x1 ;  /* 0x000000040000795c */ /* 0x000fe20000300000 */
.L_x_74:
        /* <DEDUP_REMOVED lines=24> */
.L_x_72:
[----:B------:R-:W-:Y:S05]  /*104f0*/  BSYNC B0 ;  /* 0x0000000000007941 */ /* 0x000fea0003800000 */
.L_x_71:
[----:B------:R-:W2:Y:S01]  /*10500*/  LDL.LU R0, [R1+0x10] ;  /* 0x0000100001007983 */ /* 0x000ea20000300800 */
[----:B------:R-:W-:-:S03]  /*10510*/  ULDC UR4, c[0x0][0xda4] ;  /* 0x0003690000047ab9 */ /* 0x000fc60000000800 */
[----:B------:R-:W3:Y:S01]  /*10520*/  LDL.LU R2, [R1+0x18] ;  /* 0x0000180001027983 */ /* 0x000ee20000300800 */
[----:B------:R-:W-:-:S05]  /*10530*/  VIADD R16, R16, 0x1 ;  /* 0x0000000110107836 */ /* 0x000fca0000000000 */
[----:B------:R-:W-:-:S04]  /*10540*/  ISETP.NE.AND P0, PT, R16, 0x2, PT ;  /* 0x000000021000780c */ /* 0x000fc80003f05270 */
[----:B------:R-:W-:Y:S01]  /*10550*/  SEL R16, R16, RZ, P0 ;  /* 0x000000ff10107207 */ /* 0x000fe20000000000 */
[----:B--2---:R-:W-:Y:S01]  /*10560*/  VIADD R0, R0, UR38 ;  /* 0x0000002600007c36 */ /* 0x004fe20008000000 */
[----:B---3--:R-:W-:-:S04]  /*10570*/  IADD3 R2, R2, 0x1, RZ ;  /* 0x0000000102027810 */ /* 0x008fc80007ffe0ff */
[----:B------:R2:W-:Y:S01]  /*10580*/  STL [R1+0x10], R0 ;  /* 0x0000100001007387 */ /* 0x0005e20000100800 */
[----:B------:R-:W-:-:S03]  /*10590*/  ISETP.GE.AND P1, PT, R0, UR4, PT ;  /* 0x0000000400007c0c */ /* 0x000fc6000bf26270 */
[----:B------:R3:W-:Y:S01]  /*105a0*/  STL [R1+0x18], R2 ;  /* 0x0000180201007387 */ /* 0x0007e20000100800 */
[----:B--2---:R-:W-:-:S04]  /*105b0*/  SEL R0, RZ, 0x1, P0 ;  /* 0x00000001ff007807 */ /* 0x004fc80000000000 */
[----:B------:R-:W-:-:S05]  /*105c0*/  LOP3.LUT R17, R17, R0, RZ, 0x3c, !PT ;  /* 0x0000000011117212 */ /* 0x000fca00078e3cff */
[----:B---3--:R-:W-:Y:S05]  /*105d0*/  @!P1 BRA `(.L_x_75) ;  /* 0xffffffd400689947 */ /* 0x008fea000383ffff */
[----:B------:R-:W-:-:S07]  /*105e0*/  LOP3.LUT R2, R2, 0x1, RZ, 0xc, !PT ;  /* 0x0000000102027812 */ /* 0x000fce00078e0cff */
.L_x_32:
[----:B------:R-:W2:Y:S01]  /*105f0*/  S2R R3, SR_CgaCtaId ;  /* 0x0000000000037919 */ /* 0x000ea20000008800 */
[----:B------:R-:W-:Y:S01]  /*10600*/  MOV R0, 0x400 ;  /* 0x0000040000007802 */ /* 0x000fe20000000f00 */
[----:B------:R-:W-:Y:S03]  /*10610*/  BSSY B0, `(.L_x_76) ;  /* 0x0000005000007945 */ /* 0x000fe60003800000 */
[----:B--2---:R-:W-:Y:S02]  /*10620*/  LEA R0, R3, R0, 0x18 ;  /* 0x0000000003007211 */ /* 0x004fe400078ec0ff */
[----:B------:R-:W-:-:S04]  /*10630*/  SHF.L.U32 R3, R2, 0x1f, RZ ;  /* 0x0000001f02037819 */ /* 0x000fc800000006ff */
[----:B------:R-:W2:Y:S02]  /*10640*/  SYNCS.PHASECHK.TRANS64.TRYWAIT P0, [R0+URZ+0x34820], R3 ;  /* 0x03482003000075a7 */ /* 0x000ea4000800017f */
[----:B--2---:R-:W-:Y:S05]  /*10650*/  @!P0 BRA `(.L_x_77) ;  /* 0x0000000800488947 */ /* 0x004fea0003800000 */
.L_x_104:
[----:B------:R-:W-:Y:S05]  /*10660*/  BSYNC B0 ;  /* 0x0000000000007941 */ /* 0x000fea0003800000 */
.L_x_76:
[----:B------:R-:W-:-:S03]  /*10670*/  UMOV UR4, 0xffffffff ;  /* 0xffffffff00047882 */ /* 0x000fc60000000000 */
[----:B------:R-:W-:Y:S05]  /*10680*/  BRA.DIV UR4, `(.L_x_78) ;  /* 0x0000000a04507947 */ /* 0x000fea000b800000 */
[----:B------:R-:W3:Y:S02]  /*10690*/  S2R R2, SR_TID.X ;  /* 0x0000000000027919 */ /* 0x000ee40000002100 */
[----:B---3--:R-:W-:-:S04]  /*106a0*/  SHF.R.U32.HI R2, RZ, 0x5, R2 ;  /* 0x00000005ff027819 */ /* 0x008fc80000011602 */
[----:B------:R-:W-:-:S05]  /*106b0*/  LOP3.LUT R2, R2, 0x3, RZ, 0xc0, !PT ;  /* 0x0000000302027812 */ /* 0x000fca00078ec0ff */
[----:B------:R3:W4:Y:S02]  /*106c0*/  SHFL.IDX PT, R14, R2, RZ, 0x1f ;  /* 0x00001fff020e7589 */ /* 0x00072400000e0000 */
.L_x_107:
[----:B----4-:R-:W-:Y:S01]  /*106d0*/  ISETP.NE.AND P0, PT, R14, RZ, PT ;  /* 0x000000ff0e00720c */ /* 0x010fe20003f05270 */
[----:B------:R-:W-:-:S12]  /*106e0*/  BSSY B0, `(.L_x_79) ;  /* 0x0000026000007945 */ /* 0x000fd80003800000 */
[----:B------:R-:W-:Y:S05]  /*106f0*/  @P0 BRA `(.L_x_80) ;  /* 0x0000000000900947 */ /* 0x000fea0003800000 */
[----:B------:R-:W-:-:S03]  /*10700*/  UMOV UR4, 0xffffffff ;  /* 0xffffffff00047882 */ /* 0x000fc60000000000 */
[----:B------:R-:W-:Y:S05]  /*10710*/  BRA.DIV UR4, `(.L_x_81) ;  /* 0x0000000a04607947 */ /* 0x000fea000b800000 */
[----:B------:R-:W-:-:S13]  /*10720*/  ELECT P6, URZ, PT ;  /* 0x00000000003f782f */ /* 0x000fda00038c0000 */
.L_x_110:
[----:B------:R-:W-:Y:S05]  /*10730*/  @!P6 BRA `(.L_x_80) ;  /* 0x000000000080e947 */ /* 0x000fea0003800000 */
[----:B---3--:R-:W3:Y:S02]  /*10740*/  LDL R2, [R1+0x1c] ;  /* 0x00001c0001027983 */ /* 0x008ee40000100800 */
[----:B---3--:R-:W-:-:S13]  /*10750*/  R2UR UR4, R2 ;  /* 0x00000000020472ca */ /* 0x008fda00000e0000 */
[----:B------:R-:W-:-:S06]  /*10760*/  ULOP3.LUT UR4, UR4, 0x2, URZ, 0xfc, !UPT ;  /* 0x0000000204047892 */ /* 0x000fcc000f8efc3f */
[----:B------:R-:W-:-:S05]  /*10770*/  IMAD.U32 R2, RZ, RZ, UR4 ;  /* 0x00000004ff027e24 */ /* 0x000fca000f8e00ff */
[----:B------:R-:W-:-:S13]  /*10780*/  ISETP.NE.AND P2, PT, R2, 0x3, PT ;  /* 0x000000030200780c */ /* 0x000fda0003f45270 */
[----:B------:R-:W-:Y:S05]  /*10790*/  @!P2 BRA `(.L_x_82) ;  /* 0x000000000004a947 */ /* 0x000fea0003800000 */
[----:B------:R-:W-:Y:S01]  /*107a0*/  BPT.TRAP 0x1 ;  /* 0x000000040000795c */ /* 0x000fe20000300000 */
.L_x_82:
[----:B--2---:R-:W-:Y:S01]  /*107b0*/  VIADD R3, R0, 0x34840 ;  /* 0x0003484000037836 */ /* 0x004fe20000000000 */
[----:B------:R-:W-:Y:S01]  /*107c0*/  SHF.L.U32 R5, R17, 0x1f, RZ ;  /* 0x0000001f11057819 */ /* 0x000fe200000006ff */
[----:B------:R-:W-:-:S03]  /*107d0*/  VIADD R2, R16, 0x1 ;  /* 0x0000000110027836 */ /* 0x000fc60000000000 */
[----:B-1----:R-:W-:Y:S02]  /*107e0*/  LEA R6, R16, R3, 0x3 ;  /* 0x0000000310067211 */ /* 0x002fe400078e18ff */
[----:B------:R-:W-:Y:S02]  /*107f0*/  ISETP.NE.AND P1, PT, R2, 0x2, PT ;  /* 0x000000020200780c */ /* 0x000fe40003f25270 */
[----:B------:R-:W1:Y:S02]  /*10800*/  SYNCS.PHASECHK.TRANS64.TRYWAIT P0, [R6+URZ], R5 ;  /* 0x00000005060075a7 */ /* 0x000e64000800017f */
[----:B------:R-:W-:-:S04]  /*10810*/  SEL R4, RZ, 0x1, P1 ;  /* 0x00000001ff047807 */ /* 0x000fc80000800000 */
[----:B------:R-:W-:Y:S02]  /*10820*/  LOP3.LUT R17, R17, R4, RZ, 0x3c, !PT ;  /* 0x0000000411117212 */ /* 0x000fe400078e3cff */
[----:B------:R-:W-:Y:S02]  /*10830*/  SEL R4, R2, RZ, P1 ;  /* 0x000000ff02047207 */ /* 0x000fe40000800000 */
[----:B------:R-:W-:-:S03]  /*10840*/  SHF.L.U32 R2, R17, 0x1f, RZ ;  /* 0x0000001f11027819 */ /* 0x000fc600000006ff */
[----:B------:R-:W-:Y:S01]  /*10850*/  IMAD R3, R4, 0x8, R3 ;  /* 0x0000000804037824 */ /* 0x000fe200078e0203 */
[----:B-1----:R-:W-:Y:S06]  /*10860*/  @!P0 BRA `(.L_x_83) ;  /* 0x00000008002c8947 */ /* 0x002fec0003800000 */
.L_x_111:
[----:B------:R-:W2:Y:S02]  /*10870*/  SYNCS.PHASECHK.TRANS64.TRYWAIT P0, [R3+URZ], R2 ;  /* 0x00000002030075a7 */ /* 0x000ea4000800017f */
[----:B--2---:R-:W-:Y:S05]  /*10880*/  @!P0 BRA `(.L_x_84) ;  /* 0x0000000800388947 */ /* 0x004fea0003800000 */
.L_x_112:
[----:B------:R-:W-:Y:S05]  /*10890*/  @!P2 BRA `(.L_x_85) ;  /* 0x000000000004a947 */ /* 0x000fea0003800000 */
[----:B------:R-:W-:Y:S01]  /*108a0*/  BPT.TRAP 0x1 ;  /* 0x000000040000795c */ /* 0x000fe20000300000 */
.L_x_85:
[----:B--2---:R-:W-:-:S05]  /*108b0*/  IADD3 R3, R0, 0x34860, RZ ;  /* 0x0003486000037810 */ /* 0x004fca0007ffe0ff */
[----:B------:R-:W-:-:S04]  /*108c0*/  IMAD R16, R16, 0x8, R3 ;  /* 0x0000000810107824 */ /* 0x000fc800078e0203 */
[----:B------:R-:W2:Y:S02]  /*108d0*/  SYNCS.PHASECHK.TRANS64.TRYWAIT P0, [R16+URZ], R5 ;  /* 0x00000005100075a7 */ /* 0x000ea4000800017f */
[----:B--2---:R-:W-:Y:S05]  /*108e0*/  @!P0 BRA `(.L_x_86) ;  /* 0x0000000800348947 */ /* 0x004fea0003800000 */
.L_x_113:
[----:B------:R-:W-:-:S07]  /*108f0*/  IMAD R3, R4, 0x8, R3 ;  /* 0x0000000804037824 */ /* 0x000fce00078e0203 */
.L_x_87:
[----:B---3--:R3:W4:Y:S02]  /*10900*/  SYNCS.PHASECHK.TRANS64.TRYWAIT P0, [R3+URZ], R2 ;  /* 0x00000002030075a7 */ /* 0x008724000800017f */
[----:B----4-:R-:W-:Y:S05]  /*10910*/  @!P0 NANOSLEEP.SYNCS 0x989680 ;  /* 0x009896800000895d */ /* 0x010fea0003900000 */
[----:B------:R-:W4:Y:S02]  /*10920*/  @!P0 SYNCS.PHASECHK.TRANS64 P0, [R3+URZ], R2 ;  /* 0x00000002030085a7 */ /* 0x000f24000800007f */
[----:B----4-:R-:W-:Y:S05]  /*10930*/  @!P0 BRA `(.L_x_87) ;  /* 0xfffffffc00f08947 */ /* 0x010fea000383ffff */
.L_x_80:
[----:B------:R-:W-:Y:S05]  /*10940*/  BSYNC B0 ;  /* 0x0000000000007941 */ /* 0x000fea0003800000 */
.L_x_79:
[----:B------:R-:W-:Y:S05]  /*10950*/  EXIT ;  /* 0x000000000000794d */ /* 0x000fea0003800000 */
.L_x_10:
[----:B-1----:R-:W-:-:S04]  /*10960*/  MOV R3, UR39 ;  /* 0x0000002700037c02 */ /* 0x002fc80008000f00 */
[----:B------:R1:W2:Y:S03]  /*10970*/  SYNCS.PHASECHK.TRANS64.TRYWAIT P1, [R3+URZ+0x34800], R0 ;  /* 0x03480000030075a7 */ /* 0x0002a6000802017f */
[----:B--2---:R-:W-:Y:S05]  /*10980*/  @!P1 NANOSLEEP.SYNCS 0x989680 ;  /* 0x009896800000995d */ /* 0x004fea0003900000 */
[----:B------:R-:W2:Y:S02]  /*10990*/  @!P1 SYNCS.PHASECHK.TRANS64 P1, [R3+URZ+0x34800], R0 ;  /* 0x03480000030095a7 */ /* 0x000ea4000802007f */
[----:B--2---:R-:W-:Y:S05]  /*109a0*/  @!P1 BRA `(.L_x_10) ;  /* 0xfffffffc00ec9947 */ /* 0x004fea000383ffff */
[----:B------:R-:W-:Y:S05]  /*109b0*/  BRA `(.L_x_88) ;  /* 0xffffff08000c7947 */ /* 0x000fea000383ffff */
.L_x_14:
[----:B--2---:R2:W3:Y:S02]  /*109c0*/  SYNCS.PHASECHK.TRANS64.TRYWAIT P2, [R3+URZ+0x34830], R0 ;  /* 0x03483000030075a7 */ /* 0x0044e4000804017f */
[----:B---3--:R-:W-:Y:S05]  /*109d0*/  @!P2 NANOSLEEP.SYNCS 0x989680 ;  /* 0x009896800000a95d */ /* 0x008fea0003900000 */
[----:B------:R-:W3:Y:S02]  /*109e0*/  @!P2 SYNCS.PHASECHK.TRANS64 P2, [R3+URZ+0x34830], R0 ;  /* 0x034830000300a5a7 */ /* 0x000ee4000804007f */
[----:B---3--:R-:W-:Y:S05]  /*109f0*/  @!P2 BRA `(.L_x_14) ;  /* 0xfffffffc00f0a947 */ /* 0x008fea000383ffff */
[----:B------:R-:W-:Y:S05]  /*10a00*/  BRA `(.L_x_13) ;  /* 0xffffff08003c7947 */ /* 0x000fea000383ffff */
.L_x_19:
[----:B--2---:R-:W-:-:S04]  /*10a10*/  IMAD.U32 R20, RZ, RZ, UR6 ;  /* 0x00000006ff147e24 */ /* 0x004fc8000f8e00ff */
[----:B------:R2:W3:Y:S03]  /*10a20*/  SYNCS.PHASECHK.TRANS64.TRYWAIT P2, [R20+URZ+0x34830], R15 ;  /* 0x0348300f140075a7 */ /* 0x0004e6000804017f */
[----:B---3--:R-:W-:Y:S05]  /*10a30*/  @!P2 NANOSLEEP.SYNCS 0x989680 ;  /* 0x009896800000a95d */ /* 0x008fea0003900000 */
[----:B------:R-:W3:Y:S02]  /*10a40*/  @!P2 SYNCS.PHASECHK.TRANS64 P2, [R20+URZ+0x34830], R15 ;  /* 0x0348300f1400a5a7 */ /* 0x000ee4000804007f */
[----:B---3--:R-:W-:Y:S05]  /*10a50*/  @!P2 BRA `(.L_x_19) ;  /* 0xfffffffc00eca947 */ /* 0x008fea000383ffff */
[----:B------:R-:W-:Y:S05]  /*10a60*/  BRA `(.L_x_16) ;  /* 0xffffff6400187947 */ /* 0x000fea000383ffff */
.L_x_23:
[----:B--2---:R-:W-:-:S04]  /*10a70*/  IMAD.U32 R20, RZ, RZ, UR6 ;  /* 0x00000006ff147e24 */ /* 0x004fc8000f8e00ff */
[----:B------:R2:W3:Y:S03]  /*10a80*/  SYNCS.PHASECHK.TRANS64.TRYWAIT P2, [R20+URZ+0x34850], R15 ;  /* 0x0348500f140075a7 */ /* 0x0004e6000804017f */
[----:B---3--:R-:W-:Y:S05]  /*10a90*/  @!P2 NANOSLEEP.SYNCS 0x989680 ;  /* 0x009896800000a95d */ /* 0x008fea0003900000 */
[----:B------:R-:W3:Y:S02]  /*10aa0*/  @!P2 SYNCS.PHASECHK.TRANS64 P2, [R20+URZ+0x34850], R15 ;  /* 0x0348500f1400a5a7 */ /* 0x000ee4000804007f */
[----:B---3--:R-:W-:Y:S05]  /*10ab0*/  @!P2 BRA `(.L_x_23) ;  /* 0xfffffffc00eca947 */ /* 0x008fea000383ffff */
[----:B------:R-:W-:Y:S05]  /*10ac0*/  BRA `(.L_x_20) ;  /* 0xffffff8800e07947 */ /* 0x000fea000383ffff */
.L_x_28:
[----:B--2---:R-:W-:-:S04]  /*10ad0*/  MOV R3, UR7 ;  /* 0x0000000700037c02 */ /* 0x004fc80008000f00 */
[----:B------:R2:W3:Y:S03]  /*10ae0*/  SYNCS.PHASECHK.TRANS64.TRYWAIT P0, [R3+URZ+0x34850], R0 ;  /* 0x03485000030075a7 */ /* 0x0004e6000800017f */
[----:B---3--:R-:W-:Y:S05]  /*10af0*/  @!P0 NANOSLEEP.SYNCS 0x989680 ;  /* 0x009896800000895d */ /* 0x008fea0003900000 */
[----:B------:R-:W3:Y:S02]  /*10b00*/  @!P0 SYNCS.PHASECHK.TRANS64 P0, [R3+URZ+0x34850], R0 ;  /* 0x03485000030085a7 */ /* 0x000ee4000800007f */
[----:B---3--:R-:W-:Y:S05]  /*10b10*/  @!P0 BRA `(.L_x_28) ;  /* 0xfffffffc00ec8947 */ /* 0x008fea000383ffff */
[----:B------:R-:W-:Y:S05]  /*10b20*/  BRA `(.L_x_27) ;  /* 0xffffffb800787947 */ /* 0x000fea000383ffff */
.L_x_38:
[----:B------:R-:W1:Y:S01]  /*10b30*/  S2R R6, SR_TID.X ;  /* 0x0000000000067919 */ /* 0x000e620000002100 */
[----:B------:R-:W-:Y:S01]  /*10b40*/  BSSY B0, `(.L_x_89) ;  /* 0x000000a000007945 */ /* 0x000fe20003800000 */
[----:B------:R-:W-:Y:S01]  /*10b50*/  IMAD.MOV.U32 R12, RZ, RZ, RZ ;  /* 0x000000ffff0c7224 */ /* 0x000fe200078e00ff */
[----:B------:R-:W-:Y:S01]  /*10b60*/  MOV R11, 0x1f ;  /* 0x0000001f000b7802 */ /* 0x000fe20000000f00 */
[----:B------:R-:W-:Y:S01]  /*10b70*/  IMAD.MOV.U32 R15, RZ, RZ, -0x1 ;  /* 0xffffffffff0f7424 */ /* 0x000fe200078e00ff */
[----:B-1----:R-:W-:-:S04]  /*10b80*/  SHF.R.U32.HI R6, RZ, 0x5, R6 ;  /* 0x00000005ff067819 */ /* 0x002fc80000011606 */
[----:B------:R-:W-:-:S05]  /*10b90*/  LOP3.LUT R6, R6, 0x3, RZ, 0xc0, !PT ;  /* 0x0000000306067812 */ /* 0x000fca00078ec0ff */
[----:B------:R-:W-:-:S07]  /*10ba0*/  IMAD.MOV.U32 R13, RZ, RZ, R6 ;  /* 0x000000ffff0d7224 */ /* 0x000fce00078e0006 */
[----:B------:R-:W-:Y:S05]  /*10bb0*/  WARPSYNC.COLLECTIVE R15, `(.L_x_90) ;  /* 0x000000000f087348 */ /* 0x000fea0003c00000 */
[----:B------:R1:W2:Y:S02]  /*10bc0*/  SHFL.IDX P6, R14, R13, R12, R11 ;  /* 0x0000000c0d0e7389 */ /* 0x0002a400000c000b */
[----:B-12---:R-:W-:Y:S01]  /*10bd0*/  ENDCOLLECTIVE ;  /* 0x000000000000791b */ /* 0x006fe20003800000 */
.L_x_90:
[----:B------:R-:W-:Y:S05]  /*10be0*/  BSYNC B0 ;  /* 0x0000000000007941 */ /* 0x000fea0003800000 */
.L_x_89:
[----:B------:R-:W-:Y:S05]  /*10bf0*/  BRA `(.L_x_91) ;  /* 0xffffffd8003c7947 */ /* 0x000fea000383ffff */
.L_x_39:
[----:B------:R-:W-:Y:S01]  /*10c00*/  BSSY B0, `(.L_x_92) ;  /* 0x0000006000007945 */ /* 0x000fe20003800000 */
[----:B------:R-:W-:-:S07]  /*10c10*/  IMAD.MOV.U32 R15, RZ, RZ, -0x1 ;  /* 0xffffffffff0f7424 */ /* 0x000fce00078e00ff */
[----:B------:R-:W-:Y:S05]  /*10c20*/  WARPSYNC.COLLECTIVE R15, `(.L_x_93) ;  /* 0x000000000f0c7348 */ /* 0x000fea0003c00000 */
[----:B------:R-:W-:Y:S02]  /*10c30*/  ELECT P6, UR62, PT ;  /* 0x00000000003e782f */ /* 0x000fe400038c0000 */
[----:B------:R-:W-:Y:S01]  /*10c40*/  MOV R14, UR62 ;  /* 0x0000003e000e7c02 */ /* 0x000fe20008000f00 */
[----:B------:R-:W-:Y:S10]  /*10c50*/  ENDCOLLECTIVE ;  /* 0x000000000000791b */ /* 0x000ff40003800000 */
.L_x_93:
[----:B------:R-:W-:Y:S05]  /*10c60*/  BSYNC B0 ;  /* 0x0000000000007941 */ /* 0x000fea0003800000 */
.L_x_92:
[----:B------:R-:W-:Y:S05]  /*10c70*/  BRA `(.L_x_94) ;  /* 0xffffffd800347947 */ /* 0x000fea000383ffff */
.L_x_42:
[----:B--2---:R2:W3:Y:S02]  /*10c80*/  SYNCS.PHASECHK.TRANS64.TRYWAIT P1, [R6+URZ+0x34840], R7 ;  /* 0x03484007060075a7 */ /* 0x0044e4000802017f */
[----:B---3--:R-:W-:Y:S05]  /*10c90*/  @!P1 NANOSLEEP.SYNCS 0x989680 ;  /* 0x009896800000995d */ /* 0x008fea0003900000 */
[----:B------:R-:W3:Y:S02]  /*10ca0*/  @!P1 SYNCS.PHASECHK.TRANS64 P1, [R6+URZ+0x34840], R7 ;  /* 0x03484007060095a7 */ /* 0x000ee4000802007f */
[----:B---3--:R-:W-:Y:S05]  /*10cb0*/  @!P1 BRA `(.L_x_42) ;  /* 0xfffffffc00f09947 */ /* 0x008fea000383ffff */
[----:B------:R-:W-:Y:S05]  /*10cc0*/  BRA `(.L_x_95) ;  /* 0xffffffd800987947 */ /* 0x000fea000383ffff */
.L_x_45:
[----:B-1----:R-:W1:Y:S01]  /*10cd0*/  S2R R8, SR_CgaCtaId ;  /* 0x0000000000087919 */ /* 0x002e620000008800 */
[----:B------:R-:W-:-:S04]  /*10ce0*/  MOV R7, 0x400 ;  /* 0x0000040000077802 */ /* 0x000fc80000000f00 */
[----:B-1----:R-:W-:-:S04]  /*10cf0*/  LEA R7, R8, R7, 0x18 ;  /* 0x0000000708077211 */ /* 0x002fc800078ec0ff */
[----:B------:R1:W2:Y:S03]  /*10d00*/  SYNCS.PHASECHK.TRANS64.TRYWAIT P1, [R7+URZ+0x34820], R6 ;  /* 0x03482006070075a7 */ /* 0x0002a6000802017f */
[----:B--2---:R-:W-:Y:S05]  /*10d10*/  @!P1 NANOSLEEP.SYNCS 0x989680 ;  /* 0x009896800000995d */ /* 0x004fea0003900000 */
[----:B------:R-:W2:Y:S02]  /*10d20*/  @!P1 SYNCS.PHASECHK.TRANS64 P1, [R7+URZ+0x34820], R6 ;  /* 0x03482006070095a7 */ /* 0x000ea4000802007f */
[----:B--2---:R-:W-:Y:S05]  /*10d30*/  @!P1 BRA `(.L_x_45) ;  /* 0xfffffffc00e49947 */ /* 0x004fea000383ffff */
[----:B------:R-:W-:Y:S05]  /*10d40*/  BRA `(.L_x_96) ;  /* 0xffffffdc009c7947 */ /* 0x000fea000383ffff */
.L_x_51:
[----:B-1----:R1:W2:Y:S02]  /*10d50*/  SYNCS.PHASECHK.TRANS64.TRYWAIT P1, [R2+URZ+0x34840], R3 ;  /* 0x03484003020075a7 */ /* 0x0022a4000802017f */
[----:B--2---:R-:W-:Y:S05]  /*10d60*/  @!P1 NANOSLEEP.SYNCS 0x989680 ;  /* 0x009896800000995d */ /* 0x004fea0003900000 */
[----:B------:R-:W2:Y:S02]  /*10d70*/  @!P1 SYNCS.PHASECHK.TRANS64 P1, [R2+URZ+0x34840], R3 ;  /* 0x03484003020095a7 */ /* 0x000ea4000802007f */
[----:B--2---:R-:W-:Y:S05]  /*10d80*/  @!P1 BRA `(.L_x_51) ;  /* 0xfffffffc00f09947 */ /* 0x004fea000383ffff */
[----:B------:R-:W-:Y:S05]  /*10d90*/  BRA `(.L_x_97) ;  /* 0xffffffe0003c7947 */ /* 0x000fea000383ffff */
.L_x_53:
[----:B-1----:R1:W2:Y:S02]  /*10da0*/  SYNCS.PHASECHK.TRANS64.TRYWAIT P1, [R2+URZ+0x60], R3 ;  /* 0x00006003020075a7 */ /* 0x0022a4000802017f */
[----:B--2---:R-:W-:Y:S05]  /*10db0*/  @!P1 NANOSLEEP.SYNCS 0x989680 ;  /* 0x009896800000995d */ /* 0x004fea0003900000 */
[----:B------:R-:W2:Y:S02]  /*10dc0*/  @!P1 SYNCS.PHASECHK.TRANS64 P1, [R2+URZ+0x60], R3 ;  /* 0x00006003020095a7 */ /* 0x000ea4000802007f */
[----:B--2---:R-:W-:Y:S05]  /*10dd0*/  @!P1 BRA `(.L_x_53) ;  /* 0xfffffffc00f09947 */ /* 0x004fea000383ffff */
[----:B------:R-:W-:Y:S05]  /*10de0*/  BRA `(.L_x_98) ;  /* 0xffffffe000c87947 */ /* 0x000fea000383ffff */
.L_x_59:
[----:B--2---:R2:W3:Y:S02]  /*10df0*/  SYNCS.PHASECHK.TRANS64.TRYWAIT P1, [R2+URZ+0x34840], R3 ;  /* 0x03484003020075a7 */ /* 0x0044e4000802017f */
[----:B---3--:R-:W-:Y:S05]  /*10e00*/  @!P1 NANOSLEEP.SYNCS 0x989680 ;  /* 0x009896800000995d */ /* 0x008fea0003900000 */
[----:B------:R-:W3:Y:S02]  /*10e10*/  @!P1 SYNCS.PHASECHK.TRANS64 P1, [R2+URZ+0x34840], R3 ;  /* 0x03484003020095a7 */ /* 0x000ee4000802007f */
[----:B---3--:R-:W-:Y:S05]  /*10e20*/  @!P1 BRA `(.L_x_59) ;  /* 0xfffffffc00f09947 */ /* 0x008fea000383ffff */
[----:B------:R-:W-:Y:S05]  /*10e30*/  BRA `(.L_x_99) ;  /* 0xffffffe800047947 */ /* 0x000fea000383ffff */
.L_x_61:
[----:B-1----:R1:W2:Y:S02]  /*10e40*/  SYNCS.PHASECHK.TRANS64.TRYWAIT P1, [R2+URZ+0x60], R17 ;  /* 0x00006011020075a7 */ /* 0x0022a4000802017f */
[----:B--2---:R-:W-:Y:S05]  /*10e50*/  @!P1 NANOSLEEP.SYNCS 0x989680 ;  /* 0x009896800000995d */ /* 0x004fea0003900000 */
[----:B------:R-:W2:Y:S02]  /*10e60*/  @!P1 SYNCS.PHASECHK.TRANS64 P1, [R2+URZ+0x60], R17 ;  /* 0x00006011020095a7 */ /* 0x000ea4000802007f */
[----:B--2---:R-:W-:Y:S05]  /*10e70*/  @!P1 BRA `(.L_x_61) ;  /* 0xfffffffc00f09947 */ /* 0x004fea000383ffff */
[----:B------:R-:W-:Y:S05]  /*10e80*/  BRA `(.L_x_100) ;  /* 0xffffffe800907947 */ /* 0x000fea000383ffff */
.L_x_66:
[----:B--2---:R2:W3:Y:S02]  /*10e90*/  SYNCS.PHASECHK.TRANS64.TRYWAIT P1, [R2+URZ+0x34840], R3 ;  /* 0x03484003020075a7 */ /* 0x0044e4000802017f */
[----:B---3--:R-:W-:Y:S05]  /*10ea0*/  @!P1 NANOSLEEP.SYNCS 0x989680 ;  /* 0x009896800000995d */ /* 0x008fea0003900000 */
[----:B------:R-:W3:Y:S02]  /*10eb0*/  @!P1 SYNCS.PHASECHK.TRANS64 P1, [R2+URZ+0x34840], R3 ;  /* 0x03484003020095a7 */ /* 0x000ee4000802007f */
[----:B---3--:R-:W-:Y:S05]  /*10ec0*/  @!P1 BRA `(.L_x_66) ;  /* 0xfffffffc00f09947 */ /* 0x008fea000383ffff */
[----:B------:R-:W-:Y:S05]  /*10ed0*/  BRA `(.L_x_101) ;  /* 0xffffffec00947947 */ /* 0x000fea000383ffff */
.L_x_68:
[----:B-1----:R1:W2:Y:S02]  /*10ee0*/  SYNCS.PHASECHK.TRANS64.TRYWAIT P1, [R2+URZ+0x60], R3 ;  /* 0x00006003020075a7 */ /* 0x0022a4000802017f */
[----:B--2---:R-:W-:Y:S05]  /*10ef0*/  @!P1 NANOSLEEP.SYNCS 0x989680 ;  /* 0x009896800000995d */ /* 0x004fea0003900000 */
[----:B------:R-:W2:Y:S02]  /*10f00*/  @!P1 SYNCS.PHASECHK.TRANS64 P1, [R2+URZ+0x60], R3 ;  /* 0x00006003020095a7 */ /* 0x000ea4000802007f */
[----:B--2---:R-:W-:Y:S05]  /*10f10*/  @!P1 BRA `(.L_x_68) ;  /* 0xfffffffc00f09947 */ /* 0x004fea000383ffff */
[----:B------:R-:W-:Y:S05]  /*10f20*/  BRA `(.L_x_102) ;  /* 0xfffffff000247947 */ /* 0x000fea000383ffff */
.L_x_73:
[----:B--2---:R2:W3:Y:S02]  /*10f30*/  SYNCS.PHASECHK.TRANS64.TRYWAIT P0, [R3+URZ+0x34860], R2 ;  /* 0x03486002030075a7 */ /* 0x0044e4000800017f */
[----:B---3--:R-:W-:Y:S05]  /*10f40*/  @!P0 NANOSLEEP.SYNCS 0x989680 ;  /* 0x009896800000895d */ /* 0x008fea0003900000 */
[----:B------:R-:W3:Y:S02]  /*10f50*/  @!P0 SYNCS.PHASECHK.TRANS64 P0, [R3+URZ+0x34860], R2 ;  /* 0x03486002030085a7 */ /* 0x000ee4000800007f */
[----:B---3--:R-:W-:Y:S05]  /*10f60*/  @!P0 BRA `(.L_x_73) ;  /* 0xfffffffc00f08947 */ /* 0x008fea000383ffff */
[----:B------:R-:W-:Y:S05]  /*10f70*/  BRA `(.L_x_103) ;  /* 0xfffffff000dc7947 */ /* 0x000fea000383ffff */
.L_x_77:
[----:B--2---:R2:W3:Y:S02]  /*10f80*/  SYNCS.PHASECHK.TRANS64.TRYWAIT P0, [R0+URZ+0x34820], R3 ;  /* 0x03482003000075a7 */ /* 0x0044e4000800017f */
[----:B---3--:R-:W-:Y:S05]  /*10f90*/  @!P0 NANOSLEEP.SYNCS 0x989680 ;  /* 0x009896800000895d */ /* 0x008fea0003900000 */
[----:B------:R-:W3:Y:S02]  /*10fa0*/  @!P0 SYNCS.PHASECHK.TRANS64 P0, [R0+URZ+0x34820], R3 ;  /* 0x03482003000085a7 */ /* 0x000ee4000800007f */
[----:B---3--:R-:W-:Y:S05]  /*10fb0*/  @!P0 BRA `(.L_x_77) ;  /* 0xfffffffc00f08947 */ /* 0x008fea000383ffff */
[----:B------:R-:W-:Y:S05]  /*10fc0*/  BRA `(.L_x_104) ;  /* 0xfffffff400a47947 */ /* 0x000fea000383ffff */
.L_x_78:
[----:B------:R-:W3:Y:S01]  /*10fd0*/  S2R R2, SR_TID.X ;  /* 0x0000000000027919 */ /* 0x000ee20000002100 */
[----:B------:R-:W-:Y:S01]  /*10fe0*/  BSSY B0, `(.L_x_105) ;  /* 0x000000a000007945 */ /* 0x000fe20003800000 */
[----:B------:R-:W-:Y:S01]  /*10ff0*/  IMAD.MOV.U32 R12, RZ, RZ, RZ ;  /* 0x000000ffff0c7224 */ /* 0x000fe200078e00ff */
[----:B------:R-:W-:Y:S01]  /*11000*/  MOV R15, 0xffffffff ;  /* 0xffffffff000f7802 */ /* 0x000fe20000000f00 */
[----:B------:R-:W-:Y:S01]  /*11010*/  IMAD.MOV.U32 R11, RZ, RZ, 0x1f ;  /* 0x0000001fff0b7424 */ /* 0x000fe200078e00ff */
[----:B---3--:R-:W-:-:S04]  /*11020*/  SHF.R.U32.HI R2, RZ, 0x5, R2 ;  /* 0x00000005ff027819 */ /* 0x008fc80000011602 */
[----:B------:R-:W-:-:S04]  /*11030*/  LOP3.LUT R2, R2, 0x3, RZ, 0xc0, !PT ;  /* 0x0000000302027812 */ /* 0x000fc800078ec0ff */
[----:B------:R-:W-:-:S07]  /*11040*/  MOV R13, R2 ;  /* 0x00000002000d7202 */ /* 0x000fce0000000f00 */
[----:B-12---:R-:W-:Y:S05]  /*11050*/  WARPSYNC.COLLECTIVE R15, `(.L_x_106) ;  /* 0x000000000f087348 */ /* 0x006fea0003c00000 */
[----:B------:R3:W4:Y:S02]  /*11060*/  SHFL.IDX P6, R14, R13, R12, R11 ;  /* 0x0000000c0d0e7389 */ /* 0x00072400000c000b */
[----:B-1234-:R-:W-:Y:S01]  /*11070*/  ENDCOLLECTIVE ;  /* 0x000000000000791b */ /* 0x01efe20003800000 */
.L_x_106:
[----:B------:R-:W-:Y:S05]  /*11080*/  BSYNC B0 ;  /* 0x0000000000007941 */ /* 0x000fea0003800000 */
.L_x_105:
[----:B------:R-:W-:Y:S05]  /*11090*/  BRA `(.L_x_107) ;  /* 0xfffffff4008c7947 */ /* 0x000fea000383ffff */
.L_x_81:
[----:B------:R-:W-:Y:S01]  /*110a0*/  BSSY B1, `(.L_x_108) ;  /* 0x0000006000017945 */ /* 0x000fe20003800000 */
[----:B------:R-:W-:-:S07]  /*110b0*/  IMAD.MOV.U32 R15, RZ, RZ, -0x1 ;  /* 0xffffffffff0f7424 */ /* 0x000fce00078e00ff */
[----:B-123--:R-:W-:Y:S05]  /*110c0*/  WARPSYNC.COLLECTIVE R15, `(.L_x_109) ;  /* 0x000000000f0c7348 */ /* 0x00efea0003c00000 */
[----:B------:R-:W-:Y:S02]  /*110d0*/  ELECT P6, UR62, PT ;  /* 0x00000000003e782f */ /* 0x000fe400038c0000 */
[----:B------:R-:W-:Y:S01]  /*110e0*/  MOV R14, UR62 ;  /* 0x0000003e000e7c02 */ /* 0x000fe20008000f00 */
[----:B-123--:R-:W-:Y:S10]  /*110f0*/  ENDCOLLECTIVE ;  /* 0x000000000000791b */ /* 0x00eff40003800000 */
.L_x_109:
[----:B------:R-:W-:Y:S05]  /*11100*/  BSYNC B1 ;  /* 0x0000000000017941 */ /* 0x000fea0003800000 */
.L_x_108:
[----:B------:R-:W-:Y:S05]  /*11110*/  BRA `(.L_x_110) ;  /* 0xfffffff400847947 */ /* 0x000fea000383ffff */
.L_x_83:
[----:B-1----:R1:W2:Y:S02]  /*11120*/  SYNCS.PHASECHK.TRANS64.TRYWAIT P0, [R6+URZ], R5 ;  /* 0x00000005060075a7 */ /* 0x0022a4000800017f */
[----:B--2---:R-:W-:Y:S05]  /*11130*/  @!P0 NANOSLEEP.SYNCS 0x989680 ;  /* 0x009896800000895d */ /* 0x004fea0003900000 */
[----:B------:R-:W2:Y:S02]  /*11140*/  @!P0 SYNCS.PHASECHK.TRANS64 P0, [R6+URZ], R5 ;  /* 0x00000005060085a7 */ /* 0x000ea4000800007f */
[----:B--2---:R-:W-:Y:S05]  /*11150*/  @!P0 BRA `(.L_x_83) ;  /* 0xfffffffc00f08947 */ /* 0x004fea000383ffff */
[----:B------:R-:W-:Y:S05]  /*11160*/  BRA `(.L_x_111) ;  /* 0xfffffff400c07947 */ /* 0x000fea000383ffff */
.L_x_84:
[----:B--2---:R2:W3:Y:S02]  /*11170*/  SYNCS.PHASECHK.TRANS64.TRYWAIT P0, [R3+URZ], R2 ;  /* 0x00000002030075a7 */ /* 0x0044e4000800017f */
[----:B---3--:R-:W-:Y:S05]  /*11180*/  @!P0 NANOSLEEP.SYNCS 0x989680 ;  /* 0x009896800000895d */ /* 0x008fea0003900000 */
[----:B------:R-:W3:Y:S02]  /*11190*/  @!P0 SYNCS.PHASECHK.TRANS64 P0, [R3+URZ], R2 ;  /* 0x00000002030085a7 */ /* 0x000ee4000800007f */
[----:B---3--:R-:W-:Y:S05]  /*111a0*/  @!P0 BRA `(.L_x_84) ;  /* 0xfffffffc00f08947 */ /* 0x008fea000383ffff */
[----:B------:R-:W-:Y:S05]  /*111b0*/  BRA `(.L_x_112) ;  /* 0xfffffff400b47947 */ /* 0x000fea000383ffff */
.L_x_86:
[----:B--2---:R2:W3:Y:S02]  /*111c0*/  SYNCS.PHASECHK.TRANS64.TRYWAIT P0, [R16+URZ], R5 ;  /* 0x00000005100075a7 */ /* 0x0044e4000800017f */
[----:B---3--:R-:W-:Y:S05]  /*111d0*/  @!P0 NANOSLEEP.SYNCS 0x989680 ;  /* 0x009896800000895d */ /* 0x008fea0003900000 */
[----:B------:R-:W3:Y:S02]  /*111e0*/  @!P0 SYNCS.PHASECHK.TRANS64 P0, [R16+URZ], R5 ;  /* 0x00000005100085a7 */ /* 0x000ee4000800007f */
[----:B---3--:R-:W-:Y:S05]  /*111f0*/  @!P0 BRA `(.L_x_86) ;  /* 0xfffffffc00f08947 */ /* 0x008fea000383ffff */
[----:B------:R-:W-:Y:S05]  /*11200*/  BRA `(.L_x_113) ;  /* 0xfffffff400b87947 */ /* 0x000fea000383ffff */
.L_x_114:
[----:B------:R-:W-:-:S00]  /*11210*/  BRA `(.L_x_114) ;  /* 0xfffffffc00fc7947 */ /* 0x000fc0000383ffff */
[----:B------:R-:W-:-:S00]  /*11220*/  NOP ;  /* 0x0000000000007918 */ /* 0x000fc00000000000 */
        /* <DEDUP_REMOVED lines=13> */
.L_x_2726:


//--------------------- .text._ZN7cutlass13device_kernelIN5flash11enable_sm90INS1_16FlashAttnFwdSm90INS1_25CollectiveMainloopFwdSm90ILi2EN4cute5tupleIJNS5_1CILi2EEENS7_ILi1EEES9_EEENS6_IJNS7_ILi128EEENS7_ILi176EEESB_EEELi128ENS_6half_tEfNS_4arch4Sm90ELb0ELb0ELb1ELb0ELb0ELb0ELb0ELb1ELb1ELb0ELb0ELb0EEENS1_21CollectiveEpilogueFwdINS6_IJSB_SB_SC_EEESA_SE_SG_Li256ELb0ELb0ELb0ELb0EEENS1_29StaticPersistentTileSchedulerILb0EEEEEEEEEvNT_6ParamsE --------------------------
	.section	.text._ZN7cutlass13device_kernelIN5flash11enable_sm90INS1_16FlashAttnFwdSm90INS1_25CollectiveMainloopFwdSm90ILi2EN4cute5tupleIJNS5_1CILi2EEENS7_ILi1EEES9_EEENS6_IJNS7_ILi128EEENS7_ILi176EEESB_EEELi128ENS_6half_tEfNS_4arch4Sm90ELb0ELb0ELb1ELb0ELb0ELb0ELb0ELb1ELb1ELb0ELb0ELb0EEENS1_21CollectiveEpilogueFwdINS6_IJSB_SB_SC_EEESA_SE_SG_Li256ELb0ELb0ELb0ELb0EEENS1_29StaticPersistentTileSchedulerILb0EEEEEEEEEvNT_6ParamsE,"ax",@progbits
	.align	128
.text._ZN7cutlass13device_kernelIN5flash11enable_sm90INS1_16FlashAttnFwdSm90INS1_25CollectiveMainloopFwdSm90ILi2EN4cute5tupleIJNS5_1CILi2EEENS7_ILi1EEES9_EEENS6_IJNS7_ILi128EEENS7_ILi176EEESB_EEELi128ENS_6half_tEfNS_4arch4Sm90ELb0ELb0ELb1ELb0ELb0ELb0ELb0ELb1ELb1ELb0ELb0ELb0EEENS1_21CollectiveEpilogueFwdINS6_IJSB_SB_SC_EEESA_SE_SG_Li256ELb0ELb0ELb0ELb0EEENS1_29StaticPersistentTileSchedulerILb0EEEEEEEEEvNT_6ParamsE:
        .type           _ZN7cutlass13device_kernelIN5flash11enable_sm90INS1_16FlashAttnFwdSm90INS1_25CollectiveMainloopFwdSm90ILi2EN4cute5tupleIJNS5_1CILi2EEENS7_ILi1EEES9_EEENS6_IJNS7_ILi128EEENS7_ILi176EEESB_EEELi128ENS_6half_tEfNS_4arch4Sm90ELb0ELb0ELb1ELb0ELb0ELb0ELb0ELb1ELb1ELb0ELb0ELb0EEENS1_21CollectiveEpilogueFwdINS6_IJSB_SB_SC_EEESA_SE_SG_Li256ELb0ELb0ELb0ELb0EEENS1_29StaticPersistentTileSchedulerILb0EEEEEEEEEvNT_6ParamsE,@function
        .size           _ZN7cutlass13device_kernelIN5flash11enable_sm90INS1_16FlashAttnFwdSm90INS1_25CollectiveMainloopFwdSm90ILi2EN4cute5tupleIJNS5_1CILi2EEENS7_ILi1EEES9_EEENS6_IJNS7_ILi128EEENS7_ILi176EEESB_EEELi128ENS_6half_tEfNS_4arch4Sm90ELb0ELb0ELb1ELb0ELb0ELb0ELb0ELb1ELb1ELb0ELb0ELb0EEENS1_21CollectiveEpilogueFwdINS6_IJSB_SB_SC_EEESA_SE_SG_Li256ELb0ELb0ELb0ELb0EEENS1_29StaticPersistentTileSchedulerILb0EEEEEEEEEvNT_6ParamsE,(.L_x_2727 - _ZN7cutlass13device_kernelIN5flash11enable_sm90INS1_16FlashAttnFwdSm90INS1_25CollectiveMainloopFwdSm90ILi2EN4cute5tupleIJNS5_1CILi2EEENS7_ILi1EEES9_EEENS6_IJNS7_ILi128EEENS7_ILi176EEESB_EEELi128ENS_6half_tEfNS_4arch4Sm90ELb0ELb0ELb1ELb0ELb0ELb0ELb0ELb1ELb1ELb0ELb0ELb0EEENS1_21CollectiveEpilogueFwdINS6_IJSB_SB_SC_EEESA_SE_SG_Li256ELb0ELb0ELb0ELb0EEENS1_29StaticPersistentTileSchedulerILb0EEEEEEEEEvNT_6ParamsE)
        .other          _ZN7cutlass13device_kernelIN5flash11enable_sm90INS1_16FlashAttnFwdSm90INS1_25CollectiveMainloopFwdSm90ILi2EN4cute5tupleIJNS5_1CILi2EEENS7_ILi1EEES9_EEENS6_IJNS7_ILi128EEENS7_ILi176EEESB_EEELi128ENS_6half_tEfNS_4arch4Sm90ELb0ELb0ELb1ELb0ELb0ELb0ELb0ELb1ELb1ELb0ELb0ELb0EEENS1_21CollectiveEpilogueFwdINS6_IJSB_SB_SC_EEESA_SE_SG_Li256ELb0ELb0ELb0ELb0EEENS1_29StaticPersistentTileSchedulerILb0EEEEEEEEEvNT_6ParamsE,@"STO_CUDA_ENTRY STV_DEFAULT"
_ZN7cutlass13device_kernelIN5flash11enable_sm90INS1_16FlashAttnFwdSm90INS1_25CollectiveMainloopFwdSm90ILi2EN4cute5tupleIJNS5_1CILi2EEENS7_ILi1EEES9_EEENS6_IJNS7_ILi128EEENS7_ILi176EEESB_EEELi128ENS_6half_tEfNS_4arch4Sm90ELb0ELb0ELb1ELb0ELb0ELb0ELb0ELb1ELb1ELb0ELb0ELb0EEENS1_21CollectiveEpilogueFwdINS6_IJSB_SB_SC_EEESA_SE_SG_Li256ELb0ELb0ELb0ELb0EEENS1_29StaticPersistentTileSchedulerILb0EEEEEEEEEvNT_6ParamsE:
[----:B------:R-:W1:Y:S02]  /*0000*/  LDC R1, c[0x0][0x28] ;  /* 0x00000a00ff017b82 */ /* 0x000e640000000800 */
[----:B-1----:R-:W-:Y:S01]  /*0010*/  VIADD R1, R1, 0xffffffd0 ;  /* 0xffffffd001017836 */ /* 0x002fe20000000000 */
[----:B------:R-:W1:Y:S01]  /*0020*/  S2R R10, SR_TID.X ;  /* 0x00000000000a7919 */ /* 0x000e620000002100 */
[----:B------:R-:W-:Y:S01]  /*0030*/  ELECT P0, URZ, PT ;  /* 0x00000000003f782f */ /* 0x000fe20003800000 */
[----:B------:R-:W-:Y:S01]  /*0040*/  BSSY B0, `(.L_x_115) ;  /* 0x0000013000007945 */ /* 0x000fe20003800000 */
[----:B-1----:R-:W-:-:S05]  /*0050*/  SHF.R.U32.HI R0, RZ, 0x5, R10 ;  /* 0x00000005ff007819 */ /* 0x002fca000001160a */
        /* <DEDUP_REMOVED lines=17> */
.L_x_116:
[----:B------:R-:W-:Y:S05]  /*0170*/  BSYNC B0 ;  /* 0x0000000000007941 */ /* 0x000fea0003800000 */
.L_x_115:
[----:B------:R-:W-:Y:S01]  /*0180*/  VOTEU.ANY UP0, P0 ;  /* 0x00000000003f7886 */ /* 0x000fe20000000100 */
[----:B------:R-:W1:Y:S01]  /*0190*/  SHFL.IDX PT, R2, R0, RZ, 0x1f ;  /* 0x00001fff00027589 */ /* 0x000e6200000e0000 */
[----:B------:R-:W-:Y:S01]  /*01a0*/  UMOV UR4, 0x1 ;  /* 0x0000000100047882 */ /* 0x000fe20000000000 */
[----:B------:R-:W-:Y:S01]  /*01b0*/  UMOV UR7, 0x2 ;  /* 0x0000000200077882 */ /* 0x000fe20000000000 */
[----:B------:R-:W-:Y:S01]  /*01c0*/  SHF.R.U32.HI R3, RZ, 0x7, R10 ;  /* 0x00000007ff037819 */ /* 0x000fe2000001160a */
[----:B------:R-:W2:Y:S01]  /*01d0*/  @UP0 S2UR UR8, SR_CgaCtaId ;  /* 0x00000000000809c3 */ /* 0x000ea20000008800 */
[----:B------:R-:W-:Y:S01]  /*01e0*/  @UP0 UMOV UR6, 0x400 ;  /* 0x0000040000060882 */ /* 0x000fe20000000000 */
[----:B------:R-:W-:-:S04]  /*01f0*/  @UP0 UIADD3 UR4, -UR4, 0x100000, URZ ;  /* 0x0010000004040890 */ /* 0x000fc8000fffe13f */
[----:B------:R-:W-:Y:S02]  /*0200*/  @UP0 USHF.L.U32 UR5, UR4, 0xb, URZ ;  /* 0x0000000b04050899 */ /* 0x000fe4000800063f */
[----:B------:R-:W-:Y:S01]  /*0210*/  @UP0 USHF.L.U32 UR4, UR4, 0x1, URZ ;  /* 0x0000000104040899 */ /* 0x000fe2000800063f */
[----:B------:R-:W-:Y:S01]  /*0220*/  VOTEU.ANY UP1, P0 ;  /* 0x00000000003f7886 */ /* 0x000fe20000020100 */
[----:B------:R3:W4:Y:S01]  /*0230*/  SHFL.IDX PT, R12, R3, RZ, 0x1f ;  /* 0x00001fff030c7589 */ /* 0x00072200000e0000 */
[----:B-1----:R-:W-:Y:S01]  /*0240*/  ISETP.NE.AND P1, PT, R2, RZ, PT ;  /* 0x000000ff0200720c */ /* 0x002fe20003f25270 */
[----:B--2---:R-:W-:Y:S02]  /*0250*/  @UP0 ULEA UR8, UR8, UR6, 0x18 ;  /* 0x0000000608080291 */ /* 0x004fe4000f8ec03f */
[----:B------:R-:W-:-:S04]  /*0260*/  @UP0 UIADD3 UR6, -UR7, 0x100000, URZ ;  /* 0x0010000007060890 */ /* 0x000fc8000fffe13f */
[----:B------:R-:W-:Y:S02]  /*0270*/  @UP0 USHF.L.U32 UR7, UR6, 0xb, URZ ;  /* 0x0000000b06070899 */ /* 0x000fe4000800063f */
[----:B------:R-:W-:Y:S01]  /*0280*/  @UP0 USHF.L.U32 UR6, UR6, 0x1, URZ ;  /* 0x0000000106060899 */ /* 0x000fe2000800063f */
[----:B------:R-:W-:Y:S01]  /*0290*/  VOTEU.ANY UP0, P0 ;  /* 0x00000000003f7886 */ /* 0x000fe20000000100 */
[----:B------:R-:W1:Y:S04]  /*02a0*/  FENCE.VIEW.ASYNC.S ;  /* 0x00000000000073c6 */ /* 0x000e680000000000 */
[----:B-1----:R3:W1:Y:S06]  /*02b0*/  @UP0 SYNCS.EXCH.64 URZ, [UR8+0x34800], UR4 ;  /* 0x03480004083f05b2 */ /* 0x00266c0008000100 */
[----:B------:R3:W2:Y:S02]  /*02c0*/  @UP1 SYNCS.EXCH.64 URZ, [UR8+0x34820], UR6 ;  /* 0x03482006083f15b2 */ /* 0x0006a40008000100 */
[----:B---34-:R-:W-:Y:S05]  /*02d0*/  @P1 BRA `(.L_x_117) ;  /* 0x0000000000481947 */ /* 0x018fea0003800000 */
[----:B------:R-:W3:Y:S01]  /*02e0*/  S2UR UR5, SR_CgaCtaId ;  /* 0x00000000000579c3 */ /* 0x000ee20000008800 */
[----:B------:R-:W-:Y:S01]  /*02f0*/  UMOV UR4, 0x400 ;  /* 0x0000040000047882 */ /* 0x000fe20000000000 */
[----:B------:R-:W-:Y:S01]  /*0300*/  UMOV UR6, 0x1 ;  /* 0x0000000100067882 */ /* 0x000fe20000000000 */
[----:B------:R-:W-:Y:S01]  /*0310*/  UMOV UR9, 0x4 ;  /* 0x0000000400097882 */ /* 0x000fe20000000000 */
[----:B------:R-:W-:-:S04]  /*0320*/  UIADD3 UR6, -UR6, 0x100000, URZ ;  /* 0x0010000006067890 */ /* 0x000fc8000fffe13f */
[----:B------:R-:W-:Y:S02]  /*0330*/  USHF.L.U32 UR7, UR6, 0xb, URZ ;  /* 0x0000000b06077899 */ /* 0x000fe4000800063f */
[----:B------:R-:W-:Y:S01]  /*0340*/  USHF.L.U32 UR6, UR6, 0x1, URZ ;  /* 0x0000000106067899 */ /* 0x000fe2000800063f */
[----:B------:R-:W-:Y:S01]  /*0350*/  ELECT P0, URZ, PT ;  /* 0x00000000003f782f */ /* 0x000fe20003800000 */
[----:B---3--:R-:W-:Y:S02]  /*0360*/  ULEA UR8, UR5, UR4, 0x18 ;  /* 0x0000000405087291 */ /* 0x008fe4000f8ec03f */
[----:B------:R-:W-:-:S04]  /*0370*/  UIADD3 UR4, -UR9, 0x100000, URZ ;  /* 0x0010000009047890 */ /* 0x000fc8000fffe13f */
[----:B------:R-:W-:Y:S02]  /*0380*/  USHF.L.U32 UR5, UR4, 0xb, URZ ;  /* 0x0000000b04057899 */ /* 0x000fe4000800063f */
[----:B------:R-:W-:Y:S01]  /*0390*/  USHF.L.U32 UR4, UR4, 0x1, URZ ;  /* 0x0000000104047899 */ /* 0x000fe2000800063f */
[----:B------:R-:W3:Y:S03]  /*03a0*/  FENCE.VIEW.ASYNC.S ;  /* 0x00000000000073c6 */ /* 0x000ee60000000000 */
[----:B---3--:R3:W4:Y:S08]  /*03b0*/  SYNCS.EXCH.64 URZ, [UR8+0x34830], UR6 ;  /* 0x03483006083f75b2 */ /* 0x0087300008000100 */
[----:B------:R3:W1:Y:S01]  /*03c0*/  SYNCS.EXCH.64 URZ, [UR8+0x34840], UR4 ;  /* 0x03484004083f75b2 */ /* 0x0006620008000100 */
[----:B------:R3:W1:Y:S01]  /*03d0*/  SYNCS.EXCH.64 URZ, [UR8+0x34838], UR6 ;  /* 0x03483806083f75b2 */ /* 0x0006620008000100 */
[----:B------:R3:W1:Y:S01]  /*03e0*/  SYNCS.EXCH.64 URZ, [UR8+0x34848], UR4 ;  /* 0x03484804083f75b2 */ /* 0x0006620008000100 */
[----:B------:R-:W-:Y:S01]  /*03f0*/  NOP ;  /* 0x0000000000007918 */ /* 0x000fe20000000000 */
.L_x_117:
[----:B---3--:R-:W3:Y:S01]  /*0400*/  S2UR UR4, SR_CTAID.Y ;  /* 0x00000000000479c3 */ /* 0x008ee20000002600 */
[----:B------:R-:W5:Y:S01]  /*0410*/  SHFL.IDX PT, R6, R0, RZ, 0x1f ;  /* 0x00001fff00067589 */ /* 0x000f6200000e0000 */
[----:B------:R-:W-:Y:S01]  /*0420*/  ULDC UR5, c[0x0][0x154] ;  /* 0x0000550000057ab9 */ /* 0x000fe20000000800 */
[----:B------:R-:W-:-:S05]  /*0430*/  NOP ;  /* 0x0000000000007918 */ /* 0x000fca0000000000 */
[----:B------:R-:W4:Y:S08]  /*0440*/  S2UR UR6, SR_CTAID.X ;  /* 0x00000000000679c3 */ /* 0x000f300000002500 */
[----:B------:R-:W2:Y:S01]  /*0450*/  LDC R7, c[0x0][0x148] ;  /* 0x00005200ff077b82 */ /* 0x000ea20000000800 */
[----:B---3--:R-:W-:Y:S02]  /*0460*/  I2FP.F32.U32 R3, UR4 ;  /* 0x0000000400037c45 */ /* 0x008fe40008201000 */
[----:B-----5:R-:W-:-:S03]  /*0470*/  ISETP.NE.AND P0, PT, R6, RZ, PT ;  /* 0x000000ff0600720c */ /* 0x020fc60003f05270 */
[----:B------:R-:W-:Y:S01]  /*0480*/  FMUL R5, R3, UR5 ;  /* 0x0000000503057c20 */ /* 0x000fe20008400000 */
[----:B------:R-:W-:Y:S02]  /*0490*/  SHF.R.S32.HI R3, RZ, 0x1f, R10 ;  /* 0x0000001fff037819 */ /* 0x000fe4000001140a */
[----:B----4-:R-:W-:Y:S02]  /*04a0*/  I2FP.F32.U32 R4, UR6 ;  /* 0x0000000600047c45 */ /* 0x010fe40008201000 */
[----:B------:R-:W-:Y:S01]  /*04b0*/  LEA.HI R3, R3, R10, RZ, 0x7 ;  /* 0x0000000a03037211 */ /* 0x000fe200078f38ff */
[----:B------:R-:W3:Y:S02]  /*04c0*/  F2I.U32.TRUNC.NTZ R5, R5 ;  /* 0x0000000500057305 */ /* 0x000ee4000020f000 */
[----:B---3--:R-:W-:-:S04]  /*04d0*/  IMAD.MOV R8, RZ, RZ, -R5 ;  /* 0x000000ffff087224 */ /* 0x008fc800078e0a05 */
[----:B--2---:R-:W-:Y:S01]  /*04e0*/  IMAD R11, R7, R8, UR4 ;  /* 0x00000004070b7e24 */ /* 0x004fe2000f8e0208 */
[----:B------:R-:W-:Y:S02]  /*04f0*/  ULDC UR4, c[0x0][0x150] ;  /* 0x0000540000047ab9 */ /* 0x000fe40000000800 */
[----:B------:R-:W-:Y:S01]  /*0500*/  FMUL R8, R4, UR4 ;  /* 0x0000000404087c20 */ /* 0x000fe20008400000 */
[----:B------:R-:W-:Y:S06]  /*0510*/  @P0 BRA `(.L_x_118) ;  /* 0x0000000000480947 */ /* 0x000fec0003800000 */
[----:B------:R-:W2:Y:S01]  /*0520*/  S2UR UR5, SR_CgaCtaId ;  /* 0x00000000000579c3 */ /* 0x000ea20000008800 */
[----:B------:R-:W-:Y:S01]  /*0530*/  UMOV UR4, 0x400 ;  /* 0x0000040000047882 */ /* 0x000fe20000000000 */
[----:B------:R-:W-:Y:S01]  /*0540*/  UMOV UR6, 0x1 ;  /* 0x0000000100067882 */ /* 0x000fe20000000000 */
[----:B------:R-:W-:Y:S01]  /*0550*/  UMOV UR7, 0x4 ;  /* 0x0000000400077882 */ /* 0x000fe20000000000 */
[----:B------:R-:W-:Y:S01]  /*0560*/  ELECT P0, URZ, PT ;  /* 0x00000000003f782f */ /* 0x000fe20003800000 */
[----:B--2---:R-:W-:Y:S02]  /*0570*/  ULEA UR8, UR5, UR4, 0x18 ;  /* 0x0000000405087291 */ /* 0x004fe4000f8ec03f */
[----:B------:R-:W-:-:S04]  /*0580*/  UIADD3 UR4, -UR6, 0x100000, URZ ;  /* 0x0010000006047890 */ /* 0x000fc8000fffe13f */
[----:B------:R-:W-:Y:S02]  /*0590*/  USHF.L.U32 UR5, UR4, 0xb, URZ ;  /* 0x0000000b04057899 */ /* 0x000fe4000800063f */
[----:B------:R-:W-:Y:S02]  /*05a0*/  USHF.L.U32 UR4, UR4, 0x1, URZ ;  /* 0x0000000104047899 */ /* 0x000fe4000800063f */
[----:B------:R-:W-:-:S04]  /*05b0*/  UIADD3 UR6, -UR7, 0x100000, URZ ;  /* 0x0010000007067890 */ /* 0x000fc8000fffe13f */
[----:B------:R-:W-:Y:S02]  /*05c0*/  USHF.L.U32 UR7, UR6, 0xb, URZ ;  /* 0x0000000b06077899 */ /* 0x000fe4000800063f */
[----:B------:R-:W-:Y:S01]  /*05d0*/  USHF.L.U32 UR6, UR6, 0x1, URZ ;  /* 0x0000000106067899 */ /* 0x000fe2000800063f */
[----:B------:R-:W2:Y:S03]  /*05e0*/  FENCE.VIEW.ASYNC.S ;  /* 0x00000000000073c6 */ /* 0x000ea60000000000 */
[----:B--2---:R2:W3:Y:S08]  /*05f0*/  SYNCS.EXCH.64 URZ, [UR8+0x34850], UR4 ;  /* 0x03485004083f75b2 */ /* 0x0044f00008000100 */
[----:B------:R2:W4:Y:S01]  /*0600*/  SYNCS.EXCH.64 URZ, [UR8+0x34860], UR6 ;  /* 0x03486006083f75b2 */ /* 0x0005220008000100 */
[----:B------:R2:W1:Y:S01]  /*0610*/  SYNCS.EXCH.64 URZ, [UR8+0x34858], UR4 ;  /* 0x03485804083f75b2 */ /* 0x0004620008000100 */
[----:B------:R2:W1:Y:S01]  /*0620*/  SYNCS.EXCH.64 URZ, [UR8+0x34868], UR6 ;  /* 0x03486806083f75b2 */ /* 0x0004620008000100 */
[----:B------:R-:W-:Y:S01]  /*0630*/  NOP ;  /* 0x0000000000007918 */ /* 0x000fe20000000000 */
.L_x_118:
[----:B------:R-:W5:Y:S01]  /*0640*/  SHFL.IDX PT, R9, R0, RZ, 0x1f ;  /* 0x00001fff00097589 */ /* 0x000f6200000e0000 */
[----:B------:R-:W-:Y:S01]  /*0650*/  LOP3.LUT R3, R3, 0xffffff80, RZ, 0xc0, !PT ;  /* 0xffffff8003037812 */ /* 0x000fe200078ec0ff */
[----:B------:R-:W1:Y:S01]  /*0660*/  F2I.U32.TRUNC.NTZ R8, R8 ;  /* 0x0000000800087305 */ /* 0x000e62000020f000 */
[----:B------:R-:W-:Y:S01]  /*0670*/  SHF.R.S32.HI R7, RZ, 0x1f, R2 ;  /* 0x0000001fff077819 */ /* 0x000fe20000011402 */
[----:B------:R-:W-:Y:S02]  /*0680*/  NOP ;  /* 0x0000000000007918 */ /* 0x000fe40000000000 */
[----:B------:R-:W-:Y:S01]  /*0690*/  IMAD.IADD R3, R10, 0x1, -R3 ;  /* 0x000000010a037824 */ /* 0x000fe200078e0a03 */
[----:B------:R-:W-:Y:S01]  /*06a0*/  LEA.HI R7, R7, R2, RZ, 0x2 ;  /* 0x0000000207077211 */ /* 0x000fe200078f10ff */
[----:B------:R-:W1:Y:S03]  /*06b0*/  LDC R10, c[0x0][0x144] ;  /* 0x00005100ff0a7b82 */ /* 0x000e660000000800 */
[----:B------:R-:W-:-:S02]  /*06c0*/  SHF.R.S32.HI R4, RZ, 0x1f, R3 ;  /* 0x0000001fff047819 */ /* 0x000fc40000011403 */
[----:B------:R-:W-:Y:S02]  /*06d0*/  LOP3.LUT R7, R7, 0x3ffffffc, RZ, 0xc0, !PT ;  /* 0x3ffffffc07077812 */ /* 0x000fe400078ec0ff */
[----:B------:R-:W-:-:S04]  /*06e0*/  LEA.HI R4, R4, R3, RZ, 0x3 ;  /* 0x0000000304047211 */ /* 0x000fc800078f18ff */
[--C-:B------:R-:W-:Y:S02]  /*06f0*/  SHF.R.S32.HI R5, RZ, 0x3, R4.reuse ;  /* 0x00000003ff057819 */ /* 0x100fe40000011404 */
[----:B------:R-:W-:Y:S02]  /*0700*/  SHF.R.S32.HI R4, RZ, 0x1f, R4 ;  /* 0x0000001fff047819 */ /* 0x000fe40000011404 */
[----:B-----5:R-:W-:Y:S02]  /*0710*/  ISETP.NE.AND P0, PT, R9, RZ, PT ;  /* 0x000000ff0900720c */ /* 0x020fe40003f05270 */
[----:B------:R-:W-:Y:S02]  /*0720*/  LEA.HI R4, R4, R5, RZ, 0x2 ;  /* 0x0000000504047211 */ /* 0x000fe400078f10ff */
[----:B------:R-:W-:Y:S02]  /*0730*/  SHF.R.S32.HI R9, RZ, 0x1f, R6 ;  /* 0x0000001fff097819 */ /* 0x000fe40000011406 */
[----:B------:R-:W-:-:S02]  /*0740*/  LOP3.LUT R4, R4, 0xfffffffc, RZ, 0xc0, !PT ;  /* 0xfffffffc04047812 */ /* 0x000fc400078ec0ff */
[----:B------:R-:W-:-:S05]  /*0750*/  LEA.HI R9, R9, R6, RZ, 0x2 ;  /* 0x0000000609097211 */ /* 0x000fca00078f10ff */
[----:B------:R-:W-:Y:S05]  /*0760*/  @P0 BRA `(.L_x_119) ;  /* 0x0000000000480947 */ /* 0x000fea0003800000 */
[----:B--2---:R-:W2:Y:S01]  /*0770*/  S2UR UR5, SR_CgaCtaId ;  /* 0x00000000000579c3 */ /* 0x004ea20000008800 */
        /* <DEDUP_REMOVED lines=12> */
[----:B--2---:R2:W1:Y:S08]  /*0840*/  SYNCS.EXCH.64 URZ, [UR8+0x34870], UR4 ;  /* 0x03487004083f75b2 */ /* 0x0044700008000100 */
[----:B------:R2:W1:Y:S01]  /*0850*/  SYNCS.EXCH.64 URZ, [UR8+0x34880], UR6 ;  /* 0x03488006083f75b2 */ /* 0x0004620008000100 */
[----:B------:R2:W1:Y:S01]  /*0860*/  SYNCS.EXCH.64 URZ, [UR8+0x34878], UR4 ;  /* 0x03487804083f75b2 */ /* 0x0004620008000100 */
[----:B------:R2:W1:Y:S01]  /*0870*/  SYNCS.EXCH.64 URZ, [UR8+0x34888], UR6 ;  /* 0x03488806083f75b2 */ /* 0x0004620008000100 */
[----:B------:R-:W-:Y:S01]  /*0880*/  NOP ;  /* 0x0000000000007918 */ /* 0x000fe20000000000 */
.L_x_119:
[----:B------:R-:W5:Y:S01]  /*0890*/  SHFL.IDX PT, R13, R0, RZ, 0x1f ;  /* 0x00001fff000d7589 */ /* 0x000f6200000e0000 */
[----:B--2---:R-:W2:Y:S01]  /*08a0*/  S2UR UR4, SR_CTAID.X ;  /* 0x00000000000479c3 */ /* 0x004ea20000002500 */
[----:B------:R-:W-:Y:S01]  /*08b0*/  LOP3.LUT R9, R9, 0x3ffffffc, RZ, 0xc0, !PT ;  /* 0x3ffffffc09097812 */ /* 0x000fe200078ec0ff */
[----:B------:R-:W-:Y:S01]  /*08c0*/  IMAD.IADD R4, R5, 0x1, -R4 ;  /* 0x0000000105047824 */ /* 0x000fe200078e0a04 */
[----:B------:R-:W-:Y:S01]  /*08d0*/  NOP ;  /* 0x0000000000007918 */ /* 0x000fe20000000000 */
[----:B------:R-:W-:Y:S02]  /*08e0*/  IMAD.IADD R7, R2, 0x1, -R7 ;  /* 0x0000000102077824 */ /* 0x000fe400078e0a07 */
[----:B------:R-:W-:Y:S02]  /*08f0*/  IMAD.IADD R9, R6, 0x1, -R9 ;  /* 0x0000000106097824 */ /* 0x000fe400078e0a09 */
[----:B------:R-:W3:Y:S01]  /*0900*/  LDC R6, c[0x0][0x140] ;  /* 0x00005000ff067b82 */ /* 0x000ee20000000800 */
[----:B------:R-:W-:Y:S01]  /*0910*/  LEA R7, R7, R4, 0x2 ;  /* 0x0000000407077211 */ /* 0x000fe200078e10ff */
[----:B------:R-:W-:-:S02]  /*0920*/  IMAD R9, R9, 0x4, R4 ;  /* 0x0000000409097824 */ /* 0x000fc400078e0204 */
[----:B-1----:R-:W-:Y:S01]  /*0930*/  IMAD.MOV R5, RZ, RZ, -R8 ;  /* 0x000000ffff057224 */ /* 0x002fe200078e0a08 */
[----:B------:R-:W-:Y:S02]  /*0940*/  LEA.HI R2, R7, R7, RZ, 0x1 ;  /* 0x0000000707027211 */ /* 0x000fe400078f08ff */
[----:B------:R-:W-:Y:S02]  /*0950*/  LEA.HI R4, R9, R9, RZ, 0x1 ;  /* 0x0000000909047211 */ /* 0x000fe400078f08ff */
[----:B------:R-:W-:Y:S02]  /*0960*/  LOP3.LUT R2, R2, 0xfffffffe, RZ, 0xc0, !PT ;  /* 0xfffffffe02027812 */ /* 0x000fe400078ec0ff */
[----:B------:R-:W-:-:S03]  /*0970*/  LOP3.LUT R4, R4, 0xfffffffe, RZ, 0xc0, !PT ;  /* 0xfffffffe04047812 */ /* 0x000fc600078ec0ff */
[----:B------:R-:W-:Y:S01]  /*0980*/  IMAD.IADD R2, R7, 0x1, -R2 ;  /* 0x0000000107027824 */ /* 0x000fe200078e0a02 */
[----:B-----5:R-:W-:Y:S01]  /*0990*/  ISETP.NE.AND P0, PT, R13, RZ, PT ;  /* 0x000000ff0d00720c */ /* 0x020fe20003f05270 */
[----:B--2---:R-:W-:Y:S02]  /*09a0*/  IMAD R5, R10, R5, UR4 ;  /* 0x000000040a057e24 */ /* 0x004fe4000f8e0205 */
[----:B------:R-:W-:-:S03]  /*09b0*/  IMAD.IADD R4, R9, 0x1, -R4 ;  /* 0x0000000109047824 */ /* 0x000fc600078e0a04 */
[-C--:B------:R-:W-:Y:S02]  /*09c0*/  ISETP.NE.AND P3, PT, R2, R5.reuse, PT ;  /* 0x000000050200720c */ /* 0x080fe40003f65270 */
[----:B------:R-:W-:-:S05]  /*09d0*/  ISETP.NE.AND P5, PT, R4, R5, PT ;  /* 0x000000050400720c */ /* 0x000fca0003fa5270 */
[----:B------:R-:W-:Y:S08]  /*09e0*/  @P0 BRA `(.L_x_120) ;  /* 0x0000000000480947 */ /* 0x000ff00003800000 */
[----:B------:R-:W1:Y:S01]  /*09f0*/  S2UR UR5, SR_CgaCtaId ;  /* 0x00000000000579c3 */ /* 0x000e620000008800 */
        /* <DEDUP_REMOVED lines=12> */
[----:B-1----:R1:W2:Y:S08]  /*0ac0*/  SYNCS.EXCH.64 URZ, [UR8+0x34890], UR4 ;  /* 0x03489004083f75b2 */ /* 0x0022b00008000100 */
[----:B------:R1:W1:Y:S01]  /*0ad0*/  SYNCS.EXCH.64 URZ, [UR8+0x348a0], UR6 ;  /* 0x0348a006083f75b2 */ /* 0x0002620008000100 */
[----:B------:R1:W1:Y:S01]  /*0ae0*/  SYNCS.EXCH.64 URZ, [UR8+0x34898], UR4 ;  /* 0x03489804083f75b2 */ /* 0x0002620008000100 */
[----:B------:R1:W1:Y:S01]  /*0af0*/  SYNCS.EXCH.64 URZ, [UR8+0x348a8], UR6 ;  /* 0x0348a806083f75b2 */ /* 0x0002620008000100 */
[----:B------:R-:W-:Y:S01]  /*0b00*/  NOP ;  /* 0x0000000000007918 */ /* 0x000fe20000000000 */
.L_x_120:
[----:B------:R-:W5:Y:S01]  /*0b10*/  SHFL.IDX PT, R5, R0, RZ, 0x1f ;  /* 0x00001fff00057589 */ /* 0x000f6200000e0000 */
[----:B------:R-:W-:Y:S01]  /*0b20*/  IMAD.SHL.U32 R2, R7, 0x4, RZ ;  /* 0x0000000407027824 */ /* 0x000fe200078e00ff */
[----:B------:R-:W-:Y:S01]  /*0b30*/  MOV R23, 0x1 ;  /* 0x0000000100177802 */ /* 0x000fe20000000f00 */
[----:B------:R-:W-:Y:S01]  /*0b40*/  IMAD.SHL.U32 R4, R9, 0x4, RZ ;  /* 0x0000000409047824 */ /* 0x000fe200078e00ff */
[----:B------:R-:W-:Y:S01]  /*0b50*/  LOP3.LUT P0, RZ, R3, 0x7, RZ, 0xc0, !PT ;  /* 0x0000000703ff7812 */ /* 0x000fe2000780c0ff */
[----:B------:R-:W-:Y:S01]  /*0b60*/  IMAD.MOV.U32 R22, RZ, RZ, 0x1 ;  /* 0x00000001ff167424 */ /* 0x000fe200078e00ff */
[----:B------:R-:W-:Y:S01]  /*0b70*/  LOP3.LUT R10, R7, 0xc, R2, 0x78, !PT ;  /* 0x0000000c070a7812 */ /* 0x000fe200078e7802 */
[----:B------:R-:W-:Y:S01]  /*0b80*/  NOP ;  /* 0x0000000000007918 */ /* 0x000fe20000000000 */
[----:B------:R-:W-:Y:S02]  /*0b90*/  LOP3.LUT R8, R9, 0xc, R4, 0x78, !PT ;  /* 0x0000000c09087812 */ /* 0x000fe400078e7804 */
[----:B------:R-:W-:Y:S01]  /*0ba0*/  @P3 LEA.HI R2, R10, R10, RZ, 0x1 ;  /* 0x0000000a0a023211 */ /* 0x000fe200078f08ff */
[----:B------:R1:W-:Y:S01]  /*0bb0*/  STL [R1+0x4], R10 ;  /* 0x0000040a01007387 */ /* 0x0003e20000100800 */
[----:B------:R-:W-:-:S02]  /*0bc0*/  @P5 LEA.HI R4, R8, R8, RZ, 0x1 ;  /* 0x0000000808045211 */ /* 0x000fc400078f08ff */
[----:B------:R-:W-:Y:S01]  /*0bd0*/  @P3 SHF.R.S32.HI R2, RZ, 0x1, R2 ;  /* 0x00000001ff023819 */ /* 0x000fe20000011402 */
[----:B------:R1:W-:Y:S01]  /*0be0*/  STL [R1], R8 ;  /* 0x0000000801007387 */ /* 0x0003e20000100800 */
[----:B------:R-:W-:Y:S02]  /*0bf0*/  @P5 SHF.R.S32.HI R4, RZ, 0x1, R4 ;  /* 0x00000001ff045819 */ /* 0x000fe40000011404 */
[-C--:B------:R-:W-:Y:S02]  /*0c00*/  @P3 ISETP.NE.AND P6, PT, R2, R11.reuse, PT ;  /* 0x0000000b0200320c */ /* 0x080fe40003fc5270 */
[----:B------:R-:W-:Y:S02]  /*0c10*/  @P5 ISETP.NE.AND P4, PT, R4, R11, PT ;  /* 0x0000000b0400520c */ /* 0x000fe40003f85270 */
[----:B------:R-:W-:Y:S02]  /*0c20*/  @P3 SEL R23, RZ, 0x1, P6 ;  /* 0x00000001ff173807 */ /* 0x000fe40003000000 */
[----:B-----5:R-:W-:-:S02]  /*0c30*/  ISETP.NE.AND P3, PT, R5, RZ, PT ;  /* 0x000000ff0500720c */ /* 0x020fc40003f65270 */
[----:B------:R-:W-:Y:S02]  /*0c40*/  ISETP.LT.U32.AND P6, PT, R10, 0x2, !P0 ;  /* 0x000000020a00780c */ /* 0x000fe400047c1070 */
[----:B------:R-:W-:Y:S02]  /*0c50*/  ISETP.LT.U32.AND P0, PT, R8, 0x2, !P0 ;  /* 0x000000020800780c */ /* 0x000fe40004701070 */
[----:B---3--:R-:W-:Y:S02]  /*0c60*/  ISETP.EQ.U32.AND P1, PT, R6, 0x1, PT ;  /* 0x000000010600780c */ /* 0x008fe40003f22070 */
[----:B------:R-:W-:Y:S02]  /*0c70*/  ISETP.NE.AND P2, PT, R12, RZ, PT ;  /* 0x000000ff0c00720c */ /* 0x000fe40003f45270 */
[----:B------:R-:W-:Y:S02]  /*0c80*/  SEL R2, RZ, 0x1, !P6 ;  /* 0x00000001ff027807 */ /* 0x000fe40007000000 */
[----:B------:R-:W-:-:S02]  /*0c90*/  SEL R3, RZ, 0x1, !P0 ;  /* 0x00000001ff037807 */ /* 0x000fc40004000000 */
[----:B------:R-:W-:Y:S01]  /*0ca0*/  @P5 SEL R22, RZ, 0x1, P4 ;  /* 0x00000001ff165807 */ /* 0x000fe20002000000 */
[----:B-1----:R-:W-:Y:S06]  /*0cb0*/  @P3 BRA `(.L_x_121) ;  /* 0x0000000000483947 */ /* 0x002fec0003800000 */
        /* <DEDUP_REMOVED lines=13> */
[----:B-1----:R1:W3:Y:S08]  /*0d90*/  SYNCS.EXCH.64 URZ, [UR8+0x348b0], UR4 ;  /* 0x0348b004083f75b2 */ /* 0x0022f00008000100 */
[----:B------:R1:W1:Y:S01]  /*0da0*/  SYNCS.EXCH.64 URZ, [UR8+0x348c0], UR6 ;  /* 0x0348c006083f75b2 */ /* 0x0002620008000100 */
[----:B------:R1:W1:Y:S01]  /*0db0*/  SYNCS.EXCH.64 URZ, [UR8+0x348b8], UR4 ;  /* 0x0348b804083f75b2 */ /* 0x0002620008000100 */
[----:B------:R1:W1:Y:S01]  /*0dc0*/  SYNCS.EXCH.64 URZ, [UR8+0x348c8], UR6 ;  /* 0x0348c806083f75b2 */ /* 0x0002620008000100 */
[----:B------:R-:W-:Y:S01]  /*0dd0*/  NOP ;  /* 0x0000000000007918 */ /* 0x000fe20000000000 */
.L_x_121:
[----:B------:R-:W-:Y:S01]  /*0de0*/  LOP3.LUT R23, R23, R2, RZ, 0xc0, !PT ;  /* 0x0000000217177212 */ /* 0x000fe200078ec0ff */
[----:B------:R-:W-:Y:S01]  /*0df0*/  NOP ;  /* 0x0000000000007918 */ /* 0x000fe20000000000 */
[----:B------:R-:W-:Y:S01]  /*0e00*/  LOP3.LUT R22, R22, R3, RZ, 0xc0, !PT ;  /* 0x0000000316167212 */ /* 0x000fe200078ec0ff */
[----:B------:R-:W-:Y:S06]  /*0e10*/  @!P1 BRA `(.L_x_122) ;  /* 0x0000000000089947 */ /* 0x000fec0003800000 */
[----:B-1234-:R-:W-:Y:S01]  /*0e20*/  UCGABAR_ARV ;  /* 0x00000000000079c7 */ /* 0x01efe20008000000 */
[----:B------:R-:W-:Y:S05]  /*0e30*/  BRA `(.L_x_123) ;  /* 0x0000000000047947 */ /* 0x000fea0003800000 */
.L_x_122:
[----:B-1234-:R-:W-:Y:S01]  /*0e40*/  NOP ;  /* 0x0000000000007918 */ /* 0x01efe20000000000 */
.L_x_123:
[----:B------:R-:W-:Y:S05]  /*0e50*/  @!P1 BRA `(.L_x_124) ;  /* 0x00000000000c9947 */ /* 0x000fea0003800000 */
[----:B------:R-:W-:Y:S01]  /*0e60*/  UCGABAR_WAIT ;  /* 0x0000000000007dc7 */ /* 0x000fe20008000000 */
[----:B------:R-:W-:Y:S01]  /*0e70*/  CCTL.IVALL ;  /* 0x00000000ff00798f */ /* 0x000fe20002000000 */
[----:B------:R-:W-:Y:S05]  /*0e80*/  BRA `(.L_x_125) ;  /* 0x0000000000047947 */ /* 0x000fea0003800000 */
.L_x_124:
[----:B------:R-:W-:Y:S06]  /*0e90*/  BAR.SYNC.DEFER_BLOCKING 0x0 ;  /* 0x0000000000007b1d */ /* 0x000fec0000010000 */
.L_x_125:
[----:B------:R-:W-:-:S05]  /*0ea0*/  IMAD.MOV.U32 R2, RZ, RZ, 0x1 ;  /* 0x00000001ff027424 */ /* 0x000fca00078e00ff */
[----:B------:R-:W-:-:S05]  /*0eb0*/  SEL R2, R2, 0x2, !P2 ;  /* 0x0000000202027807 */ /* 0x000fca0005000000 */
[----:B------:R1:W-:Y:S01]  /*0ec0*/  STL [R1+0x1c], R2 ;  /* 0x00001c0201007387 */ /* 0x0003e20000100800 */
[----:B------:R-:W-:Y:S05]  /*0ed0*/  @!P2 BRA `(.L_x_126) ;  /* 0x000000cc0054a947 */ /* 0x000fea0003800000 */
.L_x_127:
[----:B------:R-:W-:-:S08]  /*0ee0*/  NOP ;  /* 0x0000000000007918 */ /* 0x000fd00000000000 */
[----:B------:R-:W2:Y:S02]  /*0ef0*/  USETMAXREG.TRY_ALLOC.CTAPOOL UP0, 0xf0 ;  /* 0x000000f0000079c8 */ /* 0x000ea40008000600 */
[----:B--2---:R-:W-:-:S13]  /*0f00*/  PLOP3.LUT P0, PT, PT, PT, UP0, 0x80, 0x0 ;  /* 0x000000000000781c */ /* 0x004fda0003f0f008 */
[----:B------:R-:W-:Y:S05]  /*0f10*/  @!P0 BRA `(.L_x_127) ;  /* 0xfffffffc00f08947 */ /* 0x000fea000383ffff */
[----:B-1----:R-:W1:Y:S01]  /*0f20*/  S2R R2, SR_TID.X ;  /* 0x0000000000027919 */ /* 0x002e620000002100 */
[----:B------:R-:W2:Y:S08]  /*0f30*/  S2UR UR7, SR_CTAID.X ;  /* 0x00000000000779c3 */ /* 0x000eb00000002500 */
[----:B------:R-:W-:Y:S06]  /*0f40*/  BAR.ARV 0x8, 0x120 ;  /* 0x0204800000007b1d */ /* 0x000fec0000002000 */
[----:B-1----:R-:W-:-:S04]  /*0f50*/  LOP3.LUT R0, R2, 0xffffff80, RZ, 0xc0, !PT ;  /* 0xffffff8002007812 */ /* 0x002fc800078ec0ff */
[----:B------:R-:W-:Y:S02]  /*0f60*/  ISETP.NE.AND P0, PT, R0, 0x80, PT ;  /* 0x000000800000780c */ /* 0x000fe40003f05270 */
[----:B------:R-:W2:Y:S11]  /*0f70*/  LDC R0, c[0x0][0xda4] ;  /* 0x00036900ff007b82 */ /* 0x000eb60000000800 */
[----:B------:R-:W-:Y:S06]  /*0f80*/  @!P0 BAR.ARV 0x9, 0x100 ;  /* 0x0244000000008b1d */ /* 0x000fec0000002000 */
[----:B--2---:R-:W-:-:S13]  /*0f90*/  ISETP.LE.AND P0, PT, R0, UR7, PT ;  /* 0x0000000700007c0c */ /* 0x004fda000bf03270 */
[----:B------:R-:W-:Y:S05]  /*0fa0*/  @P0 EXIT ;  /* 0x000000000000094d */ /* 0x000fea0003800000 */
[----:B------:R-:W2:Y:S01]  /*0fb0*/  LDL.LU R8, [R1+0x1c] ;  /* 0x00001c0001087983 */ /* 0x000ea20000300800 */
[----:B------:R-:W-:-:S05]  /*0fc0*/  VIADD R0, R2, 0xffffff80 ;  /* 0xffffff8002007836 */ /* 0x000fca0000000000 */
[----:B------:R-:W-:-:S04]  /*0fd0*/  SHF.R.S32.HI R3, RZ, 0x1f, R0 ;  /* 0x0000001fff037819 */ /* 0x000fc80000011400 */
[----:B------:R-:W-:-:S04]  /*0fe0*/  LEA.HI R2, R3, R0, RZ, 0x7 ;  /* 0x0000000003027211 */ /* 0x000fc800078f38ff */
[----:B------:R-:W-:Y:S01]  /*0ff0*/  LOP3.LUT R5, R2, 0xffffff80, RZ, 0xc0, !PT ;  /* 0xffffff8002057812 */ /* 0x000fe200078ec0ff */
[----:B------:R-:W1:Y:S01]  /*1000*/  S2UR UR4, SR_CgaCtaId ;  /* 0x00000000000479c3 */ /* 0x000e620000008800 */
[----:B------:R-:W-:-:S03]  /*1010*/  LEA.HI R6, R3, R0, RZ, 0x4 ;  /* 0x0000000003067211 */ /* 0x000fc600078f20ff */
[----:B------:R-:W-:Y:S01]  /*1020*/  IMAD.IADD R222, R0, 0x1, -R5 ;  /* 0x0000000100de7824 */ /* 0x000fe200078e0a05 */
[----:B------:R-:W-:-:S03]  /*1030*/  LOP3.LUT R7, R6, 0x3fffff0, RZ, 0xc0, !PT ;  /* 0x03fffff006077812 */ /* 0x000fc600078ec0ff */
[----:B------:R-:W3:Y:S01]  /*1040*/  S2UR UR6, SR_SWINHI ;  /* 0x00000000000679c3 */ /* 0x000ee20000002f00 */
[----:B------:R-:W-:Y:S02]  /*1050*/  SHF.R.S32.HI R5, RZ, 0x1f, R222 ;  /* 0x0000001fff057819 */ /* 0x000fe400000114de */
[----:B------:R-:W-:Y:S02]  /*1060*/  SHF.R.S32.HI R9, RZ, 0x4, R6 ;  /* 0x00000004ff097819 */ /* 0x000fe40000011406 */
[----:B------:R-:W-:Y:S01]  /*1070*/  LEA.HI R4, R5, R222, RZ, 0x2 ;  /* 0x000000de05047211 */ /* 0x000fe200078f10ff */
[----:B------:R-:W-:Y:S01]  /*1080*/  IMAD.IADD R7, R0, 0x1, -R7 ;  /* 0x0000000100077824 */ /* 0x000fe200078e0a07 */
[----:B------:R-:W-:Y:S02]  /*1090*/  LEA.HI R226, R3, R0, RZ, 0x5 ;  /* 0x0000000003e27211 */ /* 0x000fe400078f28ff */
[----:B------:R-:W-:Y:S02]  /*10a0*/  LEA.HI R6, R6, R9, RZ, 0x1 ;  /* 0x0000000906067211 */ /* 0x000fe400078f08ff */
[----:B------:R-:W-:-:S02]  /*10b0*/  SHF.R.S32.HI R0, RZ, 0x2, R4 ;  /* 0x00000002ff007819 */ /* 0x000fc40000011404 */
[----:B------:R-:W-:Y:S02]  /*10c0*/  SHF.R.S32.HI R3, RZ, 0x1f, R4 ;  /* 0x0000001fff037819 */ /* 0x000fe40000011404 */
[----:B------:R-:W-:Y:S02]  /*10d0*/  LOP3.LUT R6, R6, 0x1ffffffe, RZ, 0xc0, !PT ;  /* 0x1ffffffe06067812 */ /* 0x000fe400078ec0ff */
[----:B------:R-:W-:Y:S02]  /*10e0*/  SHF.R.S32.HI R226, RZ, 0x5, R226 ;  /* 0x00000005ffe27819 */ /* 0x000fe400000114e2 */
[----:B------:R-:W-:Y:S02]  /*10f0*/  LEA.HI R3, R3, R0, RZ, 0x3 ;  /* 0x0000000003037211 */ /* 0x000fe400078f18ff */
[----:B------:R-:W-:Y:S01]  /*1100*/  SHF.R.S32.HI R225, RZ, 0x7, R2 ;  /* 0x00000007ffe17819 */ /* 0x000fe20000011402 */
[----:B------:R-:W-:Y:S01]  /*1110*/  UMOV UR39, 0x400 ;  /* 0x0000040000277882 */ /* 0x000fe20000000000 */
[----:B------:R-:W-:Y:S01]  /*1120*/  LEA R7, R226, R7, 0x4 ;  /* 0x00000007e2077211 */ /* 0x000fe200078e20ff */
[----:B------:R-:W-:Y:S01]  /*1130*/  IMAD.IADD R6, R9, 0x1, -R6 ;  /* 0x0000000109067824 */ /* 0x000fe200078e0a06 */
[----:B------:R-:W-:Y:S01]  /*1140*/  LOP3.LUT R3, R3, 0xfffffff8, RZ, 0xc0, !PT ;  /* 0xfffffff803037812 */ /* 0x000fe200078ec0ff */
[----:B-1----:R-:W-:Y:S01]  /*1150*/  ULEA UR39, UR4, UR39, 0x18 ;  /* 0x0000002704277291 */ /* 0x002fe2000f8ec03f */
[----:B------:R-:W-:-:S02]  /*1160*/  LEA.HI R5, R5, R222, RZ, 0x5 ;  /* 0x000000de05057211 */ /* 0x000fc400078f28ff */
[----:B------:R-:W-:Y:S01]  /*1170*/  LEA.HI R2, R2, R225, RZ, 0x1 ;  /* 0x000000e102027211 */ /* 0x000fe200078f08ff */
[----:B------:R-:W-:Y:S02]  /*1180*/  IMAD R6, R7, 0x8, R6 ;  /* 0x0000000807067824 */ /* 0x000fe400078e0206 */
[----:B------:R-:W-:Y:S01]  /*1190*/  IMAD.IADD R7, R0, 0x1, -R3 ;  /* 0x0000000100077824 */ /* 0x000fe200078e0a03 */
[----:B------:R-:W-:Y:S02]  /*11a0*/  LOP3.LUT R3, R4, 0x7ffffffc, RZ, 0xc0, !PT ;  /* 0x7ffffffc04037812 */ /* 0x000fe400078ec0ff */
[----:B------:R-:W-:Y:S02]  /*11b0*/  SHF.R.S32.HI R0, RZ, 0x5, R5 ;  /* 0x00000005ff007819 */ /* 0x000fe40000011405 */
[----:B------:R-:W-:Y:S01]  /*11c0*/  LOP3.LUT R2, R2, 0x3fffffe, RZ, 0xc0, !PT ;  /* 0x03fffffe02027812 */ /* 0x000fe200078ec0ff */
[----:B------:R-:W-:Y:S01]  /*11d0*/  UMOV UR4, UR39 ;  /* 0x0000002700047c82 */ /* 0x000fe20008000000 */
[----:B---3--:R-:W-:Y:S01]  /*11e0*/  UMOV UR5, UR6 ;  /* 0x0000000600057c82 */ /* 0x008fe20008000000 */
[----:B------:R-:W-:Y:S01]  /*11f0*/  SHF.L.U32 R5, R6, 0x3, RZ ;  /* 0x0000000306057819 */ /* 0x000fe200000006ff */
[----:B------:R-:W-:-:S02]  /*1200*/  IMAD.MOV.U32 R228, RZ, RZ, -0x2 ;  /* 0xfffffffeffe47424 */ /* 0x000fc400078e00ff */
[----:B------:R-:W-:Y:S02]  /*1210*/  IMAD.U32 R16, RZ, RZ, UR4 ;  /* 0x00000004ff107e24 */ /* 0x000fe4000f8e00ff */
[----:B------:R-:W-:Y:S02]  /*1220*/  IMAD.U32 R17, RZ, RZ, UR5 ;  /* 0x00000005ff117e24 */ /* 0x000fe4000f8e00ff */
[----:B------:R-:W-:Y:S02]  /*1230*/  IMAD.IADD R3, R222, 0x1, -R3 ;  /* 0x00000001de037824 */ /* 0x000fe400078e0a03 */
[----:B------:R-:W-:Y:S02]  /*1240*/  IMAD R7, R0, 0x10, R7 ;  /* 0x0000001000077824 */ /* 0x000fe400078e0207 */
[----:B------:R-:W-:Y:S02]  /*1250*/  IMAD.IADD R2, R225, 0x1, -R2 ;  /* 0x00000001e1027824 */ /* 0x000fe400078e0a02 */
[----:B------:R-:W-:-:S02]  /*1260*/  IMAD R228, R3, R228, 0xb0 ;  /* 0x000000b003e47424 */ /* 0x000fc400078e02e4 */
[----:B------:R-:W-:Y:S01]  /*1270*/  IMAD.WIDE R16, R5, 0x2, R16 ;  /* 0x0000000205107825 */ /* 0x000fe200078e0210 */
[----:B------:R-:W-:-:S03]  /*1280*/  UMOV UR61, URZ ;  /* 0x0000003f003d7c82 */ /* 0x000fc60008000000 */
[----:B------:R-:W-:Y:S02]  /*1290*/  IMAD R227, R2, 0x40, R7 ;  /* 0x0000004002e37824 */ /* 0x000fe400078e0207 */
[----:B------:R-:W-:Y:S02]  /*12a0*/  IMAD.U32 R220, RZ, RZ, UR7 ;  /* 0x00000007ffdc7e24 */ /* 0x000fe4000f8e00ff */
[----:B------:R-:W-:Y:S01]  /*12b0*/  IMAD.MOV.U32 R221, RZ, RZ, RZ ;  /* 0x000000ffffdd7224 */ /* 0x000fe200078e00ff */
[----:B------:R-:W-:Y:S01]  /*12c0*/  UMOV UR38, URZ ;  /* 0x0000003f00267c82 */ /* 0x000fe20008000000 */
[----:B--2---:R-:W-:-:S07]  /*12d0*/  LOP3.LUT R18, R8, 0x1, RZ, 0xfc, !PT ;  /* 0x0000000108127812 */ /* 0x004fce00078efcff */
.L_x_154:
[----:B------:R-:W1:Y:S01]  /*12e0*/  SHFL.IDX PT, R0, R225, RZ, 0x1f ;  /* 0x00001fffe1007589 */ /* 0x000e6200000e0000 */
[----:B------:R-:W2:Y:S01]  /*12f0*/  LDC R113, c[0x0][0x2e0] ;  /* 0x0000b800ff717b82 */ /* 0x000ea20000000800 */
[----:B------:R-:W-:Y:S01]  /*1300*/  ULDC UR4, c[0x0][0xda8] ;  /* 0x00036a0000047ab9 */ /* 0x000fe20000000800 */
[----:B------:R-:W-:Y:S01]  /*1310*/  ULDC.64 UR6, c[0x0][0x3f8] ;  /* 0x0000fe0000067ab9 */ /* 0x000fe20000000a00 */
[----:B------:R-:W-:Y:S01]  /*1320*/  R2UR UR10, R220 ;  /* 0x00000000dc0a72ca */ /* 0x000fe200000e0000 */
[----:B------:R-:W-:Y:S02]  /*1330*/  UISETP.NE.AND UP1, UPT, UR4, 0x1, UPT ;  /* 0x000000010400788c */ /* 0x000fe4000bf25270 */
[----:B------:R-:W-:Y:S01]  /*1340*/  UISETP.NE.U32.AND UP0, UPT, UR6, URZ, UPT ;  /* 0x0000003f0600728c */ /* 0x000fe2000bf05070 */
[----:B------:R-:W-:Y:S02]  /*1350*/  ULDC UR5, c[0x0][0xdb4] ;  /* 0x00036d0000057ab9 */ /* 0x000fe40000000800 */
[----:B------:R-:W-:Y:S01]  /*1360*/  ULDC UR6, c[0x0][0x404] ;  /* 0x0001010000067ab9 */ /* 0x000fe20000000800 */
[----:B------:R-:W-:-:S02]  /*1370*/  UISETP.NE.AND.EX UP0, UPT, UR7, URZ, UPT, UP0 ;  /* 0x0000003f0700728c */ /* 0x000fc4000bf05300 */
[----:B------:R-:W-:Y:S02]  /*1380*/  UIADD3 UR8, UR39, 0x16400, URZ ;  /* 0x0001640027087890 */ /* 0x000fe4000fffe03f */
[----:B------:R-:W-:Y:S02]  /*1390*/  UISETP.NE.AND UP2, UPT, UR5, 0x1, UPT ;  /* 0x000000010500788c */ /* 0x000fe4000bf45270 */
[----:B------:R-:W-:Y:S01]  /*13a0*/  USEL UR6, UR6, 0x1, UP0 ;  /* 0x0000000106067887 */ /* 0x000fe20008000000 */
[----:B------:R-:W-:Y:S01]  /*13b0*/  @UP1 ULDC UR5, c[0x0][0xdac] ;  /* 0x00036b0000051ab9 */ /* 0x000fe20000000800 */
[----:B------:R-:W-:Y:S01]  /*13c0*/  ULOP3.LUT UP0, URZ, UR8, 0x9f, URZ, 0xc0, !UPT ;  /* 0x0000009f083f7892 */ /* 0x000fe2000f80c03f */
[----:B------:R-:W-:Y:S01]  /*13d0*/  UMOV UR11, UR10 ;  /* 0x0000000a000b7c82 */ /* 0x000fe20008000000 */
[----:B-1----:R-:W-:Y:S02]  /*13e0*/  R2UR UR9, R0 ;  /* 0x00000000000972ca */ /* 0x002fe400000e0000 */
[----:B--2---:R-:W-:Y:S01]  /*13f0*/  IMAD R113, R113, UR6, RZ ;  /* 0x0000000671717c24 */ /* 0x004fe2000f8e02ff */
[----:B------:R-:W-:Y:S01]  /*1400*/  @UP1 ULDC UR6, c[0x0][0xdb0] ;  /* 0x00036c0000061ab9 */ /* 0x000fe20000000800 */
[----:B------:R-:W-:-:S03]  /*1410*/  PLOP3.LUT P0, PT, PT, PT, UP0, 0x80, 0x0 ;  /* 0x000000000000781c */ /* 0x000fc60003f0f008 */
[----:B------:R-:W-:-:S05]  /*1420*/  IADD3 R0, R113, 0xaf, RZ ;  /* 0x000000af71007810 */ /* 0x000fca0007ffe0ff */
[----:B------:R-:W-:Y:S01]  /*1430*/  IMAD.HI R0, R0, 0x2e8ba2e9, RZ ;  /* 0x2e8ba2e900007827 */ /* 0x000fe200078e02ff */
[----:B------:R-:W-:-:S03]  /*1440*/  ULEA.HI UR4, UR9, UR9, URZ, 0x1 ;  /* 0x0000000909047291 */ /* 0x000fc6000f8f083f */
[----:B------:R-:W-:Y:S01]  /*1450*/  IMAD.U32 R19, RZ, RZ, UR9 ;  /* 0x00000009ff137e24 */ /* 0x000fe2000f8e00ff */
[----:B------:R-:W-:Y:S01]  /*1460*/  SHF.R.U32.HI R3, RZ, 0x1f, R0 ;  /* 0x0000001fff037819 */ /* 0x000fe20000011600 */
[----:B------:R-:W-:Y:S02]  /*1470*/  ULOP3.LUT UR7, UR4, 0x1e, URZ, 0xc0, !UPT ;  /* 0x0000001e04077892 */ /* 0x000fe4000f8ec03f */
[----:B------:R-:W-:Y:S01]  /*1480*/  UIMAD.WIDE.U32 UR4, UR10, UR5, URZ ;  /* 0x000000050a0472a5 */ /* 0x000fe2000f8e003f */
[----:B------:R-:W-:Y:S01]  /*1490*/  LEA.HI.SX32 R112, R0, R3, 0x1b ;  /* 0x0000000300707211 */ /* 0x000fe200078fdaff */
[----:B------:R-:W-:Y:S02]  /*14a0*/  UIADD3 UR7, UR9, -UR7, URZ ;  /* 0x8000000709077290 */ /* 0x000fe4000fffe03f */
[----:B------:R-:W-:Y:S02]  /*14b0*/  @UP1 USHF.R.U32.HI UR11, URZ, UR6, UR5 ;  /* 0x000000063f0b1299 */ /* 0x000fe40008011605 */
[----:B------:R-:W-:-:S03]  /*14c0*/  ULEA UR7, UR7, UR8, 0xd ;  /* 0x0000000807077291 */ /* 0x000fc6000f8e683f */
[----:B------:R-:W-:Y:S01]  /*14d0*/  @UP2 ULDC.64 UR8, c[0x0][0xdb8] ;  /* 0x00036e0000082ab9 */ /* 0x000fe20000000a00 */
[----:B------:R-:W-:Y:S01]  /*14e0*/  USHF.R.U32.HI UR7, URZ, 0x4, UR7 ;  /* 0x000000043f077899 */ /* 0x000fe20008011607 */
[----:B------:R-:W-:Y:S01]  /*14f0*/  IMAD.U32 R224, RZ, RZ, UR11 ;  /* 0x0000000bffe07e24 */ /* 0x000fe2000f8e00ff */
[----:B------:R-:W-:Y:S02]  /*1500*/  UIMAD.WIDE.U32 UR4, UR11, UR8, URZ ;  /* 0x000000080b0472a5 */ /* 0x000fe4000f8e003f */
[----:B------:R-:W-:Y:S01]  /*1510*/  UMOV UR36, UR11 ;  /* 0x0000000b00247c82 */ /* 0x000fe20008000000 */
[----:B------:R-:W-:Y:S02]  /*1520*/  ULOP3.LUT UR48, UR7, 0x3fff, URZ, 0xc0, !UPT ;  /* 0x00003fff07307892 */ /* 0x000fe4000f8ec03f */
[----:B------:R-:W-:Y:S02]  /*1530*/  @UP2 USHF.R.U32.HI UR36, URZ, UR9, UR5 ;  /* 0x000000093f242299 */ /* 0x000fe40008011605 */
[----:B------:R-:W-:-:S02]  /*1540*/  UMOV UR4, UR10 ;  /* 0x0000000a00047c82 */ /* 0x000fc40008000000 */
[----:B------:R-:W-:Y:S01]  /*1550*/  IMAD.U32 R223, RZ, RZ, UR4 ;  /* 0x00000004ffdf7e24 */ /* 0x000fe2000f8e00ff */
[----:B------:R-:W-:Y:S07]  /*1560*/  @!P0 BRA `(.L_x_128) ;  /* 0x0000000000408947 */ /* 0x000fee0003800000 */
[----:B------:R-:W-:Y:S01]  /*1570*/  MOV R0, 0x0 ;  /* 0x0000000000007802 */ /* 0x000fe20000000f00 */
[----:B------:R-:W-:Y:S01]  /*1580*/  ULDC.64 UR4, c[0x4][0xa0] ;  /* 0x0100280000047ab9 */ /* 0x000fe20000000a00 */
[----:B------:R-:W-:Y:S01]  /*1590*/  ULDC.64 UR6, c[0x4][0x40] ;  /* 0x0100100000067ab9 */ /* 0x000fe20000000a00 */
[----:B------:R-:W-:Y:S01]  /*15a0*/  IMAD.U32 R4, RZ, RZ, UR4 ;  /* 0x00000004ff047e24 */ /* 0x000fe2000f8e00ff */
[----:B------:R1:W2:Y:S01]  /*15b0*/  LDC.64 R2, c[0x4][R0] ;  /* 0x0100000000027b82 */ /* 0x0002a20000000a00 */
[----:B------:R-:W-:Y:S01]  /*15c0*/  IMAD.U32 R5, RZ, RZ, UR5 ;  /* 0x00000005ff057e24 */ /* 0x000fe2000f8e00ff */
[----:B------:R-:W-:Y:S01]  /*15d0*/  ULDC.64 UR4, c[0x4][0xa8] ;  /* 0x01002a0000047ab9 */ /* 0x000fe20000000a00 */
[----:B------:R-:W-:Y:S01]  /*15e0*/  MOV R10, UR6 ;  /* 0x00000006000a7c02 */ /* 0x000fe20008000f00 */
[----:B------:R-:W-:Y:S02]  /*15f0*/  IMAD.U32 R6, RZ, RZ, UR4 ;  /* 0x00000004ff067e24 */ /* 0x000fe4000f8e00ff */
[----:B------:R-:W-:-:S02]  /*1600*/  IMAD.U32 R7, RZ, RZ, UR5 ;  /* 0x00000005ff077e24 */ /* 0x000fc4000f8e00ff */
[----:B------:R-:W-:Y:S02]  /*1610*/  IMAD.U32 R11, RZ, RZ, UR7 ;  /* 0x00000007ff0b7e24 */ /* 0x000fe4000f8e00ff */
[----:B------:R-:W-:Y:S02]  /*1620*/  IMAD.MOV.U32 R8, RZ, RZ, 0x70 ;  /* 0x00000070ff087424 */ /* 0x000fe400078e00ff */
[----:B------:R-:W-:Y:S02]  /*1630*/  IMAD.MOV.U32 R12, RZ, RZ, 0x1 ;  /* 0x00000001ff0c7424 */ /* 0x000fe400078e00ff */
[----:B-1----:R-:W-:-:S07]  /*1640*/  IMAD.MOV.U32 R13, RZ, RZ, RZ ;  /* 0x000000ffff0d7224 */ /* 0x002fce00078e00ff */
[----:B------:R-:W-:-:S07]  /*1650*/  LEPC R20, `(.L_x_128) ;  /* 0x000000001014794e */ /* 0x000fce0000000000 */
[----:B--2---:R-:W-:Y:S05]  /*1660*/  CALL.ABS.NOINC R2 ;  /* 0x0000000002007343 */ /* 0x004fea0003c00000 */
.L_x_128:
[----:B------:R-:W-:Y:S02]  /*1670*/  LOP3.LUT R0, R221, 0x1, RZ, 0xc0, !PT ;  /* 0x00000001dd007812 */ /* 0x000fe400078ec0ff */
[----:B------:R-:W-:Y:S02]  /*1680*/  ISETP.NE.AND P0, PT, R18, 0x3, PT ;  /* 0x000000031200780c */ /* 0x000fe40003f05270 */
[----:B------:R-:W-:-:S04]  /*1690*/  SHF.L.U32 R0, R0, 0x1f, RZ ;  /* 0x0000001f00007819 */ /* 0x000fc800000006ff */
[----:B------:R-:W1:Y:S02]  /*16a0*/  SYNCS.PHASECHK.TRANS64.TRYWAIT P1, [UR39+0x34800], R0 ;  /* 0x03480000ff0075a7 */ /* 0x000e640008020167 */
[----:B-1----:R-:W-:Y:S05]  /*16b0*/  @!P1 BRA `(.L_x_129) ;  /* 0x000000f400c49947 */ /* 0x002fea0003800000 */
.L_x_219:
[----:B------:R-:W-:Y:S05]  /*16c0*/  @!P0 BRA `(.L_x_130) ;  /* 0x0000000000048947 */ /* 0x000fea0003800000 */
[----:B------:R-:W-:Y:S01]  /*16d0*/  BPT.TRAP 0x1 ;  /* 0x000000040000795c */ /* 0x000fe20000300000 */
.L_x_130:
[----:B------:R-:W-:Y:S02]  /*16e0*/  IMAD.U32 R10, RZ, RZ, UR38 ;  /* 0x00000026ff0a7e24 */ /* 0x000fe4000f8e00ff */
[----:B-1----:R-:W-:-:S03]  /*16f0*/  IMAD.U32 R3, RZ, RZ, UR61 ;  /* 0x0000003dff037e24 */ /* 0x002fc6000f8e00ff */
[----:B------:R-:W-:Y:S02]  /*1700*/  LEA R10, R10, UR39, 0x3 ;  /* 0x000000270a0a7c11 */ /* 0x000fe4000f8e18ff */
[----:B------:R-:W-:-:S04]  /*1710*/  SHF.L.U32 R3, R3, 0x1f, RZ ;  /* 0x0000001f03037819 */ /* 0x000fc800000006ff */
[----:B------:R1:W2:Y:S01]  /*1720*/  SYNCS.PHASECHK.TRANS64.TRYWAIT P1, [R10+URZ+0x34830], R3 ;  /* 0x034830030a0075a7 */ /* 0x0002a2000802017f */
[----:B------:R-:W-:Y:S05]  /*1730*/  @!P0 BRA `(.L_x_131) ;  /* 0x0000000000048947 */ /* 0x000fea0003800000 */
[----:B------:R-:W-:Y:S01]  /*1740*/  BPT.TRAP 0x1 ;  /* 0x000000040000795c */ /* 0x000fe20000300000 */
.L_x_131:
[----:B--2---:R-:W-:Y:S05]  /*1750*/  @P1 BRA `(.L_x_132) ;  /* 0x0000000000081947 */ /* 0x004fea0003800000 */
[----:B------:R-:W2:Y:S02]  /*1760*/  SYNCS.PHASECHK.TRANS64.TRYWAIT P1, [R10+URZ+0x34830], R3 ;  /* 0x034830030a0075a7 */ /* 0x000ea4000802017f */
[----:B--2---:R-:W-:Y:S05]  /*1770*/  @!P1 BRA `(.L_x_133) ;  /* 0x000000f400ac9947 */ /* 0x004fea0003800000 */
.L_x_132:
[----:B------:R-:W-:Y:S05]  /*1780*/  WARPSYNC.ALL ;  /* 0x0000000000007948 */ /* 0x000fea0003800000 */
[----:B------:R-:W-:Y:S01]  /*1790*/  UIADD3 UR4, UR39, 0x1e400, URZ ;  /* 0x0001e40027047890 */ /* 0x000fe2000fffe03f */
[----:B------:R-:W-:Y:S01]  /*17a0*/  WARPGROUP.ARRIVE ;  /* 0x00000000000079c5 */ /* 0x000fe20000000000 */
[----:B------:R-:W-:Y:S02]  /*17b0*/  ULOP3.LUT UR48, UR48, 0x10000, URZ, 0xfc, !UPT ;  /* 0x0001000030307892 */ /* 0x000fe4000f8efc3f */
[----:B------:R-:W-:Y:S01]  /*17c0*/  USHF.R.U32.HI UR4, URZ, 0x4, UR4 ;  /* 0x000000043f047899 */ /* 0x000fe20008011604 */
[----:B------:R-:W-:Y:S01]  /*17d0*/  UMOV UR41, 0x40000040 ;  /* 0x4000004000297882 */ /* 0x000fe20000000000 */
[----:B------:R-:W-:-:S02]  /*17e0*/  UMOV UR43, 0x40000040 ;  /* 0x40000040002b7882 */ /* 0x000fc40000000000 */
[----:B------:R-:W-:Y:S01]  /*17f0*/  ULOP3.LUT UR6, UR4, 0x3fff, URZ, 0xc0, !UPT ;  /* 0x00003fff04067892 */ /* 0x000fe2000f8ec03f */
[----:B------:R-:W-:Y:S01]  /*1800*/  IMAD.U32 R9, RZ, RZ, UR41 ;  /* 0x00000029ff097e24 */ /* 0x000fe2000f8e00ff */
[----:B------:R-:W-:Y:S01]  /*1810*/  UMOV UR40, UR48 ;  /* 0x0000003000287c82 */ /* 0x000fe20008000000 */
[----:B------:R-:W-:Y:S01]  /*1820*/  UMOV UR5, UR41 ;  /* 0x0000002900057c82 */ /* 0x000fe20008000000 */
[----:B------:R-:W-:Y:S01]  /*1830*/  ULOP3.LUT UR7, UR6, 0x10000, URZ, 0xfc, !UPT ;  /* 0x0001000006077892 */ /* 0x000fe2000f8efc3f */
[----:B------:R-:W-:Y:S01]  /*1840*/  MOV R8, UR40 ;  /* 0x0000002800087c02 */ /* 0x000fe20008000f00 */
[----:B------:R-:W-:Y:S01]  /*1850*/  UMOV UR4, UR40 ;  /* 0x0000002800047c82 */ /* 0x000fe20008000000 */
[----:B------:R-:W-:Y:S01]  /*1860*/  UMOV UR8, UR40 ;  /* 0x0000002800087c82 */ /* 0x000fe20008000000 */
[----:B------:R-:W-:Y:S02]  /*1870*/  UIMAD UR37, UR38, 0xb00, UR7 ;  /* 0x00000b00262578a4 */ /* 0x000fe4000f8e0207 */
[----:B------:R-:W-:Y:S01]  /*1880*/  IMAD.U32 R0, RZ, RZ, UR7 ;  /* 0x00000007ff007e24 */ /* 0x000fe2000f8e00ff */
[----:B------:R-:W-:Y:S01]  /*1890*/  UMOV UR7, 0x40000040 ;  /* 0x4000004000077882 */ /* 0x000fe20000000000 */
[----:B------:R-:W-:-:S02]  /*18a0*/  UIADD3 UR6, UR37, 0x80, URZ ;  /* 0x0000008025067890 */ /* 0x000fc4000fffe03f */
[----:B------:R-:W-:Y:S02]  /*18b0*/  UIADD3 UR10, UR37, 0x100, URZ ;  /* 0x00000100250a7890 */ /* 0x000fe4000fffe03f */
[----:B------:R-:W-:Y:S01]  /*18c0*/  UMOV UR42, UR37 ;  /* 0x00000025002a7c82 */ /* 0x000fe20008000000 */
[----:B------:R-:W-:Y:S01]  /*18d0*/  UMOV UR9, UR41 ;  /* 0x0000002900097c82 */ /* 0x000fe20008000000 */
[----:B------:R-:W-:Y:S01]  /*18e0*/  HGMMA.64x16x16.F32 R104, gdesc[UR40], RZ, !UPT, gsb0 ;  /* 0x00200000286879f0 */ /* 0x000fe2000c0008ff */
        /* <DEDUP_REMOVED lines=25> */
[----:B------:R-:W-:Y:S01]  /*1a80*/  UMOV UR43, 0x40000040 ;  /* 0x40000040002b7882 */ /* 0x000fe20000000000 */
[----:B------:R-:W-:Y:S01]  /*1a90*/  UIADD3 UR46, UR37, 0x604, URZ ;  /* 0x00000604252e7890 */ /* 0x000fe2000fffe03f */
[----:B------:R-:W-:Y:S01]  /*1aa0*/  UMOV UR47, 0x40000040 ;  /* 0x40000040002f7882 */ /* 0x000fe20000000000 */
[----:B------:R-:W-:Y:S01]  /*1ab0*/  UIADD3 UR50, UR37, 0x606, URZ ;  /* 0x0000060625327890 */ /* 0x000fe2000fffe03f */
[----:B------:R-:W-:Y:S01]  /*1ac0*/  UMOV UR51, 0x40000040 ;  /* 0x4000004000337882 */ /* 0x000fe20000000000 */
        /* <DEDUP_REMOVED lines=50> */
[----:B------:R-:W-:Y:S02]  /*1df0*/  UMOV UR41, 0x40000040 ;  /* 0x4000004000297882 */ /* 0x000fe40000000000 */
[----:B------:R-:W-:Y:S01]  /*1e00*/  UMOV UR9, UR41 ;  /* 0x0000002900097c82 */ /* 0x000fe20008000000 */
[----:B------:R-:W-:Y:S01]  /*1e10*/  UMOV UR13, UR41 ;  /* 0x00000029000d7c82 */ /* 0x000fe20008000000 */
[----:B------:R-:W-:Y:S01]  /*1e20*/  UMOV UR17, UR41 ;  /* 0x0000002900117c82 */ /* 0x000fe20008000000 */
[----:B------:R-:W-:Y:S01]  /*1e30*/  UMOV UR21, UR41 ;  /* 0x0000002900157c82 */ /* 0x000fe20008000000 */
[----:B------:R-:W-:Y:S01]  /*1e40*/  UMOV UR25, UR41 ;  /* 0x0000002900197c82 */ /* 0x000fe20008000000 */
[----:B------:R-:W-:Y:S01]  /*1e50*/  UMOV UR29, UR41 ;  /* 0x00000029001d7c82 */ /* 0x000fe20008000000 */
[----:B------:R-:W-:Y:S01]  /*1e60*/  UMOV UR33, UR41 ;  /* 0x0000002900217c82 */ /* 0x000fe20008000000 */
[----:B------:R-:W-:Y:S01]  /*1e70*/  IMAD.U32 R7, RZ, RZ, UR41 ;  /* 0x00000029ff077e24 */ /* 0x000fe2000f8e00ff */
[----:B------:R-:W-:-:S02]  /*1e80*/  WARPGROUP.DEPBAR.LE gsb0, 0x0 ;  /* 0x00008000000079c5 */ /* 0x000fc40000010000 */
[----:B------:R-:W-:-:S06]  /*1e90*/  WARPGROUP.ARRIVE ;  /* 0x00000000000079c5 */ /* 0x000fcc0000000000 */
[----:B------:R-:W-:Y:S01]  /*1ea0*/  HGMMA.64x16x16.F32 R24, gdesc[UR4], RZ, !UPT, gsb0 ;  /* 0x00200000041879f0 */ /* 0x000fe2000c0008ff */
[----:B------:R-:W-:Y:S02]  /*1eb0*/  UIADD3 UR4, UR48, 0x2, URZ ;  /* 0x0000000230047890 */ /* 0x000fe4000fffe03f */
[----:B------:R-:W-:Y:S01]  /*1ec0*/  UIADD3 UR6, UR37, 0x2, URZ ;  /* 0x0000000225067890 */ /* 0x000fe2000fffe03f */
[----:B------:R-:W-:Y:S01]  /*1ed0*/  UMOV UR5, UR41 ;  /* 0x0000002900057c82 */ /* 0x000fe20008000000 */
[----:B------:R-:W-:-:S03]  /*1ee0*/  UMOV UR7, 0x40000040 ;  /* 0x4000004000077882 */ /* 0x000fc60000000000 */
[----:B------:R-:W-:Y:S02]  /*1ef0*/  UMOV UR40, UR4 ;  /* 0x0000000400287c82 */ /* 0x000fe40008000000 */
        /* <DEDUP_REMOVED lines=15> */
[----:B------:R-:W-:Y:S01]  /*1ff0*/  HGMMA.64x16x16.F32 R104, gdesc[UR40], R104, gsb0 ;  /* 0x00200000286879f0 */ /* 0x000fe20008000868 */
[----:B------:R-:W-:Y:S02]  /*2000*/  UMOV UR43, 0x40000040 ;  /* 0x40000040002b7882 */ /* 0x000fe40000000000 */
[----:B------:R-:W-:Y:S02]  /*2010*/  WARPGROUP.DEPBAR.LE gsb0, 0x0 ;  /* 0x00008000000079c5 */ /* 0x000fe40000010000 */
[----:B------:R-:W-:-:S06]  /*2020*/  WARPGROUP.ARRIVE ;  /* 0x00000000000079c5 */ /* 0x000fcc0000000000 */
[----:B------:R-:W-:Y:S01]  /*2030*/  HGMMA.64x16x16.F32 R96, gdesc[UR4], R96, gsb0 ;  /* 0x00200000046079f0 */ /* 0x000fe20008000860 */
[----:B------:R-:W-:Y:S02]  /*2040*/  UIADD3 UR4, UR37, 0x202, URZ ;  /* 0x0000020225047890 */ /* 0x000fe4000fffe03f */
[----:B------:R-:W-:Y:S01]  /*2050*/  UIADD3 UR6, UR37, 0x482, URZ ;  /* 0x0000048225067890 */ /* 0x000fe2000fffe03f */
[----:B------:R-:W-:Y:S01]  /*2060*/  UMOV UR5, UR41 ;  /* 0x0000002900057c82 */ /* 0x000fe20008000000 */
[----:B------:R-:W-:-:S03]  /*2070*/  UMOV UR7, 0x40000040 ;  /* 0x4000004000077882 */ /* 0x000fc60000000000 */
[----:B------:R-:W-:Y:S01]  /*2080*/  UMOV UR18, UR4 ;  /* 0x0000000400127c82 */ /* 0x000fe20008000000 */
[----:B------:R-:W-:Y:S01]  /*2090*/  UMOV UR4, UR40 ;  /* 0x0000002800047c82 */ /* 0x000fe20008000000 */
        /* <DEDUP_REMOVED lines=137> */
[----:B-12---:R-:W-:Y:S01]  /*2930*/  IMAD.U32 R3, RZ, RZ, UR41 ;  /* 0x00000029ff037e24 */ /* 0x006fe2000f8e00ff */
        /* <DEDUP_REMOVED lines=20> */
[----:B------:R-:W-:Y:S01]  /*2a80*/  MOV R2, UR40 ;  /* 0x0000002800027c02 */ /* 0x000fe20008000f00 */
        /* <DEDUP_REMOVED lines=63> */
[----:B------:R-:W-:Y:S01]  /*2e80*/  UMOV UR7, 0x40000040 ;  /* 0x4000004000077882 */ /* 0x000fe20000000000 */
        /* <DEDUP_REMOVED lines=17> */
[----:B------:R-:W-:Y:S01]  /*2fa0*/  UMOV UR6, UR10 ;  /* 0x0000000a00067c82 */ /* 0x000fe20008000000 */
[----:B------:R-:W-:Y:S01]  /*2fb0*/  UMOV UR7, 0x40000040 ;  /* 0x4000004000077882 */ /* 0x000fe20000000000 */
[----:B------:R-:W-:Y:S01]  /*2fc0*/  UMOV UR10, UR14 ;  /* 0x0000000e000a7c82 */ /* 0x000fe20008000000 */
[----:B------:R-:W-:Y:S01]  /*2fd0*/  UMOV UR14, UR18 ;  /* 0x00000012000e7c82 */ /* 0x000fe20008000000 */
        /* <DEDUP_REMOVED lines=9> */
[----:B------:R-:W-:-:S06]  /*3070*/  UMOV UR7, 0x40000040 ;  /* 0x4000004000077882 */ /* 0x000fcc0000000000 */
[----:B------:R-:W-:Y:S01]  /*3080*/  UMOV UR18, UR6 ;  /* 0x0000000600127c82 */ /* 0x000fe20008000000 */
[----:B------:R-:W-:Y:S01]  /*3090*/  UIADD3 UR6, UR37, 0xa00, URZ ;  /* 0x00000a0025067890 */ /* 0x000fe2000fffe03f */
[----:B------:R-:W-:Y:S02]  /*30a0*/  WARPGROUP.DEPBAR.LE gsb0, 0x0 ;  /* 0x00008000000079c5 */ /* 0x000fe40000010000 */
[----:B------:R-:W-:-:S06]  /*30b0*/  WARPGROUP.ARRIVE ;  /* 0x00000000000079c5 */ /* 0x000fcc0000000000 */
[----:B------:R-:W-:Y:S01]  /*30c0*/  HGMMA.64x16x16.F32 R80, gdesc[UR8], R80, gsb0 ;  /* 0x00200000085079f0 */ /* 0x000fe20008000850 */
[----:B------:R-:W-:Y:S02]  /*30d0*/  UIADD3 UR8, UR37, 0xa80, URZ ;  /* 0x00000a8025087890 */ /* 0x000fe4000fffe03f */
[----:B------:R-:W-:Y:S01]  /*30e0*/  UIADD3 UR10, UR37, 0x582, URZ ;  /* 0x00000582250a7890 */ /* 0x000fe2000fffe03f */
[----:B------:R-:W-:Y:S01]  /*30f0*/  UMOV UR9, 0x40000040 ;  /* 0x4000004000097882 */ /* 0x000fe20000000000 */
[----:B------:R-:W-:Y:S01]  /*3100*/  UMOV UR11, 0x40000040 ;  /* 0x40000040000b7882 */ /* 0x000fe20000000000 */
[----:B------:R-:W-:Y:S01]  /*3110*/  UMOV UR41, UR9 ;  /* 0x0000000900297c82 */ /* 0x000fe20008000000 */
[----:B------:R-:W-:Y:S01]  /*3120*/  UMOV UR33, UR9 ;  /* 0x0000000900217c82 */ /* 0x000fe20008000000 */
[----:B------:R-:W-:Y:S02]  /*3130*/  WARPGROUP.DEPBAR.LE gsb0, 0x0 ;  /* 0x00008000000079c5 */ /* 0x000fe40000010000 */
[----:B------:R-:W-:-:S06]  /*3140*/  WARPGROUP.ARRIVE ;  /* 0x00000000000079c5 */ /* 0x000fcc0000000000 */
[----:B------:R-:W-:Y:S01]  /*3150*/  HGMMA.64x16x16.F32 R72, gdesc[UR12], R72, gsb0 ;  /* 0x002000000c4879f0 */ /* 0x000fe20008000848 */
[----:B------:R-:W-:Y:S01]  /*3160*/  UIADD3 UR14, UR37, 0x782, URZ ;  /* 0x00000782250e7890 */ /* 0x000fe2000fffe03f */
[----:B------:R-:W-:Y:S01]  /*3170*/  UMOV UR13, UR9 ;  /* 0x00000009000d7c82 */ /* 0x000fe20008000000 */
[----:B------:R-:W-:Y:S01]  /*3180*/  UMOV UR15, 0x40000040 ;  /* 0x40000040000f7882 */ /* 0x000fe20000000000 */
        /* <DEDUP_REMOVED lines=27> */
[----:B------:R-:W-:Y:S01]  /*3340*/  UMOV UR6, UR8 ;  /* 0x0000000800067c82 */ /* 0x000fe20008000000 */
[----:B------:R-:W-:Y:S01]  /*3350*/  UMOV UR7, 0x40000040 ;  /* 0x4000004000077882 */ /* 0x000fe20000000000 */
[----:B------:R-:W-:-:S07]  /*3360*/  UIADD3 UR8, UR48, 0x402, URZ ;  /* 0x0000040230087890 */ /* 0x000fce000fffe03f */
[----:B------:R-:W-:Y:S01]  /*3370*/  UMOV UR40, UR8 ;  /* 0x0000000800287c82 */ /* 0x000fe20008000000 */
[----:B------:R-:W-:Y:S01]  /*3380*/  UMOV UR32, UR8 ;  /* 0x0000000800207c82 */ /* 0x000fe20008000000 */
[----:B------:R-:W-:Y:S01]  /*3390*/  UMOV UR12, UR8 ;  /* 0x00000008000c7c82 */ /* 0x000fe20008000000 */
[----:B------:R-:W-:Y:S01]  /*33a0*/  UMOV UR16, UR8 ;  /* 0x0000000800107c82 */ /* 0x000fe20008000000 */
[----:B------:R-:W-:Y:S01]  /*33b0*/  UMOV UR20, UR8 ;  /* 0x0000000800147c82 */ /* 0x000fe20008000000 */
[----:B------:R-:W-:Y:S01]  /*33c0*/  UMOV UR24, UR8 ;  /* 0x0000000800187c82 */ /* 0x000fe20008000000 */
[----:B------:R-:W-:Y:S01]  /*33d0*/  UMOV UR28, UR8 ;  /* 0x00000008001c7c82 */ /* 0x000fe20008000000 */
        /* <DEDUP_REMOVED lines=185> */
[----:B------:R-:W-:Y:S05]  /*3f70*/  @!P0 BRA `(.L_x_134) ;  /* 0x0000000000048947 */ /* 0x000fea0003800000 */
[----:B------:R-:W-:Y:S01]  /*3f80*/  BPT.TRAP 0x1 ;  /* 0x000000040000795c */ /* 0x000fe20000300000 */
.L_x_134:
[----:B------:R-:W-:Y:S01]  /*3f90*/  ULDC UR6, c[0x0][0x9d8] ;  /* 0x0002760000067ab9 */ /* 0x000fe20000000800 */
[----:B------:R-:W-:Y:S01]  /*3fa0*/  ULDC UR7, c[0x0][0x988] ;  /* 0x0002620000077ab9 */ /* 0x000fe20000000800 */
[----:B------:R-:W-:Y:S01]  /*3fb0*/  FMUL.FTZ R13, R104, UR6 ;  /* 0x00000006680d7c20 */ /* 0x000fe20008410000 */
[----:B------:R-:W-:Y:S01]  /*3fc0*/  FMUL.FTZ R14, R105, UR6 ;  /* 0x00000006690e7c20 */ /* 0x000fe20008410000 */
[----:B------:R-:W-:Y:S01]  /*3fd0*/  FMUL.FTZ R21, R108, UR6 ;  /* 0x000000066c157c20 */ /* 0x000fe20008410000 */
[----:B------:R-:W-:Y:S01]  /*3fe0*/  FMUL.FTZ R104, R109, UR6 ;  /* 0x000000066d687c20 */ /* 0x000fe20008410000 */
[----:B------:R-:W2:Y:S01]  /*3ff0*/  LDL R134, [R1+0x4] ;  /* 0x0000040001867983 */ /* 0x000ea20000100800 */
[----:B------:R-:W-:Y:S01]  /*4000*/  FMUL.FTZ R122, R33, UR6 ;  /* 0x00000006217a7c20 */ /* 0x000fe20008410000 */
[----:B------:R-:W1:Y:S01]  /*4010*/  MUFU.TANH R13, R13 ;  /* 0x0000000d000d7308 */ /* 0x000e620000002400 */
[----:B------:R-:W-:Y:S02]  /*4020*/  IMAD.IADD R33, R228, 0x1, R113 ;  /* 0x00000001e4217824 */ /* 0x000fe400078e0271 */
[----:B------:R-:W-:Y:S01]  /*4030*/  FMUL.FTZ R105, R96, UR6 ;  /* 0x0000000660697c20 */ /* 0x000fe20008410000 */
[----:B------:R-:W-:Y:S01]  /*4040*/  FMUL.FTZ R126, R36, UR6 ;  /* 0x00000006247e7c20 */ /* 0x000fe20008410000 */
[----:B------:R-:W-:Y:S01]  /*4050*/  FMUL.FTZ R11, R106, UR6 ;  /* 0x000000066a0b7c20 */ /* 0x000fe20008410000 */
[----:B------:R-:W-:-:S02]  /*4060*/  IMAD R36, R112, -0xb0, R33 ;  /* 0xffffff5070247824 */ /* 0x000fc400078e0221 */
[----:B------:R-:W-:Y:S01]  /*4070*/  FMUL.FTZ R106, R97, UR6 ;  /* 0x00000006616a7c20 */ /* 0x000fe20008410000 */
[----:B------:R-:W-:Y:S01]  /*4080*/  FMUL.FTZ R12, R107, UR6 ;  /* 0x000000066b0c7c20 */ /* 0x000fe20008410000 */
[----:B------:R-:W3:Y:S01]  /*4090*/  MUFU.TANH R14, R14 ;  /* 0x0000000e000e7308 */ /* 0x000ee20000002400 */
[----:B------:R-:W-:Y:S01]  /*40a0*/  FMUL.FTZ R107, R100, UR6 ;  /* 0x00000006646b7c20 */ /* 0x000fe20008410000 */
[----:B------:R-:W-:Y:S01]  /*40b0*/  ISETP.GT.AND P2, PT, R36, RZ, PT ;  /* 0x000000ff2400720c */ /* 0x000fe20003f44270 */
[----:B------:R-:W-:Y:S01]  /*40c0*/  FMUL.FTZ R128, R24, UR6 ;  /* 0x0000000618807c20 */ /* 0x000fe20008410000 */
[----:B------:R-:W-:Y:S01]  /*40d0*/  ISETP.GT.AND P1, PT, R36, 0x1, PT ;  /* 0x000000012400780c */ /* 0x000fe20003f24270 */
[----:B------:R-:W-:Y:S01]  /*40e0*/  FMUL.FTZ R20, R110, UR6 ;  /* 0x000000066e147c20 */ /* 0x000fe20008410000 */
[----:B------:R-:W-:Y:S01]  /*40f0*/  ISETP.GT.AND P6, PT, R36, 0x8, PT ;  /* 0x000000082400780c */ /* 0x000fe20003fc4270 */
[----:B------:R-:W-:Y:S01]  /*4100*/  FMUL.FTZ R100, R101, UR6 ;  /* 0x0000000665647c20 */ /* 0x000fe20008410000 */
[----:B------:R-:W4:Y:S01]  /*4110*/  MUFU.TANH R21, R21 ;  /* 0x0000001500157308 */ /* 0x000f220000002400 */
[----:B-1----:R-:W-:Y:S01]  /*4120*/  FSEL R24, R13, -INF , P2 ;  /* 0xff8000000d187808 */ /* 0x002fe20001000000 */
[----:B------:R-:W-:Y:S01]  /*4130*/  FMUL.FTZ R15, R111, UR6 ;  /* 0x000000066f0f7c20 */ /* 0x000fe20008410000 */
[----:B------:R-:W-:Y:S01]  /*4140*/  FMUL.FTZ R97, R98, UR6 ;  /* 0x0000000662617c20 */ /* 0x000fe20008410000 */
[----:B------:R-:W-:Y:S01]  /*4150*/  FMUL.FTZ R98, R102, UR6 ;  /* 0x0000000666627c20 */ /* 0x000fe20008410000 */
[----:B------:R-:W-:Y:S01]  /*4160*/  ISETP.GT.AND P5, PT, R36, 0x9, PT ;  /* 0x000000092400780c */ /* 0x000fe20003fa4270 */
[----:B------:R-:W-:Y:S01]  /*4170*/  FMUL.FTZ R102, R88, UR6 ;  /* 0x0000000658667c20 */ /* 0x000fe20008410000 */
[----:B------:R-:W-:Y:S01]  /*4180*/  ISETP.GT.AND P4, PT, R36, 0x10, PT ;  /* 0x000000102400780c */ /* 0x000fe20003f84270 */
[----:B------:R-:W1:Y:S01]  /*4190*/  MUFU.TANH R104, R104 ;  /* 0x0000006800687308 */ /* 0x000e620000002400 */
[----:B---3--:R-:W-:Y:S01]  /*41a0*/  FSEL R109, R14, -INF , P1 ;  /* 0xff8000000e6d7808 */ /* 0x008fe20000800000 */
[----:B------:R-:W-:Y:S01]  /*41b0*/  FMUL.FTZ R101, R89, UR6 ;  /* 0x0000000659657c20 */ /* 0x000fe20008410000 */
[----:B------:R-:W-:Y:S01]  /*41c0*/  FMUL.FTZ R96, R99, UR6 ;  /* 0x0000000663607c20 */ /* 0x000fe20008410000 */
[----:B------:R-:W-:Y:S01]  /*41d0*/  FMUL.FTZ R99, R103, UR6 ;  /* 0x0000000667637c20 */ /* 0x000fe20008410000 */
[----:B------:R-:W-:Y:S01]  /*41e0*/  FMNMX.FTZ R132, R24, R109, !PT ;  /* 0x0000006d18847209 */ /* 0x000fe20007810000 */
[----:B------:R-:W-:Y:S01]  /*41f0*/  FMUL.FTZ R103, R92, UR6 ;  /* 0x000000065c677c20 */ /* 0x000fe20008410000 */
[----:B------:R-:W-:Y:S01]  /*4200*/  ISETP.GT.AND P3, PT, R36, 0x11, PT ;  /* 0x000000112400780c */ /* 0x000fe20003f64270 */
[----:B------:R-:W3:Y:S01]  /*4210*/  MUFU.TANH R105, R105 ;  /* 0x0000006900697308 */ /* 0x000ee20000002400 */
[----:B----4-:R-:W-:Y:S01]  /*4220*/  FSEL R111, R21, -INF , P6 ;  /* 0xff800000156f7808 */ /* 0x010fe20003000000 */
[----:B------:R-:W-:Y:S01]  /*4230*/  FMUL.FTZ R92, R93, UR6 ;  /* 0x000000065d5c7c20 */ /* 0x000fe20008410000 */
[----:B------:R-:W-:Y:S01]  /*4240*/  FMUL.FTZ R88, R90, UR6 ;  /* 0x000000065a587c20 */ /* 0x000fe20008410000 */
[----:B------:R-:W-:Y:S01]  /*4250*/  FMUL.FTZ R90, R94, UR6 ;  /* 0x000000065e5a7c20 */ /* 0x000fe20008410000 */
[----:B------:R-:W-:Y:S01]  /*4260*/  FMNMX.FTZ R132, R111, R132, !PT ;  /* 0x000000846f847209 */ /* 0x000fe20007810000 */
[----:B------:R-:W-:Y:S01]  /*4270*/  FMUL.FTZ R94, R80, UR6 ;  /* 0x00000006505e7c20 */ /* 0x000fe20008410000 */
[----:B------:R-:W-:Y:S01]  /*4280*/  FMUL.FTZ R93, R81, UR6 ;  /* 0x00000006515d7c20 */ /* 0x000fe20008410000 */
[----:B------:R-:W4:Y:S01]  /*4290*/  MUFU.TANH R11, R11 ;  /* 0x0000000b000b7308 */ /* 0x000f220000002400 */
[----:B-1----:R-:W-:Y:S01]  /*42a0*/  FSEL R115, R104, -INF , P5 ;  /* 0xff80000068737808 */ /* 0x002fe20002800000 */
[----:B------:R-:W-:Y:S01]  /*42b0*/  FMUL.FTZ R89, R91, UR6 ;  /* 0x000000065b597c20 */ /* 0x000fe20008410000 */
[----:B------:R-:W-:Y:S01]  /*42c0*/  FMUL.FTZ R91, R95, UR6 ;  /* 0x000000065f5b7c20 */ /* 0x000fe20008410000 */
[----:B------:R-:W-:Y:S01]  /*42d0*/  FMUL.FTZ R95, R84, UR6 ;  /* 0x00000006545f7c20 */ /* 0x000fe20008410000 */
[----:B------:R-:W-:Y:S01]  /*42e0*/  FMNMX.FTZ R132, R115, R132, !PT ;  /* 0x0000008473847209 */ /* 0x000fe20007810000 */
[----:B------:R-:W-:Y:S01]  /*42f0*/  FMUL.FTZ R84, R85, UR6 ;  /* 0x0000000655547c20 */ /* 0x000fe20008410000 */
[----:B------:R-:W-:Y:S01]  /*4300*/  FMUL.FTZ R130, R25, UR6 ;  /* 0x0000000619827c20 */ /* 0x000fe20008410000 */
[----:B------:R-:W1:Y:S01]  /*4310*/  MUFU.TANH R106, R106 ;  /* 0x0000006a006a7308 */ /* 0x000e620000002400 */
[----:B---3--:R-:W-:Y:S01]  /*4320*/  FSEL R105, R105, -INF , P4 ;  /* 0xff80000069697808 */ /* 0x008fe20002000000 */
[----:B------:R-:W-:Y:S01]  /*4330*/  FMUL.FTZ R29, R29, UR6 ;  /* 0x000000061d1d7c20 */ /* 0x000fe20008410000 */
[----:B------:R-:W-:Y:S01]  /*4340*/  FMUL.FTZ R80, R82, UR6 ;  /* 0x0000000652507c20 */ /* 0x000fe20008410000 */
[----:B------:R-:W-:Y:S01]  /*4350*/  FMUL.FTZ R82, R86, UR6 ;  /* 0x0000000656527c20 */ /* 0x000fe20008410000 */
[----:B------:R-:W-:Y:S01]  /*4360*/  FMNMX.FTZ R132, R105, R132, !PT ;  /* 0x0000008469847209 */ /* 0x000fe20007810000 */
[----:B------:R-:W-:Y:S01]  /*4370*/  FMUL.FTZ R86, R72, UR6 ;  /* 0x0000000648567c20 */ /* 0x000fe20008410000 */
[----:B------:R-:W-:Y:S01]  /*4380*/  FMUL.FTZ R85, R73, UR6 ;  /* 0x0000000649557c20 */ /* 0x000fe20008410000 */
[----:B------:R-:W3:Y:S01]  /*4390*/  MUFU.TANH R12, R12 ;  /* 0x0000000c000c7308 */ /* 0x000ee20000002400 */
[----:B----4-:R-:W-:Y:S01]  /*43a0*/  FSEL R11, R11, -INF , P2 ;  /* 0xff8000000b0b7808 */ /* 0x010fe20001000000 */
[----:B------:R-:W-:Y:S01]  /*43b0*/  FMUL.FTZ R81, R83, UR6 ;  /* 0x0000000653517c20 */ /* 0x000fe20008410000 */
[----:B------:R-:W-:Y:S01]  /*43c0*/  ISETP.GT.AND P2, PT, R36, 0x18, PT ;  /* 0x000000182400780c */ /* 0x000fe20003f44270 */
[----:B------:R-:W-:Y:S01]  /*43d0*/  FMUL.FTZ R83, R87, UR6 ;  /* 0x0000000657537c20 */ /* 0x000fe20008410000 */
[----:B------:R-:W-:Y:S01]  /*43e0*/  FMUL.FTZ R87, R76, UR6 ;  /* 0x000000064c577c20 */ /* 0x000fe20008410000 */
        /* <DEDUP_REMOVED lines=13> */
[----:B------:R-:W-:Y:S01]  /*44c0*/  ISETP.GT.AND P1, PT, R36, 0x19, PT ;  /* 0x000000192400780c */ /* 0x000fe20003f24270 */
[----:B------:R-:W-:Y:S01]  /*44d0*/  FMUL.FTZ R114, R41, UR6 ;  /* 0x0000000629727c20 */ /* 0x000fe20008410000 */
[----:B------:R-:W-:Y:S01]  /*44e0*/  FMUL.FTZ R52, R54, UR6 ;  /* 0x0000000636347c20 */ /* 0x000fe20008410000 */
[----:B------:R-:W-:Y:S01]  /*44f0*/  FMUL.FTZ R54, R40, UR6 ;  /* 0x0000000628367c20 */ /* 0x000fe20008410000 */
[----:B------:R-:W-:Y:S01]  /*4500*/  FMUL.FTZ R77, R65, UR6 ;  /* 0x00000006414d7c20 */ /* 0x000fe20008410000 */
        /* <DEDUP_REMOVED lines=11> */
[----:B------:R-:W-:Y:S01]  /*45c0*/  ISETP.GT.AND P6, PT, R36, 0x20, PT ;  /* 0x000000202400780c */ /* 0x000fe20003fc4270 */
[----:B------:R-:W-:Y:S01]  /*45d0*/  FMUL.FTZ R68, R69, UR6 ;  /* 0x0000000645447c20 */ /* 0x000fe20008410000 */
[----:B------:R-:W-:Y:S01]  /*45e0*/  FMUL.FTZ R69, R56, UR6 ;  /* 0x0000000638457c20 */ /* 0x000fe20008410000 */
        /* <DEDUP_REMOVED lines=37> */
[----:B------:R-:W-:Y:S01]  /*4840*/  P2R R116, PR, RZ, 0x1 ;  /* 0x00000001ff747803 */ /* 0x000fe20000000000 */
[----:B------:R-:W-:Y:S01]  /*4850*/  FMUL.FTZ R39, R39, UR6 ;  /* 0x0000000627277c20 */ /* 0x000fe20008410000 */
[----:B------:R-:W-:Y:S01]  /*4860*/  FMNMX.FTZ R132, R151, R132, !PT ;  /* 0x0000008497847209 */ /* 0x000fe20007810000 */
[----:B------:R-:W-:Y:S01]  /*4870*/  FMUL.FTZ R26, R26, UR6 ;  /* 0x000000061a1a7c20 */ /* 0x000fe20008410000 */
[----:B------:R-:W-:Y:S01]  /*4880*/  FMUL.FTZ R30, R30, UR6 ;  /* 0x000000061e1e7c20 */ /* 0x000fe20008410000 */
[----:B------:R-:W-:Y:S01]  /*4890*/  MUFU.TANH R98, R98 ;  /* 0x0000006200627308 */ /* 0x000fe20000002400 */
[----:B-1----:R-:W-:-:S02]  /*48a0*/  FSEL R25, R96, -INF , P3 ;  /* 0xff80000060197808 */ /* 0x002fc40001800000 */
[----:B------:R-:W-:-:S05]  /*48b0*/  ISETP.GT.AND P3, PT, R36, 0x29, PT ;  /* 0x000000292400780c */ /* 0x000fca0003f64270 */
[----:B------:R-:W1:Y:S01]  /*48c0*/  MUFU.TANH R92, R92 ;  /* 0x0000005c005c7308 */ /* 0x000e620000002400 */
[----:B---3--:R-:W-:-:S04]  /*48d0*/  FSEL R149, R103, -INF , P4 ;  /* 0xff80000067957808 */ /* 0x008fc80002000000 */
[----:B------:R-:W-:-:S03]  /*48e0*/  FMNMX.FTZ R132, R149, R132, !PT ;  /* 0x0000008495847209 */ /* 0x000fc60007810000 */
[----:B------:R-:W3:Y:S08]  /*48f0*/  MUFU.TANH R99, R99 ;  /* 0x0000006300637308 */ /* 0x000ef00000002400 */
[----:B------:R-:W-:Y:S01]  /*4900*/  MUFU.TANH R94, R94 ;  /* 0x0000005e005e7308 */ /* 0x000fe20000002400 */
[----:B-1----:R-:W-:-:S04]  /*4910*/  FSEL R103, R92, -INF , P3 ;  /* 0xff8000005c677808 */ /* 0x002fc80001800000 */
[----:B------:R-:W-:-:S03]  /*4920*/  FMNMX.FTZ R132, R103, R132, !PT ;  /* 0x0000008467847209 */ /* 0x000fc60007810000 */
[----:B------:R-:W1:Y:S01]  /*4930*/  MUFU.TANH R88, R88 ;  /* 0x0000005800587308 */ /* 0x000e620000002400 */
[----:B---3--:R-:W-:Y:S02]  /*4940*/  FSEL R33, R99, -INF , P1 ;  /* 0xff80000063217808 */ /* 0x008fe40000800000 */
[----:B------:R-:W-:-:S05]  /*4950*/  ISETP.GT.AND P1, PT, R36, 0x31, PT ;  /* 0x000000312400780c */ /* 0x000fca0003f24270 */
[----:B------:R-:W3:Y:S08]  /*4960*/  MUFU.TANH R93, R93 ;  /* 0x0000005d005d7308 */ /* 0x000ef00000002400 */
[----:B------:R-:W4:Y:S01]  /*4970*/  MUFU.TANH R89, R89 ;  /* 0x0000005900597308 */ /* 0x000f220000002400 */
[----:B-1----:R-:W-:Y:S01]  /*4980*/  FSEL R35, R88, -INF , P6 ;  /* 0xff80000058237808 */ /* 0x002fe20003000000 */
[----:B------:R-:W-:Y:S01]  /*4990*/  IMAD.U32 R88, RZ, RZ, UR7 ;  /* 0x00000007ff587e24 */ /* 0x000fe2000f8e00ff */
[----:B------:R-:W-:-:S05]  /*49a0*/  ISETP.GT.AND P6, PT, R36, 0x38, PT ;  /* 0x000000382400780c */ /* 0x000fca0003fc4270 */
[----:B------:R-:W1:Y:S01]  /*49b0*/  MUFU.TANH R95, R95 ;  /* 0x0000005f005f7308 */ /* 0x000e620000002400 */
[----:B---3--:R-:W-:-:S07]  /*49c0*/  FSEL R131, R93, -INF , P1 ;  /* 0xff8000005d837808 */ /* 0x008fce0000800000 */
[----:B------:R-:W3:Y:S01]  /*49d0*/  MUFU.TANH R90, R90 ;  /* 0x0000005a005a7308 */ /* 0x000ee20000002400 */
[----:B----4-:R-:W-:Y:S02]  /*49e0*/  FSEL R37, R89, -INF , P5 ;  /* 0xff80000059257808 */ /* 0x010fe40002800000 */
[----:B------:R-:W-:-:S05]  /*49f0*/  ISETP.GT.AND P5, PT, R36, 0x39, PT ;  /* 0x000000392400780c */ /* 0x000fca0003fa4270 */
[----:B------:R4:W-:Y:S01]  /*4a00*/  MUFU.TANH R185, R29 ;  /* 0x0000001d00b97308 */ /* 0x0009e20000002400 */
[----:B-1----:R-:W-:-:S07]  /*4a10*/  FSEL R145, R95, -INF , P6 ;  /* 0xff8000005f917808 */ /* 0x002fce0003000000 */
[----:B------:R-:W1:Y:S01]  /*4a20*/  MUFU.TANH R84, R84 ;  /* 0x0000005400547308 */ /* 0x000e620000002400 */
[----:B----4-:R-:W-:Y:S02]  /*4a30*/  FSEL R29, R98, -INF , P2 ;  /* 0xff800000621d7808 */ /* 0x010fe40001000000 */
[----:B------:R-:W-:Y:S02]  /*4a40*/  ISETP.GT.AND P2, PT, R36, 0x30, PT ;  /* 0x000000302400780c */ /* 0x000fe40003f44270 */
[----:B---3--:R-:W-:Y:S02]  /*4a50*/  FSEL R41, R90, -INF , P4 ;  /* 0xff8000005a297808 */ /* 0x008fe40002000000 */
[----:B------:R-:W-:Y:S01]  /*4a60*/  FSEL R147, R94, -INF , P2 ;  /* 0xff8000005e937808 */ /* 0x000fe20001000000 */
[----:B------:R-:W3:Y:S01]  /*4a70*/  MUFU.TANH R91, R91 ;  /* 0x0000005b005b7308 */ /* 0x000ee20000002400 */
[----:B------:R-:W-:Y:S02]  /*4a80*/  ISETP.GT.AND P4, PT, R36, 0x40, PT ;  /* 0x000000402400780c */ /* 0x000fe40003f84270 */
[----:B------:R-:W-:-:S04]  /*4a90*/  FMNMX.FTZ R132, R147, R132, !PT ;  /* 0x0000008493847209 */ /* 0x000fc80007810000 */
[----:B------:R-:W-:Y:S01]  /*4aa0*/  FMNMX.FTZ R132, R131, R132, !PT ;  /* 0x0000008483847209 */ /* 0x000fe20007810000 */
[----:B------:R-:W4:Y:S01]  /*4ab0*/  MUFU.TANH R86, R86 ;  /* 0x0000005600567308 */ /* 0x000f220000002400 */
[----:B-1----:R-:W-:Y:S02]  /*4ac0*/  FSEL R101, R84, -INF , P5 ;  /* 0xff80000054657808 */ /* 0x002fe40002800000 */
[----:B------:R-:W-:-:S04]  /*4ad0*/  FMNMX.FTZ R132, R145, R132, !PT ;  /* 0x0000008491847209 */ /* 0x000fc80007810000 */
[----:B------:R-:W-:Y:S01]  /*4ae0*/  FMNMX.FTZ R132, R101, R132, !PT ;  /* 0x0000008465847209 */ /* 0x000fe20007810000 */
[----:B------:R-:W1:Y:S01]  /*4af0*/  MUFU.TANH R80, R80 ;  /* 0x0000005000507308 */ /* 0x000e620000002400 */
[----:B---3--:R-:W-:Y:S02]  /*4b00*/  FSEL R43, R91, -INF , P3 ;  /* 0xff8000005b2b7808 */ /* 0x008fe40001800000 */
[----:B------:R-:W-:-:S05]  /*4b10*/  ISETP.GT.AND P3, PT, R36, 0x41, PT ;  /* 0x000000412400780c */ /* 0x000fca0003f64270 */
[----:B------:R-:W3:Y:S01]  /*4b20*/  MUFU.TANH R85, R85 ;  /* 0x0000005500557308 */ /* 0x000ee20000002400 */
[----:B----4-:R-:W-:-:S04]  /*4b30*/  FSEL R143, R86, -INF , P4 ;  /* 0xff800000568f7808 */ /* 0x010fc80002000000 */
[----:B------:R-:W-:-:S03]  /*4b40*/  FMNMX.FTZ R132, R143, R132, !PT ;  /* 0x000000848f847209 */ /* 0x000fc60007810000 */
[----:B------:R-:W4:Y:S01]  /*4b50*/  MUFU.TANH R81, R81 ;  /* 0x0000005100517308 */ /* 0x000f220000002400 */
[----:B-1----:R-:W-:Y:S02]  /*4b60*/  FSEL R45, R80, -INF , P2 ;  /* 0xff800000502d7808 */ /* 0x002fe40001000000 */
[----:B------:R-:W-:-:S05]  /*4b70*/  ISETP.GT.AND P2, PT, R36, 0x48, PT ;  /* 0x000000482400780c */ /* 0x000fca0003f44270 */
[----:B------:R-:W1:Y:S01]  /*4b80*/  MUFU.TANH R87, R87 ;  /* 0x0000005700577308 */ /* 0x000e620000002400 */
[----:B---3--:R-:W-:-:S04]  /*4b90*/  FSEL R125, R85, -INF , P3 ;  /* 0xff800000557d7808 */ /* 0x008fc80001800000 */
[----:B------:R-:W-:-:S03]  /*4ba0*/  FMNMX.FTZ R132, R125, R132, !PT ;  /* 0x000000847d847209 */ /* 0x000fc60007810000 */
[----:B------:R-:W3:Y:S01]  /*4bb0*/  MUFU.TANH R82, R82 ;  /* 0x0000005200527308 */ /* 0x000ee20000002400 */
[----:B----4-:R-:W-:Y:S02]  /*4bc0*/  FSEL R81, R81, -INF , P1 ;  /* 0xff80000051517808 */ /* 0x010fe40000800000 */
[----:B------:R-:W-:-:S05]  /*4bd0*/  ISETP.GT.AND P1, PT, R36, 0x49, PT ;  /* 0x000000492400780c */ /* 0x000fca0003f24270 */
[----:B------:R-:W4:Y:S01]  /*4be0*/  MUFU.TANH R76, R76 ;  /* 0x0000004c004c7308 */ /* 0x000f220000002400 */
[----:B-1----:R-:W-:-:S04]  /*4bf0*/  FSEL R141, R87, -INF , P2 ;  /* 0xff800000578d7808 */ /* 0x002fc80001000000 */
[----:B------:R-:W-:-:S03]  /*4c00*/  FMNMX.FTZ R132, R141, R132, !PT ;  /* 0x000000848d847209 */ /* 0x000fc60007810000 */
        /* <DEDUP_REMOVED lines=139> */
[----:B----4-:R-:W-:Y:S01]  /*54c0*/  FSEL R99, R32, -INF , P1 ;  /* 0xff80000020637808 */ /* 0x010fe20000800000 */
[----:B------:R-:W-:Y:S01]  /*54d0*/  FMUL.FTZ R32, R31, UR6 ;  /* 0x000000061f207c20 */ /* 0x000fe20008410000 */
[----:B------:R-:W-:-:S04]  /*54e0*/  ISETP.GT.AND P1, PT, R36, 0xa9, PT ;  /* 0x000000a92400780c */ /* 0x000fc80003f24270 */
[----:B------:R-:W-:Y:S01]  /*54f0*/  FSEL R185, R185, -INF , P1 ;  /* 0xff800000b9b97808 */ /* 0x000fe20000800000 */
[----:B------:R-:W4:Y:S01]  /*5500*/  MUFU.TANH R20, R39 ;  /* 0x0000002700147308 */ /* 0x000f220000002400 */
[----:B-1----:R-:W-:-:S04]  /*5510*/  FSEL R183, R14, -INF , P2 ;  /* 0xff8000000eb77808 */ /* 0x002fc80001000000 */
[----:B------:R-:W-:-:S03]  /*5520*/  FMNMX.FTZ R132, R183, R132, !PT ;  /* 0x00000084b7847209 */ /* 0x000fc60007810000 */
[----:B------:R-:W1:Y:S01]  /*5530*/  MUFU.TANH R26, R26 ;  /* 0x0000001a001a7308 */ /* 0x000e620000002400 */
[----:B------:R-:W-:-:S05]  /*5540*/  FMNMX.FTZ R132, R185, R132, !PT ;  /* 0x00000084b9847209 */ /* 0x000fca0007810000 */
[----:B------:R-:W5:Y:S02]  /*5550*/  SHFL.BFLY PT, R89, R132, 0x2, 0x1f ;  /* 0x0c401f0084597f89 */ /* 0x000f6400000e0000 */
[----:B------:R-:W-:Y:S08]  /*5560*/  MUFU.TANH R30, R30 ;  /* 0x0000001e001e7308 */ /* 0x000ff00000002400 */
[----:B------:R-:W-:Y:S01]  /*5570*/  MUFU.TANH R32, R32 ;  /* 0x0000002000207308 */ /* 0x000fe20000002400 */
[----:B-----5:R-:W-:-:S05]  /*5580*/  FMNMX.FTZ R28, R132, R89, !PT ;  /* 0x00000059841c7209 */ /* 0x020fca0007810000 */
[----:B------:R-:W5:Y:S02]  /*5590*/  SHFL.BFLY PT, R89, R28, 0x1, 0x1f ;  /* 0x0c201f001c597f89 */ /* 0x000f6400000e0000 */
[----:B-----5:R-:W-:Y:S01]  /*55a0*/  FMNMX.FTZ R89, R28, R89, !PT ;  /* 0x000000591c597209 */ /* 0x020fe20007810000 */
[----:B------:R-:W-:-:S03]  /*55b0*/  FMUL.FTZ R28, R27, UR6 ;  /* 0x000000061b1c7c20 */ /* 0x000fc60008410000 */
[C---:B------:R-:W-:Y:S01]  /*55c0*/  FSETP.NEU.FTZ.AND P0, PT, R89.reuse, -INF , PT ;  /* 0xff8000005900780b */ /* 0x040fe20003f1d000 */
[----:B------:R-:W-:Y:S02]  /*55d0*/  FMUL.FTZ R14, R89, R88 ;  /* 0x00000058590e7220 */ /* 0x000fe40000410000 */
[----:B------:R-:W5:Y:S03]  /*55e0*/  MUFU.TANH R28, R28 ;  /* 0x0000001c001c7308 */ /* 0x000f660000002400 */
[----:B------:R-:W-:Y:S02]  /*55f0*/  FSEL R14, R14, RZ, P0 ;  /* 0x000000ff0e0e7208 */ /* 0x000fe40000000000 */
[----:B------:R-:W-:-:S03]  /*5600*/  ISETP.NE.AND P0, PT, R116, RZ, PT ;  /* 0x000000ff7400720c */ /* 0x000fc60003f05270 */
[--C-:B------:R-:W-:Y:S01]  /*5610*/  FFMA.FTZ R176, R24, R88, -R14.reuse ;  /* 0x0000005818b07223 */ /* 0x100fe2000001080e */
[----:B------:R-:W-:Y:S01]  /*5620*/  FMNMX.FTZ R24, R11, R12, !PT ;  /* 0x0000000c0b187209 */ /* 0x000fe20007810000 */
[-CC-:B------:R-:W-:Y:S01]  /*5630*/  FFMA.FTZ R180, R105, R88.reuse, -R14.reuse ;  /* 0x0000005869b47223 */ /* 0x180fe2000001080e */
[-CC-:B------:R-:W-:Y:S01]  /*5640*/  FFMA.FTZ R105, R121, R88.reuse, -R14.reuse ;  /* 0x0000005879697223 */ /* 0x180fe2000001080e */
[--C-:B------:R-:W-:Y:S01]  /*5650*/  FFMA.FTZ R121, R127, R88, -R14.reuse ;  /* 0x000000587f797223 */ /* 0x100fe2000001080e */
[----:B------:R-:W-:Y:S01]  /*5660*/  FMNMX.FTZ R24, R13, R24, !PT ;  /* 0x000000180d187209 */ /* 0x000fe20007810000 */
[-CC-:B------:R-:W-:Y:S01]  /*5670*/  FFMA.FTZ R27, R109, R88.reuse, -R14.reuse ;  /* 0x000000586d1b7223 */ /* 0x180fe2000001080e */
[----:B---3--:R-:W-:Y:S01]  /*5680*/  FSEL R127, R38, -INF , P6 ;  /* 0xff800000267f7808 */ /* 0x008fe20003000000 */
[--C-:B------:R-:W-:Y:S01]  /*5690*/  FFMA.FTZ R109, R131, R88, -R14.reuse ;  /* 0x00000058836d7223 */ /* 0x100fe2000001080e */
[----:B------:R-:W-:Y:S01]  /*56a0*/  FMNMX.FTZ R24, R15, R24, !PT ;  /* 0x000000180f187209 */ /* 0x000fe20007810000 */
[-CC-:B------:R-:W-:Y:S01]  /*56b0*/  FFMA.FTZ R31, R115, R88.reuse, -R14.reuse ;  /* 0x00000058731f7223 */ /* 0x180fe2000001080e */
[----:B----4-:R-:W-:Y:S01]  /*56c0*/  FSEL R131, R20, -INF , P5 ;  /* 0xff80000014837808 */ /* 0x010fe20002800000 */
[--C-:B------:R-:W-:Y:S01]  /*56d0*/  FFMA.FTZ R115, R133, R88, -R14.reuse ;  /* 0x0000005885737223 */ /* 0x100fe2000001080e */
[----:B------:R-:W-:Y:S01]  /*56e0*/  FMNMX.FTZ R24, R21, R24, !PT ;  /* 0x0000001815187209 */ /* 0x000fe20007810000 */
[-CC-:B------:R-:W-:Y:S01]  /*56f0*/  FFMA.FTZ R196, R139, R88.reuse, -R14.reuse ;  /* 0x000000588bc47223 */ /* 0x180fe2000001080e */
[----:B-1----:R-:W-:Y:S01]  /*5700*/  FSEL R133, R26, -INF , P4 ;  /* 0xff8000001a857808 */ /* 0x002fe20002000000 */
[--C-:B------:R-:W-:Y:S01]  /*5710*/  FFMA.FTZ R194, R141, R88, -R14.reuse ;  /* 0x000000588dc27223 */ /* 0x100fe2000001080e */
[----:B------:R-:W-:Y:S01]  /*5720*/  FMNMX.FTZ R24, R25, R24, !PT ;  /* 0x0000001819187209 */ /* 0x000fe20007810000 */
[-CC-:B------:R-:W-:Y:S01]  /*5730*/  FFMA.FTZ R188, R147, R88.reuse, -R14.reuse ;  /* 0x0000005893bc7223 */ /* 0x180fe2000001080e */
[----:B-----5:R-:W-:Y:S01]  /*5740*/  FSEL R139, R28, -INF , P3 ;  /* 0xff8000001c8b7808 */ /* 0x020fe20001800000 */
[--C-:B------:R-:W-:Y:S01]  /*5750*/  FFMA.FTZ R39, R117, R88, -R14.reuse ;  /* 0x0000005875277223 */ /* 0x100fe2000001080e */
[----:B------:R-:W-:Y:S01]  /*5760*/  FMNMX.FTZ R24, R29, R24, !PT ;  /* 0x000000181d187209 */ /* 0x000fe20007810000 */
[-CC-:B------:R-:W-:Y:S01]  /*5770*/  FFMA.FTZ R117, R91, R88.reuse, -R14.reuse ;  /* 0x000000585b757223 */ /* 0x180fe2000001080e */
[----:B------:R-:W-:Y:S01]  /*5780*/  FSEL R141, R30, -INF , P2 ;  /* 0xff8000001e8d7808 */ /* 0x000fe20001000000 */
[--C-:B------:R-:W-:Y:S01]  /*5790*/  FFMA.FTZ R178, R111, R88, -R14.reuse ;  /* 0x000000586fb27223 */ /* 0x100fe2000001080e */
[----:B------:R-:W-:Y:S01]  /*57a0*/  FMNMX.FTZ R24, R33, R24, !PT ;  /* 0x0000001821187209 */ /* 0x000fe20007810000 */
[----:B------:R-:W-:Y:S01]  /*57b0*/  MUFU.EX2 R176, R176 ;  /* 0x000000b000b07308 */ /* 0x000fe20000000800 */
[----:B------:R-:W-:Y:S01]  /*57c0*/  FSEL R147, R32, -INF , P1 ;  /* 0xff80000020937808 */ /* 0x000fe20000800000 */
[--C-:B------:R-:W-:Y:S01]  /*57d0*/  FFMA.FTZ R182, R107, R88, -R14.reuse ;  /* 0x000000586bb67223 */ /* 0x100fe2000001080e */
[----:B------:R-:W-:Y:S01]  /*57e0*/  FMNMX.FTZ R24, R35, R24, !PT ;  /* 0x0000001823187209 */ /* 0x000fe20007810000 */
[-CC-:B------:R-:W-:Y:S01]  /*57f0*/  FFMA.FTZ R190, R145, R88.reuse, -R14.reuse ;  /* 0x0000005891be7223 */ /* 0x180fe2000001080e */
[-CC-:B------:R-:W-:Y:S01]  /*5800*/  FFMA.FTZ R145, R177, R88.reuse, -R14.reuse ;  /* 0x00000058b1917223 */ /* 0x180fe2000001080e */
[--C-:B------:R-:W-:Y:S01]  /*5810*/  FFMA.FTZ R184, R123, R88, -R14.reuse ;  /* 0x000000587bb87223 */ /* 0x100fe2000001080e */
[----:B------:R-:W-:Y:S01]  /*5820*/  FMNMX.FTZ R24, R37, R24, !PT ;  /* 0x0000001825187209 */ /* 0x000fe20007810000 */
[----:B------:R-:W1:Y:S01]  /*5830*/  MUFU.EX2 R27, R27 ;  /* 0x0000001b001b7308 */ /* 0x000e620000000800 */
[-CC-:B------:R-:W-:Y:S01]  /*5840*/  FFMA.FTZ R216, R179, R88.reuse, -R14.reuse ;  /* 0x00000058b3d87223 */ /* 0x180fe2000001080e */
[--C-:B------:R-:W-:Y:S01]  /*5850*/  FFMA.FTZ R107, R151, R88, -R14.reuse ;  /* 0x00000058976b7223 */ /* 0x100fe2000001080e */
[----:B------:R-:W-:Y:S01]  /*5860*/  FMNMX.FTZ R24, R41, R24, !PT ;  /* 0x0000001829187209 */ /* 0x000fe20007810000 */
[-CC-:B------:R-:W-:Y:S01]  /*5870*/  FFMA.FTZ R186, R149, R88.reuse, -R14.reuse ;  /* 0x0000005895ba7223 */ /* 0x180fe2000001080e */
[-CC-:B------:R-:W-:Y:S01]  /*5880*/  FFMA.FTZ R192, R143, R88.reuse, -R14.reuse ;  /* 0x000000588fc07223 */ /* 0x180fe2000001080e */
[--C-:B------:R-:W-:Y:S01]  /*5890*/  FFMA.FTZ R111, R125, R88, -R14.reuse ;  /* 0x000000587d6f7223 */ /* 0x100fe2000001080e */
[----:B------:R-:W-:Y:S01]  /*58a0*/  FMNMX.FTZ R24, R43, R24, !PT ;  /* 0x000000182b187209 */ /* 0x000fe20007810000 */
[----:B------:R-:W3:Y:S01]  /*58b0*/  MUFU.EX2 R178, R178 ;  /* 0x000000b200b27308 */ /* 0x000ee20000000800 */
[-CC-:B------:R-:W-:Y:S01]  /*58c0*/  FFMA.FTZ R198, R137, R88.reuse, -R14.reuse ;  /* 0x0000005889c67223 */ /* 0x180fe2000001080e */
[--C-:B------:R-:W-:Y:S01]  /*58d0*/  FFMA.FTZ R200, R135, R88, -R14.reuse ;  /* 0x0000005887c87223 */ /* 0x100fe2000001080e */
[----:B------:R-:W-:Y:S01]  /*58e0*/  FMNMX.FTZ R24, R45, R24, !PT ;  /* 0x000000182d187209 */ /* 0x000fe20007810000 */
[-CC-:B------:R-:W-:Y:S01]  /*58f0*/  FFMA.FTZ R123, R129, R88.reuse, -R14.reuse ;  /* 0x00000058817b7223 */ /* 0x180fe2000001080e */
[-CC-:B------:R-:W-:Y:S01]  /*5900*/  FFMA.FTZ R103, R103, R88.reuse, -R14.reuse ;  /* 0x0000005867677223 */ /* 0x180fe2000001080e */
[--C-:B------:R-:W-:Y:S01]  /*5910*/  FFMA.FTZ R101, R101, R88, -R14.reuse ;  /* 0x0000005865657223 */ /* 0x100fe2000001080e */
[----:B------:R-:W-:Y:S01]  /*5920*/  FMNMX.FTZ R24, R81, R24, !PT ;  /* 0x0000001851187209 */ /* 0x000fe20007810000 */
[----:B------:R-:W4:Y:S01]  /*5930*/  MUFU.EX2 R31, R31 ;  /* 0x0000001f001f7308 */ /* 0x000f220000000800 */
[-CC-:B------:R-:W-:Y:S01]  /*5940*/  FFMA.FTZ R202, R153, R88.reuse, -R14.reuse ;  /* 0x0000005899ca7223 */ /* 0x180fe2000001080e */
[--C-:B------:R-:W-:Y:S01]  /*5950*/  FFMA.FTZ R125, R159, R88, -R14.reuse ;  /* 0x000000589f7d7223 */ /* 0x100fe2000001080e */
[----:B------:R-:W-:Y:S01]  /*5960*/  FMNMX.FTZ R24, R47, R24, !PT ;  /* 0x000000182f187209 */ /* 0x000fe20007810000 */
[-CC-:B------:R-:W-:Y:S01]  /*5970*/  FFMA.FTZ R204, R157, R88.reuse, -R14.reuse ;  /* 0x000000589dcc7223 */ /* 0x180fe2000001080e */
[-CC-:B------:R-:W-:Y:S01]  /*5980*/  FFMA.FTZ R129, R155, R88.reuse, -R14.reuse ;  /* 0x000000589b817223 */ /* 0x180fe2000001080e */
[--C-:B------:R-:W-:Y:S01]  /*5990*/  FFMA.FTZ R206, R161, R88, -R14.reuse ;  /* 0x00000058a1ce7223 */ /* 0x100fe2000001080e */
[----:B------:R-:W-:Y:S01]  /*59a0*/  FMNMX.FTZ R24, R83, R24, !PT ;  /* 0x0000001853187209 */ /* 0x000fe20007810000 */
[----:B------:R-:W5:Y:S01]  /*59b0*/  MUFU.EX2 R180, R180 ;  /* 0x000000b400b47308 */ /* 0x000f620000000800 */
[-CC-:B------:R-:W-:Y:S01]  /*59c0*/  FFMA.FTZ R135, R163, R88.reuse, -R14.reuse ;  /* 0x00000058a3877223 */ /* 0x180fe2000001080e */
[--C-:B------:R-:W-:Y:S01]  /*59d0*/  FFMA.FTZ R208, R165, R88, -R14.reuse ;  /* 0x00000058a5d07223 */ /* 0x100fe2000001080e */
[----:B------:R-:W-:Y:S01]  /*59e0*/  FMNMX.FTZ R24, R49, R24, !PT ;  /* 0x0000001831187209 */ /* 0x000fe20007810000 */
[-CC-:B------:R-:W-:Y:S01]  /*59f0*/  FFMA.FTZ R137, R167, R88.reuse, -R14.reuse ;  /* 0x00000058a7897223 */ /* 0x180fe2000001080e */
[-CC-:B------:R-:W-:Y:S01]  /*5a00*/  FFMA.FTZ R210, R169, R88.reuse, -R14.reuse ;  /* 0x00000058a9d27223 */ /* 0x180fe2000001080e */
[--C-:B------:R-:W-:Y:S01]  /*5a10*/  FFMA.FTZ R119, R119, R88, -R14.reuse ;  /* 0x0000005877777223 */ /* 0x100fe2000001080e */
[----:B------:R-:W-:Y:S01]  /*5a20*/  FMNMX.FTZ R24, R73, R24, !PT ;  /* 0x0000001849187209 */ /* 0x000fe20007810000 */
[----:B------:R-:W2:Y:S01]  /*5a30*/  MUFU.EX2 R39, R39 ;  /* 0x0000002700277308 */ /* 0x000ea20000000800 */
        /* <DEDUP_REMOVED lines=8> */
[----:B------:R-:W-:Y:S01]  /*5ac0*/  FFMA.FTZ R151, R185, R88, -R14 ;  /* 0x00000058b9977223 */ /* 0x000fe2000001080e */
[----:B------:R-:W-:-:S02]  /*5ad0*/  ISETP.GE.AND P2, PT, R113, 0xb1, PT ;  /* 0x000000b17100780c */ /* 0x000fc40003f46270 */
[----:B------:R-:W-:-:S04]  /*5ae0*/  FMNMX.FTZ R24, R53, R24, !PT ;  /* 0x0000001835187209 */ /* 0x000fc80007810000 */
[----:B------:R-:W-:Y:S01]  /*5af0*/  FMNMX.FTZ R24, R65, R24, !PT ;  /* 0x0000001841187209 */ /* 0x000fe20007810000 */
[----:B------:R-:W2:Y:S03]  /*5b00*/  MUFU.EX2 R105, R105 ;  /* 0x0000006900697308 */ /* 0x000ea60000000800 */
[----:B------:R-:W-:-:S04]  /*5b10*/  FMNMX.FTZ R24, R67, R24, !PT ;  /* 0x0000001843187209 */ /* 0x000fc80007810000 */
[----:B------:R-:W-:Y:S01]  /*5b20*/  FMNMX.FTZ R24, R55, R24, !PT ;  /* 0x0000001837187209 */ /* 0x000fe20007810000 */
[----:B------:R-:W2:Y:S03]  /*5b30*/  MUFU.EX2 R184, R184 ;  /* 0x000000b800b87308 */ /* 0x000ea60000000800 */
[----:B------:R-:W-:-:S04]  /*5b40*/  FMNMX.FTZ R24, R57, R24, !PT ;  /* 0x0000001839187209 */ /* 0x000fc80007810000 */
[----:B------:R-:W-:Y:S01]  /*5b50*/  FMNMX.FTZ R24, R59, R24, !PT ;  /* 0x000000183b187209 */ /* 0x000fe20007810000 */
[----:B------:R-:W-:Y:S03]  /*5b60*/  MUFU.EX2 R107, R107 ;  /* 0x0000006b006b7308 */ /* 0x000fe60000000800 */
        /* <DEDUP_REMOVED lines=26> */
[----:B------:R-:W-:Y:S04]  /*5d10*/  MUFU.EX2 R194, R194 ;  /* 0x000000c200c27308 */ /* 0x000fe80000000800 */
[----:B------:R-:W1:Y:S04]  /*5d20*/  SHFL.BFLY PT, R91, R24, 0x2, 0x1f ;  /* 0x0c401f00185b7f89 */ /* 0x000e6800000e0000 */
[----:B------:R-:W-:Y:S08]  /*5d30*/  MUFU.EX2 R115, R115 ;  /* 0x0000007300737308 */ /* 0x000ff00000000800 */
[----:B------:R-:W-:Y:S08]  /*5d40*/  MUFU.EX2 R196, R196 ;  /* 0x000000c400c47308 */ /* 0x000ff00000000800 */
[----:B------:R-:W-:Y:S01]  /*5d50*/  MUFU.EX2 R117, R117 ;  /* 0x0000007500757308 */ /* 0x000fe20000000800 */
[----:B-1----:R-:W-:-:S07]  /*5d60*/  FMNMX.FTZ R20, R24, R91, !PT ;  /* 0x0000005b18147209 */ /* 0x002fce0007810000 */
[----:B------:R-:W-:Y:S01]  /*5d70*/  MUFU.EX2 R198, R198 ;  /* 0x000000c600c67308 */ /* 0x000fe20000000800 */
[----:B------:R-:W1:Y:S07]  /*5d80*/  SHFL.BFLY PT, R91, R20, 0x1, 0x1f ;  /* 0x0c201f00145b7f89 */ /* 0x000e6e00000e0000 */
[----:B------:R-:W-:Y:S08]  /*5d90*/  MUFU.EX2 R121, R121 ;  /* 0x0000007900797308 */ /* 0x000ff00000000800 */
[----:B------:R-:W-:Y:S08]  /*5da0*/  MUFU.EX2 R200, R200 ;  /* 0x000000c800c87308 */ /* 0x000ff00000000800 */
[----:B------:R-:W-:Y:S01]  /*5db0*/  MUFU.EX2 R123, R123 ;  /* 0x0000007b007b7308 */ /* 0x000fe20000000800 */
[----:B-1----:R-:W-:-:S04]  /*5dc0*/  FMNMX.FTZ R91, R20, R91, !PT ;  /* 0x0000005b145b7209 */ /* 0x002fc80007810000 */
[C---:B------:R-:W-:Y:S01]  /*5dd0*/  FSETP.NEU.FTZ.AND P1, PT, R91.reuse, -INF , PT ;  /* 0xff8000005b00780b */ /* 0x040fe20003f3d000 */
[----:B------:R-:W-:Y:S02]  /*5de0*/  FMUL.FTZ R38, R91, R88 ;  /* 0x000000585b267220 */ /* 0x000fe40000410000 */
[----:B------:R-:W-:Y:S03]  /*5df0*/  MUFU.EX2 R202, R202 ;  /* 0x000000ca00ca7308 */ /* 0x000fe60000000800 */
[----:B------:R-:W-:Y:S02]  /*5e00*/  FSEL R38, R38, RZ, P1 ;  /* 0x000000ff26267208 */ /* 0x000fe40000800000 */
[----:B------:R-:W-:-:S03]  /*5e10*/  ISETP.NE.AND P1, PT, R23, RZ, PT ;  /* 0x000000ff1700720c */ /* 0x000fc60003f25270 */
[-CC-:B------:R-:W-:Y:S01]  /*5e20*/  FFMA.FTZ R177, R11, R88.reuse, -R38.reuse ;  /* 0x000000580bb17223 */ /* 0x180fe20000010826 */
[----:B------:R-:W-:Y:S01]  /*5e30*/  FADD.FTZ R11, R176, R27 ;  /* 0x0000001bb00b7221 */ /* 0x000fe20000010000 */
[-CC-:B------:R-:W-:Y:S01]  /*5e40*/  FFMA.FTZ R12, R12, R88.reuse, -R38.reuse ;  /* 0x000000580c0c7223 */ /* 0x180fe20000010826 */
[-CC-:B------:R-:W-:Y:S01]  /*5e50*/  FFMA.FTZ R179, R13, R88.reuse, -R38.reuse ;  /* 0x000000580db37223 */ /* 0x180fe20000010826 */
[-CC-:B------:R-:W-:Y:S01]  /*5e60*/  FFMA.FTZ R14, R15, R88.reuse, -R38.reuse ;  /* 0x000000580f0e7223 */ /* 0x180fe20000010826 */
[----:B---3--:R-:W-:Y:S01]  /*5e70*/  FADD.FTZ R42, R178, R11 ;  /* 0x0000000bb22a7221 */ /* 0x008fe20000010000 */
[----:B------:R-:W-:Y:S01]  /*5e80*/  MUFU.EX2 R177, R177 ;  /* 0x000000b100b17308 */ /* 0x000fe20000000800 */
[-CC-:B------:R-:W-:Y:S01]  /*5e90*/  FFMA.FTZ R181, R21, R88.reuse, -R38.reuse ;  /* 0x0000005815b57223 */ /* 0x180fe20000010826 */
[-C--:B------:R-:W-:Y:S01]  /*5ea0*/  FFMA.FTZ R20, R25, R88.reuse, -R38 ;  /* 0x0000005819147223 */ /* 0x080fe20000010826 */
[----:B----4-:R-:W-:Y:S01]  /*5eb0*/  FADD.FTZ R11, R31, R42 ;  /* 0x0000002a1f0b7221 */ /* 0x010fe20000010000 */
[-CC-:B------:R-:W-:Y:S01]  /*5ec0*/  FFMA.FTZ R183, R29, R88.reuse, -R38.reuse ;  /* 0x000000581db77223 */ /* 0x180fe20000010826 */
[-CC-:B------:R-:W-:Y:S01]  /*5ed0*/  FFMA.FTZ R24, R33, R88.reuse, -R38.reuse ;  /* 0x0000005821187223 */ /* 0x180fe20000010826 */
[-CC-:B------:R-:W-:Y:S01]  /*5ee0*/  FFMA.FTZ R185, R35, R88.reuse, -R38.reuse ;  /* 0x0000005823b97223 */ /* 0x180fe20000010826 */
[----:B-----5:R-:W-:Y:S01]  /*5ef0*/  FADD.FTZ R42, R180, R11 ;  /* 0x0000000bb42a7221 */ /* 0x020fe20000010000 */
[----:B------:R-:W1:Y:S01]  /*5f00*/  MUFU.EX2 R12, R12 ;  /* 0x0000000c000c7308 */ /* 0x000e620000000800 */
[-CC-:B------:R-:W-:Y:S01]  /*5f10*/  FFMA.FTZ R26, R37, R88.reuse, -R38.reuse ;  /* 0x00000058251a7223 */ /* 0x180fe20000010826 */
[-C--:B------:R-:W-:Y:S01]  /*5f20*/  FFMA.FTZ R187, R41, R88.reuse, -R38 ;  /* 0x0000005829bb7223 */ /* 0x080fe20000010826 */
[----:B--2---:R-:W-:Y:S01]  /*5f30*/  FADD.FTZ R11, R39, R42 ;  /* 0x0000002a270b7221 */ /* 0x004fe20000010000 */
[-CC-:B------:R-:W-:Y:S01]  /*5f40*/  FFMA.FTZ R28, R43, R88.reuse, -R38.reuse ;  /* 0x000000582b1c7223 */ /* 0x180fe20000010826 */
[-CC-:B------:R-:W-:Y:S01]  /*5f50*/  FFMA.FTZ R189, R45, R88.reuse, -R38.reuse ;  /* 0x000000582dbd7223 */ /* 0x180fe20000010826 */
[-CC-:B------:R-:W-:Y:S01]  /*5f60*/  FFMA.FTZ R30, R81, R88.reuse, -R38.reuse ;  /* 0x00000058511e7223 */ /* 0x180fe20000010826 */
[----:B------:R-:W-:Y:S01]  /*5f70*/  FADD.FTZ R44, R182, R11 ;  /* 0x0000000bb62c7221 */ /* 0x000fe20000010000 */
[----:B------:R-:W2:Y:S01]  /*5f80*/  MUFU.EX2 R179, R179 ;  /* 0x000000b300b37308 */ /* 0x000ea20000000800 */
[-CC-:B------:R-:W-:Y:S01]  /*5f90*/  FFMA.FTZ R191, R47, R88.reuse, -R38.reuse ;  /* 0x000000582fbf7223 */ /* 0x180fe20000010826 */
[-C--:B------:R-:W-:Y:S01]  /*5fa0*/  FFMA.FTZ R32, R83, R88.reuse, -R38 ;  /* 0x0000005853207223 */ /* 0x080fe20000010826 */
[----:B------:R-:W-:Y:S01]  /*5fb0*/  FADD.FTZ R11, R105, R44 ;  /* 0x0000002c690b7221 */ /* 0x000fe20000010000 */
[----:B------:R-:W-:Y:S01]  /*5fc0*/  FFMA.FTZ R193, R49, R88, -R38 ;  /* 0x0000005831c17223 */ /* 0x000fe20000010826 */
[----:B------:R-:W-:-:S02]  /*5fd0*/  @P1 VIADD R10, R10, 0x34840 ;  /* 0x000348400a0a1836 */ /* 0x000fc40000000000 */
[-C--:B------:R-:W-:Y:S01]  /*5fe0*/  FFMA.FTZ R34, R73, R88.reuse, -R38 ;  /* 0x0000005849227223 */ /* 0x080fe20000010826 */
[----:B------:R-:W-:Y:S01]  /*5ff0*/  FADD.FTZ R44, R184, R11 ;  /* 0x0000000bb82c7221 */ /* 0x000fe20000010000 */
[----:B------:R-:W3:Y:S01]  /*6000*/  MUFU.EX2 R14, R14 ;  /* 0x0000000e000e7308 */ /* 0x000ee20000000800 */
[----:B-1----:R-:W-:Y:S01]  /*6010*/  FADD.FTZ R46, R177, R12 ;  /* 0x0000000cb12e7221 */ /* 0x002fe20000010000 */
[----:B------:R-:W-:Y:S01]  /*6020*/  @P1 PRMT R10, R134, 0x654, R10 ;  /* 0x00000654860a1816 */ /* 0x000fe2000000000a */
[----:B------:R-:W-:Y:S01]  /*6030*/  FADD.FTZ R13, R107, R44 ;  /* 0x0000002c6b0d7221 */ /* 0x000fe20000010000 */
[-CC-:B------:R-:W-:Y:S01]  /*6040*/  FFMA.FTZ R195, R51, R88.reuse, -R38.reuse ;  /* 0x0000005833c37223 */ /* 0x180fe20000010826 */
[-C--:B------:R-:W-:Y:S01]  /*6050*/  FFMA.FTZ R36, R75, R88.reuse, -R38 ;  /* 0x000000584b247223 */ /* 0x080fe20000010826 */
[----:B------:R1:W-:Y:S01]  /*6060*/  @P1 SYNCS.ARRIVE.TRANS64.RED.A1T0 RZ, [R10+URZ], RZ ;  /* 0x000000ff0aff19a7 */ /* 0x0003e2000810043f */
[----:B------:R-:W-:Y:S01]  /*6070*/  FADD.FTZ R48, R186, R13 ;  /* 0x0000000dba307221 */ /* 0x000fe20000010000 */
[----:B------:R-:W4:Y:S01]  /*6080*/  MUFU.EX2 R181, R181 ;  /* 0x000000b500b57308 */ /* 0x000f220000000800 */
[----:B--2---:R-:W-:Y:S01]  /*6090*/  FADD.FTZ R11, R179, R46 ;  /* 0x0000002eb30b7221 */ /* 0x004fe20000010000 */
[-C--:B------:R-:W-:Y:S01]  /*60a0*/  FFMA.FTZ R197, R53, R88.reuse, -R38 ;  /* 0x0000005835c57223 */ /* 0x080fe20000010826 */
[----:B------:R-:W-:Y:S01]  /*60b0*/  FADD.FTZ R13, R103, R48 ;  /* 0x00000030670d7221 */ /* 0x000fe20000010000 */
[-CC-:B------:R-:W-:Y:S01]  /*60c0*/  FFMA.FTZ R40, R65, R88.reuse, -R38.reuse ;  /* 0x0000005841287223 */ /* 0x180fe20000010826 */
[-CC-:B------:R-:W-:Y:S01]  /*60d0*/  FFMA.FTZ R199, R67, R88.reuse, -R38.reuse ;  /* 0x0000005843c77223 */ /* 0x180fe20000010826 */
[-CC-:B------:R-:W-:Y:S01]  /*60e0*/  FFMA.FTZ R42, R55, R88.reuse, -R38.reuse ;  /* 0x00000058372a7223 */ /* 0x180fe20000010826 */
[-CC-:B------:R-:W-:Y:S01]  /*60f0*/  FFMA.FTZ R201, R57, R88.reuse, -R38.reuse ;  /* 0x0000005839c97223 */ /* 0x180fe20000010826 */
[----:B------:R-:W2:Y:S01]  /*6100*/  MUFU.EX2 R20, R20 ;  /* 0x0000001400147308 */ /* 0x000ea20000000800 */
[----:B---3--:R-:W-:Y:S01]  /*6110*/  FADD.FTZ R46, R14, R11 ;  /* 0x0000000b0e2e7221 */ /* 0x008fe20000010000 */
[-CC-:B------:R-:W-:Y:S01]  /*6120*/  FFMA.FTZ R44, R59, R88.reuse, -R38.reuse ;  /* 0x000000583b2c7223 */ /* 0x180fe20000010826 */
[-CC-:B------:R-:W-:Y:S01]  /*6130*/  FFMA.FTZ R203, R61, R88.reuse, -R38.reuse ;  /* 0x000000583dcb7223 */ /* 0x180fe20000010826 */
[-CC-:B------:R-:W-:Y:S01]  /*6140*/  FFMA.FTZ R205, R71, R88.reuse, -R38.reuse ;  /* 0x0000005847cd7223 */ /* 0x180fe20000010826 */
[-CC-:B------:R-:W-:Y:S01]  /*6150*/  FFMA.FTZ R77, R77, R88.reuse, -R38.reuse ;  /* 0x000000584d4d7223 */ /* 0x180fe20000010826 */
[-CC-:B------:R-:W-:Y:S01]  /*6160*/  FFMA.FTZ R79, R79, R88.reuse, -R38.reuse ;  /* 0x000000584f4f7223 */ /* 0x180fe20000010826 */
[-C--:B------:R-:W-:Y:S01]  /*6170*/  FFMA.FTZ R85, R85, R88.reuse, -R38 ;  /* 0x0000005855557223 */ /* 0x080fe20000010826 */
[----:B------:R-:W3:Y:S01]  /*6180*/  MUFU.EX2 R183, R183 ;  /* 0x000000b700b77308 */ /* 0x000ee20000000800 */
[----:B----4-:R-:W-:Y:S01]  /*6190*/  FADD.FTZ R11, R181, R46 ;  /* 0x0000002eb50b7221 */ /* 0x010fe20000010000 */
[----:B------:R-:W-:Y:S01]  /*61a0*/  FADD.FTZ R46, R188, R13 ;  /* 0x0000000dbc2e7221 */ /* 0x000fe20000010000 */
[-CC-:B------:R-:W-:Y:S01]  /*61b0*/  FFMA.FTZ R87, R87, R88.reuse, -R38.reuse ;  /* 0x0000005857577223 */ /* 0x180fe20000010826 */
[-CC-:B------:R-:W-:Y:S01]  /*61c0*/  FFMA.FTZ R93, R93, R88.reuse, -R38.reuse ;  /* 0x000000585d5d7223 */ /* 0x180fe20000010826 */
[-C--:B------:R-:W-:Y:S01]  /*61d0*/  FFMA.FTZ R95, R95, R88.reuse, -R38 ;  /* 0x000000585f5f7223 */ /* 0x080fe20000010826 */
[----:B------:R-:W-:Y:S01]  /*61e0*/  FADD.FTZ R13, R109, R46 ;  /* 0x0000002e6d0d7221 */ /* 0x000fe20000010000 */
[-CC-:B------:R-:W-:Y:S01]  /*61f0*/  FFMA.FTZ R46, R63, R88.reuse, -R38.reuse ;  /* 0x000000583f2e7223 */ /* 0x180fe20000010826 */
[----:B------:R-:W4:Y:S01]  /*6200*/  MUFU.EX2 R24, R24 ;  /* 0x0000001800187308 */ /* 0x000f220000000800 */
[----:B--2---:R-:W-:Y:S01]  /*6210*/  FADD.FTZ R48, R20, R11 ;  /* 0x0000000b14307221 */ /* 0x004fe20000010000 */
[----:B------:R-:W-:Y:S01]  /*6220*/  FADD.FTZ R50, R190, R13 ;  /* 0x0000000dbe327221 */ /* 0x000fe20000010000 */
[-CC-:B------:R-:W-:Y:S01]  /*6230*/  FFMA.FTZ R97, R97, R88.reuse, -R38.reuse ;  /* 0x0000005861617223 */ /* 0x180fe20000010826 */
[-CC-:B------:R-:W-:Y:S01]  /*6240*/  FFMA.FTZ R99, R99, R88.reuse, -R38.reuse ;  /* 0x0000005863637223 */ /* 0x180fe20000010826 */
[-C--:B------:R-:W-:Y:S01]  /*6250*/  FFMA.FTZ R127, R127, R88.reuse, -R38 ;  /* 0x000000587f7f7223 */ /* 0x080fe20000010826 */
[----:B------:R-:W-:Y:S01]  /*6260*/  FADD.FTZ R13, R101, R50 ;  /* 0x00000032650d7221 */ /* 0x000fe20000010000 */
[-C--:B------:R-:W-:Y:S01]  /*6270*/  FFMA.FTZ R131, R131, R88.reuse, -R38 ;  /* 0x0000005883837223 */ /* 0x080fe20000010826 */
[----:B------:R-:W2:Y:S01]  /*6280*/  MUFU.EX2 R185, R185 ;  /* 0x000000b900b97308 */ /* 0x000ea20000000800 */
[----:B---3--:R-:W-:Y:S01]  /*6290*/  FADD.FTZ R11, R183, R48 ;  /* 0x00000030b70b7221 */ /* 0x008fe20000010000 */
[-CC-:B------:R-:W-:Y:S01]  /*62a0*/  FFMA.FTZ R133, R133, R88.reuse, -R38.reuse ;  /* 0x0000005885857223 */ /* 0x180fe20000010826 */
[-CC-:B------:R-:W-:Y:S01]  /*62b0*/  FFMA.FTZ R139, R139, R88.reuse, -R38.reuse ;  /* 0x000000588b8b7223 */ /* 0x180fe20000010826 */
[-CC-:B------:R-:W-:Y:S01]  /*62c0*/  FFMA.FTZ R141, R141, R88.reuse, -R38.reuse ;  /* 0x000000588d8d7223 */ /* 0x180fe20000010826 */
[----:B------:R-:W-:Y:S01]  /*62d0*/  FFMA.FTZ R147, R147, R88, -R38 ;  /* 0x0000005893937223 */ /* 0x000fe20000010826 */
[----:B------:R-:W-:-:S02]  /*62e0*/  F2FP.F16.F32.PACK_AB R177, R12, R177 ;  /* 0x000000b10cb1723e */ /* 0x000fc400000000ff */
[----:B------:R-:W-:Y:S01]  /*62f0*/  CS2R R82, SRZ ;  /* 0x0000000000527805 */ /* 0x000fe2000001ff00 */
[----:B------:R-:W3:Y:S01]  /*6300*/  MUFU.EX2 R26, R26 ;  /* 0x0000001a001a7308 */ /* 0x000ee20000000800 */
[----:B----4-:R-:W-:Y:S01]  /*6310*/  FADD.FTZ R48, R24, R11 ;  /* 0x0000000b18307221 */ /* 0x010fe20000010000 */
[----:B------:R-:W-:Y:S02]  /*6320*/  F2FP.F16.F32.PACK_AB R179, R14, R179 ;  /* 0x000000b30eb3723e */ /* 0x000fe400000000ff */
[----:B------:R-:W-:Y:S02]  /*6330*/  CS2R R80, SRZ ;  /* 0x0000000000507805 */ /* 0x000fe4000001ff00 */
[----:B------:R-:W-:Y:S02]  /*6340*/  F2FP.F16.F32.PACK_AB R176, R27, R176 ;  /* 0x000000b01bb0723e */ /* 0x000fe400000000ff */
[----:B------:R-:W-:Y:S02]  /*6350*/  CS2R R74, SRZ ;  /* 0x00000000004a7805 */ /* 0x000fe4000001ff00 */
[----:B------:R-:W-:-:S02]  /*6360*/  F2FP.F16.F32.PACK_AB R178, R31, R178 ;  /* 0x000000b21fb2723e */ /* 0x000fc400000000ff */
[----:B------:R-:W-:Y:S01]  /*6370*/  CS2R R72, SRZ ;  /* 0x0000000000487805 */ /* 0x000fe2000001ff00 */
[----:B------:R-:W4:Y:S01]  /*6380*/  MUFU.EX2 R187, R187 ;  /* 0x000000bb00bb7308 */ /* 0x000f220000000800 */
[----:B--2---:R-:W-:Y:S01]  /*6390*/  FADD.FTZ R11, R185, R48 ;  /* 0x00000030b90b7221 */ /* 0x004fe20000010000 */
[----:B------:R-:W-:Y:S01]  /*63a0*/  FADD.FTZ R48, R192, R13 ;  /* 0x0000000dc0307221 */ /* 0x000fe20000010000 */
[----:B------:R-:W-:Y:S02]  /*63b0*/  F2FP.F16.F32.PACK_AB R180, R39, R180 ;  /* 0x000000b427b4723e */ /* 0x000fe400000000ff */
[----:B------:R-:W-:Y:S02]  /*63c0*/  CS2R R70, SRZ ;  /* 0x0000000000467805 */ /* 0x000fe4000001ff00 */
[----:B------:R-:W-:Y:S01]  /*63d0*/  F2FP.F16.F32.PACK_AB R183, R24, R183 ;  /* 0x000000b718b7723e */ /* 0x000fe200000000ff */
[----:B------:R-:W-:Y:S01]  /*63e0*/  FADD.FTZ R13, R111, R48 ;  /* 0x000000306f0d7221 */ /* 0x000fe20000010000 */
[----:B------:R-:W-:Y:S01]  /*63f0*/  FFMA.FTZ R48, R69, R88, -R38 ;  /* 0x0000005845307223 */ /* 0x000fe20000010826 */
[----:B------:R-:W2:Y:S01]  /*6400*/  MUFU.EX2 R28, R28 ;  /* 0x0000001c001c7308 */ /* 0x000ea20000000800 */
[----:B---3--:R-:W-:Y:S01]  /*6410*/  FADD.FTZ R50, R26, R11 ;  /* 0x0000000b1a327221 */ /* 0x008fe20000010000 */
[----:B------:R-:W-:Y:S01]  /*6420*/  FADD.FTZ R52, R194, R13 ;  /* 0x0000000dc2347221 */ /* 0x000fe20000010000 */
[----:B------:R-:W-:-:S02]  /*6430*/  F2FP.F16.F32.PACK_AB R185, R26, R185 ;  /* 0x000000b91ab9723e */ /* 0x000fc400000000ff */
[----:B------:R-:W-:Y:S02]  /*6440*/  CS2R R68, SRZ ;  /* 0x0000000000447805 */ /* 0x000fe4000001ff00 */
[----:B------:R-:W-:Y:S01]  /*6450*/  F2FP.F16.F32.PACK_AB R182, R105, R182 ;  /* 0x000000b669b6723e */ /* 0x000fe200000000ff */
[----:B------:R-:W-:Y:S01]  /*6460*/  FADD.FTZ R13, R115, R52 ;  /* 0x00000034730d7221 */ /* 0x000fe20000010000 */
[----:B------:R-:W-:Y:S01]  /*6470*/  F2FP.F16.F32.PACK_AB R184, R107, R184 ;  /* 0x000000b86bb8723e */ /* 0x000fe200000000ff */
[----:B------:R-:W3:Y:S01]  /*6480*/  MUFU.EX2 R189, R189 ;  /* 0x000000bd00bd7308 */ /* 0x000ee20000000800 */
[----:B----4-:R-:W-:Y:S01]  /*6490*/  FADD.FTZ R11, R187, R50 ;  /* 0x00000032bb0b7221 */ /* 0x010fe20000010000 */
[----:B------:R-:W-:Y:S02]  /*64a0*/  F2FP.F16.F32.PACK_AB R186, R103, R186 ;  /* 0x000000ba67ba723e */ /* 0x000fe400000000ff */
[----:B------:R-:W-:Y:S02]  /*64b0*/  CS2R R66, SRZ ;  /* 0x0000000000427805 */ /* 0x000fe4000001ff00 */
[----:B------:R-:W-:-:S02]  /*64c0*/  F2FP.F16.F32.PACK_AB R188, R109, R188 ;  /* 0x000000bc6dbc723e */ /* 0x000fc400000000ff */
[----:B------:R-:W-:Y:S02]  /*64d0*/  CS2R R64, SRZ ;  /* 0x0000000000407805 */ /* 0x000fe4000001ff00 */
[----:B------:R-:W-:Y:S02]  /*64e0*/  F2FP.F16.F32.PACK_AB R190, R101, R190 ;  /* 0x000000be65be723e */ /* 0x000fe400000000ff */
[----:B------:R-:W-:Y:S01]  /*64f0*/  CS2R R62, SRZ ;  /* 0x00000000003e7805 */ /* 0x000fe2000001ff00 */
[----:B------:R-:W1:Y:S01]  /*6500*/  MUFU.EX2 R30, R30 ;  /* 0x0000001e001e7308 */ /* 0x000e620000000800 */
[C---:B--2---:R-:W-:Y:S01]  /*6510*/  FADD.FTZ R50, R28.reuse, R11 ;  /* 0x0000000b1c327221 */ /* 0x044fe20000010000 */
[----:B------:R-:W-:Y:S02]  /*6520*/  F2FP.F16.F32.PACK_AB R187, R28, R187 ;  /* 0x000000bb1cbb723e */ /* 0x000fe400000000ff */
[----:B------:R-:W-:Y:S02]  /*6530*/  CS2R R28, SRZ ;  /* 0x00000000001c7805 */ /* 0x000fe4000001ff00 */
[----:B------:R-:W-:-:S02]  /*6540*/  F2FP.F16.F32.PACK_AB R192, R111, R192 ;  /* 0x000000c06fc0723e */ /* 0x000fc400000000ff */
[----:B------:R-:W-:Y:S02]  /*6550*/  CS2R R26, SRZ ;  /* 0x00000000001a7805 */ /* 0x000fe4000001ff00 */
[----:B------:R-:W-:Y:S02]  /*6560*/  F2FP.F16.F32.PACK_AB R194, R115, R194 ;  /* 0x000000c273c2723e */ /* 0x000fe400000000ff */
[----:B------:R-:W-:Y:S01]  /*6570*/  CS2R R24, SRZ ;  /* 0x0000000000187805 */ /* 0x000fe2000001ff00 */
[----:B------:R-:W2:Y:S01]  /*6580*/  MUFU.EX2 R191, R191 ;  /* 0x000000bf00bf7308 */ /* 0x000ea20000000800 */
[----:B---3--:R-:W-:Y:S01]  /*6590*/  FADD.FTZ R11, R189, R50 ;  /* 0x00000032bd0b7221 */ /* 0x008fe20000010000 */
[----:B------:R-:W-:Y:S01]  /*65a0*/  FADD.FTZ R50, R196, R13 ;  /* 0x0000000dc4327221 */ /* 0x000fe20000010000 */
[C---:B------:R-:W-:Y:S02]  /*65b0*/  F2FP.F16.F32.PACK_AB R196, R117.reuse, R196 ;  /* 0x000000c475c4723e */ /* 0x040fe400000000ff */
[----:B------:R-:W-:Y:S01]  /*65c0*/  F2FP.F16.F32.PACK_AB R181, R20, R181 ;  /* 0x000000b514b5723e */ /* 0x000fe200000000ff */
[----:B------:R-:W-:-:S02]  /*65d0*/  FADD.FTZ R13, R117, R50 ;  /* 0x00000032750d7221 */ /* 0x000fc40000010000 */
[----:B------:R-:W3:Y:S01]  /*65e0*/  MUFU.EX2 R32, R32 ;  /* 0x0000002000207308 */ /* 0x000ee20000000800 */
[----:B-1----:R-:W-:Y:S01]  /*65f0*/  FADD.FTZ R10, R30, R11 ;  /* 0x0000000b1e0a7221 */ /* 0x002fe20000010000 */
[----:B------:R-:W-:Y:S01]  /*6600*/  FADD.FTZ R52, R198, R13 ;  /* 0x0000000dc6347221 */ /* 0x000fe20000010000 */
[----:B------:R-:W-:Y:S02]  /*6610*/  F2FP.F16.F32.PACK_AB R189, R30, R189 ;  /* 0x000000bd1ebd723e */ /* 0x000fe400000000ff */
[----:B------:R-:W-:Y:S02]  /*6620*/  CS2R R30, SRZ ;  /* 0x00000000001e7805 */ /* 0x000fe4000001ff00 */
[C---:B------:R-:W-:Y:S01]  /*6630*/  F2FP.F16.F32.PACK_AB R198, R121.reuse, R198 ;  /* 0x000000c679c6723e */ /* 0x040fe200000000ff */
[----:B------:R-:W-:Y:S01]  /*6640*/  FADD.FTZ R13, R121, R52 ;  /* 0x00000034790d7221 */ /* 0x000fe20000010000 */
[----:B------:R-:W1:Y:S01]  /*6650*/  MUFU.EX2 R193, R193 ;  /* 0x000000c100c17308 */ /* 0x000e620000000800 */
[----:B--2---:R-:W-:-:S02]  /*6660*/  FADD.FTZ R11, R191, R10 ;  /* 0x0000000abf0b7221 */ /* 0x004fc40000010000 */
[----:B------:R-:W-:Y:S01]  /*6670*/  FADD.FTZ R52, R200, R13 ;  /* 0x0000000dc8347221 */ /* 0x000fe20000010000 */
[----:B------:R-:W-:-:S03]  /*6680*/  F2FP.F16.F32.PACK_AB R200, R123, R200 ;  /* 0x000000c87bc8723e */ /* 0x000fc600000000ff */
[----:B------:R-:W-:Y:S01]  /*6690*/  FADD.FTZ R13, R123, R52 ;  /* 0x000000347b0d7221 */ /* 0x000fe20000010000 */
[----:B------:R-:W2:Y:S01]  /*66a0*/  MUFU.EX2 R34, R34 ;  /* 0x0000002200227308 */ /* 0x000ea20000000800 */
[----:B---3--:R-:W-:Y:S02]  /*66b0*/  FADD.FTZ R10, R32, R11 ;  /* 0x0000000b200a7221 */ /* 0x008fe40000010000 */
[----:B------:R-:W-:Y:S01]  /*66c0*/  FADD.FTZ R54, R202, R13 ;  /* 0x0000000dca367221 */ /* 0x000fe20000010000 */
[----:B------:R-:W-:Y:S02]  /*66d0*/  F2FP.F16.F32.PACK_AB R191, R32, R191 ;  /* 0x000000bf20bf723e */ /* 0x000fe400000000ff */
[----:B------:R-:W-:Y:S02]  /*66e0*/  CS2R R32, SRZ ;  /* 0x0000000000207805 */ /* 0x000fe4000001ff00 */
[----:B------:R-:W3:Y:S01]  /*66f0*/  MUFU.EX2 R195, R195 ;  /* 0x000000c300c37308 */ /* 0x000ee20000000800 */
[----:B-1----:R-:W-:-:S07]  /*6700*/  FADD.FTZ R11, R193, R10 ;  /* 0x0000000ac10b7221 */ /* 0x002fce0000010000 */
[----:B------:R-:W1:Y:S01]  /*6710*/  MUFU.EX2 R36, R36 ;  /* 0x0000002400247308 */ /* 0x000e620000000800 */
[C---:B--2---:R-:W-:Y:S01]  /*6720*/  FADD.FTZ R10, R34.reuse, R11 ;  /* 0x0000000b220a7221 */ /* 0x044fe20000010000 */
[----:B------:R-:W-:Y:S02]  /*6730*/  F2FP.F16.F32.PACK_AB R193, R34, R193 ;  /* 0x000000c122c1723e */ /* 0x000fe400000000ff */
[----:B------:R-:W-:-:S04]  /*6740*/  CS2R R34, SRZ ;  /* 0x0000000000227805 */ /* 0x000fc8000001ff00 */
[----:B------:R-:W2:Y:S01]  /*6750*/  MUFU.EX2 R197, R197 ;  /* 0x000000c500c57308 */ /* 0x000ea20000000800 */
[----:B---3--:R-:W-:-:S07]  /*6760*/  FADD.FTZ R11, R195, R10 ;  /* 0x0000000ac30b7221 */ /* 0x008fce0000010000 */
[----:B------:R-:W3:Y:S01]  /*6770*/  MUFU.EX2 R40, R40 ;  /* 0x0000002800287308 */ /* 0x000ee20000000800 */
[C---:B-1----:R-:W-:Y:S01]  /*6780*/  FADD.FTZ R10, R36.reuse, R11 ;  /* 0x0000000b240a7221 */ /* 0x042fe20000010000 */
[----:B------:R-:W-:Y:S02]  /*6790*/  F2FP.F16.F32.PACK_AB R195, R36, R195 ;  /* 0x000000c324c3723e */ /* 0x000fe400000000ff */
[----:B------:R-:W-:-:S04]  /*67a0*/  CS2R R36, SRZ ;  /* 0x0000000000247805 */ /* 0x000fc8000001ff00 */
[----:B------:R-:W1:Y:S01]  /*67b0*/  MUFU.EX2 R199, R199 ;  /* 0x000000c700c77308 */ /* 0x000e620000000800 */
[----:B--2---:R-:W-:-:S07]  /*67c0*/  FADD.FTZ R11, R197, R10 ;  /* 0x0000000ac50b7221 */ /* 0x004fce0000010000 */
[----:B------:R-:W2:Y:S01]  /*67d0*/  MUFU.EX2 R125, R125 ;  /* 0x0000007d007d7308 */ /* 0x000ea20000000800 */
[C---:B---3--:R-:W-:Y:S01]  /*67e0*/  FADD.FTZ R10, R40.reuse, R11 ;  /* 0x0000000b280a7221 */ /* 0x048fe20000010000 */
[----:B------:R-:W-:Y:S02]  /*67f0*/  F2FP.F16.F32.PACK_AB R197, R40, R197 ;  /* 0x000000c528c5723e */ /* 0x000fe400000000ff */
[----:B------:R-:W-:-:S04]  /*6800*/  CS2R R40, SRZ ;  /* 0x0000000000287805 */ /* 0x000fc8000001ff00 */
[----:B------:R-:W3:Y:S01]  /*6810*/  MUFU.EX2 R42, R42 ;  /* 0x0000002a002a7308 */ /* 0x000ee20000000800 */
[----:B-1----:R-:W-:-:S07]  /*6820*/  FADD.FTZ R11, R199, R10 ;  /* 0x0000000ac70b7221 */ /* 0x002fce0000010000 */
[----:B------:R-:W1:Y:S01]  /*6830*/  MUFU.EX2 R204, R204 ;  /* 0x000000cc00cc7308 */ /* 0x000e620000000800 */
[C---:B--2---:R-:W-:Y:S01]  /*6840*/  FADD.FTZ R13, R125.reuse, R54 ;  /* 0x000000367d0d7221 */ /* 0x044fe20000010000 */
[----:B------:R-:W-:-:S06]  /*6850*/  F2FP.F16.F32.PACK_AB R202, R125, R202 ;  /* 0x000000ca7dca723e */ /* 0x000fcc00000000ff */
[----:B------:R-:W2:Y:S01]  /*6860*/  MUFU.EX2 R201, R201 ;  /* 0x000000c900c97308 */ /* 0x000ea20000000800 */
[C---:B---3--:R-:W-:Y:S01]  /*6870*/  FADD.FTZ R10, R42.reuse, R11 ;  /* 0x0000000b2a0a7221 */ /* 0x048fe20000010000 */
[----:B------:R-:W-:Y:S02]  /*6880*/  F2FP.F16.F32.PACK_AB R199, R42, R199 ;  /* 0x000000c72ac7723e */ /* 0x000fe400000000ff */
[----:B------:R-:W-:-:S04]  /*6890*/  CS2R R42, SRZ ;  /* 0x00000000002a7805 */ /* 0x000fc8000001ff00 */
[----:B------:R-:W3:Y:S01]  /*68a0*/  MUFU.EX2 R129, R129 ;  /* 0x0000008100817308 */ /* 0x000ee20000000800 */
[----:B-1----:R-:W-:-:S07]  /*68b0*/  FADD.FTZ R54, R204, R13 ;  /* 0x0000000dcc367221 */ /* 0x002fce0000010000 */
[----:B------:R-:W1:Y:S01]  /*68c0*/  MUFU.EX2 R44, R44 ;  /* 0x0000002c002c7308 */ /* 0x000e620000000800 */
[----:B--2---:R-:W-:-:S07]  /*68d0*/  FADD.FTZ R11, R201, R10 ;  /* 0x0000000ac90b7221 */ /* 0x004fce0000010000 */
[----:B------:R-:W2:Y:S01]  /*68e0*/  MUFU.EX2 R206, R206 ;  /* 0x000000ce00ce7308 */ /* 0x000ea20000000800 */
[C---:B---3--:R-:W-:Y:S01]  /*68f0*/  FADD.FTZ R13, R129.reuse, R54 ;  /* 0x00000036810d7221 */ /* 0x048fe20000010000 */
[----:B------:R-:W-:-:S06]  /*6900*/  F2FP.F16.F32.PACK_AB R204, R129, R204 ;  /* 0x000000cc81cc723e */ /* 0x000fcc00000000ff */
[----:B------:R-:W3:Y:S01]  /*6910*/  MUFU.EX2 R203, R203 ;  /* 0x000000cb00cb7308 */ /* 0x000ee20000000800 */
[C---:B-1----:R-:W-:Y:S01]  /*6920*/  FADD.FTZ R10, R44.reuse, R11 ;  /* 0x0000000b2c0a7221 */ /* 0x042fe20000010000 */
[----:B------:R-:W-:Y:S02]  /*6930*/  F2FP.F16.F32.PACK_AB R201, R44, R201 ;  /* 0x000000c92cc9723e */ /* 0x000fe400000000ff */
[----:B------:R-:W-:-:S04]  /*6940*/  CS2R R44, SRZ ;  /* 0x00000000002c7805 */ /* 0x000fc8000001ff00 */
[----:B------:R-:W1:Y:S01]  /*6950*/  MUFU.EX2 R135, R135 ;  /* 0x0000008700877308 */ /* 0x000e620000000800 */
[----:B--2---:R-:W-:-:S07]  /*6960*/  FADD.FTZ R54, R206, R13 ;  /* 0x0000000dce367221 */ /* 0x004fce0000010000 */
[----:B------:R-:W2:Y:S01]  /*6970*/  MUFU.EX2 R46, R46 ;  /* 0x0000002e002e7308 */ /* 0x000ea20000000800 */
[----:B---3--:R-:W-:-:S07]  /*6980*/  FADD.FTZ R11, R203, R10 ;  /* 0x0000000acb0b7221 */ /* 0x008fce0000010000 */
[----:B------:R-:W3:Y:S01]  /*6990*/  MUFU.EX2 R208, R208 ;  /* 0x000000d000d07308 */ /* 0x000ee20000000800 */
[C---:B-1----:R-:W-:Y:S01]  /*69a0*/  FADD.FTZ R13, R135.reuse, R54 ;  /* 0x00000036870d7221 */ /* 0x042fe20000010000 */
[----:B------:R-:W-:-:S06]  /*69b0*/  F2FP.F16.F32.PACK_AB R206, R135, R206 ;  /* 0x000000ce87ce723e */ /* 0x000fcc00000000ff */
[----:B------:R-:W1:Y:S01]  /*69c0*/  MUFU.EX2 R205, R205 ;  /* 0x000000cd00cd7308 */ /* 0x000e620000000800 */
[C---:B--2---:R-:W-:Y:S01]  /*69d0*/  FADD.FTZ R10, R46.reuse, R11 ;  /* 0x0000000b2e0a7221 */ /* 0x044fe20000010000 */
[----:B------:R-:W-:Y:S02]  /*69e0*/  F2FP.F16.F32.PACK_AB R203, R46, R203 ;  /* 0x000000cb2ecb723e */ /* 0x000fe400000000ff */
[----:B------:R-:W-:-:S04]  /*69f0*/  CS2R R46, SRZ ;  /* 0x00000000002e7805 */ /* 0x000fc8000001ff00 */
[----:B------:R-:W2:Y:S01]  /*6a00*/  MUFU.EX2 R137, R137 ;  /* 0x0000008900897308 */ /* 0x000ea20000000800 */
[----:B---3--:R-:W-:-:S07]  /*6a10*/  FADD.FTZ R54, R208, R13 ;  /* 0x0000000dd0367221 */ /* 0x008fce0000010000 */
        /* <DEDUP_REMOVED lines=11> */
[----:B------:R1:W4:Y:S01]  /*6ad0*/  MUFU.EX2 R50, R79 ;  /* 0x0000004f00327308 */ /* 0x0003220000000800 */
[----:B--2---:R-:W-:-:S07]  /*6ae0*/  FADD.FTZ R11, R77, R10 ;  /* 0x0000000a4d0b7221 */ /* 0x004fce0000010000 */
[----:B------:R-:W2:Y:S01]  /*6af0*/  MUFU.EX2 R212, R212 ;  /* 0x000000d400d47308 */ /* 0x000ea20000000800 */
[C---:B---3--:R-:W-:Y:S01]  /*6b00*/  FADD.FTZ R13, R119.reuse, R56 ;  /* 0x00000038770d7221 */ /* 0x048fe20000010000 */
[----:B------:R-:W-:Y:S02]  /*6b10*/  F2FP.F16.F32.PACK_AB R210, R119, R210 ;  /* 0x000000d277d2723e */ /* 0x000fe400000000ff */
[----:B-1----:R-:W-:-:S04]  /*6b20*/  CS2R R78, SRZ ;  /* 0x00000000004e7805 */ /* 0x002fc8000001ff00 */
[----:B------:R-:W1:Y:S01]  /*6b30*/  MUFU.EX2 R85, R85 ;  /* 0x0000005500557308 */ /* 0x000e620000000800 */
[C---:B----4-:R-:W-:Y:S01]  /*6b40*/  FADD.FTZ R10, R50.reuse, R11 ;  /* 0x0000000b320a7221 */ /* 0x050fe20000010000 */
[----:B------:R-:W-:Y:S02]  /*6b50*/  F2FP.F16.F32.PACK_AB R207, R50, R77 ;  /* 0x0000004d32cf723e */ /* 0x000fe400000000ff */
[----:B------:R-:W-:Y:S02]  /*6b60*/  CS2R R76, SRZ ;  /* 0x00000000004c7805 */ /* 0x000fe4000001ff00 */
[----:B------:R-:W-:Y:S02]  /*6b70*/  CS2R R50, SRZ ;  /* 0x0000000000327805 */ /* 0x000fe4000001ff00 */
[----:B------:R-:W3:Y:S01]  /*6b80*/  MUFU.EX2 R143, R143 ;  /* 0x0000008f008f7308 */ /* 0x000ee20000000800 */
[----:B--2---:R-:W-:-:S07]  /*6b90*/  FADD.FTZ R56, R212, R13 ;  /* 0x0000000dd4387221 */ /* 0x004fce0000010000 */
[----:B------:R2:W4:Y:S01]  /*6ba0*/  MUFU.EX2 R52, R87 ;  /* 0x0000005700347308 */ /* 0x0005220000000800 */
[----:B-1----:R-:W-:-:S07]  /*6bb0*/  FADD.FTZ R11, R85, R10 ;  /* 0x0000000a550b7221 */ /* 0x002fce0000010000 */
[----:B------:R-:W1:Y:S01]  /*6bc0*/  MUFU.EX2 R214, R214 ;  /* 0x000000d600d67308 */ /* 0x000e620000000800 */
[C---:B---3--:R-:W-:Y:S01]  /*6bd0*/  FADD.FTZ R13, R143.reuse, R56 ;  /* 0x000000388f0d7221 */ /* 0x048fe20000010000 */
[----:B------:R-:W-:Y:S02]  /*6be0*/  F2FP.F16.F32.PACK_AB R212, R143, R212 ;  /* 0x000000d48fd4723e */ /* 0x000fe400000000ff */
[----:B--2---:R-:W-:-:S04]  /*6bf0*/  CS2R R86, SRZ ;  /* 0x0000000000567805 */ /* 0x004fc8000001ff00 */
[----:B------:R-:W2:Y:S01]  /*6c00*/  MUFU.EX2 R93, R93 ;  /* 0x0000005d005d7308 */ /* 0x000ea20000000800 */
[C---:B----4-:R-:W-:Y:S01]  /*6c10*/  FADD.FTZ R10, R52.reuse, R11 ;  /* 0x0000000b340a7221 */ /* 0x050fe20000010000 */
[----:B------:R-:W-:Y:S02]  /*6c20*/  F2FP.F16.F32.PACK_AB R209, R52, R85 ;  /* 0x0000005534d1723e */ /* 0x000fe400000000ff */
[----:B------:R-:W-:Y:S02]  /*6c30*/  CS2R R84, SRZ ;  /* 0x0000000000547805 */ /* 0x000fe4000001ff00 */
[----:B------:R-:W-:Y:S02]  /*6c40*/  CS2R R52, SRZ ;  /* 0x0000000000347805 */ /* 0x000fe4000001ff00 */
        /* <DEDUP_REMOVED lines=14> */
[----:B---3--:R-:W-:Y:S01]  /*6d30*/  FADD.FTZ R11, R97, R60 ;  /* 0x0000003c610b7221 */ /* 0x008fe20000010000 */
[----:B------:R-:W-:-:S06]  /*6d40*/  CS2R R60, SRZ ;  /* 0x00000000003c7805 */ /* 0x000fcc000001ff00 */
        /* <DEDUP_REMOVED lines=22> */
[----:B--2---:R-:W-:Y:S01]  /*6eb0*/  FADD.FTZ R11, R141, R14 ;  /* 0x0000000e8d0b7221 */ /* 0x004fe20000010000 */
[C---:B---3--:R-:W-:Y:S01]  /*6ec0*/  FADD.FTZ R10, R151.reuse, R10 ;  /* 0x0000000a970a7221 */ /* 0x048fe20000010000 */
[----:B------:R-:W-:Y:S02]  /*6ed0*/  F2FP.F16.F32.PACK_AB R218, R151, R218 ;  /* 0x000000da97da723e */ /* 0x000fe400000000ff */
[C---:B-1----:R-:W-:Y:S01]  /*6ee0*/  FADD.FTZ R11, R12.reuse, R11 ;  /* 0x0000000b0c0b7221 */ /* 0x042fe20000010000 */
[----:B------:R-:W-:Y:S01]  /*6ef0*/  F2FP.F16.F32.PACK_AB R219, R12, R141 ;  /* 0x0000008d0cdb723e */ /* 0x000fe200000000ff */
[----:B------:R-:W-:Y:S06]  /*6f00*/  @!P2 BRA `(.L_x_135) ;  /* 0x0000005400e4a947 */ /* 0x000fec0003800000 */
[----:B------:R-:W-:Y:S01]  /*6f10*/  VIADD R13, R112, 0xfffffffe ;  /* 0xfffffffe700d7836 */ /* 0x000fe20000000000 */
[----:B------:R-:W-:Y:S01]  /*6f20*/  MOV R12, R89 ;  /* 0x00000059000c7202 */ /* 0x000fe20000000f00 */
[----:B------:R-:W-:Y:S01]  /*6f30*/  IMAD.MOV.U32 R14, RZ, RZ, R91 ;  /* 0x000000ffff0e7224 */ /* 0x000fe200078e005b */
[----:B------:R-:W-:Y:S01]  /*6f40*/  UMOV UR60, UR61 ;  /* 0x0000003d003c7c82 */ /* 0x000fe20008000000 */
[----:B------:R-:W-:Y:S01]  /*6f50*/  IMAD.MOV.U32 R87, RZ, RZ, RZ ;  /* 0x000000ffff577224 */ /* 0x000fe200078e00ff */
[----:B------:R-:W-:Y:S01]  /*6f60*/  UMOV UR37, UR38 ;  /* 0x0000002600257c82 */ /* 0x000fe20008000000 */
[----:B------:R-:W-:-:S05]  /*6f70*/  ULDC UR7, c[0x0][0x9d8] ;  /* 0x0002760000077ab9 */ /* 0x000fca0000000800 */
.L_x_146:
[----:B------:R-:W-:Y:S01]  /*6f80*/  R2UR UR6, R19 ;  /* 0x00000000130672ca */ /* 0x000fe200000e0000 */
[----:B------:R-:W-:-:S04]  /*6f90*/  UIADD3 UR38, UR37, 0x1, URZ ;  /* 0x0000000125267890 */ /* 0x000fc8000fffe03f */
[----:B------:R-:W-:-:S04]  /*6fa0*/  UISETP.NE.AND UP0, UPT, UR38, 0x2, UPT ;  /* 0x000000022600788c */ /* 0x000fc8000bf05270 */
[----:B------:R-:W-:Y:S02]  /*6fb0*/  USEL UR61, URZ, 0x1, UP0 ;  /* 0x000000013f3d7887 */ /* 0x000fe40008000000 */
[----:B------:R-:W-:Y:S02]  /*6fc0*/  USEL UR38, UR38, URZ, UP0 ;  /* 0x0000003f26267287 */ /* 0x000fe40008000000 */
[----:B------:R-:W-:Y:S01]  /*6fd0*/  ISETP.NE.AND P2, PT, RZ, UR6, PT ;  /* 0x00000006ff007c0c */ /* 0x000fe2000bf45270 */
[----:B------:R-:W-:-:S12]  /*6fe0*/  ULOP3.LUT UR61, UR60, UR61, URZ, 0x3c, !UPT ;  /* 0x0000003d3c3d7292 */ /* 0x000fd8000f8e3c3f */
[----:B------:R-:W-:Y:S05]  /*6ff0*/  @P2 BRA `(.L_x_136) ;  /* 0x00000000002c2947 */ /* 0x000fea0003800000 */
[----:B------:R-:W-:Y:S05]  /*7000*/  @!P0 BRA `(.L_x_137) ;  /* 0x0000000000048947 */ /* 0x000fea0003800000 */
[----:B------:R-:W-:Y:S01]  /*7010*/  BPT.TRAP 0x1 ;  /* 0x000000040000795c */ /* 0x000fe20000300000 */
.L_x_137:
[----:B------:R-:W-:Y:S01]  /*7020*/  ULEA UR6, UR38, UR39, 0x3 ;  /* 0x0000002726067291 */ /* 0x000fe2000f8e183f */
[----:B------:R-:W-:-:S05]  /*7030*/  IMAD.U32 R15, RZ, RZ, UR61 ;  /* 0x0000003dff0f7e24 */ /* 0x000fca000f8e00ff */
[----:B------:R-:W-:-:S04]  /*7040*/  SHF.L.U32 R15, R15, 0x1f, RZ ;  /* 0x0000001f0f0f7819 */ /* 0x000fc800000006ff */
[----:B------:R1:W2:Y:S01]  /*7050*/  SYNCS.PHASECHK.TRANS64.TRYWAIT P1, [UR6+0x34830], R15 ;  /* 0x0348300fff0075a7 */ /* 0x0002a20008020146 */
[----:B------:R-:W-:Y:S05]  /*7060*/  @!P0 BRA `(.L_x_138) ;  /* 0x0000000000048947 */ /* 0x000fea0003800000 */
[----:B------:R-:W-:Y:S01]  /*7070*/  BPT.TRAP 0x1 ;  /* 0x000000040000795c */ /* 0x000fe20000300000 */
.L_x_138:
[----:B--2---:R-:W-:Y:S05]  /*7080*/  @P1 BRA `(.L_x_136) ;  /* 0x0000000000081947 */ /* 0x004fea0003800000 */
[----:B------:R-:W2:Y:S02]  /*7090*/  SYNCS.PHASECHK.TRANS64.TRYWAIT P1, [UR6+0x34830], R15 ;  /* 0x0348300fff0075a7 */ /* 0x000ea40008020146 */
[----:B--2---:R-:W-:Y:S05]  /*70a0*/  @!P1 BRA `(.L_x_139) ;  /* 0x0000009c00749947 */ /* 0x004fea0003800000 */
.L_x_136:
        /* <DEDUP_REMOVED lines=623> */
.L_x_141:
[----:B------:R-:W-:Y:S01]  /*97a0*/  ULEA UR6, UR37, UR39, 0x3 ;  /* 0x0000002725067291 */ /* 0x000fe2000f8e183f */
[----:B------:R-:W-:-:S05]  /*97b0*/  IMAD.U32 R15, RZ, RZ, UR60 ;  /* 0x0000003cff0f7e24 */ /* 0x000fca000f8e00ff */
[----:B------:R-:W-:-:S04]  /*97c0*/  SHF.L.U32 R15, R15, 0x1f, RZ ;  /* 0x0000001f0f0f7819 */ /* 0x000fc800000006ff */
[----:B------:R1:W2:Y:S01]  /*97d0*/  SYNCS.PHASECHK.TRANS64.TRYWAIT P1, [UR6+0x34850], R15 ;  /* 0x0348500fff0075a7 */ /* 0x0002a20008020146 */
[----:B------:R-:W-:Y:S05]  /*97e0*/  @!P0 BRA `(.L_x_142) ;  /* 0x0000000000048947 */ /* 0x000fea0003800000 */
[----:B------:R-:W-:Y:S01]  /*97f0*/  BPT.TRAP 0x1 ;  /* 0x000000040000795c */ /* 0x000fe20000300000 */
.L_x_142:
[----:B--2---:R-:W-:Y:S05]  /*9800*/  @P1 BRA `(.L_x_140) ;  /* 0x0000000000081947 */ /* 0x004fea0003800000 */
[----:B------:R-:W2:Y:S02]  /*9810*/  SYNCS.PHASECHK.TRANS64.TRYWAIT P1, [UR6+0x34850], R15 ;  /* 0x0348500fff0075a7 */ /* 0x000ea40008020146 */
[----:B--2---:R-:W-:Y:S05]  /*9820*/  @!P1 BRA `(.L_x_143) ;  /* 0x0000007400ac9947 */ /* 0x004fea0003800000 */
.L_x_140:
[----:B------:R-:W-:Y:S01]  /*9830*/  UIADD3 UR6, UR39, 0x400, URZ ;  /* 0x0000040027067890 */ /* 0x000fe2000fffe03f */
[----:B------:R-:W-:Y:S01]  /*9840*/  WARPGROUP.ARRIVE ;  /* 0x00000000000079c5 */ /* 0x000fe20000000000 */
[----:B------:R-:W-:-:S05]  /*9850*/  UMOV UR11, 0x40000040 ;  /* 0x40000040000b7882 */ /* 0x000fca0000000000 */
[----:B--2---:R-:W2:Y:S01]  /*9860*/  S2R R20, SR_TID.X ;  /* 0x0000000000147919 */ /* 0x004ea20000002100 */
[----:B------:R-:W-:-:S04]  /*9870*/  USHF.R.U32.HI UR6, URZ, 0x4, UR6 ;  /* 0x000000043f067899 */ /* 0x000fc80008011606 */
[----:B------:R-:W-:-:S04]  /*9880*/  ULOP3.LUT UR6, UR6, 0x3fff, URZ, 0xc0, !UPT ;  /* 0x00003fff06067892 */ /* 0x000fc8000f8ec03f */
[----:B------:R-:W-:-:S04]  /*9890*/  ULOP3.LUT UR6, UR6, 0x5800000, URZ, 0xfc, !UPT ;  /* 0x0580000006067892 */ /* 0x000fc8000f8efc3f */
[----:B------:R-:W-:-:S07]  /*98a0*/  UIMAD UR6, UR37, 0xb00, UR6 ;  /* 0x00000b00250678a4 */ /* 0x000fce000f8e0206 */
[----:B------:R-:W-:Y:S02]  /*98b0*/  UMOV UR10, UR6 ;  /* 0x00000006000a7c82 */ /* 0x000fe40008000000 */
[----:B------:R-:W-:Y:S01]  /*98c0*/  HGMMA.64x128x16.F32 R24, R176, gdesc[UR8].tnspB, R24, gsb0 ;  /* 0x41e00008b0187df0 */ /* 0x000fe20008000818 */
[----:B------:R-:W-:Y:S01]  /*98d0*/  UIADD3 UR10, UR6, 0x80, URZ ;  /* 0x00000080060a7890 */ /* 0x000fe2000fffe03f */
[----:B------:R-:W-:Y:S01]  /*98e0*/  UMOV UR11, 0x40000040 ;  /* 0x40000040000b7882 */ /* 0x000fe20000000000 */
[----:B--2---:R-:W-:-:S04]  /*98f0*/  SHF.R.U32.HI R20, RZ, 0x7, R20 ;  /* 0x00000007ff147819 */ /* 0x004fc80000011614 */
[----:B-1----:R-:W-:Y:S01]  /*9900*/  IADD3 R15, -R20, 0xb, RZ ;  /* 0x0000000b140f7810 */ /* 0x002fe20007ffe1ff */
[----:B------:R-:W-:Y:S02]  /*9910*/  WARPGROUP.DEPBAR.LE gsb0, 0x0 ;  /* 0x00008000000079c5 */ /* 0x000fe40000010000 */
[----:B------:R-:W-:-:S06]  /*9920*/  WARPGROUP.ARRIVE ;  /* 0x00000000000079c5 */ /* 0x000fcc0000000000 */
[----:B------:R-:W-:Y:S01]  /*9930*/  HGMMA.64x128x16.F32 R24, R180, gdesc[UR8].tnspB, R24, gsb0 ;  /* 0x41e00008b4187df0 */ /* 0x000fe20008000818 */
[----:B------:R-:W-:Y:S01]  /*9940*/  UIADD3 UR10, UR6, 0x100, URZ ;  /* 0x00000100060a7890 */ /* 0x000fe2000fffe03f */
[----:B------:R-:W-:Y:S01]  /*9950*/  UMOV UR11, 0x40000040 ;  /* 0x40000040000b7882 */ /* 0x000fe20000000000 */
[----:B------:R-:W-:Y:S02]  /*9960*/  WARPGROUP.DEPBAR.LE gsb0, 0x0 ;  /* 0x00008000000079c5 */ /* 0x000fe40000010000 */
[----:B------:R-:W-:-:S07]  /*9970*/  WARPGROUP.ARRIVE ;  /* 0x00000000000079c5 */ /* 0x000fce0000000000 */
        /* <DEDUP_REMOVED lines=41> */
[----:B------:R-:W-:Y:S03]  /*9c10*/  HGMMA.64x128x16.F32 R24, R216, gdesc[UR8].tnspB, R24, gsb0 ;  /* 0x41e00008d8187df0 */ /* 0x000fe60008000818 */
[----:B------:R-:W-:Y:S02]  /*9c20*/  WARPGROUP.DEPBAR.LE gsb0, 0x0 ;  /* 0x00008000000079c5 */ /* 0x000fe40000010000 */
[----:B------:R1:W-:Y:S06]  /*9c30*/  BAR.ARV R15, 0x100 ;  /* 0x0004000f0000751d */ /* 0x0003ec0000002000 */
[----:B------:R-:W-:Y:S05]  /*9c40*/  @!P0 BRA `(.L_x_144) ;  /* 0x0000000000048947 */ /* 0x000fea0003800000 */
[----:B------:R-:W-:Y:S01]  /*9c50*/  BPT.TRAP 0x1 ;  /* 0x000000040000795c */ /* 0x000fe20000300000 */
.L_x_144:
[----:B-1----:R-:W-:Y:S01]  /*9c60*/  FMUL.FTZ R15, R168, UR7 ;  /* 0x00000007a80f7c20 */ /* 0x002fe20008410000 */
[----:B------:R-:W-:Y:S01]  /*9c70*/  FMUL.FTZ R21, R170, UR7 ;  /* 0x00000007aa157c20 */ /* 0x000fe20008410000 */
[----:B------:R-:W-:Y:S01]  /*9c80*/  FMUL.FTZ R20, R169, UR7 ;  /* 0x00000007a9147c20 */ /* 0x000fe20008410000 */
[----:B------:R-:W-:Y:S01]  /*9c90*/  FMUL.FTZ R168, R171, UR7 ;  /* 0x00000007aba87c20 */ /* 0x000fe20008410000 */
[----:B------:R-:W-:Y:S01]  /*9ca0*/  FMUL.FTZ R169, R172, UR7 ;  /* 0x00000007aca97c20 */ /* 0x000fe20008410000 */
[----:B------:R-:W2:Y:S01]  /*9cb0*/  LDL R230, [R1+0x4] ;  /* 0x0000040001e67983 */ /* 0x000ea20000100800 */
        /* <DEDUP_REMOVED lines=8> */
[----:B------:R-:W3:Y:S01]  /*9d40*/  MUFU.TANH R21, R21 ;  /* 0x0000001500157308 */ /* 0x000ee20000002400 */
[----:B------:R-:W-:Y:S01]  /*9d50*/  FMUL.FTZ R164, R164, UR7 ;  /* 0x00000007a4a47c20 */ /* 0x000fe20008410000 */
[----:B------:R-:W-:Y:S01]  /*9d60*/  FMUL.FTZ R211, R104, UR7 ;  /* 0x0000000768d37c20 */ /* 0x000fe20008410000 */
[----:B------:R-:W-:Y:S01]  /*9d70*/  FMUL.FTZ R166, R166, UR7 ;  /* 0x00000007a6a67c20 */ /* 0x000fe20008410000 */
[----:B------:R-:W-:Y:S01]  /*9d80*/  FMUL.FTZ R165, R165, UR7 ;  /* 0x00000007a5a57c20 */ /* 0x000fe20008410000 */
[----:B------:R-:W-:Y:S01]  /*9d90*/  FMUL.FTZ R213, R105, UR7 ;  /* 0x0000000769d57c20 */ /* 0x000fe20008410000 */
[----:B------:R-:W-:Y:S01]  /*9da0*/  FMUL.FTZ R105, R106, UR7 ;  /* 0x000000076a697c20 */ /* 0x000fe20008410000 */
[----:B------:R-:W-:Y:S01]  /*9db0*/  FMUL.FTZ R167, R167, UR7 ;  /* 0x00000007a7a77c20 */ /* 0x000fe20008410000 */
[----:B------:R-:W4:Y:S01]  /*9dc0*/  MUFU.TANH R20, R20 ;  /* 0x0000001400147308 */ /* 0x000f220000002400 */
        /* <DEDUP_REMOVED lines=16> */
[----:B----4-:R-:W-:Y:S01]  /*9ed0*/  FMNMX.FTZ R104, R20, R217, !PT ;  /* 0x000000d914687209 */ /* 0x010fe20007810000 */
        /* <DEDUP_REMOVED lines=69> */
[----:B------:R-:W-:Y:S01]  /*a330*/  ISETP.NE.AND P1, PT, R23, RZ, PT ;  /* 0x000000ff1700720c */ /* 0x000fe20003f25270 */
[----:B------:R-:W3:Y:S01]  /*a340*/  MUFU.TANH R166, R166 ;  /* 0x000000a600a67308 */ /* 0x000ee20000002400 */
[----:B----4-:R-:W-:-:S07]  /*a350*/  FMNMX.FTZ R229, R163, R106, !PT ;  /* 0x0000006aa3e57209 */ /* 0x010fce0007810000 */
[----:B------:R-:W4:Y:S01]  /*a360*/  MUFU.TANH R165, R165 ;  /* 0x000000a500a57308 */ /* 0x000f220000002400 */
[----:B-1----:R-:W-:-:S07]  /*a370*/  FMNMX.FTZ R104, R164, R219, !PT ;  /* 0x000000dba4687209 */ /* 0x002fce0007810000 */
[----:B------:R-:W1:Y:S01]  /*a380*/  MUFU.TANH R167, R167 ;  /* 0x000000a700a77308 */ /* 0x000e620000002400 */
[----:B---3--:R-:W-:-:S07]  /*a390*/  FMNMX.FTZ R106, R166, R229, !PT ;  /* 0x000000e5a66a7209 */ /* 0x008fce0007810000 */
[----:B------:R-:W3:Y:S01]  /*a3a0*/  MUFU.TANH R152, R152 ;  /* 0x0000009800987308 */ /* 0x000ee20000002400 */
[----:B----4-:R-:W-:-:S07]  /*a3b0*/  FMNMX.FTZ R219, R165, R104, !PT ;  /* 0x00000068a5db7209 */ /* 0x010fce0007810000 */
[----:B------:R-:W4:Y:S01]  /*a3c0*/  MUFU.TANH R154, R154 ;  /* 0x0000009a009a7308 */ /* 0x000f220000002400 */
[----:B-1----:R-:W-:-:S07]  /*a3d0*/  FMNMX.FTZ R229, R167, R106, !PT ;  /* 0x0000006aa7e57209 */ /* 0x002fce0007810000 */
[----:B------:R-:W1:Y:S01]  /*a3e0*/  MUFU.TANH R153, R153 ;  /* 0x0000009900997308 */ /* 0x000e620000002400 */
[----:B---3--:R-:W-:Y:S01]  /*a3f0*/  FMNMX.FTZ R104, R152, R219, !PT ;  /* 0x000000db98687209 */ /* 0x008fe20007810000 */
[----:B------:R-:W-:-:S06]  /*a400*/  FMUL.FTZ R219, R96, UR7 ;  /* 0x0000000760db7c20 */ /* 0x000fcc0008410000 */
[----:B------:R-:W3:Y:S01]  /*a410*/  MUFU.TANH R155, R155 ;  /* 0x0000009b009b7308 */ /* 0x000ee20000002400 */
[----:B----4-:R-:W-:-:S07]  /*a420*/  FMNMX.FTZ R96, R154, R229, !PT ;  /* 0x000000e59a607209 */ /* 0x010fce0007810000 */
[----:B------:R-:W4:Y:S01]  /*a430*/  MUFU.TANH R156, R156 ;  /* 0x0000009c009c7308 */ /* 0x000f220000002400 */
[----:B-1----:R-:W-:-:S07]  /*a440*/  FMNMX.FTZ R229, R153, R104, !PT ;  /* 0x0000006899e57209 */ /* 0x002fce0007810000 */
[----:B------:R-:W1:Y:S01]  /*a450*/  MUFU.TANH R157, R157 ;  /* 0x0000009d009d7308 */ /* 0x000e620000002400 */
[----:B---3--:R-:W-:-:S07]  /*a460*/  FMNMX.FTZ R231, R155, R96, !PT ;  /* 0x000000609be77209 */ /* 0x008fce0007810000 */
[----:B------:R-:W3:Y:S01]  /*a470*/  MUFU.TANH R158, R158 ;  /* 0x0000009e009e7308 */ /* 0x000ee20000002400 */
[----:B----4-:R-:W-:Y:S01]  /*a480*/  FMNMX.FTZ R96, R156, R229, !PT ;  /* 0x000000e59c607209 */ /* 0x010fe20007810000 */
[----:B------:R-:W-:-:S06]  /*a490*/  FMUL.FTZ R229, R97, UR7 ;  /* 0x0000000761e57c20 */ /* 0x000fcc0008410000 */
[----:B------:R-:W4:Y:S01]  /*a4a0*/  MUFU.TANH R144, R144 ;  /* 0x0000009000907308 */ /* 0x000f220000002400 */
[----:B-1----:R-:W-:-:S07]  /*a4b0*/  FMNMX.FTZ R97, R157, R96, !PT ;  /* 0x000000609d617209 */ /* 0x002fce0007810000 */
[----:B------:R-:W1:Y:S01]  /*a4c0*/  MUFU.TANH R159, R159 ;  /* 0x0000009f009f7308 */ /* 0x000e620000002400 */
[----:B---3--:R-:W-:Y:S01]  /*a4d0*/  FMNMX.FTZ R104, R158, R231, !PT ;  /* 0x000000e79e687209 */ /* 0x008fe20007810000 */
[----:B------:R-:W-:-:S06]  /*a4e0*/  FMUL.FTZ R231, R100, UR7 ;  /* 0x0000000764e77c20 */ /* 0x000fcc0008410000 */
[----:B------:R-:W3:Y:S01]  /*a4f0*/  MUFU.TANH R145, R145 ;  /* 0x0000009100917308 */ /* 0x000ee20000002400 */
[----:B----4-:R-:W-:Y:S01]  /*a500*/  FMNMX.FTZ R96, R144, R97, !PT ;  /* 0x0000006190607209 */ /* 0x010fe20007810000 */
[----:B------:R-:W-:-:S06]  /*a510*/  FMUL.FTZ R97, R98, UR7 ;  /* 0x0000000762617c20 */ /* 0x000fcc0008410000 */
        /* <DEDUP_REMOVED lines=123> */
[----:B---3--:R-:W-:-:S05]  /*acd0*/  FMNMX.FTZ R92, R116, R89, !PT ;  /* 0x00000059745c7209 */ /* 0x008fca0007810000 */
[----:B------:R-:W3:Y:S01]  /*ace0*/  SHFL.BFLY PT, R89, R92, 0x2, 0x1f ;  /* 0x0c401f005c597f89 */ /* 0x000ee200000e0000 */
[----:B----4-:R-:W-:-:S04]  /*acf0*/  FMNMX.FTZ R88, R90, R91, !PT ;  /* 0x0000005b5a587209 */ /* 0x010fc80007810000 */
[----:B-1----:R-:W-:-:S05]  /*ad00*/  FMNMX.FTZ R93, R95, R88, !PT ;  /* 0x000000585f5d7209 */ /* 0x002fca0007810000 */
[----:B------:R-:W1:Y:S01]  /*ad10*/  SHFL.BFLY PT, R88, R93, 0x2, 0x1f ;  /* 0x0c401f005d587f89 */ /* 0x000e6200000e0000 */
[----:B---3--:R-:W-:-:S05]  /*ad20*/  FMNMX.FTZ R94, R92, R89, !PT ;  /* 0x000000595c5e7209 */ /* 0x008fca0007810000 */
[----:B------:R-:W3:Y:S01]  /*ad30*/  SHFL.BFLY PT, R89, R94, 0x1, 0x1f ;  /* 0x0c201f005e597f89 */ /* 0x000ee200000e0000 */
[----:B-1----:R-:W-:Y:S02]  /*ad40*/  FMNMX.FTZ R96, R93, R88, !PT ;  /* 0x000000585d607209 */ /* 0x002fe40007810000 */
[----:B------:R-:W1:Y:S03]  /*ad50*/  LDC R88, c[0x0][0x988] ;  /* 0x00026200ff587b82 */ /* 0x000e660000000800 */
[----:B------:R-:W4:Y:S01]  /*ad60*/  SHFL.BFLY PT, R91, R96, 0x1, 0x1f ;  /* 0x0c201f00605b7f89 */ /* 0x000f2200000e0000 */
[----:B---3--:R-:W-:-:S05]  /*ad70*/  FMNMX.FTZ R89, R94, R89, !PT ;  /* 0x000000595e597209 */ /* 0x008fca0007810000 */
[C---:B------:R-:W-:Y:S01]  /*ad80*/  FADD.FTZ R12, -R89.reuse, R12 ;  /* 0x0000000c590c7221 */ /* 0x040fe20000010100 */
[----:B-1----:R-:W-:-:S03]  /*ad90*/  FMUL.FTZ R118, R89, R88 ;  /* 0x0000005859767220 */ /* 0x002fc60000410000 */
[-C--:B------:R-:W-:Y:S01]  /*ada0*/  FMUL.FTZ R98, R12, R88.reuse ;  /* 0x000000580c627220 */ /* 0x080fe20000410000 */
[----:B----4-:R-:W-:Y:S01]  /*adb0*/  FMNMX.FTZ R91, R96, R91, !PT ;  /* 0x0000005b605b7209 */ /* 0x010fe20007810000 */
[-CC-:B------:R-:W-:Y:S01]  /*adc0*/  FFMA.FTZ R216, R110, R88.reuse, -R118.reuse ;  /* 0x000000586ed87223 */ /* 0x180fe20000010876 */
[-CC-:B------:R-:W-:Y:S01]  /*add0*/  FFMA.FTZ R176, R15, R88.reuse, -R118.reuse ;  /* 0x000000580fb07223 */ /* 0x180fe20000010876 */
[-CC-:B------:R-:W-:Y:S01]  /*ade0*/  FFMA.FTZ R108, R20, R88.reuse, -R118.reuse ;  /* 0x00000058146c7223 */ /* 0x180fe20000010876 */
[-C--:B------:R-:W-:Y:S01]  /*adf0*/  FFMA.FTZ R15, R112, R88.reuse, -R118 ;  /* 0x00000058700f7223 */ /* 0x080fe20000010876 */
[C---:B------:R-:W-:Y:S01]  /*ae00*/  FADD.FTZ R12, -R91.reuse, R14 ;  /* 0x0000000e5b0c7221 */ /* 0x040fe20000010100 */
[-C--:B------:R-:W-:Y:S01]  /*ae10*/  FMUL.FTZ R110, R91, R88.reuse ;  /* 0x000000585b6e7220 */ /* 0x080fe20000410000 */
[----:B------:R-:W-:Y:S01]  /*ae20*/  MUFU.EX2 R93, R98 ;  /* 0x00000062005d7308 */ /* 0x000fe20000000800 */
[-C--:B------:R-:W-:Y:S01]  /*ae30*/  FFMA.FTZ R178, R169, R88.reuse, -R118 ;  /* 0x00000058a9b27223 */ /* 0x080fe20000010876 */
[-C--:B------:R-:W-:Y:S01]  /*ae40*/  FMUL.FTZ R12, R12, R88.reuse ;  /* 0x000000580c0c7220 */ /* 0x080fe20000410000 */
[-CC-:B------:R-:W-:Y:S01]  /*ae50*/  FFMA.FTZ R21, R21, R88.reuse, -R110.reuse ;  /* 0x0000005815157223 */ /* 0x180fe2000001086e */
[-C--:B------:R-:W-:Y:S01]  /*ae60*/  FFMA.FTZ R112, R168, R88.reuse, -R110 ;  /* 0x00000058a8707223 */ /* 0x080fe2000001086e */
[-C--:B------:R-:W-:Y:S01]  /*ae70*/  FFMA.FTZ R192, R179, R88.reuse, -R118 ;  /* 0x00000058b3c07223 */ /* 0x080fe20000010876 */
[-C--:B------:R-:W-:Y:S01]  /*ae80*/  FFMA.FTZ R179, R171, R88.reuse, -R110 ;  /* 0x00000058abb37223 */ /* 0x080fe2000001086e */
[-CC-:B------:R-:W-:Y:S01]  /*ae90*/  FFMA.FTZ R106, R170, R88.reuse, -R118.reuse ;  /* 0x00000058aa6a7223 */ /* 0x180fe20000010876 */
[----:B------:R-:W1:Y:S01]  /*aea0*/  MUFU.EX2 R176, R176 ;  /* 0x000000b000b07308 */ /* 0x000e620000000800 */
[-C--:B------:R-:W-:Y:S01]  /*aeb0*/  FFMA.FTZ R218, R114, R88.reuse, -R118 ;  /* 0x0000005872da7223 */ /* 0x080fe20000010876 */
[-C--:B------:R-:W-:Y:S01]  /*aec0*/  FFMA.FTZ R114, R172, R88.reuse, -R110 ;  /* 0x00000058ac727223 */ /* 0x080fe2000001086e */
[-CC-:B------:R-:W-:Y:S01]  /*aed0*/  FFMA.FTZ R212, R219, R88.reuse, -R118.reuse ;  /* 0x00000058dbd47223 */ /* 0x180fe20000010876 */
[-CC-:B------:R-:W-:Y:S01]  /*aee0*/  FFMA.FTZ R180, R160, R88.reuse, -R118.reuse ;  /* 0x00000058a0b47223 */ /* 0x180fe20000010876 */
[-C--:B------:R-:W-:Y:S01]  /*aef0*/  FFMA.FTZ R219, R116, R88.reuse, -R118 ;  /* 0x0000005874db7223 */ /* 0x080fe20000010876 */
[-C--:B------:R-:W-:Y:S01]  /*af00*/  FFMA.FTZ R116, R162, R88.reuse, -R110 ;  /* 0x00000058a2747223 */ /* 0x080fe2000001086e */
[-CC-:B------:R-:W-:Y:S01]  /*af10*/  FFMA.FTZ R104, R161, R88.reuse, -R118.reuse ;  /* 0x00000058a1687223 */ /* 0x180fe20000010876 */
[----:B------:R-:W-:Y:S01]  /*af20*/  MUFU.EX2 R12, R12 ;  /* 0x0000000c000c7308 */ /* 0x000fe20000000800 */
[-CC-:B------:R-:W-:Y:S01]  /*af30*/  FFMA.FTZ R102, R165, R88.reuse, -R118.reuse ;  /* 0x00000058a5667223 */ /* 0x180fe20000010876 */
[-C--:B------:R-:W-:Y:S01]  /*af40*/  FFMA.FTZ R165, R201, R88.reuse, -R118 ;  /* 0x00000058c9a57223 */ /* 0x080fe20000010876 */
[-CC-:B------:R-:W-:Y:S01]  /*af50*/  FFMA.FTZ R163, R163, R88.reuse, -R110.reuse ;  /* 0x00000058a3a37223 */ /* 0x180fe2000001086e */
[-C--:B------:R-:W-:Y:S01]  /*af60*/  FFMA.FTZ R201, R121, R88.reuse, -R110 ;  /* 0x0000005879c97223 */ /* 0x080fe2000001086e */
[-CC-:B------:R-:W-:Y:S01]  /*af70*/  FFMA.FTZ R182, R164, R88.reuse, -R118.reuse ;  /* 0x00000058a4b67223 */ /* 0x180fe20000010876 */
[-C--:B------:R-:W-:Y:S01]  /*af80*/  FFMA.FTZ R194, R183, R88.reuse, -R118 ;  /* 0x00000058b7c27223 */ /* 0x080fe20000010876 */
[----:B------:R-:W-:Y:S01]  /*af90*/  FFMA.FTZ R183, R166, R88, -R110 ;  /* 0x00000058a6b77223 */ /* 0x000fe2000001086e */
        /* <DEDUP_REMOVED lines=9> */
[-CC-:B------:R-:W-:Y:S01]  /*b030*/  FFMA.FTZ R184, R152, R88.reuse, -R118.reuse ;  /* 0x0000005898b87223 */ /* 0x180fe20000010876 */
[-CC-:B------:R-:W-:Y:S01]  /*b040*/  FFMA.FTZ R186, R156, R88.reuse, -R118.reuse ;  /* 0x000000589cba7223 */ /* 0x180fe20000010876 */
[-CC-:B------:R-:W-:Y:S01]  /*b050*/  FFMA.FTZ R188, R144, R88.reuse, -R118.reuse ;  /* 0x0000005890bc7223 */ /* 0x180fe20000010876 */
[-CC-:B------:R-:W-:Y:S01]  /*b060*/  FFMA.FTZ R20, R185, R88.reuse, -R118.reuse ;  /* 0x00000058b9147223 */ /* 0x180fe20000010876 */
[-CC-:B------:R-:W-:Y:S01]  /*b070*/  FFMA.FTZ R196, R187, R88.reuse, -R118.reuse ;  /* 0x00000058bbc47223 */ /* 0x180fe20000010876 */
[-CC-:B------:R-:W-:Y:S01]  /*b080*/  FFMA.FTZ R14, R189, R88.reuse, -R118.reuse ;  /* 0x00000058bd0e7223 */ /* 0x180fe20000010876 */
[-CC-:B------:R-:W-:Y:S01]  /*b090*/  FFMA.FTZ R198, R191, R88.reuse, -R118.reuse ;  /* 0x00000058bfc67223 */ /* 0x180fe20000010876 */
[----:B------:R-:W4:Y:S01]  /*b0a0*/  MUFU.EX2 R112, R112 ;  /* 0x0000007000707308 */ /* 0x000f220000000800 */
[----:B---3--:R-:W-:Y:S01]  /*b0b0*/  FFMA.FTZ R11, R12, R11, R21 ;  /* 0x0000000b0c0b7223 */ /* 0x008fe20000010015 */
[-CC-:B------:R-:W-:Y:S01]  /*b0c0*/  FFMA.FTZ R175, R193, R88.reuse, -R118.reuse ;  /* 0x00000058c1af7223 */ /* 0x180fe20000010876 */
[-CC-:B------:R-:W-:Y:S01]  /*b0d0*/  FFMA.FTZ R200, R195, R88.reuse, -R118.reuse ;  /* 0x00000058c3c87223 */ /* 0x180fe20000010876 */
[-CC-:B------:R-:W-:Y:S01]  /*b0e0*/  FFMA.FTZ R169, R197, R88.reuse, -R118.reuse ;  /* 0x00000058c5a97223 */ /* 0x180fe20000010876 */
[-CC-:B------:R-:W-:Y:S01]  /*b0f0*/  FFMA.FTZ R202, R199, R88.reuse, -R118.reuse ;  /* 0x00000058c7ca7223 */ /* 0x180fe20000010876 */
[-CC-:B------:R-:W-:Y:S01]  /*b100*/  FFMA.FTZ R204, R203, R88.reuse, -R118.reuse ;  /* 0x00000058cbcc7223 */ /* 0x180fe20000010876 */
[-CC-:B------:R-:W-:Y:S01]  /*b110*/  FFMA.FTZ R161, R205, R88.reuse, -R118.reuse ;  /* 0x00000058cda17223 */ /* 0x180fe20000010876 */
[----:B------:R-:W3:Y:S01]  /*b120*/  MUFU.EX2 R178, R178 ;  /* 0x000000b200b27308 */ /* 0x000ee20000000800 */
[----:B-1----:R-:W-:Y:S01]  /*b130*/  FADD.FTZ R121, R108, R121 ;  /* 0x000000796c797221 */ /* 0x002fe20000010000 */
        /* <DEDUP_REMOVED lines=9> */
[-C--:B------:R-:W-:Y:S01]  /*b1d0*/  FFMA.FTZ R137, R233, R88.reuse, -R118 ;  /* 0x00000058e9897223 */ /* 0x080fe20000010876 */
[----:B----4-:R-:W-:Y:S01]  /*b1e0*/  FADD.FTZ R10, R112, R11 ;  /* 0x0000000b700a7221 */ /* 0x010fe20000010000 */
[-CC-:B------:R-:W-:Y:S01]  /*b1f0*/  FFMA.FTZ R118, R167, R88.reuse, -R110.reuse ;  /* 0x00000058a7767223 */ /* 0x180fe2000001086e */
[-CC-:B------:R-:W-:Y:S01]  /*b200*/  FFMA.FTZ R185, R154, R88.reuse, -R110.reuse ;  /* 0x000000589ab97223 */ /* 0x180fe2000001086e */
[-CC-:B------:R-:W-:Y:S01]  /*b210*/  FFMA.FTZ R120, R155, R88.reuse, -R110.reuse ;  /* 0x000000589b787223 */ /* 0x180fe2000001086e */
[----:B------:R-:W4:Y:S01]  /*b220*/  MUFU.EX2 R106, R106 ;  /* 0x0000006a006a7308 */ /* 0x000f220000000800 */
        /* <DEDUP_REMOVED lines=16> */
[----:B----4-:R-:W-:Y:S01]  /*b330*/  FADD.FTZ R121, R106, R121 ;  /* 0x000000796a797221 */ /* 0x010fe20000010000 */
[-CC-:B------:R-:W-:Y:S01]  /*b340*/  FFMA.FTZ R199, R133, R88.reuse, -R110.reuse ;  /* 0x0000005885c77223 */ /* 0x180fe2000001086e */
[-CC-:B------:R-:W-:Y:S01]  /*b350*/  FFMA.FTZ R134, R135, R88.reuse, -R110.reuse ;  /* 0x0000005887867223 */ /* 0x180fe2000001086e */
[-CC-:B------:R-:W-:Y:S01]  /*b360*/  FFMA.FTZ R136, R123, R88.reuse, -R110.reuse ;  /* 0x000000587b887223 */ /* 0x180fe2000001086e */
        /* <DEDUP_REMOVED lines=18> */
[----:B------:R-:W-:Y:S01]  /*b490*/  FFMA.FTZ R95, R95, R88, -R110 ;  /* 0x000000585f5f7223 */ /* 0x000fe2000001086e */
[----:B------:R-:W1:Y:S01]  /*b4a0*/  MUFU.EX2 R163, R163 ;  /* 0x000000a300a37308 */ /* 0x000e620000000800 */
[----:B----4-:R-:W-:-:S07]  /*b4b0*/  FADD.FTZ R10, R116, R11 ;  /* 0x0000000b740a7221 */ /* 0x010fce0000010000 */
[----:B------:R-:W4:Y:S01]  /*b4c0*/  MUFU.EX2 R182, R182 ;  /* 0x000000b600b67308 */ /* 0x000f220000000800 */
[----:B---3--:R-:W-:-:S07]  /*b4d0*/  FADD.FTZ R121, R104, R121 ;  /* 0x0000007968797221 */ /* 0x008fce0000010000 */
[----:B------:R-:W3:Y:S01]  /*b4e0*/  MUFU.EX2 R183, R183 ;  /* 0x000000b700b77308 */ /* 0x000ee20000000800 */
[----:B-1----:R-:W-:-:S07]  /*b4f0*/  FADD.FTZ R10, R163, R10 ;  /* 0x0000000aa30a7221 */ /* 0x002fce0000010000 */
        /* <DEDUP_REMOVED lines=77> */
[----:B-1----:R-:W-:Y:S01]  /*b9d0*/  FADD.FTZ R97, R169, R148 ;  /* 0x00000094a9617221 */ /* 0x002fe20000010000 */
[----:B------:R-:W-:Y:S01]  /*b9e0*/  FFMA.FTZ R148, R99, R88, -R110 ;  /* 0x0000005863947223 */ /* 0x000fe2000001086e */
[----:B------:R-:W-:-:S05]  /*b9f0*/  IMAD.U32 R99, RZ, RZ, UR38 ;  /* 0x00000026ff637e24 */ /* 0x000fca000f8e00ff */
[----:B------:R-:W1:Y:S01]  /*ba00*/  MUFU.EX2 R203, R203 ;  /* 0x000000cb00cb7308 */ /* 0x000e620000000800 */
[----:B----4-:R-:W-:Y:S01]  /*ba10*/  FADD.FTZ R10, R136, R11 ;  /* 0x0000000b880a7221 */ /* 0x010fe20000010000 */
[----:B------:R-:W-:-:S06]  /*ba20*/  @P1 LEA R99, R99, UR39, 0x3 ;  /* 0x0000002763631c11 */ /* 0x000fcc000f8e18ff */
        /* <DEDUP_REMOVED lines=13> */
[----:B---3--:R-:W-:Y:S01]  /*bb00*/  FADD.FTZ R97, R161, R150 ;  /* 0x00000096a1617221 */ /* 0x008fe20000010000 */
[----:B------:R-:W-:-:S06]  /*bb10*/  FFMA.FTZ R150, R103, R88, -R110 ;  /* 0x0000005867967223 */ /* 0x000fcc000001086e */
        /* <DEDUP_REMOVED lines=15> */
[----:B----4-:R-:W-:Y:S01]  /*bc10*/  FADD.FTZ R97, R153, R152 ;  /* 0x0000009899617221 */ /* 0x010fe20000010000 */
[----:B------:R-:W-:-:S06]  /*bc20*/  FFMA.FTZ R152, R237, R88, -R110 ;  /* 0x00000058ed987223 */ /* 0x000fcc000001086e */
        /* <DEDUP_REMOVED lines=14> */
[----:B------:R-:W-:-:S05]  /*bd10*/  @P1 VIADD R10, R99, 0x34840 ;  /* 0x00034840630a1836 */ /* 0x000fca0000000000 */
[----:B--2---:R-:W-:Y:S01]  /*bd20*/  @P1 PRMT R10, R230, 0x654, R10 ;  /* 0x00000654e60a1816 */ /* 0x004fe2000000000a */
[----:B------:R-:W2:Y:S01]  /*bd30*/  MUFU.EX2 R214, R214 ;  /* 0x000000d600d67308 */ /* 0x000ea20000000800 */
[----:B-1----:R-:W-:Y:S02]  /*bd40*/  FADD.FTZ R97, R145, R154 ;  /* 0x0000009a91617221 */ /* 0x002fe40000010000 */
[----:B------:R1:W-:Y:S05]  /*bd50*/  @P1 SYNCS.ARRIVE.TRANS64.RED.A1T0 RZ, [R10+URZ], RZ ;  /* 0x000000ff0aff19a7 */ /* 0x0003ea000810043f */
[----:B------:R-:W3:Y:S01]  /*bd60*/  MUFU.EX2 R215, R215 ;  /* 0x000000d700d77308 */ /* 0x000ee20000000800 */
[----:B----4-:R-:W-:-:S07]  /*bd70*/  FADD.FTZ R154, R148, R11 ;  /* 0x0000000b949a7221 */ /* 0x010fce0000010000 */
[----:B------:R-:W4:Y:S01]  /*bd80*/  MUFU.EX2 R137, R137 ;  /* 0x0000008900897308 */ /* 0x000f220000000800 */
[----:B--2---:R-:W-:-:S07]  /*bd90*/  FADD.FTZ R110, R214, R97 ;  /* 0x00000061d66e7221 */ /* 0x004fce0000010000 */
[----:B------:R-:W1:Y:S01]  /*bda0*/  MUFU.EX2 R150, R150 ;  /* 0x0000009600967308 */ /* 0x000e620000000800 */
[----:B---3--:R-:W-:-:S07]  /*bdb0*/  FADD.FTZ R11, R215, R154 ;  /* 0x0000009ad70b7221 */ /* 0x008fce0000010000 */
[----:B------:R-:W2:Y:S01]  /*bdc0*/  MUFU.EX2 R216, R216 ;  /* 0x000000d800d87308 */ /* 0x000ea20000000800 */
[----:B----4-:R-:W-:-:S07]  /*bdd0*/  FADD.FTZ R97, R137, R110 ;  /* 0x0000006e89617221 */ /* 0x010fce0000010000 */
[----:B------:R-:W3:Y:S01]  /*bde0*/  MUFU.EX2 R217, R217 ;  /* 0x000000d900d97308 */ /* 0x000ee20000000800 */
[----:B-1----:R-:W-:-:S07]  /*bdf0*/  FADD.FTZ R10, R150, R11 ;  /* 0x0000000b960a7221 */ /* 0x002fce0000010000 */
[----:B------:R-:W1:Y:S01]  /*be00*/  MUFU.EX2 R15, R15 ;  /* 0x0000000f000f7308 */ /* 0x000e620000000800 */
[----:B--2---:R-:W-:-:S07]  /*be10*/  FADD.FTZ R110, R216, R97 ;  /* 0x00000061d86e7221 */ /* 0x004fce0000010000 */
[----:B------:R-:W2:Y:S01]  /*be20*/  MUFU.EX2 R152, R152 ;  /* 0x0000009800987308 */ /* 0x000ea20000000800 */
[----:B---3--:R-:W-:-:S07]  /*be30*/  FADD.FTZ R11, R217, R10 ;  /* 0x0000000ad90b7221 */ /* 0x008fce0000010000 */
[----:B------:R-:W3:Y:S01]  /*be40*/  MUFU.EX2 R218, R218 ;  /* 0x000000da00da7308 */ /* 0x000ee20000000800 */
[----:B-1----:R-:W-:-:S07]  /*be50*/  FADD.FTZ R97, R15, R110 ;  /* 0x0000006e0f617221 */ /* 0x002fce0000010000 */
[----:B------:R-:W1:Y:S01]  /*be60*/  MUFU.EX2 R90, R90 ;  /* 0x0000005a005a7308 */ /* 0x000e620000000800 */
[----:B--2---:R-:W-:-:S07]  /*be70*/  FADD.FTZ R11, R152, R11 ;  /* 0x0000000b980b7221 */ /* 0x004fce0000010000 */
[----:B------:R-:W2:Y:S01]  /*be80*/  MUFU.EX2 R219, R219 ;  /* 0x000000db00db7308 */ /* 0x000ea20000000800 */
[----:B---3--:R-:W-:-:S07]  /*be90*/  FADD.FTZ R10, R218, R97 ;  /* 0x00000061da0a7221 */ /* 0x008fce0000010000 */
[----:B------:R-:W3:Y:S01]  /*bea0*/  MUFU.EX2 R95, R95 ;  /* 0x0000005f005f7308 */ /* 0x000ee20000000800 */
[----:B-1----:R-:W-:Y:S01]  /*beb0*/  FADD.FTZ R110, R90, R11 ;  /* 0x0000000b5a6e7221 */ /* 0x002fe20000010000 */
[----:B--2---:R-:W-:-:S03]  /*bec0*/  FADD.FTZ R10, R219, R10 ;  /* 0x0000000adb0a7221 */ /* 0x004fc60000010000 */
[----:B---3--:R-:W-:Y:S01]  /*bed0*/  FADD.FTZ R11, R95, R110 ;  /* 0x0000006e5f0b7221 */ /* 0x008fe20000010000 */
[----:B------:R-:W-:Y:S06]  /*bee0*/  @!P0 BRA `(.L_x_145) ;  /* 0x0000000000048947 */ /* 0x000fec0003800000 */
[----:B------:R-:W-:Y:S01]  /*bef0*/  BPT.TRAP 0x1 ;  /* 0x000000040000795c */ /* 0x000fe20000300000 */
.L_x_145:
[----:B------:R-:W2:Y:S01]  /*bf00*/  LDL R99, [R1] ;  /* 0x0000000001637983 */ /* 0x000ea20000100800 */
[----:B------:R-:W-:Y:S01]  /*bf10*/  ISETP.NE.AND P1, PT, R22, RZ, PT ;  /* 0x000000ff1600720c */ /* 0x000fe20003f25270 */
[----:B------:R-:W-:Y:S01]  /*bf20*/  UMOV UR60, UR61 ;  /* 0x0000003d003c7c82 */ /* 0x000fe20008000000 */
[----:B------:R-:W-:Y:S01]  /*bf30*/  MOV R97, UR37 ;  /* 0x0000002500617c02 */ /* 0x000fe20008000f00 */
[----:B------:R-:W-:Y:S01]  /*bf40*/  UMOV UR37, UR38 ;  /* 0x0000002600257c82 */ /* 0x000fe20008000000 */
[----:B------:R-:W-:Y:S01]  /*bf50*/  F2FP.F16.F32.PACK_AB R196, R14, R196 ;  /* 0x000000c40ec4723e */ /* 0x000fe200000000ff */
[----:B------:R-:W-:Y:S01]  /*bf60*/  FMUL.FTZ R26, R26, R12 ;  /* 0x0000000c1a1a7220 */ /* 0x000fe20000410000 */
[----:B------:R-:W-:Y:S01]  /*bf70*/  F2FP.F16.F32.PACK_AB R218, R219, R218 ;  /* 0x000000dadbda723e */ /* 0x000fe200000000ff */
[-C--:B------:R-:W-:Y:S01]  /*bf80*/  FMUL.FTZ R27, R27, R12.reuse ;  /* 0x0000000c1b1b7220 */ /* 0x080fe20000410000 */
[-C--:B------:R-:W-:Y:S01]  /*bf90*/  FMUL.FTZ R30, R30, R12.reuse ;  /* 0x0000000c1e1e7220 */ /* 0x080fe20000410000 */
[-C--:B------:R-:W-:Y:S01]  /*bfa0*/  FMUL.FTZ R31, R31, R12.reuse ;  /* 0x0000000c1f1f7220 */ /* 0x080fe20000410000 */
[-C--:B------:R-:W-:Y:S01]  /*bfb0*/  FMUL.FTZ R34, R34, R12.reuse ;  /* 0x0000000c22227220 */ /* 0x080fe20000410000 */
[-C--:B------:R-:W-:Y:S01]  /*bfc0*/  FMUL.FTZ R35, R35, R12.reuse ;  /* 0x0000000c23237220 */ /* 0x080fe20000410000 */
[-C--:B------:R-:W-:Y:S01]  /*bfd0*/  FMUL.FTZ R38, R38, R12.reuse ;  /* 0x0000000c26267220 */ /* 0x080fe20000410000 */
[----:B------:R-:W-:Y:S01]  /*bfe0*/  @P1 LEA R97, R97, UR39, 0x3 ;  /* 0x0000002761611c11 */ /* 0x000fe2000f8e18ff */
[-C--:B------:R-:W-:Y:S01]  /*bff0*/  FMUL.FTZ R39, R39, R12.reuse ;  /* 0x0000000c27277220 */ /* 0x080fe20000410000 */
[-C--:B------:R-:W-:Y:S01]  /*c000*/  FMUL.FTZ R42, R42, R12.reuse ;  /* 0x0000000c2a2a7220 */ /* 0x080fe20000410000 */
[-C--:B------:R-:W-:Y:S01]  /*c010*/  FMUL.FTZ R43, R43, R12.reuse ;  /* 0x0000000c2b2b7220 */ /* 0x080fe20000410000 */
[----:B------:R-:W-:Y:S01]  /*c020*/  FMUL.FTZ R46, R46, R12 ;  /* 0x0000000c2e2e7220 */ /* 0x000fe20000410000 */
[----:B------:R-:W-:-:S02]  /*c030*/  @P1 VIADD R97, R97, 0x34860 ;  /* 0x0003486061611836 */ /* 0x000fc40000000000 */
        /* <DEDUP_REMOVED lines=86> */
[----:B------:R-:W-:Y:S01]  /*c5a0*/  IMAD.MOV.U32 R14, RZ, RZ, R91 ;  /* 0x000000ffff0e7224 */ /* 0x000fe200078e005b */
[----:B------:R-:W-:Y:S01]  /*c5b0*/  F2FP.F16.F32.PACK_AB R210, R149, R210 ;  /* 0x000000d295d2723e */ /* 0x000fe200000000ff */
[----:B------:R-:W-:Y:S01]  /*c5c0*/  IMAD.MOV.U32 R12, RZ, RZ, R89 ;  /* 0x000000ffff0c7224 */ /* 0x000fe200078e0059 */
[----:B------:R-:W-:-:S02]  /*c5d0*/  F2FP.F16.F32.PACK_AB R211, R146, R211 ;  /* 0x000000d392d3723e */ /* 0x000fc400000000ff */
[----:B------:R-:W-:Y:S02]  /*c5e0*/  F2FP.F16.F32.PACK_AB R212, R145, R212 ;  /* 0x000000d491d4723e */ /* 0x000fe400000000ff */
[----:B------:R-:W-:Y:S02]  /*c5f0*/  F2FP.F16.F32.PACK_AB R213, R148, R213 ;  /* 0x000000d594d5723e */ /* 0x000fe400000000ff */
[----:B------:R-:W-:Y:S02]  /*c600*/  F2FP.F16.F32.PACK_AB R214, R137, R214 ;  /* 0x000000d689d6723e */ /* 0x000fe400000000ff */
[----:B------:R-:W-:Y:S02]  /*c610*/  F2FP.F16.F32.PACK_AB R215, R150, R215 ;  /* 0x000000d796d7723e */ /* 0x000fe400000000ff */
[----:B------:R-:W-:Y:S02]  /*c620*/  F2FP.F16.F32.PACK_AB R216, R15, R216 ;  /* 0x000000d80fd8723e */ /* 0x000fe400000000ff */
[----:B------:R-:W-:-:S02]  /*c630*/  F2FP.F16.F32.PACK_AB R217, R152, R217 ;  /* 0x000000d998d9723e */ /* 0x000fc400000000ff */
[----:B------:R-:W-:Y:S02]  /*c640*/  F2FP.F16.F32.PACK_AB R219, R95, R90 ;  /* 0x0000005a5fdb723e */ /* 0x000fe400000000ff */
[----:B--2---:R-:W-:-:S04]  /*c650*/  @P1 PRMT R97, R99, 0x654, R97 ;  /* 0x0000065463611816 */ /* 0x004fc80000000061 */
[----:B------:R1:W-:Y:S01]  /*c660*/  @P1 SYNCS.ARRIVE.TRANS64.RED.A1T0 RZ, [R97+URZ], RZ ;  /* 0x000000ff61ff19a7 */ /* 0x0003e2000810043f */
[C---:B------:R-:W-:Y:S01]  /*c670*/  ISETP.GT.AND P1, PT, R13.reuse, RZ, PT ;  /* 0x000000ff0d00720c */ /* 0x040fe20003f24270 */
[----:B------:R-:W-:-:S12]  /*c680*/  VIADD R13, R13, 0xffffffff ;  /* 0xffffffff0d0d7836 */ /* 0x000fd80000000000 */
[----:B-1----:R-:W-:Y:S05]  /*c690*/  @P1 BRA `(.L_x_146) ;  /* 0xffffffa800381947 */ /* 0x002fea000383ffff */
.L_x_135:
[----:B------:R-:W-:Y:S06]  /*c6a0*/  BAR.ARV 0x8, 0x120 ;  /* 0x0204800000007b1d */ /* 0x000fec0000002000 */
[----:B------:R-:W-:Y:S05]  /*c6b0*/  @!P0 BRA `(.L_x_147) ;  /* 0x0000000000048947 */ /* 0x000fea0003800000 */
[----:B------:R-:W-:Y:S01]  /*c6c0*/  BPT.TRAP 0x1 ;  /* 0x000000040000795c */ /* 0x000fe20000300000 */
.L_x_147:
[----:B------:R-:W-:Y:S01]  /*c6d0*/  ULEA UR5, UR38, UR39, 0x3 ;  /* 0x0000002726057291 */ /* 0x000fe2000f8e183f */
[----:B------:R-:W-:-:S05]  /*c6e0*/  IMAD.U32 R0, RZ, RZ, UR61 ;  /* 0x0000003dff007e24 */ /* 0x000fca000f8e00ff */
[----:B------:R-:W-:-:S04]  /*c6f0*/  SHF.L.U32 R0, R0, 0x1f, RZ ;  /* 0x0000001f00007819 */ /* 0x000fc800000006ff */
[----:B------:R1:W2:Y:S01]  /*c700*/  SYNCS.PHASECHK.TRANS64.TRYWAIT P1, [UR5+0x34850], R0 ;  /* 0x03485000ff0075a7 */ /* 0x0002a20008020145 */
[----:B------:R-:W-:Y:S05]  /*c710*/  @!P0 BRA `(.L_x_148) ;  /* 0x0000000000048947 */ /* 0x000fea0003800000 */
[----:B------:R-:W-:Y:S01]  /*c720*/  BPT.TRAP 0x1 ;  /* 0x000000040000795c */ /* 0x000fe20000300000 */
.L_x_148:
[----:B--2---:R-:W-:Y:S05]  /*c730*/  @P1 BRA `(.L_x_149) ;  /* 0x0000000000081947 */ /* 0x004fea0003800000 */
[----:B------:R-:W2:Y:S02]  /*c740*/  SYNCS.PHASECHK.TRANS64.TRYWAIT P1, [UR5+0x34850], R0 ;  /* 0x03485000ff0075a7 */ /* 0x000ea40008020145 */
[----:B--2---:R-:W-:Y:S05]  /*c750*/  @!P1 BRA `(.L_x_150) ;  /* 0x0000004400f89947 */ /* 0x004fea0003800000 */
.L_x_149:
[----:B------:R-:W-:Y:S01]  /*c760*/  UIADD3 UR4, UR39, 0x400, URZ ;  /* 0x0000040027047890 */ /* 0x000fe2000fffe03f */
[----:B------:R-:W-:Y:S01]  /*c770*/  WARPGROUP.ARRIVE ;  /* 0x00000000000079c5 */ /* 0x000fe20000000000 */
[----:B------:R-:W-:Y:S01]  /*c780*/  UMOV UR7, 0x40000040 ;  /* 0x4000004000077882 */ /* 0x000fe20000000000 */
[----:B--2---:R-:W2:Y:S01]  /*c790*/  SHFL.BFLY PT, R3, R10, 0x2, 0x1f ;  /* 0x0c401f000a037f89 */ /* 0x004ea200000e0000 */
[----:B------:R-:W-:Y:S01]  /*c7a0*/  USHF.R.U32.HI UR4, URZ, 0x4, UR4 ;  /* 0x000000043f047899 */ /* 0x000fe20008011604 */
[----:B------:R-:W-:Y:S01]  /*c7b0*/  IMAD.MOV.U32 R4, RZ, RZ, RZ ;  /* 0x000000ffff047224 */ /* 0x000fe200078e00ff */
[----:B------:R-:W-:Y:S01]  /*c7c0*/  MOV R7, RZ ;  /* 0x000000ff00077202 */ /* 0x000fe20000000f00 */
[----:B-1----:R-:W1:Y:S01]  /*c7d0*/  SHFL.BFLY PT, R0, R11, 0x2, 0x1f ;  /* 0x0c401f000b007f89 */ /* 0x002e6200000e0000 */
[----:B------:R-:W-:-:S04]  /*c7e0*/  ULOP3.LUT UR4, UR4, 0x3fff, URZ, 0xc0, !UPT ;  /* 0x00003fff04047892 */ /* 0x000fc8000f8ec03f */
[----:B------:R-:W-:-:S04]  /*c7f0*/  ULOP3.LUT UR4, UR4, 0x5800000, URZ, 0xfc, !UPT ;  /* 0x0580000004047892 */ /* 0x000fc8000f8efc3f */
[----:B------:R-:W-:-:S07]  /*c800*/  UIMAD UR4, UR38, 0xb00, UR4 ;  /* 0x00000b00260478a4 */ /* 0x000fce000f8e0204 */
[----:B------:R-:W-:Y:S02]  /*c810*/  UMOV UR6, UR4 ;  /* 0x0000000400067c82 */ /* 0x000fe40008000000 */
[----:B------:R-:W-:Y:S01]  /*c820*/  HGMMA.64x128x16.F32 R24, R176, gdesc[UR4].tnspB, R24, gsb0 ;  /* 0x41e00004b0187df0 */ /* 0x000fe20008000818 */
[----:B------:R-:W-:Y:S01]  /*c830*/  UIADD3 UR6, UR4, 0x80, URZ ;  /* 0x0000008004067890 */ /* 0x000fe2000fffe03f */
[----:B--2---:R-:W-:Y:S01]  /*c840*/  FADD.FTZ R3, R3, R10 ;  /* 0x0000000a03037221 */ /* 0x004fe20000010000 */
[----:B------:R-:W-:Y:S01]  /*c850*/  UMOV UR7, 0x40000040 ;  /* 0x4000004000077882 */ /* 0x000fe20000000000 */
[----:B-1----:R-:W-:-:S03]  /*c860*/  FADD.FTZ R2, R0, R11 ;  /* 0x0000000b00027221 */ /* 0x002fc60000010000 */
[----:B------:R-:W1:Y:S04]  /*c870*/  SHFL.BFLY PT, R0, R3, 0x1, 0x1f ;  /* 0x0c201f0003007f89 */ /* 0x000e6800000e0000 */
[----:B------:R-:W2:Y:S01]  /*c880*/  SHFL.BFLY PT, R5, R2, 0x1, 0x1f ;  /* 0x0c201f0002057f89 */ /* 0x000ea200000e0000 */
[----:B-1----:R-:W-:Y:S01]  /*c890*/  FADD.FTZ R9, R3, R0 ;  /* 0x0000000003097221 */ /* 0x002fe20000010000 */
[----:B------:R-:W-:Y:S02]  /*c8a0*/  IMAD.MOV.U32 R0, RZ, RZ, -0x800000 ;  /* 0xff800000ff007424 */ /* 0x000fe400078e00ff */
[----:B--2---:R-:W-:Y:S02]  /*c8b0*/  FADD.FTZ R12, R2, R5 ;  /* 0x00000005020c7221 */ /* 0x004fe40000010000 */
[----:B------:R-:W-:Y:S01]  /*c8c0*/  FSETP.NE.FTZ.AND P1, PT, R9, RZ, PT ;  /* 0x000000ff0900720b */ /* 0x000fe20003f35000 */
[----:B------:R-:W-:-:S02]  /*c8d0*/  IMAD.MOV.U32 R2, RZ, RZ, -0x800000 ;  /* 0xff800000ff027424 */ /* 0x000fc400078e00ff */
[----:B------:R-:W-:-:S10]  /*c8e0*/  FSETP.NE.FTZ.AND P2, PT, R12, RZ, PT ;  /* 0x000000ff0c00720b */ /* 0x000fd40003f55000 */
[----:B------:R-:W1:Y:S01]  /*c8f0*/  @P1 MUFU.LG2 R5, R9 ;  /* 0x0000000900051308 */ /* 0x000e620000000c00 */
[C---:B------:R-:W-:Y:S02]  /*c900*/  @P1 FMUL.FTZ R6, R88.reuse, 0.69314718246459960938 ;  /* 0x3f31721858061820 */ /* 0x040fe40000410000 */
[----:B------:R-:W-:-:S05]  /*c910*/  @P2 FMUL.FTZ R3, R88, 0.69314718246459960938 ;  /* 0x3f31721858032820 */ /* 0x000fca0000410000 */
[----:B------:R-:W2:Y:S08]  /*c920*/  @P2 MUFU.LG2 R8, R12 ;  /* 0x0000000c00082308 */ /* 0x000eb00000000c00 */
[----:B------:R3:W4:Y:S01]  /*c930*/  @P1 MUFU.RCP R4, R9 ;  /* 0x0000000900041308 */ /* 0x0007220000001000 */
[----:B-1----:R-:W-:-:S04]  /*c940*/  @P1 FMUL.FTZ R5, R5, 0.69314718246459960938 ;  /* 0x3f31721805051820 */ /* 0x002fc80000410000 */
[----:B------:R-:W-:-:S03]  /*c950*/  @P1 FFMA.FTZ R2, R6, R89, R5 ;  /* 0x0000005906021223 */ /* 0x000fc60000010005 */
[----:B------:R3:W1:Y:S01]  /*c960*/  @P2 MUFU.RCP R7, R12 ;  /* 0x0000000c00072308 */ /* 0x0006620000001000 */
[----:B--2---:R-:W-:-:S04]  /*c970*/  @P2 FMUL.FTZ R8, R8, 0.69314718246459960938 ;  /* 0x3f31721808082820 */ /* 0x004fc80000410000 */
[----:B------:R-:W-:Y:S01]  /*c980*/  @P2 FFMA.FTZ R0, R3, R91, R8 ;  /* 0x0000005b03002223 */ /* 0x000fe20000010008 */
        /* <DEDUP_REMOVED lines=50> */
[----:B-1-34-:R-:W-:Y:S05]  /*ccb0*/  @!P0 BRA `(.L_x_151) ;  /* 0x0000000000048947 */ /* 0x01afea0003800000 */
[----:B------:R-:W-:Y:S01]  /*ccc0*/  BPT.TRAP 0x1 ;  /* 0x000000040000795c */ /* 0x000fe20000300000 */
.L_x_151:
[----:B------:R-:W2:Y:S01]  /*ccd0*/  LDL R9, [R1] ;  /* 0x0000000001097983 */ /* 0x000ea20000100800 */
[----:B------:R-:W-:Y:S01]  /*cce0*/  IADD3 R5, P0, R16, 0x20, RZ ;  /* 0x0000002010057810 */ /* 0x000fe20007f1e0ff */
[-C--:B------:R-:W-:Y:S01]  /*ccf0*/  FMUL.FTZ R8, R26, R7.reuse ;  /* 0x000000071a087220 */ /* 0x080fe20000410000 */
[----:B------:R-:W-:Y:S01]  /*cd00*/  ISETP.NE.AND P3, PT, R22, RZ, PT ;  /* 0x000000ff1600720c */ /* 0x000fe20003f65270 */
[----:B------:R-:W-:Y:S01]  /*cd10*/  IMAD.U32 R3, RZ, RZ, UR5 ;  /* 0x00000005ff037e24 */ /* 0x000fe2000f8e00ff */
[----:B------:R-:W-:Y:S01]  /*cd20*/  LOP3.LUT R26, R5, 0x380, RZ, 0xc0, !PT ;  /* 0x00000380051a7812 */ /* 0x000fe200078ec0ff */
[-C--:B------:R-:W-:Y:S01]  /*cd30*/  FMUL.FTZ R27, R27, R7.reuse ;  /* 0x000000071b1b7220 */ /* 0x080fe20000410000 */
[-C--:B------:R-:W-:Y:S01]  /*cd40*/  FMUL.FTZ R31, R31, R7.reuse ;  /* 0x000000071f1f7220 */ /* 0x080fe20000410000 */
[-C--:B------:R-:W-:Y:S01]  /*cd50*/  FMUL.FTZ R30, R30, R7.reuse ;  /* 0x000000071e1e7220 */ /* 0x080fe20000410000 */
[----:B------:R-:W-:Y:S01]  /*cd60*/  SHF.R.U64 R26, R26, 0x3, RZ ;  /* 0x000000031a1a7819 */ /* 0x000fe200000012ff */
[-C--:B------:R-:W-:Y:S01]  /*cd70*/  FMUL.FTZ R35, R35, R7.reuse ;  /* 0x0000000723237220 */ /* 0x080fe20000410000 */
[-C--:B------:R-:W-:Y:S01]  /*cd80*/  FMUL.FTZ R34, R34, R7.reuse ;  /* 0x0000000722227220 */ /* 0x080fe20000410000 */
[----:B------:R-:W-:Y:S01]  /*cd90*/  FMUL.FTZ R39, R39, R7 ;  /* 0x0000000727277220 */ /* 0x000fe20000410000 */
[----:B------:R-:W-:Y:S01]  /*cda0*/  LOP3.LUT R26, R26, R5, RZ, 0x3c, !PT ;  /* 0x000000051a1a7212 */ /* 0x000fe200078e3cff */
[----:B------:R-:W-:Y:S01]  /*cdb0*/  FMUL.FTZ R38, R38, R7 ;  /* 0x0000000726267220 */ /* 0x000fe20000410000 */
[----:B------:R-:W-:Y:S01]  /*cdc0*/  LOP3.LUT R5, R16, 0x380, RZ, 0xc0, !PT ;  /* 0x0000038010057812 */ /* 0x000fe200078ec0ff */
[----:B------:R-:W-:-:S02]  /*cdd0*/  @P3 VIADD R3, R3, 0x34860 ;  /* 0x0003486003033836 */ /* 0x000fc40000000000 */
[-C--:B------:R-:W-:Y:S01]  /*cde0*/  FMUL.FTZ R43, R43, R7.reuse ;  /* 0x000000072b2b7220 */ /* 0x080fe20000410000 */
[-C--:B------:R-:W-:Y:S01]  /*cdf0*/  FMUL.FTZ R42, R42, R7.reuse ;  /* 0x000000072a2a7220 */ /* 0x080fe20000410000 */
[----:B------:R-:W-:Y:S01]  /*ce00*/  SHF.R.U64 R5, R5, 0x3, RZ ;  /* 0x0000000305057819 */ /* 0x000fe200000012ff */
        /* <DEDUP_REMOVED lines=22> */
[C---:B------:R-:W-:Y:S01]  /*cf70*/  IADD3 R15, P6, R16.reuse, 0x4000, RZ ;  /* 0x00004000100f7810 */ /* 0x040fe20007fde0ff */
[-C--:B------:R-:W-:Y:S01]  /*cf80*/  FMUL.FTZ R25, R25, R4.reuse ;  /* 0x0000000419197220 */ /* 0x080fe20000410000 */
[----:B------:R-:W-:Y:S01]  /*cf90*/  IADD3 R7, P1, R16, 0x40, RZ ;  /* 0x0000004010077810 */ /* 0x000fe20007f3e0ff */
        /* <DEDUP_REMOVED lines=31> */
[----:B------:R-:W-:Y:S01]  /*d190*/  LOP3.LUT R4, R5, R16, RZ, 0x3c, !PT ;  /* 0x0000001005047212 */ /* 0x000fe200078e3cff */
[--C-:B------:R-:W-:Y:S01]  /*d1a0*/  IMAD.MOV.U32 R5, RZ, RZ, R17.reuse ;  /* 0x000000ffff057224 */ /* 0x100fe200078e0011 */
[----:B------:R-:W-:Y:S01]  /*d1b0*/  LOP3.LUT R14, R15, 0x380, RZ, 0xc0, !PT ;  /* 0x000003800f0e7812 */ /* 0x000fe200078ec0ff */
[----:B------:R-:W-:Y:S01]  /*d1c0*/  UIADD3 UR35, -UR36, URZ, URZ ;  /* 0x0000003f24237290 */ /* 0x000fe2000fffe13f */
[----:B------:R-:W-:Y:S01]  /*d1d0*/  LOP3.LUT R24, R7, 0x380, RZ, 0xc0, !PT ;  /* 0x0000038007187812 */ /* 0x000fe200078ec0ff */
[----:B------:R-:W-:Y:S01]  /*d1e0*/  ULDC UR4, c[0x0][0xdb4] ;  /* 0x00036d0000047ab9 */ /* 0x000fe20000000800 */
[----:B------:R-:W-:Y:S01]  /*d1f0*/  SHF.R.U64 R14, R14, 0x3, RZ ;  /* 0x000000030e0e7819 */ /* 0x000fe200000012ff */
[----:B------:R-:W-:Y:S01]  /*d200*/  ULDC UR5, c[0x0][0xda8] ;  /* 0x00036a0000057ab9 */ /* 0x000fe20000000800 */
[----:B------:R-:W-:Y:S01]  /*d210*/  R2UR UR7, R224 ;  /* 0x00000000e00772ca */ /* 0x000fe200000e0000 */
[----:B------:R-:W-:Y:S01]  /*d220*/  ULDC.64 UR8, c[0x0][0xb70] ;  /* 0x0002dc0000087ab9 */ /* 0x000fe20000000a00 */
[----:B------:R-:W-:Y:S01]  /*d230*/  SHF.R.U64 R24, R24, 0x3, RZ ;  /* 0x0000000318187819 */ /* 0x000fe200000012ff */
[----:B------:R-:W-:Y:S01]  /*d240*/  ULDC.64 UR12, c[0x0][0x208] ;  /* 0x00008200000c7ab9 */ /* 0x000fe20000000a00 */
[----:B------:R-:W-:Y:S01]  /*d250*/  LOP3.LUT R14, R14, R15, RZ, 0x3c, !PT ;  /* 0x0000000f0e0e7212 */ /* 0x000fe200078e3cff */
[----:B------:R-:W-:Y:S01]  /*d260*/  IMAD.X R15, RZ, RZ, R17, P6 ;  /* 0x000000ffff0f7224 */ /* 0x000fe200030e0611 */
[----:B------:R-:W-:-:S02]  /*d270*/  LOP3.LUT R24, R24, R7, RZ, 0x3c, !PT ;  /* 0x0000000718187212 */ /* 0x000fc400078e3cff */
[----:B------:R-:W-:Y:S02]  /*d280*/  R2UR UR6, R223 ;  /* 0x00000000df0672ca */ /* 0x000fe400000e0000 */
[C---:B------:R-:W-:Y:S02]  /*d290*/  IADD3 R21, P2, R16.reuse, 0x60, RZ ;  /* 0x0000006010157810 */ /* 0x040fe40007f5e0ff */
[C---:B------:R-:W-:Y:S01]  /*d2a0*/  IADD3 R11, P4, R16.reuse, 0x4040, RZ ;  /* 0x00004040100b7810 */ /* 0x040fe20007f9e0ff */
[----:B------:R-:W-:Y:S01]  /*d2b0*/  UIMAD UR35, UR4, UR35, UR7 ;  /* 0x00000023042372a4 */ /* 0x000fe2000f8e0207 */
[----:B------:R-:W-:Y:S01]  /*d2c0*/  LOP3.LUT R20, R21, 0x380, RZ, 0xc0, !PT ;  /* 0x0000038015147812 */ /* 0x000fe200078ec0ff */
[----:B------:R-:W-:Y:S01]  /*d2d0*/  UIADD3 UR34, -UR7, URZ, URZ ;  /* 0x0000003f07227290 */ /* 0x000fe2000fffe13f */
[----:B------:R-:W-:Y:S01]  /*d2e0*/  IADD3 R13, P5, R16, 0x4020, RZ ;  /* 0x00004020100d7810 */ /* 0x000fe20007fbe0ff */
[----:B------:R-:W-:Y:S01]  /*d2f0*/  USHF.R.S32.HI UR4, URZ, 0x1f, UR35 ;  /* 0x0000001f3f047899 */ /* 0x000fe20008011423 */
[----:B------:R-:W-:Y:S01]  /*d300*/  SHF.R.U64 R20, R20, 0x3, RZ ;  /* 0x0000000314147819 */ /* 0x000fe200000012ff */
[----:B------:R-:W-:Y:S01]  /*d310*/  USHF.R.S32.HI UR7, URZ, 0x1f, UR36 ;  /* 0x0000001f3f077899 */ /* 0x000fe20008011424 */
[----:B------:R-:W-:Y:S01]  /*d320*/  LOP3.LUT R10, R11, 0x380, RZ, 0xc0, !PT ;  /* 0x000003800b0a7812 */ /* 0x000fe200078ec0ff */
[----:B------:R-:W-:Y:S01]  /*d330*/  UIMAD UR34, UR5, UR34, UR6 ;  /* 0x00000022052272a4 */ /* 0x000fe2000f8e0206 */
[----:B------:R-:W-:Y:S01]  /*d340*/  LOP3.LUT R12, R13, 0x380, RZ, 0xc0, !PT ;  /* 0x000003800d0c7812 */ /* 0x000fe200078ec0ff */
[----:B------:R-:W-:Y:S01]  /*d350*/  UIMAD UR6, UR4, UR8, URZ ;  /* 0x00000008040672a4 */ /* 0x000fe2000f8e023f */
[----:B------:R-:W-:Y:S01]  /*d360*/  LOP3.LUT R20, R20, R21, RZ, 0x3c, !PT ;  /* 0x0000001514147212 */ /* 0x000fe200078e3cff */
[----:B------:R-:W-:Y:S01]  /*d370*/  USHF.L.U32 UR34, UR34, 0x7, URZ ;  /* 0x0000000722227899 */ /* 0x000fe2000800063f */
[----:B------:R-:W-:Y:S01]  /*d380*/  SHF.R.U64 R10, R10, 0x3, RZ ;  /* 0x000000030a0a7819 */ /* 0x000fe200000012ff */
[----:B------:R-:W-:Y:S01]  /*d390*/  UIMAD.WIDE.U32 UR4, UR35, UR8, URZ ;  /* 0x00000008230472a5 */ /* 0x000fe2000f8e003f */
[----:B------:R-:W-:Y:S01]  /*d3a0*/  IMAD.X R21, RZ, RZ, R17, P2 ;  /* 0x000000ffff157224 */ /* 0x000fe200010e0611 */
[----:B------:R-:W-:Y:S01]  /*d3b0*/  UIMAD UR6, UR35, UR9, UR6 ;  /* 0x00000009230672a4 */ /* 0x000fe2000f8e0206 */
[----:B------:R-:W-:-:S02]  /*d3c0*/  SHF.R.U64 R12, R12, 0x3, RZ ;  /* 0x000000030c0c7819 */ /* 0x000fc400000012ff */
[----:B------:R-:W-:Y:S01]  /*d3d0*/  LOP3.LUT R10, R10, R11, RZ, 0x3c, !PT ;  /* 0x0000000b0a0a7212 */ /* 0x000fe200078e3cff */
[----:B------:R-:W-:Y:S01]  /*d3e0*/  UIADD3 UR6, UR5, UR6, URZ ;  /* 0x0000000605067290 */ /* 0x000fe2000fffe03f */
[----:B------:R-:W-:Y:S01]  /*d3f0*/  LOP3.LUT R12, R12, R13, RZ, 0x3c, !PT ;  /* 0x0000000d0c0c7212 */ /* 0x000fe200078e3cff */
[--C-:B------:R-:W-:Y:S01]  /*d400*/  IMAD.X R11, RZ, RZ, R17.reuse, P4 ;  /* 0x000000ffff0b7224 */ /* 0x100fe200020e0611 */
[----:B------:R-:W-:Y:S01]  /*d410*/  F2FP.F16.F32.PACK_AB R64, R65, R64 ;  /* 0x000000404140723e */ /* 0x000fe200000000ff */
[----:B------:R-:W-:Y:S01]  /*d420*/  IMAD.X R13, RZ, RZ, R17, P5 ;  /* 0x000000ffff0d7224 */ /* 0x000fe200028e0611 */
[----:B------:R-:W-:Y:S02]  /*d430*/  F2FP.F16.F32.PACK_AB R65, R67, R66 ;  /* 0x000000424341723e */ /* 0x000fe400000000ff */
[----:B------:R-:W-:Y:S02]  /*d440*/  MOV R19, R10 ;  /* 0x0000000a00137202 */ /* 0x000fe40000000f00 */
        /* <DEDUP_REMOVED lines=8> */
[----:B------:R-:W-:Y:S02]  /*d4d0*/  F2FP.F16.F32.PACK_AB R75, R79, R78 ;  /* 0x0000004e4f4b723e */ /* 0x000fe400000000ff */
[----:B------:R-:W-:Y:S02]  /*d4e0*/  F2FP.F16.F32.PACK_AB R81, R83, R82 ;  /* 0x000000525351723e */ /* 0x000fe400000000ff */
[----:B------:R-:W-:Y:S02]  /*d4f0*/  F2FP.F16.F32.PACK_AB R82, R85, R84 ;  /* 0x000000545552723e */ /* 0x000fe400000000ff */
[----:B------:R-:W-:Y:S02]  /*d500*/  F2FP.F16.F32.PACK_AB R83, R87, R86 ;  /* 0x000000565753723e */ /* 0x000fe400000000ff */
[----:B------:R-:W-:-:S02]  /*d510*/  R2UR UR10, R220 ;  /* 0x00000000dc0a72ca */ /* 0x000fc400000e0000 */
[----:B--2---:R-:W-:-:S04]  /*d520*/  @P3 PRMT R3, R9, 0x654, R3 ;  /* 0x0000065409033816 */ /* 0x004fc80000000003 */
[----:B------:R1:W-:Y:S01]  /*d530*/  @P3 SYNCS.ARRIVE.TRANS64.RED.A1T0 RZ, [R3+URZ], RZ ;  /* 0x000000ff03ff39a7 */ /* 0x0003e2000810043f */
[----:B------:R-:W-:Y:S01]  /*d540*/  BAR.SYNC.DEFER_BLOCKING 0x1, 0x100 ;  /* 0x0044000000007b1d */ /* 0x000fe20000010000 */
[----:B------:R-:W-:-:S04]  /*d550*/  IADD3 R9, P3, R16, 0x4060, RZ ;  /* 0x0000406010097810 */ /* 0x000fc80007f7e0ff */
[----:B------:R-:W-:Y:S02]  /*d560*/  LOP3.LUT R7, R9, 0x380, RZ, 0xc0, !PT ;  /* 0x0000038009077812 */ /* 0x000fe400078ec0ff */
[----:B-1----:R-:W-:Y:S02]  /*d570*/  MOV R3, R4 ;  /* 0x0000000400037202 */ /* 0x002fe40000000f00 */
[----:B------:R-:W-:Y:S01]  /*d580*/  F2FP.F16.F32.PACK_AB R5, R27, R8 ;  /* 0x000000081b05723e */ /* 0x000fe200000000ff */
[----:B------:R-:W-:Y:S01]  /*d590*/  IMAD.X R27, RZ, RZ, R17, P0 ;  /* 0x000000ffff1b7224 */ /* 0x000fe200000e0611 */
[----:B------:R-:W-:Y:S02]  /*d5a0*/  F2FP.F16.F32.PACK_AB R4, R25, R6 ;  /* 0x000000061904723e */ /* 0x000fe400000000ff */
[----:B------:R-:W-:Y:S02]  /*d5b0*/  IADD3.X R25, RZ, R17, RZ, P1, !PT ;  /* 0x00000011ff197210 */ /* 0x000fe40000ffe4ff */
[----:B------:R-:W-:-:S02]  /*d5c0*/  F2FP.F16.F32.PACK_AB R6, R29, R28 ;  /* 0x0000001c1d06723e */ /* 0x000fc400000000ff */
[----:B------:R-:W-:Y:S02]  /*d5d0*/  MOV R28, R26 ;  /* 0x0000001a001c7202 */ /* 0x000fe40000000f00 */
[----:B------:R-:W-:Y:S02]  /*d5e0*/  MOV R27, R24 ;  /* 0x00000018001b7202 */ /* 0x000fe40000000f00 */
[----:B------:R-:W-:Y:S02]  /*d5f0*/  MOV R25, R14 ;  /* 0x0000000e00197202 */ /* 0x000fe40000000f00 */
[----:B------:R-:W1:Y:S01]  /*d600*/  LDC.64 R14, c[0x0][0xb78] ;  /* 0x0002de00ff0e7b82 */ /* 0x000e620000000a00 */
[----:B------:R-:W-:Y:S02]  /*d610*/  SHF.R.U64 R8, R7, 0x3, RZ ;  /* 0x0000000307087819 */ /* 0x000fe400000012ff */
[----:B------:R-:W-:Y:S01]  /*d620*/  F2FP.F16.F32.PACK_AB R7, R31, R30 ;  /* 0x0000001e1f07723e */ /* 0x000fe200000000ff */
[----:B------:R-:W-:Y:S01]  /*d630*/  VIADD R31, R227, UR34 ;  /* 0x00000022e31f7c36 */ /* 0x000fe20008000000 */
[----:B------:R-:W-:Y:S01]  /*d640*/  LOP3.LUT R8, R8, R9, RZ, 0x3c, !PT ;  /* 0x0000000908087212 */ /* 0x000fe200078e3cff */
[----:B------:R-:W-:Y:S01]  /*d650*/  IMAD.X R9, RZ, RZ, R17, P3 ;  /* 0x000000ffff097224 */ /* 0x000fe200018e0611 */
[----:B------:R-:W-:Y:S01]  /*d660*/  MOV R26, R20 ;  /* 0x00000014001a7202 */ /* 0x000fe20000000f00 */
[----:B------:R2:W-:Y:S01]  /*d670*/  STSM.16.M88.4 [R3], R4 ;  /* 0x0000000403007844 */ /* 0x0005e20000000200 */
[----:B------:R-:W-:Y:S01]  /*d680*/  LOP3.LUT P0, RZ, R222, 0x3, RZ, 0xc0, !PT ;  /* 0x00000003deff7812 */ /* 0x000fe2000780c0ff */
[----:B------:R-:W-:Y:S01]  /*d690*/  IMAD.U32 R21, RZ, RZ, UR5 ;  /* 0x00000005ff157e24 */ /* 0x000fe2000f8e00ff */
[----:B------:R-:W-:Y:S01]  /*d6a0*/  MOV R20, UR4 ;  /* 0x0000000400147c02 */ /* 0x000fe20008000f00 */
[----:B------:R-:W-:Y:S01]  /*d6b0*/  IMAD.U32 R21, RZ, RZ, UR6 ;  /* 0x00000006ff157e24 */ /* 0x000fe2000f8e00ff */
[----:B------:R-:W-:Y:S01]  /*d6c0*/  ULDC UR4, c[0x0][0xa88] ;  /* 0x0002a20000047ab9 */ /* 0x000fe20000000800 */
[----:B------:R-:W-:-:S02]  /*d6d0*/  MOV R24, R12 ;  /* 0x0000000c00187202 */ /* 0x000fc40000000f00 */
[----:B------:R-:W-:Y:S02]  /*d6e0*/  F2FP.F16.F32.PACK_AB R12, R49, R48 ;  /* 0x00000030310c723e */ /* 0x000fe400000000ff */
[----:B------:R-:W-:Y:S02]  /*d6f0*/  F2FP.F16.F32.PACK_AB R13, R51, R50 ;  /* 0x00000032330d723e */ /* 0x000fe400000000ff */
[----:B------:R-:W-:Y:S02]  /*d700*/  SHF.R.S32.HI R29, RZ, 0x1f, R31 ;  /* 0x0000001fff1d7819 */ /* 0x000fe4000001141f */
[----:B--2---:R-:W-:Y:S01]  /*d710*/  MOV R3, R8 ;  /* 0x0000000800037202 */ /* 0x004fe20000000f00 */
[----:B------:R-:W-:Y:S01]  /*d720*/  VIADD R9, R31, 0x8 ;  /* 0x000000081f097836 */ /* 0x000fe20000000000 */
[----:B------:R-:W-:Y:S01]  /*d730*/  F2FP.F16.F32.PACK_AB R4, R33, R32 ;  /* 0x000000202104723e */ /* 0x000fe200000000ff */
[C---:B-1----:R-:W-:Y:S01]  /*d740*/  IMAD R8, R14.reuse, UR7, RZ ;  /* 0x000000070e087c24 */ /* 0x042fe2000f8e02ff */
[----:B------:R-:W-:Y:S01]  /*d750*/  F2FP.F16.F32.PACK_AB R5, R35, R34 ;  /* 0x000000222305723e */ /* 0x000fe200000000ff */
[----:B------:R-:W-:Y:S01]  /*d760*/  IMAD.WIDE.U32 R20, R14, UR36, R20 ;  /* 0x000000240e147c25 */ /* 0x000fe2000f8e0014 */
[----:B------:R-:W-:-:S02]  /*d770*/  F2FP.F16.F32.PACK_AB R6, R37, R36 ;  /* 0x000000242506723e */ /* 0x000fc400000000ff */
[----:B------:R-:W-:Y:S01]  /*d780*/  F2FP.F16.F32.PACK_AB R7, R39, R38 ;  /* 0x000000262707723e */ /* 0x000fe200000000ff */
[----:B------:R-:W-:Y:S01]  /*d790*/  IMAD R30, R15, UR36, R8 ;  /* 0x000000240f1e7c24 */ /* 0x000fe2000f8e0208 */
[----:B------:R-:W-:Y:S02]  /*d7a0*/  ISETP.GE.OR P1, PT, R9, UR4, P0 ;  /* 0x0000000409007c0c */ /* 0x000fe40008726670 */
[----:B------:R-:W-:Y:S01]  /*d7b0*/  F2FP.F16.F32.PACK_AB R8, R41, R40 ;  /* 0x000000282908723e */ /* 0x000fe200000000ff */
[----:B------:R1:W-:Y:S01]  /*d7c0*/  STSM.16.M88.4 [R28], R4 ;  /* 0x000000041c007844 */ /* 0x0003e20000000200 */
[----:B------:R-:W-:Y:S02]  /*d7d0*/  F2FP.F16.F32.PACK_AB R9, R43, R42 ;  /* 0x0000002a2b09723e */ /* 0x000fe400000000ff */
[----:B------:R-:W-:Y:S02]  /*d7e0*/  F2FP.F16.F32.PACK_AB R14, R53, R52 ;  /* 0x00000034350e723e */ /* 0x000fe400000000ff */
[----:B------:R-:W-:Y:S01]  /*d7f0*/  F2FP.F16.F32.PACK_AB R15, R55, R54 ;  /* 0x00000036370f723e */ /* 0x000fe200000000ff */
[----:B------:R-:W-:Y:S01]  /*d800*/  STSM.16.M88.4 [R27], R8 ;  /* 0x000000081b007844 */ /* 0x000fe20000000200 */
[----:B------:R-:W-:-:S02]  /*d810*/  IADD3 R20, P2, R31, R20, RZ ;  /* 0x000000141f147210 */ /* 0x000fc40007f5e0ff */
[----:B------:R-:W-:Y:S01]  /*d820*/  ISETP.GE.OR P0, PT, R31, UR4, P0 ;  /* 0x000000041f007c0c */ /* 0x000fe20008706670 */
[----:B------:R-:W-:Y:S01]  /*d830*/  STSM.16.M88.4 [R26], R12 ;  /* 0x0000000c1a007844 */ /* 0x000fe20000000200 */
[----:B------:R-:W-:Y:S01]  /*d840*/  ULDC.64 UR4, c[0x0][0xb40] ;  /* 0x0002d00000047ab9 */ /* 0x000fe20000000a00 */
[----:B------:R-:W-:Y:S02]  /*d850*/  IADD3.X R29, R29, R21, R30, P2, !PT ;  /* 0x000000151d1d7210 */ /* 0x000fe400017fe41e */
[----:B-1----:R-:W-:Y:S02]  /*d860*/  F2FP.F16.F32.PACK_AB R4, R57, R56 ;  /* 0x000000383904723e */ /* 0x002fe400000000ff */
[----:B------:R-:W-:Y:S02]  /*d870*/  F2FP.F16.F32.PACK_AB R5, R59, R58 ;  /* 0x0000003a3b05723e */ /* 0x000fe400000000ff */
[----:B------:R-:W-:Y:S02]  /*d880*/  F2FP.F16.F32.PACK_AB R6, R61, R60 ;  /* 0x0000003c3d06723e */ /* 0x000fe400000000ff */
[----:B------:R-:W-:-:S05]  /*d890*/  F2FP.F16.F32.PACK_AB R7, R63, R62 ;  /* 0x0000003e3f07723e */ /* 0x000fca00000000ff */
[----:B------:R1:W-:Y:S04]  /*d8a0*/  STSM.16.M88.4 [R25], R4 ;  /* 0x0000000419007844 */ /* 0x0003e80000000200 */
[----:B------:R-:W-:Y:S04]  /*d8b0*/  STSM.16.M88.4 [R24], R64 ;  /* 0x0000004018007844 */ /* 0x000fe80000000200 */
[----:B------:R-:W-:Y:S04]  /*d8c0*/  STSM.16.M88.4 [R19], R72 ;  /* 0x0000004813007844 */ /* 0x000fe80000000200 */
[----:B------:R-:W-:Y:S01]  /*d8d0*/  STSM.16.M88.4 [R3], R80 ;  /* 0x0000005003007844 */ /* 0x000fe20000000200 */
[----:B------:R-:W-:Y:S01]  /*d8e0*/  @!PT LDS RZ, [RZ] ;  /* 0x00000000fffff984 */ /* 0x000fe20000000800 */
[----:B------:R-:W-:Y:S01]  /*d8f0*/  @!PT LDS RZ, [RZ] ;  /* 0x00000000fffff984 */ /* 0x000fe20000000800 */
[----:B------:R-:W-:Y:S01]  /*d900*/  @!PT LDS RZ, [RZ] ;  /* 0x00000000fffff984 */ /* 0x000fe20000000800 */
[----:B------:R-:W-:Y:S01]  /*d910*/  @!PT LDS RZ, [RZ] ;  /* 0x00000000fffff984 */ /* 0x000fe20000000800 */
[----:B------:R2:W-:Y:S06]  /*d920*/  MEMBAR.ALL.CTA ;  /* 0x0000000000007992 */ /* 0x0005ec0000008000 */
[----:B--2---:R-:W2:Y:S02]  /*d930*/  FENCE.VIEW.ASYNC.S ;  /* 0x00000000000073c6 */ /* 0x004ea40000000000 */
[----:B--2---:R-:W-:Y:S06]  /*d940*/  BAR.ARV 0x1, 0x120 ;  /* 0x0044800000007b1d */ /* 0x004fec0000002000 */
[C---:B-1----:R-:W-:Y:S01]  /*d950*/  LEA R4, P2, R20.reuse, UR4, 0x2 ;  /* 0x0000000414047c11 */ /* 0x042fe2000f8410ff */
[----:B------:R-:W-:Y:S01]  /*d960*/  ULDC UR4, c[0x0][0xc] ;  /* 0x0000030000047ab9 */ /* 0x000fe20000000800 */
[----:B------:R-:W1:Y:S01]  /*d970*/  SHFL.IDX PT, R6, R226, RZ, 0x1f ;  /* 0x00001fffe2067589 */ /* 0x000e6200000e0000 */
[----:B------:R-:W-:Y:S01]  /*d980*/  UIADD3 UR10, UR4, UR10, URZ ;  /* 0x0000000a040a7290 */ /* 0x000fe2000fffe03f */
[----:B------:R-:W-:-:S05]  /*d990*/  LEA.HI.X R5, R20, UR5, R29, 0x2, P2 ;  /* 0x0000000514057c11 */ /* 0x000fca00090f141d */
[----:B------:R2:W-:Y:S01]  /*d9a0*/  @!P0 STG.E desc[UR12][R4.64], R2 ;  /* 0x0000000204008986 */ /* 0x0005e2000c10190c */
[----:B------:R-:W-:-:S03]  /*d9b0*/  IMAD.U32 R220, RZ, RZ, UR10 ;  /* 0x0000000affdc7e24 */ /* 0x000fc6000f8e00ff */
[----:B------:R2:W-:Y:S01]  /*d9c0*/  @!P1 STG.E desc[UR12][R4.64+0x20], R0 ;  /* 0x0000200004009986 */ /* 0x0005e2000c10190c */
[----:B-1----:R-:W-:-:S13]  /*d9d0*/  ISETP.NE.AND P0, PT, R6, 0x7, PT ;  /* 0x000000070600780c */ /* 0x002fda0003f05270 */
[----:B--2---:R-:W-:Y:S05]  /*d9e0*/  @P0 BRA `(.L_x_152) ;  /* 0x0000000000640947 */ /* 0x004fea0003800000 */
        /* <DEDUP_REMOVED lines=11> */
[----:B------:R-:W-:Y:S01]  /*daa0*/  UMOV UR7, 0x40 ;  /* 0x0000004000077882 */ /* 0x000fe20000000000 */
[----:B------:R-:W-:-:S05]  /*dab0*/  UMOV UR8, 0x1 ;  /* 0x0000000100087882 */ /* 0x000fca0000000000 */
[----:B------:R1:W-:Y:S02]  /*dac0*/  UTMASTG.5D [UR32], [UR4] ;  /* 0x00000020040073b5 */ /* 0x0003e40008020000 */
[----:B-1----:R-:W-:Y:S01]  /*dad0*/  UMOV UR32, UR6 ;  /* 0x0000000600207c82 */ /* 0x002fe20008000000 */
[----:B------:R-:W-:Y:S01]  /*dae0*/  UMOV UR33, UR7 ;  /* 0x0000000700217c82 */ /* 0x000fe20008000000 */
[----:B------:R-:W-:Y:S01]  /*daf0*/  UIADD3 UR6, UR39, 0x34820, URZ ;  /* 0x0003482027067890 */ /* 0x000fe2000fffe03f */
[----:B------:R1:W-:Y:S03]  /*db00*/  UTMASTG.5D [UR32], [UR4] ;  /* 0x00000020040073b5 */ /* 0x0003e60008020000 */
[----:B------:R-:W-:Y:S02]  /*db10*/  UPRMT UR7, URZ, 0x654, UR6 ;  /* 0x000006543f077896 */ /* 0x000fe40008000006 */
[----:B------:R-:W-:Y:S01]  /*db20*/  UPRMT UR6, UR8, 0x654, UR6 ;  /* 0x0000065408067896 */ /* 0x000fe20008000006 */
[----:B------:R0:W-:Y:S01]  /*db30*/  UTMACMDFLUSH ;  /* 0x00000000000079b7 */ /* 0x0001e20000000000 */
[----:B------:R-:W-:-:S05]  /*db40*/  DEPBAR.LE SB0, 0x0 ;  /* 0x000080000000791a */ /* 0x000fca0000000000 */
[----:B------:R-:W-:Y:S02]  /*db50*/  SYNCS.ARRIVE.TRANS64.RED.A1T0 RZ, [UR7], RZ ;  /* 0x000000ffffff79a7 */ /* 0x000fe40008100407 */
[----:B-1----:R-:W-:Y:S03]  /*db60*/  SYNCS.ARRIVE.TRANS64.RED.A1T0 RZ, [UR6], RZ ;  /* 0x000000ffffff79a7 */ /* 0x002fe60008100406 */
.L_x_153:
[----:B------:R-:W-:Y:S05]  /*db70*/  BSYNC B0 ;  /* 0x0000000000007941 */ /* 0x000fea0003800000 */
.L_x_152:
[----:B------:R-:W1:Y:S01]  /*db80*/  LDC R0, c[0x0][0xda4] ;  /* 0x00036900ff007b82 */ /* 0x000e620000000800 */
[----:B------:R-:W-:Y:S01]  /*db90*/  R2UR UR5, R220 ;  /* 0x00000000dc0572ca */ /* 0x000fe200000e0000 */
[----:B------:R-:W-:Y:S01]  /*dba0*/  UIADD3 UR38, UR38, 0x1, URZ ;  /* 0x0000000126267890 */ /* 0x000fe2000fffe03f */
[----:B------:R-:W-:-:S03]  /*dbb0*/  VIADD R221, R221, 0x1 ;  /* 0x00000001dddd7836 */ /* 0x000fc60000000000 */
[----:B------:R-:W-:-:S04]  /*dbc0*/  UISETP.NE.AND UP0, UPT, UR38, 0x2, UPT ;  /* 0x000000022600788c */ /* 0x000fc8000bf05270 */
[----:B------:R-:W-:Y:S02]  /*dbd0*/  USEL UR4, URZ, 0x1, UP0 ;  /* 0x000000013f047887 */ /* 0x000fe40008000000 */
[----:B------:R-:W-:Y:S02]  /*dbe0*/  USEL UR38, UR38, URZ, UP0 ;  /* 0x0000003f26267287 */ /* 0x000fe40008000000 */
[----:B------:R-:W-:Y:S01]  /*dbf0*/  ULOP3.LUT UR61, UR61, UR4, URZ, 0x3c, !UPT ;  /* 0x000000043d3d7292 */ /* 0x000fe2000f8e3c3f */
[----:B-1----:R-:W-:-:S13]  /*dc00*/  ISETP.LE.AND P0, PT, R0, UR5, PT ;  /* 0x0000000500007c0c */ /* 0x002fda000bf03270 */
[----:B------:R-:W-:Y:S05]  /*dc10*/  @!P0 BRA `(.L_x_154) ;  /* 0xffffff3400b08947 */ /* 0x000fea000383ffff */
[----:B------:R-:W-:Y:S05]  /*dc20*/  EXIT ;  /* 0x000000000000794d */ /* 0x000fea0003800000 */
.L_x_126:
        /* <DEDUP_REMOVED lines=13> */
[----:B------:R-:W2:Y:S01]  /*dd00*/  LDL R3, [R1+0x1c] ;  /* 0x00001c0001037983 */ /* 0x000ea20000100800 */
[----:B------:R-:W1:Y:S01]  /*dd10*/  S2R R4, SR_TID.X ;  /* 0x0000000000047919 */ /* 0x000e620000002100 */
[----:B------:R-:W3:Y:S02]  /*dd20*/  S2UR UR4, SR_CTAID.X ;  /* 0x00000000000479c3 */ /* 0x000ee40000002500 */
[----:B---3--:R-:W-:Y:S01]  /*dd30*/  IMAD.U32 R2, RZ, RZ, UR4 ;  /* 0x00000004ff027e24 */ /* 0x008fe2000f8e00ff */
[----:B-1----:R-:W-:-:S05]  /*dd40*/  LOP3.LUT P0, R0, R4, 0x1f, RZ, 0xc0, !PT ;  /* 0x0000001f04007812 */ /* 0x002fca000780c0ff */
[----:B------:R2:W-:Y:S04]  /*dd50*/  STL [R1+0x28], R0 ;  /* 0x0000280001007387 */ /* 0x0005e80000100800 */
[----:B------:R1:W-:Y:S01]  /*dd60*/  STL [R1+0x18], R2 ;  /* 0x0000180201007387 */ /* 0x0003e20000100800 */
[----:B------:R-:W-:-:S04]  /*dd70*/  LOP3.LUT P1, RZ, R4, 0x7f, RZ, 0xc0, !PT ;  /* 0x0000007f04ff7812 */ /* 0x000fc8000782c0ff */
[----:B------:R-:W-:Y:S01]  /*dd80*/  PLOP3.LUT P0, PT, P0, P1, PT, 0x8a, 0x0 ;  /* 0x000000000000781c */ /* 0x000fe20000703172 */
[----:B------:R-:W-:Y:S02]  /*dd90*/  IMAD.MOV.U32 R16, RZ, RZ, RZ ;  /* 0x000000ffff107224 */ /* 0x000fe400078e00ff */
[----:B------:R-:W-:Y:S01]  /*dda0*/  IMAD.MOV.U32 R17, RZ, RZ, 0x1 ;  /* 0x00000001ff117424 */ /* 0x000fe200078e00ff */
[----:B------:R-:W-:Y:S01]  /*ddb0*/  P2R R19, PR, RZ, 0x1 ;  /* 0x00000001ff137803 */ /* 0x000fe20000000000 */
[----:B------:R-:W-:Y:S01]  /*ddc0*/  ULDC.64 UR36, c[0x0][0x198] ;  /* 0x0000660000247ab9 */ /* 0x000fe20000000a00 */
[----:B------:R-:W-:Y:S01]  /*ddd0*/  ULDC UR38, c[0x0][0xc] ;  /* 0x0000030000267ab9 */ /* 0x000fe20000000800 */
[----:B--2---:R-:W-:-:S05]  /*dde0*/  LOP3.LUT R0, R3, 0x2, RZ, 0xfc, !PT ;  /* 0x0000000203007812 */ /* 0x004fca00078efcff */
[----:B------:R1:W-:Y:S04]  /*ddf0*/  STL [R1+0xc], R0 ;  /* 0x00000c0001007387 */ /* 0x0003e80000100800 */
[----:B------:R1:W-:Y:S02]  /*de00*/  STL [R1+0x24], RZ ;  /* 0x000024ff01007387 */ /* 0x0003e40000100800 */
.L_x_206:
        /* <DEDUP_REMOVED lines=14> */
[----:B--2---:R-:W-:-:S04]  /*def0*/  @P0 IMAD.HI.U32 R2, R4, R2, RZ ;  /* 0x0000000204020227 */ /* 0x004fc800078e00ff */
[----:B------:R-:W-:Y:S01]  /*df00*/  IMAD.MOV.U32 R6, RZ, RZ, R4 ;  /* 0x000000ffff067224 */ /* 0x000fe200078e0004 */
[----:B----4-:R-:W-:Y:S01]  /*df10*/  @P0 SHF.R.U32.HI R6, RZ, R3, R2 ;  /* 0x00000003ff060219 */ /* 0x010fe20000011602 */
[----:B------:R-:W1:Y:S04]  /*df20*/  LDC R4, c[0x0][0x2e0] ;  /* 0x0000b800ff047b82 */ /* 0x000e680000000800 */
[----:B------:R-:W-:Y:S01]  /*df30*/  IMAD.MOV.U32 R7, RZ, RZ, R6 ;  /* 0x000000ffff077224 */ /* 0x000fe200078e0006 */
[----:B------:R2:W-:Y:S03]  /*df40*/  STL [R1+0x10], R6 ;  /* 0x0000100601007387 */ /* 0x0005e60000100800 */
[----:B------:R-:W4:Y:S01]  /*df50*/  @P1 LDC.64 R2, c[0x0][0xdb8] ;  /* 0x00036e00ff021b82 */ /* 0x000f220000000a00 */
[----:B-1----:R-:W-:-:S02]  /*df60*/  IMAD R9, R4, UR4, RZ ;  /* 0x0000000404097c24 */ /* 0x002fc4000f8e02ff */
[----:B----4-:R-:W-:-:S05]  /*df70*/  @P1 IMAD.HI.U32 R2, R6, R2, RZ ;  /* 0x0000000206021227 */ /* 0x010fca00078e00ff */
[----:B------:R-:W-:Y:S02]  /*df80*/  @P1 SHF.R.U32.HI R7, RZ, R3, R2 ;  /* 0x00000003ff071219 */ /* 0x000fe40000011602 */
[----:B------:R-:W-:-:S03]  /*df90*/  MOV R2, 0x400 ;  /* 0x0000040000027802 */ /* 0x000fc60000000f00 */
[----:B------:R-:W-:Y:S01]  /*dfa0*/  IMAD.MOV R3, RZ, RZ, -R7 ;  /* 0x000000ffff037224 */ /* 0x000fe200078e0a07 */
[----:B---3--:R-:W-:Y:S01]  /*dfb0*/  LEA R8, R5, R2, 0x18 ;  /* 0x0000000205087211 */ /* 0x008fe200078ec0ff */
[----:B------:R2:W-:Y:S01]  /*dfc0*/  STL [R1], R7 ;  /* 0x0000000701007387 */ /* 0x0005e20000100800 */
[----:B------:R-:W-:-:S03]  /*dfd0*/  IADD3 R2, R9, 0xaf, RZ ;  /* 0x000000af09027810 */ /* 0x000fc60007ffe0ff */
[----:B------:R-:W-:Y:S01]  /*dfe0*/  VIADD R4, R8, 0x1e400 ;  /* 0x0001e40008047836 */ /* 0x000fe20000000000 */
[----:B------:R2:W-:Y:S01]  /*dff0*/  STL [R1+0x20], R9 ;  /* 0x0000200901007387 */ /* 0x0005e20000100800 */
[----:B------:R-:W-:-:S03]  /*e000*/  IMAD.HI R2, R2, 0x2e8ba2e9, RZ ;  /* 0x2e8ba2e902027827 */ /* 0x000fc600078e02ff */
[----:B------:R-:W-:Y:S01]  /*e010*/  LOP3.LUT P0, RZ, R4, 0x3ff, RZ, 0xc0, !PT ;  /* 0x000003ff04ff7812 */ /* 0x000fe2000780c0ff */
[----:B------:R-:W-:Y:S01]  /*e020*/  IMAD R4, R0, R3, R6 ;  /* 0x0000000300047224 */ /* 0x000fe200078e0206 */
[----:B------:R-:W-:Y:S01]  /*e030*/  SHF.R.U32.HI R3, RZ, 0x1f, R2 ;  /* 0x0000001fff037819 */ /* 0x000fe20000011602 */
[----:B------:R2:W-:Y:S03]  /*e040*/  STL [R1+0x8], R8 ;  /* 0x0000080801007387 */ /* 0x0005e60000100800 */
[----:B------:R-:W-:Y:S01]  /*e050*/  LEA.HI.SX32 R0, R2, R3, 0x1b ;  /* 0x0000000302007211 */ /* 0x000fe200078fdaff */
[----:B------:R2:W-:Y:S04]  /*e060*/  STL [R1+0x4], R4 ;  /* 0x0000040401007387 */ /* 0x0005e80000100800 */
[----:B------:R2:W-:Y:S02]  /*e070*/  STL [R1+0x14], R0 ;  /* 0x0000140001007387 */ /* 0x0005e40000100800 */
[----:B------:R-:W-:Y:S05]  /*e080*/  @!P0 BRA `(.L_x_156) ;  /* 0x0000000000408947 */ /* 0x000fea0003800000 */
[----:B------:R-:W-:Y:S01]  /*e090*/  MOV R2, 0x0 ;  /* 0x0000000000027802 */ /* 0x000fe20000000f00 */
[----:B------:R-:W-:Y:S01]  /*e0a0*/  ULDC.64 UR6, c[0x4][0xa0] ;  /* 0x0100280000067ab9 */ /* 0x000fe20000000a00 */
[----:B------:R-:W-:Y:S01]  /*e0b0*/  ULDC.64 UR8, c[0x4][0xa8] ;  /* 0x01002a0000087ab9 */ /* 0x000fe20000000a00 */
[----:B------:R-:W-:Y:S01]  /*e0c0*/  ULDC.64 UR4, c[0x4][0x28] ;  /* 0x01000a0000047ab9 */ /* 0x000fe20000000a00 */
[----:B--2---:R-:W-:Y:S01]  /*e0d0*/  IMAD.U32 R4, RZ, RZ, UR6 ;  /* 0x00000006ff047e24 */ /* 0x004fe2000f8e00ff */
[----:B------:R-:W-:Y:S01]  /*e0e0*/  MOV R10, UR4 ;  /* 0x00000004000a7c02 */ /* 0x000fe20008000f00 */
[----:B------:R-:W1:Y:S01]  /*e0f0*/  LDC.64 R2, c[0x4][R2] ;  /* 0x0100000002027b82 */ /* 0x000e620000000a00 */
[----:B------:R-:W-:Y:S02]  /*e100*/  IMAD.U32 R5, RZ, RZ, UR7 ;  /* 0x00000007ff057e24 */ /* 0x000fe4000f8e00ff */
[----:B------:R-:W-:Y:S02]  /*e110*/  IMAD.U32 R6, RZ, RZ, UR8 ;  /* 0x00000008ff067e24 */ /* 0x000fe4000f8e00ff */
[----:B------:R-:W-:-:S02]  /*e120*/  IMAD.U32 R7, RZ, RZ, UR9 ;  /* 0x00000009ff077e24 */ /* 0x000fc4000f8e00ff */
[----:B------:R-:W-:Y:S02]  /*e130*/  IMAD.U32 R11, RZ, RZ, UR5 ;  /* 0x00000005ff0b7e24 */ /* 0x000fe4000f8e00ff */
[----:B------:R-:W-:Y:S02]  /*e140*/  IMAD.MOV.U32 R8, RZ, RZ, 0x70 ;  /* 0x00000070ff087424 */ /* 0x000fe400078e00ff */
[----:B------:R-:W-:Y:S02]  /*e150*/  IMAD.MOV.U32 R12, RZ, RZ, 0x1 ;  /* 0x00000001ff0c7424 */ /* 0x000fe400078e00ff */
[----:B------:R-:W-:-:S07]  /*e160*/  IMAD.MOV.U32 R13, RZ, RZ, RZ ;  /* 0x000000ffff0d7224 */ /* 0x000fce00078e00ff */
[----:B------:R-:W-:-:S07]  /*e170*/  LEPC R20, `(.L_x_156) ;  /* 0x000000001014794e */ /* 0x000fce0000000000 */
[----:B-1----:R-:W-:Y:S05]  /*e180*/  CALL.ABS.NOINC R2 ;  /* 0x0000000002007343 */ /* 0x002fea0003c00000 */
.L_x_156:
[----:B------:R-:W2:Y:S02]  /*e190*/  LDL R2, [R1+0x8] ;  /* 0x0000080001027983 */ /* 0x000ea40000100800 */
[----:B--2---:R-:W-:-:S05]  /*e1a0*/  VIADD R0, R2, 0x400 ;  /* 0x0000040002007836 */ /* 0x004fca0000000000 */
        /* <DEDUP_REMOVED lines=10> */
[----:B------:R-:W-:Y:S01]  /*e250*/  MOV R13, RZ ;  /* 0x000000ff000d7202 */ /* 0x000fe20000000f00 */
[----:B------:R-:W-:Y:S02]  /*e260*/  IMAD.U32 R7, RZ, RZ, UR9 ;  /* 0x00000009ff077e24 */ /* 0x000fe4000f8e00ff */
[----:B------:R-:W-:-:S02]  /*e270*/  IMAD.U32 R10, RZ, RZ, UR4 ;  /* 0x00000004ff0a7e24 */ /* 0x000fc4000f8e00ff */
[----:B------:R-:W-:Y:S02]  /*e280*/  IMAD.U32 R11, RZ, RZ, UR5 ;  /* 0x00000005ff0b7e24 */ /* 0x000fe4000f8e00ff */
[----:B------:R-:W-:Y:S02]  /*e290*/  IMAD.MOV.U32 R8, RZ, RZ, 0x70 ;  /* 0x00000070ff087424 */ /* 0x000fe400078e00ff */
[----:B-1----:R-:W-:-:S07]  /*e2a0*/  IMAD.MOV.U32 R12, RZ, RZ, 0x1 ;  /* 0x00000001ff0c7424 */ /* 0x002fce00078e00ff */
[----:B------:R-:W-:-:S07]  /*e2b0*/  LEPC R20, `(.L_x_158) ;  /* 0x000000001014794e */ /* 0x000fce0000000000 */
[----:B--2---:R-:W-:Y:S05]  /*e2c0*/  CALL.ABS.NOINC R2 ;  /* 0x0000000002007343 */ /* 0x004fea0003c00000 */
.L_x_158:
[----:B------:R-:W-:Y:S01]  /*e2d0*/  MOV R2, 0x0 ;  /* 0x0000000000027802 */ /* 0x000fe20000000f00 */
[----:B------:R-:W-:Y:S01]  /*e2e0*/  ULDC.64 UR6, c[0x4][0xa0] ;  /* 0x0100280000067ab9 */ /* 0x000fe20000000a00 */
[----:B------:R-:W-:Y:S01]  /*e2f0*/  ULDC.64 UR8, c[0x4][0xa8] ;  /* 0x01002a0000087ab9 */ /* 0x000fe20000000a00 */
[----:B------:R-:W-:Y:S01]  /*e300*/  ULDC.64 UR4, c[0x4][0x38] ;  /* 0x01000e0000047ab9 */ /* 0x000fe20000000a00 */
[----:B------:R-:W-:Y:S01]  /*e310*/  IMAD.U32 R4, RZ, RZ, UR6 ;  /* 0x00000006ff047e24 */ /* 0x000fe2000f8e00ff */
[----:B------:R-:W-:Y:S01]  /*e320*/  MOV R8, 0x70 ;  /* 0x0000007000087802 */ /* 0x000fe20000000f00 */
[----:B------:R-:W1:Y:S01]  /*e330*/  LDC.64 R2, c[0x4][R2] ;  /* 0x0100000002027b82 */ /* 0x000e620000000a00 */
[----:B------:R-:W-:Y:S02]  /*e340*/  IMAD.U32 R5, RZ, RZ, UR7 ;  /* 0x00000007ff057e24 */ /* 0x000fe4000f8e00ff */
[----:B------:R-:W-:Y:S02]  /*e350*/  IMAD.U32 R6, RZ, RZ, UR8 ;  /* 0x00000008ff067e24 */ /* 0x000fe4000f8e00ff */
[----:B------:R-:W-:-:S02]  /*e360*/  IMAD.U32 R7, RZ, RZ, UR9 ;  /* 0x00000009ff077e24 */ /* 0x000fc4000f8e00ff */
[----:B------:R-:W-:Y:S02]  /*e370*/  IMAD.U32 R10, RZ, RZ, UR4 ;  /* 0x00000004ff0a7e24 */ /* 0x000fe4000f8e00ff */
[----:B------:R-:W-:Y:S02]  /*e380*/  IMAD.U32 R11, RZ, RZ, UR5 ;  /* 0x00000005ff0b7e24 */ /* 0x000fe4000f8e00ff */
[----:B------:R-:W-:Y:S02]  /*e390*/  IMAD.MOV.U32 R12, RZ, RZ, 0x1 ;  /* 0x00000001ff0c7424 */ /* 0x000fe400078e00ff */
[----:B------:R-:W-:-:S07]  /*e3a0*/  IMAD.MOV.U32 R13, RZ, RZ, RZ ;  /* 0x000000ffff0d7224 */ /* 0x000fce00078e00ff */
[----:B------:R-:W-:-:S07]  /*e3b0*/  LEPC R20, `(.L_x_157) ;  /* 0x000000001014794e */ /* 0x000fce0000000000 */
[----:B-1----:R-:W-:Y:S05]  /*e3c0*/  CALL.ABS.NOINC R2 ;  /* 0x0000000002007343 */ /* 0x002fea0003c00000 */
.L_x_157:
[----:B------:R-:W2:Y:S01]  /*e3d0*/  LDL R8, [R1+0x4] ;  /* 0x0000040001087983 */ /* 0x000ea20000100800 */
[----:B------:R-:W1:Y:S01]  /*e3e0*/  LDC R0, c[0x0][0x428] ;  /* 0x00010a00ff007b82 */ /* 0x000e620000000800 */
[----:B------:R-:W-:Y:S02]  /*e3f0*/  ULDC.64 UR4, c[0x0][0x9f8] ;  /* 0x00027e0000047ab9 */ /* 0x000fe40000000a00 */
[----:B------:R-:W3:Y:S04]  /*e400*/  LDL R6, [R1] ;  /* 0x0000000001067983 */ /* 0x000ee80000100800 */
[----:B------:R-:W4:Y:S01]  /*e410*/  LDL R7, [R1+0x28] ;  /* 0x0000280001077983 */ /* 0x000f220000100800 */
[----:B-1----:R-:W-:-:S03]  /*e420*/  ISETP.NE.AND P1, PT, R0, 0x1, PT ;  /* 0x000000010000780c */ /* 0x002fc60003f25270 */
[----:B------:R-:W4:Y:S01]  /*e430*/  LDL.LU R5, [R1+0x10] ;  /* 0x0000100001057983 */ /* 0x000f220000300800 */
[----:B------:R-:W-:Y:S01]  /*e440*/  ISETP.NE.U32.AND P0, PT, RZ, UR4, PT ;  /* 0x00000004ff007c0c */ /* 0x000fe2000bf05070 */
[----:B------:R-:W-:Y:S01]  /*e450*/  ULDC.64 UR6, c[0x0][0x208] ;  /* 0x0000820000067ab9 */ /* 0x000fe20000000a00 */
[----:B------:R-:W-:Y:S01]  /*e460*/  ULDC UR4, c[0x0][0xda8] ;  /* 0x00036a0000047ab9 */ /* 0x000fe20000000800 */
[----:B------:R-:W4:Y:S01]  /*e470*/  LDL R4, [R1+0x18] ;  /* 0x0000180001047983 */ /* 0x000f220000100800 */
[----:B------:R-:W-:-:S05]  /*e480*/  ISETP.NE.AND.EX P0, PT, RZ, UR5, PT, P0 ;  /* 0x00000005ff007c0c */ /* 0x000fca000bf05300 */
[----:B------:R-:W2:Y:S08]  /*e490*/  @P1 LDC R2, c[0x0][0x42c] ;  /* 0x00010b00ff021b82 */ /* 0x000eb00000000800 */
[----:B------:R-:W1:Y:S01]  /*e4a0*/  @P1 LDC R3, c[0x0][0x430] ;  /* 0x00010c00ff031b82 */ /* 0x000e620000000800 */
[----:B--2---:R-:W-:-:S04]  /*e4b0*/  @P1 IMAD.HI.U32 R2, R8, R2, RZ ;  /* 0x0000000208021227 */ /* 0x004fc800078e00ff */
[----:B------:R-:W-:Y:S01]  /*e4c0*/  IMAD.MOV.U32 R0, RZ, RZ, R8 ;  /* 0x000000ffff007224 */ /* 0x000fe200078e0008 */
[----:B-1----:R-:W-:Y:S02]  /*e4d0*/  @P1 SHF.R.U32.HI R0, RZ, R3, R2 ;  /* 0x00000003ff001219 */ /* 0x002fe40000011602 */
[----:B------:R-:W3:Y:S02]  /*e4e0*/  @P0 LDC.64 R2, c[0x0][0x9f8] ;  /* 0x00027e00ff020b82 */ /* 0x000ee40000000a00 */
[----:B---3--:R-:W-:-:S05]  /*e4f0*/  @P0 IMAD.WIDE R2, R6, 0x4, R2 ;  /* 0x0000000406020825 */ /* 0x008fca00078e0202 */
[----:B------:R1:W5:Y:S01]  /*e500*/  @P0 LDG.E R6, desc[UR6][R2.64] ;  /* 0x0000000602060981 */ /* 0x000362000c1e1900 */
[----:B----4-:R-:W-:Y:S01]  /*e510*/  ISETP.NE.AND P1, PT, R7, RZ, PT ;  /* 0x000000ff0700720c */ /* 0x010fe20003f25270 */
[----:B------:R-:W-:Y:S01]  /*e520*/  IMAD.MOV R7, RZ, RZ, -R5 ;  /* 0x000000ffff077224 */ /* 0x000fe200078e0a05 */
[----:B------:R-:W2:Y:S02]  /*e530*/  S2R R21, SR_CgaCtaId ;  /* 0x0000000000157919 */ /* 0x000ea40000008800 */
[----:B------:R-:W-:Y:S01]  /*e540*/  PLOP3.LUT P2, PT, P1, PT, PT, 0x8, 0x0 ;  /* 0x000000000000781c */ /* 0x000fe20000f4e170 */
[----:B------:R-:W-:-:S04]  /*e550*/  IMAD R7, R7, UR4, R4 ;  /* 0x0000000407077c24 */ /* 0x000fc8000f8e0204 */
[----:B------:R-:W-:-:S04]  /*e560*/  IMAD.SHL.U32 R7, R7, 0x80, RZ ;  /* 0x0000008007077824 */ /* 0x000fc800078e00ff */
[----:B------:R-:W-:-:S05]  /*e570*/  VOTEU.ALL UP1, P1 ;  /* 0x00000000003f7886 */ /* 0x000fca0000820000 */
[----:B------:R-:W-:-:S04]  /*e580*/  @!UP1 UIADD3 UR8, UP0, UR36, 0x270, URZ ;  /* 0x0000027024089890 */ /* 0x000fc8000ff1e03f */
[----:B------:R-:W-:-:S03]  /*e590*/  @!UP1 UIADD3.X UR9, URZ, UR37, URZ, UP0, !UPT ;  /* 0x000000253f099290 */ /* 0x000fc600087fe43f */
[----:B-1----:R-:W-:-:S09]  /*e5a0*/  VOTEU.ALL UP0, P1 ;  /* 0x00000000003f7886 */ /* 0x002fd20000800000 */
.L_x_159:
[----:B------:R-:W3:Y:S04]  /*e5b0*/  LDL R3, [R1] ;  /* 0x0000000001037983 */ /* 0x000ee80000100800 */
[----:B------:R-:W4:Y:S01]  /*e5c0*/  LDL R2, [R1+0x4] ;  /* 0x0000040001027983 */ /* 0x000f220000100800 */
[----:B------:R-:W-:Y:S01]  /*e5d0*/  UMOV UR4, URZ ;  /* 0x0000003f00047c82 */ /* 0x000fe20008000000 */
[----:B------:R-:W-:Y:S02]  /*e5e0*/  PLOP3.LUT P0, PT, P0, P2, PT, 0xa2, 0x0 ;  /* 0x000000000000781c */ /* 0x000fe40000705472 */
[----:B---3--:R-:W-:-:S08]  /*e5f0*/  @P2 R2UR P0, UR7, R3 ;  /* 0x00000000030722ca */ /* 0x008fd00000000000 */
[----:B------:R-:W-:Y:S02]  /*e600*/  PLOP3.LUT P0, PT, P0, P2, PT, 0xa2, 0x0 ;  /* 0x000000000000781c */ /* 0x000fe40000705472 */
[----:B----4-:R-:W-:-:S08]  /*e610*/  @P2 R2UR.OR P0, UR6, R2 ;  /* 0x00000000020622ca */ /* 0x010fd00000100000 */
        /* <DEDUP_REMOVED lines=8> */
.L_x_160:
[----:B------:R-:W3:Y:S04]  /*e6a0*/  LDL R3, [R1] ;  /* 0x0000000001037983 */ /* 0x000ee80000100800 */
[----:B------:R-:W4:Y:S01]  /*e6b0*/  LDL R2, [R1+0x4] ;  /* 0x0000040001027983 */ /* 0x000f220000100800 */
        /* <DEDUP_REMOVED lines=9> */
[----:B------:R-:W1:Y:S01]  /*e750*/  LDC.64 R2, c[0x0][0x3f8] ;  /* 0x0000fe00ff027b82 */ /* 0x000e620000000a00 */
[----:B--2---:R-:W-:Y:S01]  /*e760*/  LOP3.LUT R21, R21, 0x1, RZ, 0xc0, !PT ;  /* 0x0000000115157812 */ /* 0x004fe200078ec0ff */
[----:B------:R-:W-:-:S04]  /*e770*/  UMOV UR4, 0xffffffff ;  /* 0xffffffff00047882 */ /* 0x000fc80000000000 */
[C---:B------:R-:W-:Y:S02]  /*e780*/  IMAD R20, R21.reuse, 0x58, RZ ;  /* 0x0000005815147824 */ /* 0x040fe400078e02ff */
[----:B------:R-:W-:Y:S01]  /*e790*/  IMAD R21, R21, 0x1600, RZ ;  /* 0x0000160015157824 */ /* 0x000fe200078e02ff */
[----:B-1----:R-:W-:-:S04]  /*e7a0*/  ISETP.NE.U32.AND P0, PT, R2, RZ, PT ;  /* 0x000000ff0200720c */ /* 0x002fc80003f05070 */
[----:B------:R-:W-:-:S04]  /*e7b0*/  ISETP.NE.AND.EX P0, PT, R3, RZ, PT, P0 ;  /* 0x000000ff0300720c */ /* 0x000fc80003f05300 */
[----:B-----5:R-:W-:Y:S01]  /*e7c0*/  SEL R5, R6, RZ, !P0 ;  /* 0x000000ff06057207 */ /* 0x020fe20004000000 */
[----:B------:R-:W-:Y:S08]  /*e7d0*/  BRA.DIV UR4, `(.L_x_161) ;  /* 0x0000002604f07947 */ /* 0x000ff0000b800000 */
.L_x_222:
[----:B------:R-:W2:Y:S01]  /*e7e0*/  LDL R8, [R1+0x14] ;  /* 0x0000140001087983 */ /* 0x000ea20000100800 */
[----:B------:R-:W-:Y:S01]  /*e7f0*/  UMOV UR4, 0xffffffff ;  /* 0xffffffff00047882 */ /* 0x000fe20000000000 */
[--C-:B------:R-:W-:Y:S01]  /*e800*/  SHF.R.S32.HI R12, RZ, 0x1f, R6.reuse ;  /* 0x0000001fff0c7819 */ /* 0x100fe20000011406 */
[----:B------:R-:W-:Y:S01]  /*e810*/  IMAD.MOV.U32 R4, RZ, RZ, R6 ;  /* 0x000000ffff047224 */ /* 0x000fe200078e0006 */
[----:B--2---:R-:W-:Y:S01]  /*e820*/  IADD3 R8, R8, -0x1, RZ ;  /* 0xffffffff08087810 */ /* 0x004fe20007ffe0ff */
[----:B------:R-:W-:Y:S06]  /*e830*/  BRA.DIV UR4, `(.L_x_162) ;  /* 0x0000002a040c7947 */ /* 0x000fec000b800000 */
[----:B------:R-:W-:-:S13]  /*e840*/  ELECT P6, URZ, PT ;  /* 0x00000000003f782f */ /* 0x000fda00038c0000 */
.L_x_225:
[----:B------:R-:W-:Y:S05]  /*e850*/  @!P6 BRA `(.L_x_163) ;  /* 0x000000040010e947 */ /* 0x000fea0003800000 */
[----:B------:R-:W-:Y:S01]  /*e860*/  IMAD.MOV.U32 R18, RZ, RZ, R8 ;  /* 0x000000ffff127224 */ /* 0x000fe200078e0008 */
[----:B------:R-:W-:Y:S06]  /*e870*/  @!P0 BRA `(.L_x_164) ;  /* 0x00000000004c8947 */ /* 0x000fec0003800000 */
[----:B------:R-:W1:Y:S01]  /*e880*/  LDC R9, c[0x0][0x41c] ;  /* 0x00010700ff097b82 */ /* 0x000e620000000800 */
[----:B------:R-:W-:Y:S01]  /*e890*/  IMAD.MOV.U32 R5, RZ, RZ, R8 ;  /* 0x000000ffff057224 */ /* 0x000fe200078e0008 */
[----:B------:R-:W-:Y:S01]  /*e8a0*/  ULDC.64 UR4, c[0x0][0x408] ;  /* 0x0001020000047ab9 */ /* 0x000fe20000000a00 */
[----:B------:R-:W-:Y:S01]  /*e8b0*/  ULDC.64 UR6, c[0x0][0x208] ;  /* 0x0000820000067ab9 */ /* 0x000fe20000000a00 */
[----:B-1----:R-:W-:-:S13]  /*e8c0*/  ISETP.NE.AND P1, PT, R9, 0x1, PT ;  /* 0x000000010900780c */ /* 0x002fda0003f25270 */
[----:B------:R-:W1:Y:S02]  /*e8d0*/  @P1 LDC.64 R10, c[0x0][0x420] ;  /* 0x00010800ff0a1b82 */ /* 0x000e640000000a00 */
[----:B-1----:R-:W-:-:S05]  /*e8e0*/  @P1 IMAD.HI.U32 R10, R8, R10, RZ ;  /* 0x0000000a080a1227 */ /* 0x002fca00078e00ff */
[----:B------:R-:W-:-:S04]  /*e8f0*/  @P1 SHF.R.U32.HI R5, RZ, R11, R10 ;  /* 0x0000000bff051219 */ /* 0x000fc8000001160a */
[--C-:B------:R-:W-:Y:S01]  /*e900*/  SHF.R.S32.HI R11, RZ, 0x1f, R5.reuse ;  /* 0x0000001fff0b7819 */ /* 0x100fe20000011405 */
[--C-:B------:R-:W-:Y:S02]  /*e910*/  IMAD.MOV R18, RZ, RZ, -R5.reuse ;  /* 0x000000ffff127224 */ /* 0x100fe400078e0a05 */
[----:B------:R-:W-:Y:S02]  /*e920*/  IMAD.MOV.U32 R10, RZ, RZ, R5 ;  /* 0x000000ffff0a7224 */ /* 0x000fe400078e0005 */
[----:B------:R-:W-:Y:S02]  /*e930*/  IMAD R18, R9, R18, R8 ;  /* 0x0000001209127224 */ /* 0x000fe400078e0208 */
[----:B------:R-:W-:Y:S02]  /*e940*/  IMAD R9, R12, UR4, RZ ;  /* 0x000000040c097c24 */ /* 0x000fe4000f8e02ff */
[----:B------:R-:W-:-:S04]  /*e950*/  IMAD.WIDE.U32 R10, R6, UR4, R10 ;  /* 0x00000004060a7c25 */ /* 0x000fc8000f8e000a */
[----:B------:R-:W-:Y:S01]  /*e960*/  IMAD R5, R6, UR5, R9 ;  /* 0x0000000506057c24 */ /* 0x000fe2000f8e0209 */
[----:B------:R-:W-:-:S03]  /*e970*/  LEA R14, P1, R10, R2, 0x2 ;  /* 0x000000020a0e7211 */ /* 0x000fc600078210ff */
[----:B------:R-:W-:-:S05]  /*e980*/  IMAD.IADD R5, R11, 0x1, R5 ;  /* 0x000000010b057824 */ /* 0x000fca00078e0205 */
[----:B------:R-:W-:-:S05]  /*e990*/  LEA.HI.X R15, R10, R3, R5, 0x2, P1 ;  /* 0x000000030a0f7211 */ /* 0x000fca00008f1405 */
[----:B------:R1:W5:Y:S02]  /*e9a0*/  LDG.E R6, desc[UR6][R14.64] ;  /* 0x000000060e067981 */ /* 0x000364000c1e1900 */
.L_x_164:
[----:B------:R-:W2:Y:S01]  /*e9b0*/  S2R R9, SR_CgaCtaId ;  /* 0x0000000000097919 */ /* 0x000ea20000008800 */
[----:B------:R-:W-:-:S04]  /*e9c0*/  MOV R5, 0x400 ;  /* 0x0000040000057802 */ /* 0x000fc80000000f00 */
[----:B--2---:R-:W-:Y:S02]  /*e9d0*/  LEA R5, R9, R5, 0x18 ;  /* 0x0000000509057211 */ /* 0x004fe400078ec0ff */
[----:B------:R-:W-:-:S03]  /*e9e0*/  SHF.L.U32 R9, R17, 0x1f, RZ ;  /* 0x0000001f11097819 */ /* 0x000fc600000006ff */
[----:B------:R-:W-:-:S04]  /*e9f0*/  IMAD R5, R16, 0x8, R5 ;  /* 0x0000000810057824 */ /* 0x000fc800078e0205 */
[----:B------:R-:W2:Y:S02]  /*ea00*/  SYNCS.PHASECHK.TRANS64.TRYWAIT P1, [R5+URZ+0x34840], R9 ;  /* 0x03484009050075a7 */ /* 0x000ea4000802017f */
[----:B--2---:R-:W-:Y:S05]  /*ea10*/  @!P1 BRA `(.L_x_165) ;  /* 0x0000002400b49947 */ /* 0x004fea0003800000 */
.L_x_226:
[----:B------:R-:W3:Y:S01]  /*ea20*/  LDL R10, [R1+0xc] ;  /* 0x00000c00010a7983 */ /* 0x000ee20000100800 */
[----:B------:R-:W4:Y:S02]  /*ea30*/  S2R R11, SR_TID.X ;  /* 0x00000000000b7919 */ /* 0x000f240000002100 */
[----:B----4-:R-:W-:-:S13]  /*ea40*/  LOP3.LUT P1, RZ, R11, 0x7f, RZ, 0xc0, !PT ;  /* 0x0000007f0bff7812 */ /* 0x010fda000782c0ff */
[----:B--2---:R-:W-:-:S04]  /*ea50*/  @!P1 MOV R9, 0xb000 ;  /* 0x0000b00000099802 */ /* 0x004fc80000000f00 */
[----:B------:R3:W-:Y:S02]  /*ea60*/  @!P1 SYNCS.ARRIVE.TRANS64 RZ, [R5+URZ+0x34830], R9 ;  /* 0x0348300905ff99a7 */ /* 0x0007e4000800003f */
[----:B---3--:R-:W-:-:S04]  /*ea70*/  PRMT R9, R10, 0x9910, RZ ;  /* 0x000099100a097816 */ /* 0x008fc800000000ff */
[----:B------:R-:W-:-:S13]  /*ea80*/  ISETP.NE.AND P1, PT, R9, 0x2, PT ;  /* 0x000000020900780c */ /* 0x000fda0003f25270 */
[----:B------:R-:W-:Y:S05]  /*ea90*/  @P1 BRA `(.L_x_166) ;  /* 0x0000000000041947 */ /* 0x000fea0003800000 */
[----:B------:R-:W-:Y:S01]  /*eaa0*/  BPT.TRAP 0x1 ;  /* 0x000000040000795c */ /* 0x000fe20000300000 */
.L_x_166:
[----:B------:R-:W-:-:S13]  /*eab0*/  ISETP.NE.AND P1, PT, R19, RZ, PT ;  /* 0x000000ff1300720c */ /* 0x000fda0003f25270 */
[----:B------:R-:W-:Y:S05]  /*eac0*/  @P1 BRA `(.L_x_167) ;  /* 0x0000000000041947 */ /* 0x000fea0003800000 */
[----:B------:R-:W-:Y:S01]  /*ead0*/  BPT.TRAP 0x1 ;  /* 0x000000040000795c */ /* 0x000fe20000300000 */
.L_x_167:
[----:B------:R-:W2:Y:S01]  /*eae0*/  S2R R10, SR_CgaCtaId ;  /* 0x00000000000a7919 */ /* 0x000ea20000008800 */
[----:B------:R-:W-:Y:S01]  /*eaf0*/  MOV R9, 0x400 ;  /* 0x0000040000097802 */ /* 0x000fe20000000f00 */
[----:B------:R-:W-:Y:S01]  /*eb00*/  UIADD3 UR4, UP0, UR36, 0x370, URZ ;  /* 0x0000037024047890 */ /* 0x000fe2000ff1e03f */
[----:B------:R-:W-:Y:S01]  /*eb10*/  R2UR UR9, R5 ;  /* 0x00000000050972ca */ /* 0x000fe200000e0000 */
[----:B------:R-:W-:Y:S01]  /*eb20*/  IMAD R5, R16, 0x5800, R21 ;  /* 0x0000580010057824 */ /* 0x000fe200078e0215 */
[----:B------:R-:W-:Y:S01]  /*eb30*/  R2UR UR11, R18 ;  /* 0x00000000120b72ca */ /* 0x000fe200000e0000 */
[----:B------:R-:W-:Y:S01]  /*eb40*/  UMOV UR10, URZ ;  /* 0x0000003f000a7c82 */ /* 0x000fe20008000000 */
[----:B------:R-:W-:Y:S01]  /*eb50*/  R2UR UR5, R20 ;  /* 0x00000000140572ca */ /* 0x000fe200000e0000 */
[----:B------:R-:W-:Y:S01]  /*eb60*/  UMOV UR16, 0x30000 ;  /* 0x0003000000107882 */ /* 0x000fe20000000000 */
[----:B------:R-:W-:Y:S01]  /*eb70*/  R2UR UR12, R0 ;  /* 0x00000000000c72ca */ /* 0x000fe200000e0000 */
[----:B------:R-:W-:Y:S01]  /*eb80*/  UMOV UR7, 0x14f00000 ;  /* 0x14f0000000077882 */ /* 0x000fe20000000000 */
[----:B-----5:R-:W-:Y:S01]  /*eb90*/  R2UR UR13, R6 ;  /* 0x00000000060d72ca */ /* 0x020fe200000e0000 */
[----:B------:R-:W-:-:S04]  /*eba0*/  UMOV UR15, 0x40 ;  /* 0x00000040000f7882 */ /* 0x000fc80000000000 */
[----:B------:R-:W-:-:S04]  /*ebb0*/  UIADD3 UR9, UR9, 0x34830, URZ ;  /* 0x0003483009097890 */ /* 0x000fc8000fffe03f */
[----:B------:R-:W-:Y:S02]  /*ebc0*/  UIMAD UR11, UR11, 0xb0, UR5 ;  /* 0x000000b00b0b78a4 */ /* 0x000fe4000f8e0205 */
[----:B------:R-:W-:Y:S01]  /*ebd0*/  UIADD3.X UR5, URZ, UR37, URZ, UP0, !UPT ;  /* 0x000000253f057290 */ /* 0x000fe200087fe43f */
[----:B--2---:R-:W-:-:S05]  /*ebe0*/  LEA R9, R10, R9, 0x18 ;  /* 0x000000090a097211 */ /* 0x004fca00078ec0ff */
[----:B------:R-:W-:-:S05]  /*ebf0*/  IMAD R5, R5, 0x2, R9 ;  /* 0x0000000205057824 */ /* 0x000fca00078e0209 */
[----:B------:R-:W-:Y:S01]  /*ec00*/  R2UR UR6, R5 ;  /* 0x00000000050672ca */ /* 0x000fe200000e0000 */
[----:B------:R-:W-:-:S12]  /*ec10*/  IMAD.MOV.U32 R5, RZ, RZ, R6 ;  /* 0x000000ffff057224 */ /* 0x000fd800078e0006 */
[----:B------:R-:W-:Y:S02]  /*ec20*/  UIADD3 UR8, UR6, 0x1e400, URZ ;  /* 0x0001e40006087890 */ /* 0x000fe4000fffe03f */
[----:B------:R-:W-:-:S03]  /*ec30*/  UIADD3 UR14, UR6, 0x23c00, URZ ;  /* 0x00023c00060e7890 */ /* 0x000fc6000fffe03f */
[----:B------:R-:W-:-:S04]  /*ec40*/  UMOV UR6, 0x0 ;  /* 0x0000000000067882 */ /* 0x000fc80000000000 */
[----:B------:R2:W-:Y:S02]  /*ec50*/  UTMALDG.4D.MULTICAST [UR8], [UR4], UR16, desc[UR6] ;  /* 0x00000608040073b4 */ /* 0x0005e40008019810 */
[----:B--2---:R-:W-:Y:S01]  /*ec60*/  UMOV UR8, UR14 ;  /* 0x0000000e00087c82 */ /* 0x004fe20008000000 */
[----:B------:R-:W-:Y:S02]  /*ec70*/  UMOV UR10, UR15 ;  /* 0x0000000f000a7c82 */ /* 0x000fe40008000000 */
[----:B------:R2:W-:Y:S02]  /*ec80*/  UTMALDG.4D.MULTICAST [UR8], [UR4], UR16, desc[UR6] ;  /* 0x00000608040073b4 */ /* 0x0005e40008019810 */
[----:B--2---:R-:W-:Y:S01]  /*ec90*/  NOP ;  /* 0x0000000000007918 */ /* 0x004fe20000000000 */
.L_x_163:
[----:B-1----:R-:W2:Y:S04]  /*eca0*/  LDL.LU R15, [R1] ;  /* 0x00000000010f7983 */ /* 0x002ea80000300800 */
[----:B------:R-:W3:Y:S04]  /*ecb0*/  LDL.LU R14, [R1+0x4] ;  /* 0x00000400010e7983 */ /* 0x000ee80000300800 */
[----:B------:R-:W4:Y:S01]  /*ecc0*/  LDL R13, [R1+0x24] ;  /* 0x00002400010d7983 */ /* 0x000f220000100800 */
[----:B------:R-:W-:-:S03]  /*ecd0*/  MOV R10, 0x400 ;  /* 0x00000400000a7802 */ /* 0x000fc60000000f00 */
[----:B------:R-:W5:Y:S01]  /*ece0*/  LDL.LU R9, [R1+0x20] ;  /* 0x0000200001097983 */ /* 0x000f620000300800 */
[----:B------:R-:W1:Y:S01]  /*ecf0*/  S2R R11, SR_CgaCtaId ;  /* 0x00000000000b7919 */ /* 0x000e620000008800 */
[----:B------:R-:W-:Y:S05]  /*ed00*/  WARPSYNC.ALL ;  /* 0x0000000000007948 */ /* 0x000fea0003800000 */
[----:B------:R-:W-:-:S13]  /*ed10*/  ELECT P1, URZ, PT ;  /* 0x00000000003f782f */ /* 0x000fda0003820000 */
[C---:B------:R-:W-:Y:S01]  /*ed20*/  @P1 R2UR UR11, R7.reuse ;  /* 0x00000000070b12ca */ /* 0x040fe200000e0000 */
[----:B------:R-:W-:Y:S01]  /*ed30*/  UIADD3 UR4, UP0, UR36, 0x270, URZ ;  /* 0x0000027024047890 */ /* 0x000fe2000ff1e03f */
[----:B------:R-:W-:-:S03]  /*ed40*/  @P1 R2UR UR19, R7 ;  /* 0x00000000071312ca */ /* 0x000fc600000e0000 */
[----:B------:R-:W-:Y:S01]  /*ed50*/  UIADD3.X UR5, URZ, UR37, URZ, UP0, !UPT ;  /* 0x000000253f057290 */ /* 0x000fe200087fe43f */
[----:B-1----:R-:W-:-:S04]  /*ed60*/  LEA R10, R11, R10, 0x18 ;  /* 0x0000000a0b0a7211 */ /* 0x002fc800078ec0ff */
[----:B------:R-:W-:Y:S01]  /*ed70*/  R2UR UR16, R10 ;  /* 0x000000000a1072ca */ /* 0x000fe200000e0000 */
[----:B------:R-:W-:Y:S01]  /*ed80*/  @P1 IMAD.MOV.U32 R6, RZ, RZ, 0x8000 ;  /* 0x00008000ff061424 */ /* 0x000fe200078e00ff */
[----:B------:R-:W-:Y:S11]  /*ed90*/  BAR.SYNC.DEFER_BLOCKING 0x8, 0x120 ;  /* 0x0204800000007b1d */ /* 0x000ff60000010000 */
        /* <DEDUP_REMOVED lines=14> */
[C---:B---3--:R-:W-:Y:S02]  /*ee80*/  @P1 R2UR UR12, R14.reuse ;  /* 0x000000000e0c12ca */ /* 0x048fe400000e0000 */
[----:B------:R-:W-:Y:S02]  /*ee90*/  @P1 R2UR UR20, R14 ;  /* 0x000000000e1412ca */ /* 0x000fe400000e0000 */
[----:B----4-:R-:W-:-:S04]  /*eea0*/  LOP3.LUT R6, R13, 0x1, RZ, 0xc, !PT ;  /* 0x000000010d067812 */ /* 0x010fc800078e0cff */
[----:B------:R-:W-:-:S05]  /*eeb0*/  SHF.L.U32 R6, R6, 0x1f, RZ ;  /* 0x0000001f06067819 */ /* 0x000fca00000006ff */
[----:B------:R1:W-:Y:S02]  /*eec0*/  UTMALDG.4D [UR8], [UR4], desc[UR6] ;  /* 0x00000608040075b4 */ /* 0x0003e40008019000 */
[----:B------:R1:W-:Y:S01]  /*eed0*/  UTMALDG.4D [UR16], [UR4], desc[UR14] ;  /* 0x00000e10040075b4 */ /* 0x0003e20008019000 */
[----:B------:R-:W2:Y:S01]  /*eee0*/  SYNCS.PHASECHK.TRANS64.TRYWAIT P1, [R10+URZ+0x34820], R6 ;  /* 0x034820060a0075a7 */ /* 0x000ea2000802017f */
[----:B-----5:R-:W-:Y:S01]  /*eef0*/  ISETP.GE.AND P2, PT, R9, 0xb1, PT ;  /* 0x000000b10900780c */ /* 0x020fe20003f46270 */
[----:B-12---:R-:W-:-:S12]  /*ef00*/  @!P1 BRA `(.L_x_169) ;  /* 0x00000020008c9947 */ /* 0x006fd80003800000 */
.L_x_227:
[----:B------:R-:W-:Y:S05]  /*ef10*/  BSYNC B0 ;  /* 0x0000000000007941 */ /* 0x000fea0003800000 */
.L_x_168:
[----:B------:R-:W-:Y:S05]  /*ef20*/  @!P2 BRA `(.L_x_170) ;  /* 0x0000001400d4a947 */ /* 0x000fea0003800000 */
[----:B-1----:R-:W2:Y:S01]  /*ef30*/  LDL R7, [R1+0x14] ;  /* 0x0000140001077983 */ /* 0x002ea20000100800 */
[----:B------:R-:W-:Y:S02]  /*ef40*/  IMAD.MOV.U32 R6, RZ, RZ, 0x1 ;  /* 0x00000001ff067424 */ /* 0x000fe400078e00ff */
[----:B--2---:R-:W-:-:S05]  /*ef50*/  IMAD.MOV R14, RZ, RZ, -R7 ;  /* 0x000000ffff0e7224 */ /* 0x004fca00078e0a07 */
[----:B------:R-:W-:-:S05]  /*ef60*/  VIADDMNMX R14, R14, R6, 0xffffffff, !PT ;  /* 0xffffffff0e0e7446 */ /* 0x000fca0007800106 */
[----:B------:R-:W-:-:S05]  /*ef70*/  IMAD.IADD R6, R7, 0x1, R14 ;  /* 0x0000000107067824 */ /* 0x000fca00078e020e */
[----:B------:R-:W-:-:S04]  /*ef80*/  LOP3.LUT R6, R6, 0x1, RZ, 0xc0, !PT ;  /* 0x0000000106067812 */ /* 0x000fc800078ec0ff */
[----:B------:R-:W-:Y:S02]  /*ef90*/  ISETP.NE.U32.AND P1, PT, R6, 0x1, PT ;  /* 0x000000010600780c */ /* 0x000fe40003f25070 */
[----:B------:R-:W-:-:S11]  /*efa0*/  IADD3 R6, R7, -0x2, RZ ;  /* 0xfffffffe07067810 */ /* 0x000fd60007ffe0ff */
        /* <DEDUP_REMOVED lines=19> */
[----:B------:R-:W-:-:S04]  /*f0e0*/  IMAD.MOV R10, RZ, RZ, -R7 ;  /* 0x000000ffff0a7224 */ /* 0x000fc800078e0a07 */
[----:B------:R-:W-:Y:S02]  /*f0f0*/  IMAD R6, R15, R10, R6 ;  /* 0x0000000a0f067224 */ /* 0x000fe400078e0206 */
[----:B------:R-:W-:Y:S02]  /*f100*/  IMAD R15, R12, UR4, RZ ;  /* 0x000000040c0f7c24 */ /* 0x000fe4000f8e02ff */
[----:B------:R-:W-:Y:S02]  /*f110*/  IMAD.MOV.U32 R10, RZ, RZ, R7 ;  /* 0x000000ffff0a7224 */ /* 0x000fe400078e0007 */
[C---:B------:R-:W-:Y:S02]  /*f120*/  IMAD R7, R4.reuse, UR5, R15 ;  /* 0x0000000504077c24 */ /* 0x040fe4000f8e020f */
[----:B------:R-:W-:-:S04]  /*f130*/  IMAD.WIDE.U32 R10, R4, UR4, R10 ;  /* 0x00000004040a7c25 */ /* 0x000fc8000f8e000a */
[----:B------:R-:W-:Y:S01]  /*f140*/  IMAD.IADD R7, R7, 0x1, R11 ;  /* 0x0000000107077824 */ /* 0x000fe200078e020b */
[----:B------:R-:W-:-:S04]  /*f150*/  LEA R2, P1, R10, R2, 0x2 ;  /* 0x000000020a027211 */ /* 0x000fc800078210ff */
[----:B------:R-:W-:-:S05]  /*f160*/  LEA.HI.X R3, R10, R3, R7, 0x2, P1 ;  /* 0x000000030a037211 */ /* 0x000fca00008f1407 */
[----:B------:R1:W5:Y:S04]  /*f170*/  LDG.E R7, desc[UR6][R2.64] ;  /* 0x0000000602077981 */ /* 0x000368000c1e1900 */
.L_x_174:
[----:B-1----:R-:W1:Y:S01]  /*f180*/  S2R R3, SR_CgaCtaId ;  /* 0x0000000000037919 */ /* 0x002e620000008800 */
[----:B------:R-:W-:-:S04]  /*f190*/  MOV R2, 0x400 ;  /* 0x0000040000027802 */ /* 0x000fc80000000f00 */
[----:B-1----:R-:W-:Y:S02]  /*f1a0*/  LEA R2, R3, R2, 0x18 ;  /* 0x0000000203027211 */ /* 0x002fe400078ec0ff */
[----:B------:R-:W-:Y:S02]  /*f1b0*/  SHF.L.U32 R3, R13, 0x1f, RZ ;  /* 0x0000001f0d037819 */ /* 0x000fe400000006ff */
[----:B------:R-:W-:-:S04]  /*f1c0*/  LEA R2, R9, R2, 0x3 ;  /* 0x0000000209027211 */ /* 0x000fc800078e18ff */
[----:B------:R-:W1:Y:S02]  /*f1d0*/  SYNCS.PHASECHK.TRANS64.TRYWAIT P1, [R2+URZ+0x34840], R3 ;  /* 0x03484003020075a7 */ /* 0x000e64000802017f */
[----:B-1----:R-:W-:Y:S05]  /*f1e0*/  @!P1 BRA `(.L_x_175) ;  /* 0x0000001c00f49947 */ /* 0x002fea0003800000 */
.L_x_228:
[----:B------:R-:W2:Y:S01]  /*f1f0*/  LDL R10, [R1+0xc] ;  /* 0x00000c00010a7983 */ /* 0x000ea20000100800 */
[----:B------:R-:W3:Y:S02]  /*f200*/  S2R R11, SR_TID.X ;  /* 0x00000000000b7919 */ /* 0x000ee40000002100 */
[----:B---3--:R-:W-:-:S13]  /*f210*/  LOP3.LUT P1, RZ, R11, 0x7f, RZ, 0xc0, !PT ;  /* 0x0000007f0bff7812 */ /* 0x008fda000782c0ff */
[----:B-1----:R-:W-:-:S04]  /*f220*/  @!P1 IMAD.MOV.U32 R3, RZ, RZ, 0xb000 ;  /* 0x0000b000ff039424 */ /* 0x002fc800078e00ff */
[----:B------:R2:W-:Y:S02]  /*f230*/  @!P1 SYNCS.ARRIVE.TRANS64 RZ, [R2+URZ+0x34830], R3 ;  /* 0x0348300302ff99a7 */ /* 0x0005e4000800003f */
[----:B--2---:R-:W-:-:S04]  /*f240*/  PRMT R3, R10, 0x9910, RZ ;  /* 0x000099100a037816 */ /* 0x004fc800000000ff */
[----:B------:R-:W-:-:S13]  /*f250*/  ISETP.NE.AND P2, PT, R3, 0x2, PT ;  /* 0x000000020300780c */ /* 0x000fda0003f45270 */
[----:B------:R-:W-:Y:S05]  /*f260*/  @P2 BRA `(.L_x_176) ;  /* 0x0000000000042947 */ /* 0x000fea0003800000 */
[----:B------:R-:W-:Y:S01]  /*f270*/  BPT.TRAP 0x1 ;  /* 0x000000040000795c */ /* 0x000fe20000300000 */
.L_x_176:
[----:B------:R-:W-:-:S13]  /*f280*/  ISETP.NE.AND P1, PT, R19, RZ, PT ;  /* 0x000000ff1300720c */ /* 0x000fda0003f25270 */
[----:B------:R-:W-:Y:S05]  /*f290*/  @P1 BRA `(.L_x_177) ;  /* 0x0000000000041947 */ /* 0x000fea0003800000 */
[----:B------:R-:W-:Y:S01]  /*f2a0*/  BPT.TRAP 0x1 ;  /* 0x000000040000795c */ /* 0x000fe20000300000 */
.L_x_177:
[----:B------:R-:W1:Y:S01]  /*f2b0*/  S2R R11, SR_CgaCtaId ;  /* 0x00000000000b7919 */ /* 0x000e620000008800 */
        /* <DEDUP_REMOVED lines=11> */
[----:B------:R-:W-:Y:S01]  /*f370*/  UMOV UR7, 0x14f00000 ;  /* 0x14f0000000077882 */ /* 0x000fe20000000000 */
[----:B------:R-:W-:Y:S01]  /*f380*/  UMOV UR16, 0x40 ;  /* 0x0000004000107882 */ /* 0x000fe20000000000 */
[----:B------:R-:W-:-:S02]  /*f390*/  SHF.L.U32 R3, R17, 0x1f, RZ ;  /* 0x0000001f11037819 */ /* 0x000fc400000006ff */
[----:B------:R-:W-:-:S04]  /*f3a0*/  UIADD3 UR9, UR9, 0x34830, URZ ;  /* 0x0003483009097890 */ /* 0x000fc8000fffe03f */
[----:B------:R-:W-:Y:S02]  /*f3b0*/  UIMAD UR11, UR11, 0xb0, UR5 ;  /* 0x000000b00b0b78a4 */ /* 0x000fe4000f8e0205 */
[----:B------:R-:W-:Y:S01]  /*f3c0*/  UIADD3.X UR5, URZ, UR37, URZ, UP0, !UPT ;  /* 0x000000253f057290 */ /* 0x000fe200087fe43f */
[----:B-1----:R-:W-:-:S05]  /*f3d0*/  LEA R10, R11, R10, 0x18 ;  /* 0x0000000a0b0a7211 */ /* 0x002fca00078ec0ff */
[----:B------:R-:W-:-:S05]  /*f3e0*/  IMAD R2, R2, 0x2, R10 ;  /* 0x0000000202027824 */ /* 0x000fca00078e020a */
[----:B------:R-:W-:Y:S01]  /*f3f0*/  R2UR UR8, R2 ;  /* 0x00000000020872ca */ /* 0x000fe200000e0000 */
[----:B------:R-:W-:-:S12]  /*f400*/  IMAD R2, R16, 0x8, R10 ;  /* 0x0000000810027824 */ /* 0x000fd800078e020a */
[----:B------:R-:W-:Y:S02]  /*f410*/  UIADD3 UR14, UR8, 0x1e400, URZ ;  /* 0x0001e400080e7890 */ /* 0x000fe4000fffe03f */
[----:B------:R-:W-:-:S05]  /*f420*/  UIADD3 UR15, UR8, 0x23c00, URZ ;  /* 0x00023c00080f7890 */ /* 0x000fca000fffe03f */
[----:B------:R-:W-:Y:S02]  /*f430*/  UMOV UR8, UR14 ;  /* 0x0000000e00087c82 */ /* 0x000fe40008000000 */
[----:B------:R1:W-:Y:S02]  /*f440*/  UTMALDG.4D.MULTICAST [UR8], [UR4], UR17, desc[UR6] ;  /* 0x00000608040073b4 */ /* 0x0003e40008019811 */
[----:B-1----:R-:W-:Y:S01]  /*f450*/  UMOV UR8, UR15 ;  /* 0x0000000f00087c82 */ /* 0x002fe20008000000 */
[----:B------:R-:W-:Y:S02]  /*f460*/  UMOV UR10, UR16 ;  /* 0x00000010000a7c82 */ /* 0x000fe40008000000 */
[----:B------:R1:W-:Y:S01]  /*f470*/  UTMALDG.4D.MULTICAST [UR8], [UR4], UR17, desc[UR6] ;  /* 0x00000608040073b4 */ /* 0x0003e20008019811 */
[----:B------:R-:W2:Y:S02]  /*f480*/  SYNCS.PHASECHK.TRANS64.TRYWAIT P1, [R2+URZ+0x34860], R3 ;  /* 0x03486003020075a7 */ /* 0x000ea4000802017f */
[----:B-12---:R-:W-:Y:S05]  /*f490*/  @!P1 BRA `(.L_x_178) ;  /* 0x0000001c005c9947 */ /* 0x006fea0003800000 */
.L_x_229:
[----:B------:R-:W2:Y:S02]  /*f4a0*/  S2R R10, SR_TID.X ;  /* 0x00000000000a7919 */ /* 0x000ea40000002100 */
[----:B--2---:R-:W-:-:S13]  /*f4b0*/  LOP3.LUT P1, RZ, R10, 0x7f, RZ, 0xc0, !PT ;  /* 0x0000007f0aff7812 */ /* 0x004fda000782c0ff */
[----:B-1----:R-:W-:-:S04]  /*f4c0*/  @!P1 IMAD.MOV.U32 R3, RZ, RZ, 0xb000 ;  /* 0x0000b000ff039424 */ /* 0x002fc800078e00ff */
[----:B------:R1:W-:Y:S01]  /*f4d0*/  @!P1 SYNCS.ARRIVE.TRANS64 RZ, [R2+URZ+0x34850], R3 ;  /* 0x0348500302ff99a7 */ /* 0x0003e2000800003f */
[----:B------:R-:W-:Y:S05]  /*f4e0*/  @P2 BRA `(.L_x_179) ;  /* 0x0000000000042947 */ /* 0x000fea0003800000 */
[----:B------:R-:W-:Y:S01]  /*f4f0*/  BPT.TRAP 0x1 ;  /* 0x000000040000795c */ /* 0x000fe20000300000 */
.L_x_179:
[----:B------:R-:W-:-:S13]  /*f500*/  ISETP.NE.AND P1, PT, R19, RZ, PT ;  /* 0x000000ff1300720c */ /* 0x000fda0003f25270 */
[----:B------:R-:W-:Y:S05]  /*f510*/  @P1 BRA `(.L_x_180) ;  /* 0x0000000000041947 */ /* 0x000fea0003800000 */
[----:B------:R-:W-:Y:S01]  /*f520*/  BPT.TRAP 0x1 ;  /* 0x000000040000795c */ /* 0x000fe20000300000 */
.L_x_180:
[----:B------:R-:W2:Y:S01]  /*f530*/  S2R R11, SR_CgaCtaId ;  /* 0x00000000000b7919 */ /* 0x000ea20000008800 */
[----:B------:R-:W-:Y:S01]  /*f540*/  MOV R10, 0x400 ;  /* 0x00000400000a7802 */ /* 0x000fe20000000f00 */
[----:B-1----:R-:W-:Y:S01]  /*f550*/  IMAD R3, R16, 0x5800, R21 ;  /* 0x0000580010037824 */ /* 0x002fe200078e0215 */
[----:B------:R-:W-:Y:S01]  /*f560*/  R2UR UR11, R18 ;  /* 0x00000000120b72ca */ /* 0x000fe200000e0000 */
[----:B------:R-:W-:Y:S01]  /*f570*/  UIADD3 UR4, UP0, UR36, 0x470, URZ ;  /* 0x0000047024047890 */ /* 0x000fe2000ff1e03f */
[----:B------:R-:W-:Y:S01]  /*f580*/  R2UR UR5, R20 ;  /* 0x00000000140572ca */ /* 0x000fe200000e0000 */
[----:B------:R-:W-:Y:S01]  /*f590*/  UMOV UR10, URZ ;  /* 0x0000003f000a7c82 */ /* 0x000fe20008000000 */
[----:B------:R-:W-:Y:S01]  /*f5a0*/  R2UR UR9, R2 ;  /* 0x00000000020972ca */ /* 0x000fe200000e0000 */
[----:B------:R-:W-:Y:S01]  /*f5b0*/  UMOV UR16, 0x30000 ;  /* 0x0003000000107882 */ /* 0x000fe20000000000 */
[----:B------:R-:W-:Y:S01]  /*f5c0*/  R2UR UR13, R5 ;  /* 0x00000000050d72ca */ /* 0x000fe200000e0000 */
[----:B------:R-:W-:Y:S01]  /*f5d0*/  UMOV UR6, 0x0 ;  /* 0x0000000000067882 */ /* 0x000fe20000000000 */
[----:B------:R-:W-:Y:S01]  /*f5e0*/  R2UR UR12, R0 ;  /* 0x00000000000c72ca */ /* 0x000fe200000e0000 */
[----:B------:R-:W-:Y:S01]  /*f5f0*/  UMOV UR7, 0x14f00000 ;  /* 0x14f0000000077882 */ /* 0x000fe20000000000 */
[----:B------:R-:W-:Y:S01]  /*f600*/  UMOV UR15, 0x40 ;  /* 0x00000040000f7882 */ /* 0x000fe20000000000 */
[----:B------:R-:W-:Y:S01]  /*f610*/  IMAD.MOV.U32 R5, RZ, RZ, R7 ;  /* 0x000000ffff057224 */ /* 0x000fe200078e0007 */
[----:B------:R-:W-:-:S03]  /*f620*/  MOV R18, R6 ;  /* 0x0000000600127202 */ /* 0x000fc60000000f00 */
[----:B------:R-:W-:Y:S02]  /*f630*/  UIMAD UR11, UR11, 0xb0, UR5 ;  /* 0x000000b00b0b78a4 */ /* 0x000fe4000f8e0205 */
[----:B------:R-:W-:Y:S02]  /*f640*/  UIADD3 UR9, UR9, 0x34850, URZ ;  /* 0x0003485009097890 */ /* 0x000fe4000fffe03f */
[----:B------:R-:W-:Y:S01]  /*f650*/  UIADD3.X UR5, URZ, UR37, URZ, UP0, !UPT ;  /* 0x000000253f057290 */ /* 0x000fe200087fe43f */
[----:B--2---:R-:W-:-:S05]  /*f660*/  LEA R10, R11, R10, 0x18 ;  /* 0x0000000a0b0a7211 */ /* 0x004fca00078ec0ff */
[----:B------:R-:W-:-:S05]  /*f670*/  IMAD R3, R3, 0x2, R10 ;  /* 0x0000000203037824 */ /* 0x000fca00078e020a */
[----:B------:R-:W-:-:S13]  /*f680*/  R2UR UR14, R3 ;  /* 0x00000000030e72ca */ /* 0x000fda00000e0000 */
[----:B------:R-:W-:Y:S02]  /*f690*/  UIADD3 UR8, UR14, 0x400, URZ ;  /* 0x000004000e087890 */ /* 0x000fe4000fffe03f */
[----:B------:R-:W-:-:S07]  /*f6a0*/  UIADD3 UR14, UR14, 0x5c00, URZ ;  /* 0x00005c000e0e7890 */ /* 0x000fce000fffe03f */
[----:B------:R1:W-:Y:S02]  /*f6b0*/  UTMALDG.4D.MULTICAST [UR8], [UR4], UR16, desc[UR6] ;  /* 0x00000608040073b4 */ /* 0x0003e40008019810 */
[----:B-1----:R-:W-:Y:S01]  /*f6c0*/  UMOV UR8, UR14 ;  /* 0x0000000e00087c82 */ /* 0x002fe20008000000 */
[----:B------:R-:W-:Y:S02]  /*f6d0*/  UMOV UR10, UR15 ;  /* 0x0000000f000a7c82 */ /* 0x000fe40008000000 */
[----:B------:R1:W-:Y:S02]  /*f6e0*/  UTMALDG.4D.MULTICAST [UR8], [UR4], UR16, desc[UR6] ;  /* 0x00000608040073b4 */ /* 0x0003e40008019810 */
[----:B-1----:R-:W-:Y:S01]  /*f6f0*/  NOP ;  /* 0x0000000000007918 */ /* 0x002fe20000000000 */
.L_x_173:
[----:B------:R-:W-:Y:S05]  /*f700*/  BSYNC B0 ;  /* 0x0000000000007941 */ /* 0x000fea0003800000 */
.L_x_172:
[----:B------:R-:W2:Y:S01]  /*f710*/  LDL.LU R2, [R1+0x14] ;  /* 0x0000140001027983 */ /* 0x000ea20000300800 */
[----:B------:R-:W-:Y:S02]  /*f720*/  IMAD.MOV.U32 R16, RZ, RZ, R9 ;  /* 0x000000ffff107224 */ /* 0x000fe400078e0009 */
[----:B------:R-:W-:Y:S02]  /*f730*/  IMAD.MOV.U32 R17, RZ, RZ, R13 ;  /* 0x000000ffff117224 */ /* 0x000fe400078e000d */
[----:B--2---:R-:W-:-:S07]  /*f740*/  VIADD R6, R2, 0xfffffffd ;  /* 0xfffffffd02067836 */ /* 0x004fce0000000000 */
.L_x_171:
[----:B------:R-:W-:Y:S01]  /*f750*/  IMAD.MOV R3, RZ, RZ, -R14 ;  /* 0x000000ffff037224 */ /* 0x000fe200078e0a0e */
[----:B------:R-:W-:Y:S04]  /*f760*/  BSSY B0, `(.L_x_170) ;  /* 0x00000f1000007945 */ /* 0x000fe80003800000 */
[----:B------:R-:W-:-:S13]  /*f770*/  ISETP.NE.AND P1, PT, R8, R3, PT ;  /* 0x000000030800720c */ /* 0x000fda0003f25270 */
[----:B------:R-:W-:Y:S05]  /*f780*/  @!P1 BRA `(.L_x_181) ;  /* 0x0000000c00b89947 */ /* 0x000fea0003800000 */
[----:B------:R-:W-:-:S07]  /*f790*/  IMAD.MOV.U32 R8, RZ, RZ, R5 ;  /* 0x000000ffff087224 */ /* 0x000fce00078e0005 */
.L_x_200:
[----:B------:R-:W-:Y:S01]  /*f7a0*/  VIADD R7, R16, 0x1 ;  /* 0x0000000110077836 */ /* 0x000fe20000000000 */
[----:B------:R-:W-:Y:S04]  /*f7b0*/  BSSY B1, `(.L_x_182) ;  /* 0x0000073000017945 */ /* 0x000fe80003800000 */
[----:B------:R-:W-:-:S04]  /*f7c0*/  ISETP.NE.AND P1, PT, R7, 0x2, PT ;  /* 0x000000020700780c */ /* 0x000fc80003f25270 */
[----:B-1----:R-:W-:Y:S02]  /*f7d0*/  SEL R10, RZ, 0x1, P1 ;  /* 0x00000001ff0a7807 */ /* 0x002fe40000800000 */
        /* <DEDUP_REMOVED lines=15> */
[--C-:B------:R-:W-:Y:S01]  /*f8d0*/  SHF.R.S32.HI R3, RZ, 0x1f, R2.reuse ;  /* 0x0000001fff037819 */ /* 0x100fe20000011402 */
[----:B------:R-:W-:-:S04]  /*f8e0*/  IMAD.MOV R11, RZ, RZ, -R2 ;  /* 0x000000ffff0b7224 */ /* 0x000fc800078e0a02 */
[----:B------:R-:W-:Y:S02]  /*f8f0*/  IMAD R11, R9, R11, R6 ;  /* 0x0000000b090b7224 */ /* 0x000fe400078e0206 */
[----:B------:R-:W1:Y:S01]  /*f900*/  LDC.64 R8, c[0x0][0x3f8] ;  /* 0x0000fe00ff087b82 */ /* 0x000e620000000a00 */
[----:B------:R-:W-:-:S04]  /*f910*/  IMAD.WIDE.U32 R2, R4, UR4, R2 ;  /* 0x0000000404027c25 */ /* 0x000fc8000f8e0002 */
[----:B------:R-:W-:Y:S01]  /*f920*/  IMAD.IADD R13, R13, 0x1, R3 ;  /* 0x000000010d0d7824 */ /* 0x000fe200078e0203 */
[----:B-1----:R-:W-:-:S04]  /*f930*/  LEA R8, P1, R2, R8, 0x2 ;  /* 0x0000000802087211 */ /* 0x002fc800078210ff */
[----:B------:R-:W-:-:S05]  /*f940*/  LEA.HI.X R9, R2, R9, R13, 0x2, P1 ;  /* 0x0000000902097211 */ /* 0x000fca00008f140d */
[----:B------:R1:W5:Y:S04]  /*f950*/  LDG.E R8, desc[UR6][R8.64] ;  /* 0x0000000608087981 */ /* 0x000368000c1e1900 */
.L_x_184:
[----:B------:R-:W2:Y:S01]  /*f960*/  S2R R3, SR_CgaCtaId ;  /* 0x0000000000037919 */ /* 0x000ea20000008800 */
[----:B------:R-:W-:-:S04]  /*f970*/  MOV R2, 0x400 ;  /* 0x0000040000027802 */ /* 0x000fc80000000f00 */
[----:B--2---:R-:W-:Y:S02]  /*f980*/  LEA R2, R3, R2, 0x18 ;  /* 0x0000000203027211 */ /* 0x004fe400078ec0ff */
[----:B------:R-:W-:-:S03]  /*f990*/  SHF.L.U32 R3, R10, 0x1f, RZ ;  /* 0x0000001f0a037819 */ /* 0x000fc600000006ff */
[----:B------:R-:W-:-:S04]  /*f9a0*/  IMAD R2, R7, 0x8, R2 ;  /* 0x0000000807027824 */ /* 0x000fc800078e0202 */
[----:B------:R-:W2:Y:S02]  /*f9b0*/  SYNCS.PHASECHK.TRANS64.TRYWAIT P1, [R2+URZ+0x34840], R3 ;  /* 0x03484003020075a7 */ /* 0x000ea4000802017f */
[----:B--2---:R-:W-:Y:S05]  /*f9c0*/  @!P1 BRA `(.L_x_185) ;  /* 0x0000001800249947 */ /* 0x004fea0003800000 */
.L_x_230:
[----:B-1----:R-:W3:Y:S01]  /*f9d0*/  LDL R9, [R1+0xc] ;  /* 0x00000c0001097983 */ /* 0x002ee20000100800 */
[----:B------:R-:W1:Y:S02]  /*f9e0*/  S2R R13, SR_TID.X ;  /* 0x00000000000d7919 */ /* 0x000e640000002100 */
[----:B-1----:R-:W-:-:S13]  /*f9f0*/  LOP3.LUT P1, RZ, R13, 0x7f, RZ, 0xc0, !PT ;  /* 0x0000007f0dff7812 */ /* 0x002fda000782c0ff */
[----:B--2---:R-:W-:-:S04]  /*fa00*/  @!P1 IMAD.MOV.U32 R3, RZ, RZ, 0xb000 ;  /* 0x0000b000ff039424 */ /* 0x004fc800078e00ff */
[----:B------:R3:W-:Y:S02]  /*fa10*/  @!P1 SYNCS.ARRIVE.TRANS64 RZ, [R2+URZ+0x34830], R3 ;  /* 0x0348300302ff99a7 */ /* 0x0007e4000800003f */
[----:B---3--:R-:W-:-:S04]  /*fa20*/  PRMT R3, R9, 0x9910, RZ ;  /* 0x0000991009037816 */ /* 0x008fc800000000ff */
[----:B------:R-:W-:-:S13]  /*fa30*/  ISETP.NE.AND P2, PT, R3, 0x2, PT ;  /* 0x000000020300780c */ /* 0x000fda0003f45270 */
[----:B------:R-:W-:Y:S05]  /*fa40*/  @P2 BRA `(.L_x_186) ;  /* 0x0000000000042947 */ /* 0x000fea0003800000 */
[----:B------:R-:W-:Y:S01]  /*fa50*/  BPT.TRAP 0x1 ;  /* 0x000000040000795c */ /* 0x000fe20000300000 */
.L_x_186:
[----:B------:R-:W-:-:S13]  /*fa60*/  ISETP.NE.AND P1, PT, R19, RZ, PT ;  /* 0x000000ff1300720c */ /* 0x000fda0003f25270 */
[----:B------:R-:W-:Y:S05]  /*fa70*/  @P1 BRA `(.L_x_187) ;  /* 0x0000000000041947 */ /* 0x000fea0003800000 */
[----:B------:R-:W-:Y:S01]  /*fa80*/  BPT.TRAP 0x1 ;  /* 0x000000040000795c */ /* 0x000fe20000300000 */
.L_x_187:
        /* <DEDUP_REMOVED lines=18> */
[----:B-1----:R-:W-:-:S04]  /*fbb0*/  LEA R3, R9, R3, 0x18 ;  /* 0x0000000309037211 */ /* 0x002fc800078ec0ff */
[----:B------:R-:W-:-:S04]  /*fbc0*/  LEA R2, R2, R3, 0x1 ;  /* 0x0000000302027211 */ /* 0x000fc800078e08ff */
        /* <DEDUP_REMOVED lines=11> */
.L_x_231:
[----:B------:R-:W2:Y:S02]  /*fc80*/  S2R R3, SR_TID.X ;  /* 0x0000000000037919 */ /* 0x000ea40000002100 */
[----:B--2---:R-:W-:-:S13]  /*fc90*/  LOP3.LUT P1, RZ, R3, 0x7f, RZ, 0xc0, !PT ;  /* 0x0000007f03ff7812 */ /* 0x004fda000782c0ff */
[----:B------:R-:W-:-:S04]  /*fca0*/  @!P1 IMAD.MOV.U32 R3, RZ, RZ, 0xb000 ;  /* 0x0000b000ff039424 */ /* 0x000fc800078e00ff */
[----:B------:R2:W-:Y:S01]  /*fcb0*/  @!P1 SYNCS.ARRIVE.TRANS64 RZ, [R2+URZ+0x34850], R3 ;  /* 0x0348500302ff99a7 */ /* 0x0005e2000800003f */
[----:B------:R-:W-:Y:S05]  /*fcc0*/  @P2 BRA `(.L_x_189) ;  /* 0x0000000000042947 */ /* 0x000fea0003800000 */
[----:B------:R-:W-:Y:S01]  /*fcd0*/  BPT.TRAP 0x1 ;  /* 0x000000040000795c */ /* 0x000fe20000300000 */
.L_x_189:
[----:B------:R-:W-:-:S13]  /*fce0*/  ISETP.NE.AND P1, PT, R19, RZ, PT ;  /* 0x000000ff1300720c */ /* 0x000fda0003f25270 */
[----:B------:R-:W-:Y:S05]  /*fcf0*/  @P1 BRA `(.L_x_190) ;  /* 0x0000000000041947 */ /* 0x000fea0003800000 */
[----:B------:R-:W-:Y:S01]  /*fd00*/  BPT.TRAP 0x1 ;  /* 0x000000040000795c */ /* 0x000fe20000300000 */
.L_x_190:
[----:B------:R-:W3:Y:S01]  /*fd10*/  S2R R9, SR_CgaCtaId ;  /* 0x0000000000097919 */ /* 0x000ee20000008800 */
[----:B--2---:R-:W-:Y:S01]  /*fd20*/  MOV R3, 0x400 ;  /* 0x0000040000037802 */ /* 0x004fe20000000f00 */
[----:B------:R-:W-:Y:S01]  /*fd30*/  IMAD R16, R16, 0x5800, R21 ;  /* 0x0000580010107824 */ /* 0x000fe200078e0215 */
        /* <DEDUP_REMOVED lines=10> */
[----:B------:R-:W-:-:S02]  /*fde0*/  IMAD.MOV.U32 R18, RZ, RZ, R11 ;  /* 0x000000ffff127224 */ /* 0x000fc400078e000b */
[----:B------:R-:W-:-:S03]  /*fdf0*/  IMAD.MOV.U32 R5, RZ, RZ, R8 ;  /* 0x000000ffff057224 */ /* 0x000fc600078e0008 */
[----:B------:R-:W-:Y:S02]  /*fe00*/  UIMAD UR11, UR11, 0xb0, UR5 ;  /* 0x000000b00b0b78a4 */ /* 0x000fe4000f8e0205 */
[----:B------:R-:W-:Y:S02]  /*fe10*/  UIADD3 UR9, UR9, 0x34850, URZ ;  /* 0x0003485009097890 */ /* 0x000fe4000fffe03f */
[----:B------:R-:W-:Y:S01]  /*fe20*/  UIADD3.X UR5, URZ, UR37, URZ, UP0, !UPT ;  /* 0x000000253f057290 */ /* 0x000fe200087fe43f */
[----:B---3--:R-:W-:-:S05]  /*fe30*/  LEA R3, R9, R3, 0x18 ;  /* 0x0000000309037211 */ /* 0x008fca00078ec0ff */
[----:B------:R-:W-:-:S05]  /*fe40*/  IMAD R16, R16, 0x2, R3 ;  /* 0x0000000210107824 */ /* 0x000fca00078e0203 */
[----:B------:R-:W-:-:S13]  /*fe50*/  R2UR UR6, R16 ;  /* 0x00000000100672ca */ /* 0x000fda00000e0000 */
        /* <DEDUP_REMOVED lines=8> */
.L_x_183:
[----:B------:R-:W-:Y:S05]  /*fee0*/  BSYNC B1 ;  /* 0x0000000000017941 */ /* 0x000fea0003800000 */
.L_x_182:
        /* <DEDUP_REMOVED lines=18> */
[----:B------:R-:W-:-:S05]  /*10010*/  @P1 SHF.R.U32.HI R2, RZ, R3, R8 ;  /* 0x00000003ff021219 */ /* 0x000fca0000011608 */
[----:B------:R-:W-:-:S04]  /*10020*/  IMAD.MOV R3, RZ, RZ, -R2 ;  /* 0x000000ffff037224 */ /* 0x000fc800078e0a02 */
        /* <DEDUP_REMOVED lines=8> */
.L_x_193:
[----:B------:R-:W2:Y:S01]  /*100b0*/  S2R R3, SR_CgaCtaId ;  /* 0x0000000000037919 */ /* 0x000ea20000008800 */
[----:B------:R-:W-:-:S04]  /*100c0*/  MOV R2, 0x400 ;  /* 0x0000040000027802 */ /* 0x000fc80000000f00 */
[----:B--2---:R-:W-:Y:S02]  /*100d0*/  LEA R2, R3, R2, 0x18 ;  /* 0x0000000203027211 */ /* 0x004fe400078ec0ff */
[----:B------:R-:W-:-:S03]  /*100e0*/  SHF.L.U32 R3, R17, 0x1f, RZ ;  /* 0x0000001f11037819 */ /* 0x000fc600000006ff */
[----:B------:R-:W-:-:S04]  /*100f0*/  IMAD R2, R16, 0x8, R2 ;  /* 0x0000000810027824 */ /* 0x000fc800078e0202 */
[----:B------:R-:W2:Y:S02]  /*10100*/  SYNCS.PHASECHK.TRANS64.TRYWAIT P1, [R2+URZ+0x34840], R3 ;  /* 0x03484003020075a7 */ /* 0x000ea4000802017f */
[----:B--2---:R-:W-:Y:S05]  /*10110*/  @!P1 BRA `(.L_x_194) ;  /* 0x0000001000789947 */ /* 0x004fea0003800000 */
.L_x_232:
[----:B-1----:R-:W3:Y:S01]  /*10120*/  LDL R9, [R1+0xc] ;  /* 0x00000c0001097983 */ /* 0x002ee20000100800 */
[----:B------:R-:W1:Y:S02]  /*10130*/  S2R R13, SR_TID.X ;  /* 0x00000000000d7919 */ /* 0x000e640000002100 */
[----:B-1----:R-:W-:-:S13]  /*10140*/  LOP3.LUT P1, RZ, R13, 0x7f, RZ, 0xc0, !PT ;  /* 0x0000007f0dff7812 */ /* 0x002fda000782c0ff */
[----:B--2---:R-:W-:-:S04]  /*10150*/  @!P1 MOV R3, 0xb000 ;  /* 0x0000b00000039802 */ /* 0x004fc80000000f00 */
[----:B------:R3:W-:Y:S02]  /*10160*/  @!P1 SYNCS.ARRIVE.TRANS64 RZ, [R2+URZ+0x34830], R3 ;  /* 0x0348300302ff99a7 */ /* 0x0007e4000800003f */
[----:B---3--:R-:W-:-:S04]  /*10170*/  PRMT R3, R9, 0x9910, RZ ;  /* 0x0000991009037816 */ /* 0x008fc800000000ff */
[----:B------:R-:W-:-:S13]  /*10180*/  ISETP.NE.AND P2, PT, R3, 0x2, PT ;  /* 0x000000020300780c */ /* 0x000fda0003f45270 */
[----:B------:R-:W-:Y:S05]  /*10190*/  @P2 BRA `(.L_x_195) ;  /* 0x0000000000042947 */ /* 0x000fea0003800000 */
[----:B------:R-:W-:Y:S01]  /*101a0*/  BPT.TRAP 0x1 ;  /* 0x000000040000795c */ /* 0x000fe20000300000 */
.L_x_195:
[----:B------:R-:W-:-:S13]  /*101b0*/  ISETP.NE.AND P1, PT, R19, RZ, PT ;  /* 0x000000ff1300720c */ /* 0x000fda0003f25270 */
[----:B------:R-:W-:Y:S05]  /*101c0*/  @P1 BRA `(.L_x_196) ;  /* 0x0000000000041947 */ /* 0x000fea0003800000 */
[----:B------:R-:W-:Y:S01]  /*101d0*/  BPT.TRAP 0x1 ;  /* 0x000000040000795c */ /* 0x000fe20000300000 */
.L_x_196:
        /* <DEDUP_REMOVED lines=31> */
.L_x_233:
[----:B------:R-:W2:Y:S02]  /*103d0*/  S2R R3, SR_TID.X ;  /* 0x0000000000037919 */ /* 0x000ea40000002100 */
[----:B--2---:R-:W-:-:S13]  /*103e0*/  LOP3.LUT P1, RZ, R3, 0x7f, RZ, 0xc0, !PT ;  /* 0x0000007f03ff7812 */ /* 0x004fda000782c0ff */
[----:B------:R-:W-:-:S04]  /*103f0*/  @!P1 IMAD.MOV.U32 R3, RZ, RZ, 0xb000 ;  /* 0x0000b000ff039424 */ /* 0x000fc800078e00ff */
[----:B------:R2:W-:Y:S01]  /*10400*/  @!P1 SYNCS.ARRIVE.TRANS64 RZ, [R2+URZ+0x34850], R3 ;  /* 0x0348500302ff99a7 */ /* 0x0005e2000800003f */
[----:B------:R-:W-:Y:S05]  /*10410*/  @P2 BRA `(.L_x_198) ;  /* 0x0000000000042947 */ /* 0x000fea0003800000 */
[----:B------:R-:W-:Y:S01]  /*10420*/  BPT.TRAP 0x1 ;  /* 0x000000040000795c */ /* 0x000fe20000300000 */
.L_x_198:
[----:B------:R-:W-:-:S13]  /*10430*/  ISETP.NE.AND P1, PT, R19, RZ, PT ;  /* 0x000000ff1300720c */ /* 0x000fda0003f25270 */
[----:B------:R-:W-:Y:S05]  /*10440*/  @P1 BRA `(.L_x_199) ;  /* 0x0000000000041947 */ /* 0x000fea0003800000 */
[----:B------:R-:W-:Y:S01]  /*10450*/  BPT.TRAP 0x1 ;  /* 0x000000040000795c */ /* 0x000fe20000300000 */
.L_x_199:
        /* <DEDUP_REMOVED lines=19> */
[----:B---3--:R-:W-:-:S05]  /*10590*/  LEA R3, R9, R3, 0x18 ;  /* 0x0000000309037211 */ /* 0x008fca00078ec0ff */
[----:B------:R-:W-:-:S05]  /*105a0*/  IMAD R7, R7, 0x2, R3 ;  /* 0x0000000207077824 */ /* 0x000fca00078e0203 */
[----:B------:R-:W-:-:S13]  /*105b0*/  R2UR UR14, R7 ;  /* 0x00000000070e72ca */ /* 0x000fda00000e0000 */
[----:B------:R-:W-:Y:S02]  /*105c0*/  UIADD3 UR8, UR14, 0x400, URZ ;  /* 0x000004000e087890 */ /* 0x000fe4000fffe03f */
[----:B------:R-:W-:-:S07]  /*105d0*/  UIADD3 UR14, UR14, 0x5c00, URZ ;  /* 0x00005c000e0e7890 */ /* 0x000fce000fffe03f */
[----:B------:R2:W-:Y:S02]  /*105e0*/  UTMALDG.4D.MULTICAST [UR8], [UR4], UR16, desc[UR6] ;  /* 0x00000608040073b4 */ /* 0x0005e40008019810 */
[----:B--2---:R-:W-:Y:S01]  /*105f0*/  UMOV UR8, UR14 ;  /* 0x0000000e00087c82 */ /* 0x004fe20008000000 */
[----:B------:R-:W-:Y:S02]  /*10600*/  UMOV UR10, UR15 ;  /* 0x0000000f000a7c82 */ /* 0x000fe40008000000 */
[----:B------:R2:W-:Y:S02]  /*10610*/  UTMALDG.4D.MULTICAST [UR8], [UR4], UR16, desc[UR6] ;  /* 0x00000608040073b4 */ /* 0x0005e40008019810 */
[----:B--2---:R-:W-:Y:S01]  /*10620*/  NOP ;  /* 0x0000000000007918 */ /* 0x004fe20000000000 */
.L_x_192:
[----:B------:R-:W-:Y:S05]  /*10630*/  BSYNC B1 ;  /* 0x0000000000017941 */ /* 0x000fea0003800000 */
.L_x_191:
[C---:B------:R-:W-:Y:S01]  /*10640*/  ISETP.GT.AND P1, PT, R6.reuse, 0x1, PT ;  /* 0x000000010600780c */ /* 0x040fe20003f24270 */
[----:B------:R-:W-:-:S12]  /*10650*/  VIADD R6, R6, 0xfffffffe ;  /* 0xfffffffe06067836 */ /* 0x000fd80000000000 */
[----:B------:R-:W-:Y:S05]  /*10660*/  @P1 BRA `(.L_x_200) ;  /* 0xfffffff0004c1947 */ /* 0x000fea000383ffff */
.L_x_181:
[----:B------:R-:W-:Y:S05]  /*10670*/  BSYNC B0 ;  /* 0x0000000000007941 */ /* 0x000fea0003800000 */
.L_x_170:
[----:B------:R-:W-:Y:S04]  /*10680*/  BSSY B0, `(.L_x_201) ;  /* 0x0000030000007945 */ /* 0x000fe80003800000 */
[----:B------:R-:W-:Y:S05]  /*10690*/  @!P6 BRA `(.L_x_202) ;  /* 0x0000000000b8e947 */ /* 0x000fea0003800000 */
[----:B------:R-:W2:Y:S01]  /*106a0*/  S2R R3, SR_CgaCtaId ;  /* 0x0000000000037919 */ /* 0x000ea20000008800 */
[----:B-1----:R-:W-:-:S04]  /*106b0*/  MOV R2, 0x400 ;  /* 0x0000040000027802 */ /* 0x002fc80000000f00 */
[----:B--2---:R-:W-:Y:S02]  /*106c0*/  LEA R2, R3, R2, 0x18 ;  /* 0x0000000203027211 */ /* 0x004fe400078ec0ff */
[----:B------:R-:W-:-:S03]  /*106d0*/  SHF.L.U32 R3, R17, 0x1f, RZ ;  /* 0x0000001f11037819 */ /* 0x000fc600000006ff */
[----:B------:R-:W-:-:S04]  /*106e0*/  IMAD R2, R16, 0x8, R2 ;  /* 0x0000000810027824 */ /* 0x000fc800078e0202 */
[----:B------:R-:W1:Y:S02]  /*106f0*/  SYNCS.PHASECHK.TRANS64.TRYWAIT P0, [R2+URZ+0x34860], R3 ;  /* 0x03486003020075a7 */ /* 0x000e64000800017f */
[----:B-1----:R-:W-:Y:S05]  /*10700*/  @!P0 BRA `(.L_x_203) ;  /* 0x0000000c00248947 */ /* 0x002fea0003800000 */
.L_x_234:
        /* <DEDUP_REMOVED lines=9> */
.L_x_204:
[----:B------:R-:W-:-:S13]  /*107a0*/  ISETP.NE.AND P0, PT, R19, RZ, PT ;  /* 0x000000ff1300720c */ /* 0x000fda0003f05270 */
[----:B------:R-:W-:Y:S05]  /*107b0*/  @P0 BRA `(.L_x_205) ;  /* 0x0000000000040947 */ /* 0x000fea0003800000 */
[----:B------:R-:W-:Y:S01]  /*107c0*/  BPT.TRAP 0x1 ;  /* 0x000000040000795c */ /* 0x000fe20000300000 */
.L_x_205:
[----:B------:R-:W1:Y:S01]  /*107d0*/  S2R R4, SR_CgaCtaId ;  /* 0x0000000000047919 */ /* 0x000e620000008800 */
[----:B------:R-:W-:Y:S01]  /*107e0*/  MOV R3, 0x400 ;  /* 0x0000040000037802 */ /* 0x000fe20000000f00 */
        /* <DEDUP_REMOVED lines=10> */
[----:B------:R-:W-:-:S06]  /*10890*/  UMOV UR15, 0x40 ;  /* 0x00000040000f7882 */ /* 0x000fcc0000000000 */
[----:B------:R-:W-:Y:S02]  /*108a0*/  UIMAD UR11, UR11, 0xb0, UR5 ;  /* 0x000000b00b0b78a4 */ /* 0x000fe4000f8e0205 */
[----:B------:R-:W-:Y:S02]  /*108b0*/  UIADD3 UR9, UR9, 0x34850, URZ ;  /* 0x0003485009097890 */ /* 0x000fe4000fffe03f */
[----:B------:R-:W-:Y:S01]  /*108c0*/  UIADD3.X UR5, URZ, UR37, URZ, UP0, !UPT ;  /* 0x000000253f057290 */ /* 0x000fe200087fe43f */
[----:B-1----:R-:W-:-:S05]  /*108d0*/  LEA R3, R4, R3, 0x18 ;  /* 0x0000000304037211 */ /* 0x002fca00078ec0ff */
[----:B------:R-:W-:-:S05]  /*108e0*/  IMAD R21, R21, 0x2, R3 ;  /* 0x0000000215157824 */ /* 0x000fca00078e0203 */
[----:B------:R-:W-:-:S13]  /*108f0*/  R2UR UR6, R21 ;  /* 0x00000000150672ca */ /* 0x000fda00000e0000 */
[----:B------:R-:W-:Y:S02]  /*10900*/  UIADD3 UR8, UR6, 0x400, URZ ;  /* 0x0000040006087890 */ /* 0x000fe4000fffe03f */
[----:B------:R-:W-:-:S03]  /*10910*/  UIADD3 UR14, UR6, 0x5c00, URZ ;  /* 0x00005c00060e7890 */ /* 0x000fc6000fffe03f */
[----:B------:R-:W-:-:S04]  /*10920*/  UMOV UR6, 0x0 ;  /* 0x0000000000067882 */ /* 0x000fc80000000000 */
[----:B------:R1:W-:Y:S02]  /*10930*/  UTMALDG.4D.MULTICAST [UR8], [UR4], UR16, desc[UR6] ;  /* 0x00000608040073b4 */ /* 0x0003e40008019810 */
[----:B-1----:R-:W-:Y:S01]  /*10940*/  UMOV UR8, UR14 ;  /* 0x0000000e00087c82 */ /* 0x002fe20008000000 */
[----:B------:R-:W-:Y:S02]  /*10950*/  UMOV UR10, UR15 ;  /* 0x0000000f000a7c82 */ /* 0x000fe40008000000 */
[----:B------:R2:W-:Y:S02]  /*10960*/  UTMALDG.4D.MULTICAST [UR8], [UR4], UR16, desc[UR6] ;  /* 0x00000608040073b4 */ /* 0x0005e40008019810 */
[----:B--2---:R-:W-:Y:S01]  /*10970*/  NOP ;  /* 0x0000000000007918 */ /* 0x004fe20000000000 */
.L_x_202:
[----:B------:R-:W-:Y:S05]  /*10980*/  BSYNC B0 ;  /* 0x0000000000007941 */ /* 0x000fea0003800000 */
.L_x_201:
[----:B------:R-:W2:Y:S01]  /*10990*/  LDL.LU R0, [R1+0x18] ;  /* 0x0000180001007983 */ /* 0x000ea20000300800 */
[----:B------:R-:W-:-:S03]  /*109a0*/  ULDC UR4, c[0x0][0xda4] ;  /* 0x0003690000047ab9 */ /* 0x000fc60000000800 */
[----:B-1----:R-:W3:Y:S01]  /*109b0*/  LDL.LU R2, [R1+0x24] ;  /* 0x0000240001027983 */ /* 0x002ee20000300800 */
[----:B------:R-:W-:-:S05]  /*109c0*/  VIADD R16, R16, 0x1 ;  /* 0x0000000110107836 */ /* 0x000fca0000000000 */
[----:B------:R-:W-:-:S04]  /*109d0*/  ISETP.NE.AND P0, PT, R16, 0x2, PT ;  /* 0x000000021000780c */ /* 0x000fc80003f05270 */
[----:B------:R-:W-:Y:S02]  /*109e0*/  SEL R16, R16, RZ, P0 ;  /* 0x000000ff10107207 */ /* 0x000fe40000000000 */
[----:B--2---:R-:W-:Y:S01]  /*109f0*/  IADD3 R0, R0, UR38, RZ ;  /* 0x0000002600007c10 */ /* 0x004fe2000fffe0ff */
[----:B---3--:R-:W-:-:S04]  /*10a00*/  VIADD R2, R2, 0x1 ;  /* 0x0000000102027836 */ /* 0x008fc80000000000 */
[----:B------:R1:W-:Y:S01]  /*10a10*/  STL [R1+0x18], R0 ;  /* 0x0000180001007387 */ /* 0x0003e20000100800 */
[----:B------:R-:W-:-:S03]  /*10a20*/  ISETP.GE.AND P1, PT, R0, UR4, PT ;  /* 0x0000000400007c0c */ /* 0x000fc6000bf26270 */
[----:B------:R2:W-:Y:S01]  /*10a30*/  STL [R1+0x24], R2 ;  /* 0x0000240201007387 */ /* 0x0005e20000100800 */
[----:B-1----:R-:W-:-:S04]  /*10a40*/  SEL R0, RZ, 0x1, P0 ;  /* 0x00000001ff007807 */ /* 0x002fc80000000000 */
[----:B------:R-:W-:-:S05]  /*10a50*/  LOP3.LUT R17, R17, R0, RZ, 0x3c, !PT ;  /* 0x0000000011117212 */ /* 0x000fca00078e3cff */
[----:B--2---:R-:W-:Y:S05]  /*10a60*/  @!P1 BRA `(.L_x_206) ;  /* 0xffffffd000e89947 */ /* 0x004fea000383ffff */
[----:B------:R-:W-:-:S07]  /*10a70*/  LOP3.LUT R2, R2, 0x1, RZ, 0xc, !PT ;  /* 0x0000000102027812 */ /* 0x000fce00078e0cff */
.L_x_155:
[----:B------:R-:W1:Y:S01]  /*10a80*/  S2R R3, SR_CgaCtaId ;  /* 0x0000000000037919 */ /* 0x000e620000008800 */
[----:B------:R-:W-:Y:S01]  /*10a90*/  MOV R0, 0x400 ;  /* 0x0000040000007802 */ /* 0x000fe20000000f00 */
[----:B------:R-:W-:Y:S03]  /*10aa0*/  BSSY B0, `(.L_x_207) ;  /* 0x0000005000007945 */ /* 0x000fe60003800000 */
[----:B-1----:R-:W-:Y:S02]  /*10ab0*/  LEA R0, R3, R0, 0x18 ;  /* 0x0000000003007211 */ /* 0x002fe400078ec0ff */
[----:B------:R-:W-:-:S04]  /*10ac0*/  SHF.L.U32 R3, R2, 0x1f, RZ ;  /* 0x0000001f02037819 */ /* 0x000fc800000006ff */
[----:B------:R-:W1:Y:S02]  /*10ad0*/  SYNCS.PHASECHK.TRANS64.TRYWAIT P0, [R0+URZ+0x34820], R3 ;  /* 0x03482003000075a7 */ /* 0x000e64000800017f */
[----:B-1----:R-:W-:Y:S05]  /*10ae0*/  @!P0 BRA `(.L_x_208) ;  /* 0x0000000800408947 */ /* 0x002fea0003800000 */
.L_x_235:
[----:B------:R-:W-:Y:S05]  /*10af0*/  BSYNC B0 ;  /* 0x0000000000007941 */ /* 0x000fea0003800000 */
.L_x_207:
[----:B------:R-:W-:-:S03]  /*10b00*/  UMOV UR4, 0xffffffff ;  /* 0xffffffff00047882 */ /* 0x000fc60000000000 */
[----:B------:R-:W-:Y:S05]  /*10b10*/  BRA.DIV UR4, `(.L_x_209) ;  /* 0x0000000a04487947 */ /* 0x000fea000b800000 */
[----:B------:R-:W2:Y:S02]  /*10b20*/  S2R R2, SR_TID.X ;  /* 0x0000000000027919 */ /* 0x000ea40000002100 */
[----:B--2---:R-:W-:-:S04]  /*10b30*/  SHF.R.U32.HI R2, RZ, 0x5, R2 ;  /* 0x00000005ff027819 */ /* 0x004fc80000011602 */
[----:B------:R-:W-:-:S05]  /*10b40*/  LOP3.LUT R2, R2, 0x3, RZ, 0xc0, !PT ;  /* 0x0000000302027812 */ /* 0x000fca00078ec0ff */
[----:B------:R2:W3:Y:S02]  /*10b50*/  SHFL.IDX PT, R14, R2, RZ, 0x1f ;  /* 0x00001fff020e7589 */ /* 0x0004e400000e0000 */
.L_x_238:
[----:B---3--:R-:W-:Y:S01]  /*10b60*/  ISETP.NE.AND P0, PT, R14, RZ, PT ;  /* 0x000000ff0e00720c */ /* 0x008fe20003f05270 */
[----:B------:R-:W-:-:S12]  /*10b70*/  BSSY B0, `(.L_x_210) ;  /* 0x0000024000007945 */ /* 0x000fd80003800000 */
[----:B------:R-:W-:Y:S05]  /*10b80*/  @P0 BRA `(.L_x_211) ;  /* 0x0000000000880947 */ /* 0x000fea0003800000 */
[----:B------:R-:W-:-:S03]  /*10b90*/  UMOV UR4, 0xffffffff ;  /* 0xffffffff00047882 */ /* 0x000fc60000000000 */
[----:B------:R-:W-:Y:S05]  /*10ba0*/  BRA.DIV UR4, `(.L_x_212) ;  /* 0x0000000a04587947 */ /* 0x000fea000b800000 */
[----:B------:R-:W-:-:S13]  /*10bb0*/  ELECT P6, URZ, PT ;  /* 0x00000000003f782f */ /* 0x000fda00038c0000 */
.L_x_241:
[----:B------:R-:W-:Y:S05]  /*10bc0*/  @!P6 BRA `(.L_x_211) ;  /* 0x000000000078e947 */ /* 0x000fea0003800000 */
[----:B--2---:R-:W2:Y:S02]  /*10bd0*/  LDL.LU R2, [R1+0x1c] ;  /* 0x00001c0001027983 */ /* 0x004ea40000300800 */
[----:B--2---:R-:W-:-:S04]  /*10be0*/  LOP3.LUT R2, R2, 0x2, RZ, 0xfc, !PT ;  /* 0x0000000202027812 */ /* 0x004fc800078efcff */
[----:B------:R-:W-:-:S13]  /*10bf0*/  ISETP.NE.AND P2, PT, R2, 0x3, PT ;  /* 0x000000030200780c */ /* 0x000fda0003f45270 */
[----:B------:R-:W-:Y:S05]  /*10c00*/  @!P2 BRA `(.L_x_213) ;  /* 0x000000000004a947 */ /* 0x000fea0003800000 */
[----:B------:R-:W-:Y:S01]  /*10c10*/  BPT.TRAP 0x1 ;  /* 0x000000040000795c */ /* 0x000fe20000300000 */
.L_x_213:
[----:B-1----:R-:W-:Y:S01]  /*10c20*/  VIADD R3, R0, 0x34840 ;  /* 0x0003484000037836 */ /* 0x002fe20000000000 */
[----:B------:R-:W-:Y:S01]  /*10c30*/  SHF.L.U32 R5, R17, 0x1f, RZ ;  /* 0x0000001f11057819 */ /* 0x000fe200000006ff */
[C---:B------:R-:W-:Y:S02]  /*10c40*/  VIADD R2, R16.reuse, 0x1 ;  /* 0x0000000110027836 */ /* 0x040fe40000000000 */
[----:B------:R-:W-:-:S03]  /*10c50*/  IMAD R6, R16, 0x8, R3 ;  /* 0x0000000810067824 */ /* 0x000fc600078e0203 */
[----:B------:R-:W-:Y:S01]  /*10c60*/  ISETP.NE.AND P1, PT, R2, 0x2, PT ;  /* 0x000000020200780c */ /* 0x000fe20003f25270 */
[----:B------:R-:W1:Y:S03]  /*10c70*/  SYNCS.PHASECHK.TRANS64.TRYWAIT P0, [R6+URZ], R5 ;  /* 0x00000005060075a7 */ /* 0x000e66000800017f */
[----:B------:R-:W-:-:S04]  /*10c80*/  SEL R4, RZ, 0x1, P1 ;  /* 0x00000001ff047807 */ /* 0x000fc80000800000 */
[----:B------:R-:W-:Y:S02]  /*10c90*/  LOP3.LUT R17, R17, R4, RZ, 0x3c, !PT ;  /* 0x0000000411117212 */ /* 0x000fe400078e3cff */
[----:B------:R-:W-:Y:S02]  /*10ca0*/  SEL R4, R2, RZ, P1 ;  /* 0x000000ff02047207 */ /* 0x000fe40000800000 */
[----:B------:R-:W-:-:S03]  /*10cb0*/  SHF.L.U32 R2, R17, 0x1f, RZ ;  /* 0x0000001f11027819 */ /* 0x000fc600000006ff */
[----:B------:R-:W-:Y:S01]  /*10cc0*/  IMAD R3, R4, 0x8, R3 ;  /* 0x0000000804037824 */ /* 0x000fe200078e0203 */
[----:B-1----:R-:W-:Y:S06]  /*10cd0*/  @!P0 BRA `(.L_x_214) ;  /* 0x00000008002c8947 */ /* 0x002fec0003800000 */
.L_x_242:
[----:B------:R-:W2:Y:S02]  /*10ce0*/  SYNCS.PHASECHK.TRANS64.TRYWAIT P0, [R3+URZ], R2 ;  /* 0x00000002030075a7 */ /* 0x000ea4000800017f */
[----:B--2---:R-:W-:Y:S05]  /*10cf0*/  @!P0 BRA `(.L_x_215) ;  /* 0x0000000800388947 */ /* 0x004fea0003800000 */
.L_x_243:
[----:B------:R-:W-:Y:S05]  /*10d00*/  @!P2 BRA `(.L_x_216) ;  /* 0x000000000004a947 */ /* 0x000fea0003800000 */
[----:B------:R-:W-:Y:S01]  /*10d10*/  BPT.TRAP 0x1 ;  /* 0x000000040000795c */ /* 0x000fe20000300000 */
.L_x_216:
[----:B--2---:R-:W-:-:S05]  /*10d20*/  IADD3 R3, R0, 0x34860, RZ ;  /* 0x0003486000037810 */ /* 0x004fca0007ffe0ff */
[----:B------:R-:W-:-:S04]  /*10d30*/  IMAD R16, R16, 0x8, R3 ;  /* 0x0000000810107824 */ /* 0x000fc800078e0203 */
[----:B------:R-:W2:Y:S02]  /*10d40*/  SYNCS.PHASECHK.TRANS64.TRYWAIT P0, [R16+URZ], R5 ;  /* 0x00000005100075a7 */ /* 0x000ea4000800017f */
[----:B--2---:R-:W-:Y:S05]  /*10d50*/  @!P0 BRA `(.L_x_217) ;  /* 0x0000000800348947 */ /* 0x004fea0003800000 */
.L_x_244:
[----:B------:R-:W-:-:S07]  /*10d60*/  IMAD R3, R4, 0x8, R3 ;  /* 0x0000000804037824 */ /* 0x000fce00078e0203 */
.L_x_218:
[----:B---3--:R3:W4:Y:S02]  /*10d70*/  SYNCS.PHASECHK.TRANS64.TRYWAIT P0, [R3+URZ], R2 ;  /* 0x00000002030075a7 */ /* 0x008724000800017f */
[----:B----4-:R-:W-:Y:S05]  /*10d80*/  @!P0 NANOSLEEP.SYNCS 0x989680 ;  /* 0x009896800000895d */ /* 0x010fea0003900000 */
[----:B------:R-:W4:Y:S02]  /*10d90*/  @!P0 SYNCS.PHASECHK.TRANS64 P0, [R3+URZ], R2 ;  /* 0x00000002030085a7 */ /* 0x000f24000800007f */
[----:B----4-:R-:W-:Y:S05]  /*10da0*/  @!P0 BRA `(.L_x_218) ;  /* 0xfffffffc00f08947 */ /* 0x010fea000383ffff */
.L_x_211:
[----:B------:R-:W-:Y:S05]  /*10db0*/  BSYNC B0 ;  /* 0x0000000000007941 */ /* 0x000fea0003800000 */
.L_x_210:
[----:B------:R-:W-:Y:S05]  /*10dc0*/  EXIT ;  /* 0x000000000000794d */ /* 0x000fea0003800000 */
.L_x_129:
[----:B-1----:R-:W-:-:S04]  /*10dd0*/  IMAD.U32 R3, RZ, RZ, UR39 ;  /* 0x00000027ff037e24 */ /* 0x002fc8000f8e00ff */
[----:B------:R1:W2:Y:S03]  /*10de0*/  SYNCS.PHASECHK.TRANS64.TRYWAIT P1, [R3+URZ+0x34800], R0 ;  /* 0x03480000030075a7 */ /* 0x0002a6000802017f */
[----:B--2---:R-:W-:Y:S05]  /*10df0*/  @!P1 NANOSLEEP.SYNCS 0x989680 ;  /* 0x009896800000995d */ /* 0x004fea0003900000 */
[----:B------:R-:W2:Y:S02]  /*10e00*/  @!P1 SYNCS.PHASECHK.TRANS64 P1, [R3+URZ+0x34800], R0 ;  /* 0x03480000030095a7 */ /* 0x000ea4000802007f */
[----:B--2---:R-:W-:Y:S05]  /*10e10*/  @!P1 BRA `(.L_x_129) ;  /* 0xfffffffc00ec9947 */ /* 0x004fea000383ffff */
[----:B------:R-:W-:Y:S05]  /*10e20*/  BRA `(.L_x_219) ;  /* 0xffffff0800247947 */ /* 0x000fea000383ffff */
.L_x_133:
[----:B--2---:R2:W3:Y:S02]  /*10e30*/  SYNCS.PHASECHK.TRANS64.TRYWAIT P1, [R10+URZ+0x34830], R3 ;  /* 0x034830030a0075a7 */ /* 0x0044e4000802017f */
[----:B---3--:R-:W-:Y:S05]  /*10e40*/  @!P1 NANOSLEEP.SYNCS 0x989680 ;  /* 0x009896800000995d */ /* 0x008fea0003900000 */
[----:B------:R-:W3:Y:S02]  /*10e50*/  @!P1 SYNCS.PHASECHK.TRANS64 P1, [R10+URZ+0x34830], R3 ;  /* 0x034830030a0095a7 */ /* 0x000ee4000802007f */
[----:B---3--:R-:W-:Y:S05]  /*10e60*/  @!P1 BRA `(.L_x_133) ;  /* 0xfffffffc00f09947 */ /* 0x008fea000383ffff */
[----:B------:R-:W-:Y:S05]  /*10e70*/  BRA `(.L_x_132) ;  /* 0xffffff0800407947 */ /* 0x000fea000383ffff */
.L_x_139:
[----:B--2---:R-:W-:-:S04]  /*10e80*/  IMAD.U32 R20, RZ, RZ, UR6 ;  /* 0x00000006ff147e24 */ /* 0x004fc8000f8e00ff */
[----:B------:R2:W3:Y:S03]  /*10e90*/  SYNCS.PHASECHK.TRANS64.TRYWAIT P1, [R20+URZ+0x34830], R15 ;  /* 0x0348300f140075a7 */ /* 0x0004e6000802017f */
[----:B---3--:R-:W-:Y:S05]  /*10ea0*/  @!P1 NANOSLEEP.SYNCS 0x989680 ;  /* 0x009896800000995d */ /* 0x008fea0003900000 */
[----:B------:R-:W3:Y:S02]  /*10eb0*/  @!P1 SYNCS.PHASECHK.TRANS64 P1, [R20+URZ+0x34830], R15 ;  /* 0x0348300f140095a7 */ /* 0x000ee4000802007f */
[----:B---3--:R-:W-:Y:S05]  /*10ec0*/  @!P1 BRA `(.L_x_139) ;  /* 0xfffffffc00ec9947 */ /* 0x008fea000383ffff */
[----:B------:R-:W-:Y:S05]  /*10ed0*/  BRA `(.L_x_136) ;  /* 0xffffff6000747947 */ /* 0x000fea000383ffff */
.L_x_143:
[----:B--2---:R-:W-:-:S04]  /*10ee0*/  IMAD.U32 R20, RZ, RZ, UR6 ;  /* 0x00000006ff147e24 */ /* 0x004fc8000f8e00ff */
[----:B------:R2:W3:Y:S03]  /*10ef0*/  SYNCS.PHASECHK.TRANS64.TRYWAIT P1, [R20+URZ+0x34850], R15 ;  /* 0x0348500f140075a7 */ /* 0x0004e6000802017f */
[----:B---3--:R-:W-:Y:S05]  /*10f00*/  @!P1 NANOSLEEP.SYNCS 0x989680 ;  /* 0x009896800000995d */ /* 0x008fea0003900000 */
[----:B------:R-:W3:Y:S02]  /*10f10*/  @!P1 SYNCS.PHASECHK.TRANS64 P1, [R20+URZ+0x34850], R15 ;  /* 0x0348500f140095a7 */ /* 0x000ee4000802007f */
[----:B---3--:R-:W-:Y:S05]  /*10f20*/  @!P1 BRA `(.L_x_143) ;  /* 0xfffffffc00ec9947 */ /* 0x008fea000383ffff */
[----:B------:R-:W-:Y:S05]  /*10f30*/  BRA `(.L_x_140) ;  /* 0xffffff88003c7947 */ /* 0x000fea000383ffff */
.L_x_150:
[----:B--2---:R-:W-:-:S04]  /*10f40*/  MOV R3, UR5 ;  /* 0x0000000500037c02 */ /* 0x004fc80008000f00 */
[----:B------:R2:W3:Y:S03]  /*10f50*/  SYNCS.PHASECHK.TRANS64.TRYWAIT P1, [R3+URZ+0x34850], R0 ;  /* 0x03485000030075a7 */ /* 0x0004e6000802017f */
[----:B---3--:R-:W-:Y:S05]  /*10f60*/  @!P1 NANOSLEEP.SYNCS 0x989680 ;  /* 0x009896800000995d */ /* 0x008fea0003900000 */
[----:B------:R-:W3:Y:S02]  /*10f70*/  @!P1 SYNCS.PHASECHK.TRANS64 P1, [R3+URZ+0x34850], R0 ;  /* 0x03485000030095a7 */ /* 0x000ee4000802007f */
[----:B---3--:R-:W-:Y:S05]  /*10f80*/  @!P1 BRA `(.L_x_150) ;  /* 0xfffffffc00ec9947 */ /* 0x008fea000383ffff */
[----:B------:R-:W-:Y:S05]  /*10f90*/  BRA `(.L_x_149) ;  /* 0xffffffb400f07947 */ /* 0x000fea000383ffff */
.L_x_161:
[----:B------:R-:W1:Y:S01]  /*10fa0*/  S2R R4, SR_TID.X ;  /* 0x0000000000047919 */ /* 0x000e620000002100 */
[----:B------:R-:W-:Y:S01]  /*10fb0*/  BSSY B0, `(.L_x_220) ;  /* 0x000000a000007945 */ /* 0x000fe20003800000 */
[----:B------:R-:W-:Y:S02]  /*10fc0*/  IMAD.MOV.U32 R12, RZ, RZ, RZ ;  /* 0x000000ffff0c7224 */ /* 0x000fe400078e00ff */
[----:B------:R-:W-:Y:S02]  /*10fd0*/  IMAD.MOV.U32 R11, RZ, RZ, 0x1f ;  /* 0x0000001fff0b7424 */ /* 0x000fe400078e00ff */
[----:B------:R-:W-:Y:S01]  /*10fe0*/  IMAD.MOV.U32 R15, RZ, RZ, -0x1 ;  /* 0xffffffffff0f7424 */ /* 0x000fe200078e00ff */
[----:B-1----:R-:W-:-:S04]  /*10ff0*/  SHF.R.U32.HI R4, RZ, 0x5, R4 ;  /* 0x00000005ff047819 */ /* 0x002fc80000011604 */
[----:B------:R-:W-:-:S05]  /*11000*/  LOP3.LUT R4, R4, 0x3, RZ, 0xc0, !PT ;  /* 0x0000000304047812 */ /* 0x000fca00078ec0ff */
[----:B------:R-:W-:-:S07]  /*11010*/  IMAD.MOV.U32 R13, RZ, RZ, R4 ;  /* 0x000000ffff0d7224 */ /* 0x000fce00078e0004 */
[----:B------:R-:W-:Y:S05]  /*11020*/  WARPSYNC.COLLECTIVE R15, `(.L_x_221) ;  /* 0x000000000f087348 */ /* 0x000fea0003c00000 */
[----:B------:R1:W2:Y:S02]  /*11030*/  SHFL.IDX P6, R14, R13, R12, R11 ;  /* 0x0000000c0d0e7389 */ /* 0x0002a400000c000b */
[----:B-12---:R-:W-:Y:S01]  /*11040*/  ENDCOLLECTIVE ;  /* 0x000000000000791b */ /* 0x006fe20003800000 */
.L_x_221:
[----:B------:R-:W-:Y:S05]  /*11050*/  BSYNC B0 ;  /* 0x0000000000007941 */ /* 0x000fea0003800000 */
.L_x_220:
[----:B------:R-:W-:Y:S05]  /*11060*/  BRA `(.L_x_222) ;  /* 0xffffffd400dc7947 */ /* 0x000fea000383ffff */
.L_x_162:
[----:B------:R-:W-:Y:S01]  /*11070*/  BSSY B0, `(.L_x_223) ;  /* 0x0000006000007945 */ /* 0x000fe20003800000 */
[----:B------:R-:W-:-:S07]  /*11080*/  IMAD.MOV.U32 R15, RZ, RZ, -0x1 ;  /* 0xffffffffff0f7424 */ /* 0x000fce00078e00ff */
[----:B------:R-:W-:Y:S05]  /*11090*/  WARPSYNC.COLLECTIVE R15, `(.L_x_224) ;  /* 0x000000000f0c7348 */ /* 0x000fea0003c00000 */
[----:B------:R-:W-:Y:S02]  /*110a0*/  ELECT P6, UR62, PT ;  /* 0x00000000003e782f */ /* 0x000fe400038c0000 */
[----:B------:R-:W-:Y:S01]  /*110b0*/  MOV R14, UR62 ;  /* 0x0000003e000e7c02 */ /* 0x000fe20008000f00 */
[----:B------:R-:W-:Y:S10]  /*110c0*/  ENDCOLLECTIVE ;  /* 0x000000000000791b */ /* 0x000ff40003800000 */
.L_x_224:
[----:B------:R-:W-:Y:S05]  /*110d0*/  BSYNC B0 ;  /* 0x0000000000007941 */ /* 0x000fea0003800000 */
.L_x_223:
[----:B------:R-:W-:Y:S05]  /*110e0*/  BRA `(.L_x_225) ;  /* 0xffffffd400d87947 */ /* 0x000fea000383ffff */
.L_x_165:
[----:B--2---:R2:W3:Y:S02]  /*110f0*/  SYNCS.PHASECHK.TRANS64.TRYWAIT P1, [R5+URZ+0x34840], R9 ;  /* 0x03484009050075a7 */ /* 0x0044e4000802017f */
[----:B---3--:R-:W-:Y:S05]  /*11100*/  @!P1 NANOSLEEP.SYNCS 0x989680 ;  /* 0x009896800000995d */ /* 0x008fea0003900000 */
[----:B------:R-:W3:Y:S02]  /*11110*/  @!P1 SYNCS.PHASECHK.TRANS64 P1, [R5+URZ+0x34840], R9 ;  /* 0x03484009050095a7 */ /* 0x000ee4000802007f */
[----:B---3--:R-:W-:Y:S05]  /*11120*/  @!P1 BRA `(.L_x_165) ;  /* 0xfffffffc00f09947 */ /* 0x008fea000383ffff */
[----:B------:R-:W-:Y:S05]  /*11130*/  BRA `(.L_x_226) ;  /* 0xffffffd800387947 */ /* 0x000fea000383ffff */
.L_x_169:
        /* <DEDUP_REMOVED lines=8> */
.L_x_175:
[----:B-1----:R1:W2:Y:S02]  /*111c0*/  SYNCS.PHASECHK.TRANS64.TRYWAIT P1, [R2+URZ+0x34840], R3 ;  /* 0x03484003020075a7 */ /* 0x0022a4000802017f */
[----:B--2---:R-:W-:Y:S05]  /*111d0*/  @!P1 NANOSLEEP.SYNCS 0x989680 ;  /* 0x009896800000995d */ /* 0x004fea0003900000 */
[----:B------:R-:W2:Y:S02]  /*111e0*/  @!P1 SYNCS.PHASECHK.TRANS64 P1, [R2+URZ+0x34840], R3 ;  /* 0x03484003020095a7 */ /* 0x000ea4000802007f */
[----:B--2---:R-:W-:Y:S05]  /*111f0*/  @!P1 BRA `(.L_x_175) ;  /* 0xfffffffc00f09947 */ /* 0x004fea000383ffff */
[----:B------:R-:W-:Y:S05]  /*11200*/  BRA `(.L_x_228) ;  /* 0xffffffdc00f87947 */ /* 0x000fea000383ffff */
.L_x_178:
[----:B-1----:R1:W2:Y:S02]  /*11210*/  SYNCS.PHASECHK.TRANS64.TRYWAIT P1, [R2+URZ+0x34860], R3 ;  /* 0x03486003020075a7 */ /* 0x0022a4000802017f */
[----:B--2---:R-:W-:Y:S05]  /*11220*/  @!P1 NANOSLEEP.SYNCS 0x989680 ;  /* 0x009896800000995d */ /* 0x004fea0003900000 */
[----:B------:R-:W2:Y:S02]  /*11230*/  @!P1 SYNCS.PHASECHK.TRANS64 P1, [R2+URZ+0x34860], R3 ;  /* 0x03486003020095a7 */ /* 0x000ea4000802007f */
[----:B--2---:R-:W-:Y:S05]  /*11240*/  @!P1 BRA `(.L_x_178) ;  /* 0xfffffffc00f09947 */ /* 0x004fea000383ffff */
[----:B------:R-:W-:Y:S05]  /*11250*/  BRA `(.L_x_229) ;  /* 0xffffffe000907947 */ /* 0x000fea000383ffff */
.L_x_185:
[----:B--2---:R2:W3:Y:S02]  /*11260*/  SYNCS.PHASECHK.TRANS64.TRYWAIT P1, [R2+URZ+0x34840], R3 ;  /* 0x03484003020075a7 */ /* 0x0044e4000802017f */
[----:B---3--:R-:W-:Y:S05]  /*11270*/  @!P1 NANOSLEEP.SYNCS 0x989680 ;  /* 0x009896800000995d */ /* 0x008fea0003900000 */
[----:B------:R-:W3:Y:S02]  /*11280*/  @!P1 SYNCS.PHASECHK.TRANS64 P1, [R2+URZ+0x34840], R3 ;  /* 0x03484003020095a7 */ /* 0x000ee4000802007f */
[----:B---3--:R-:W-:Y:S05]  /*11290*/  @!P1 BRA `(.L_x_185) ;  /* 0xfffffffc00f09947 */ /* 0x008fea000383ffff */
[----:B------:R-:W-:Y:S05]  /*112a0*/  BRA `(.L_x_230) ;  /* 0xffffffe400c87947 */ /* 0x000fea000383ffff */
.L_x_188:
[----:B-1----:R1:W2:Y:S02]  /*112b0*/  SYNCS.PHASECHK.TRANS64.TRYWAIT P1, [R2+URZ+0x34860], R17 ;  /* 0x03486011020075a7 */ /* 0x0022a4000802017f */
[----:B--2---:R-:W-:Y:S05]  /*112c0*/  @!P1 NANOSLEEP.SYNCS 0x989680 ;  /* 0x009896800000995d */ /* 0x004fea0003900000 */
[----:B------:R-:W2:Y:S02]  /*112d0*/  @!P1 SYNCS.PHASECHK.TRANS64 P1, [R2+URZ+0x34860], R17 ;  /* 0x03486011020095a7 */ /* 0x000ea4000802007f */
[----:B--2---:R-:W-:Y:S05]  /*112e0*/  @!P1 BRA `(.L_x_188) ;  /* 0xfffffffc00f09947 */ /* 0x004fea000383ffff */
[----:B------:R-:W-:Y:S05]  /*112f0*/  BRA `(.L_x_231) ;  /* 0xffffffe800607947 */ /* 0x000fea000383ffff */
.L_x_194:
[----:B--2---:R2:W3:Y:S02]  /*11300*/  SYNCS.PHASECHK.TRANS64.TRYWAIT P1, [R2+URZ+0x34840], R3 ;  /* 0x03484003020075a7 */ /* 0x0044e4000802017f */
[----:B---3--:R-:W-:Y:S05]  /*11310*/  @!P1 NANOSLEEP.SYNCS 0x989680 ;  /* 0x009896800000995d */ /* 0x008fea0003900000 */
[----:B------:R-:W3:Y:S02]  /*11320*/  @!P1 SYNCS.PHASECHK.TRANS64 P1, [R2+URZ+0x34840], R3 ;  /* 0x03484003020095a7 */ /* 0x000ee4000802007f */
[----:B---3--:R-:W-:Y:S05]  /*11330*/  @!P1 BRA `(.L_x_194) ;  /* 0xfffffffc00f09947 */ /* 0x008fea000383ffff */
[----:B------:R-:W-:Y:S05]  /*11340*/  BRA `(.L_x_232) ;  /* 0xffffffec00747947 */ /* 0x000fea000383ffff */
.L_x_197:
[----:B-1----:R1:W2:Y:S02]  /*11350*/  SYNCS.PHASECHK.TRANS64.TRYWAIT P1, [R2+URZ+0x34860], R10 ;  /* 0x0348600a020075a7 */ /* 0x0022a4000802017f */
[----:B--2---:R-:W-:Y:S05]  /*11360*/  @!P1 NANOSLEEP.SYNCS 0x989680 ;  /* 0x009896800000995d */ /* 0x004fea0003900000 */
[----:B------:R-:W2:Y:S02]  /*11370*/  @!P1 SYNCS.PHASECHK.TRANS64 P1, [R2+URZ+0x34860], R10 ;  /* 0x0348600a020095a7 */ /* 0x000ea4000802007f */
[----:B--2---:R-:W-:Y:S05]  /*11380*/  @!P1 BRA `(.L_x_197) ;  /* 0xfffffffc00f09947 */ /* 0x004fea000383ffff */
[----:B------:R-:W-:Y:S05]  /*11390*/  BRA `(.L_x_233) ;  /* 0xfffffff0000c7947 */ /* 0x000fea000383ffff */
.L_x_203:
[----:B-1----:R1:W2:Y:S02]  /*113a0*/  SYNCS.PHASECHK.TRANS64.TRYWAIT P0, [R2+URZ+0x34860], R3 ;  /* 0x03486003020075a7 */ /* 0x0022a4000800017f */
[----:B--2---:R-:W-:Y:S05]  /*113b0*/  @!P0 NANOSLEEP.SYNCS 0x989680 ;  /* 0x009896800000895d */ /* 0x004fea0003900000 */
[----:B------:R-:W2:Y:S02]  /*113c0*/  @!P0 SYNCS.PHASECHK.TRANS64 P0, [R2+URZ+0x34860], R3 ;  /* 0x03486003020085a7 */ /* 0x000ea4000800007f */
[----:B--2---:R-:W-:Y:S05]  /*113d0*/  @!P0 BRA `(.L_x_203) ;  /* 0xfffffffc00f08947 */ /* 0x004fea000383ffff */
[----:B------:R-:W-:Y:S05]  /*113e0*/  BRA `(.L_x_234) ;  /* 0xfffffff000c87947 */ /* 0x000fea000383ffff */
.L_x_208:
[----:B-1----:R1:W2:Y:S02]  /*113f0*/  SYNCS.PHASECHK.TRANS64.TRYWAIT P0, [R0+URZ+0x34820], R3 ;  /* 0x03482003000075a7 */ /* 0x0022a4000800017f */
[----:B--2---:R-:W-:Y:S05]  /*11400*/  @!P0 NANOSLEEP.SYNCS 0x989680 ;  /* 0x009896800000895d */ /* 0x004fea0003900000 */
[----:B------:R-:W2:Y:S02]  /*11410*/  @!P0 SYNCS.PHASECHK.TRANS64 P0, [R0+URZ+0x34820], R3 ;  /* 0x03482003000085a7 */ /* 0x000ea4000800007f */
[----:B--2---:R-:W-:Y:S05]  /*11420*/  @!P0 BRA `(.L_x_208) ;  /* 0xfffffffc00f08947 */ /* 0x004fea000383ffff */
[----:B------:R-:W-:Y:S05]  /*11430*/  BRA `(.L_x_235) ;  /* 0xfffffff400ac7947 */ /* 0x000fea000383ffff */
.L_x_209:
[----:B------:R-:W2:Y:S01]  /*11440*/  S2R R2, SR_TID.X ;  /* 0x0000000000027919 */ /* 0x000ea20000002100 */
[----:B------:R-:W-:Y:S01]  /*11450*/  BSSY B0, `(.L_x_236) ;  /* 0x000000a000007945 */ /* 0x000fe20003800000 */
[----:B------:R-:W-:Y:S02]  /*11460*/  IMAD.MOV.U32 R12, RZ, RZ, RZ ;  /* 0x000000ffff0c7224 */ /* 0x000fe400078e00ff */
[----:B------:R-:W-:Y:S02]  /*11470*/  IMAD.MOV.U32 R11, RZ, RZ, 0x1f ;  /* 0x0000001fff0b7424 */ /* 0x000fe400078e00ff */
[----:B------:R-:W-:Y:S01]  /*11480*/  IMAD.MOV.U32 R15, RZ, RZ, -0x1 ;  /* 0xffffffffff0f7424 */ /* 0x000fe200078e00ff */
[----:B--2---:R-:W-:-:S04]  /*11490*/  SHF.R.U32.HI R2, RZ, 0x5, R2 ;  /* 0x00000005ff027819 */ /* 0x004fc80000011602 */
[----:B------:R-:W-:-:S04]  /*114a0*/  LOP3.LUT R2, R2, 0x3, RZ, 0xc0, !PT ;  /* 0x0000000302027812 */ /* 0x000fc800078ec0ff */
[----:B------:R-:W-:-:S07]  /*114b0*/  MOV R13, R2 ;  /* 0x00000002000d7202 */ /* 0x000fce0000000f00 */
[----:B-1----:R-:W-:Y:S05]  /*114c0*/  WARPSYNC.COLLECTIVE R15, `(.L_x_237) ;  /* 0x000000000f087348 */ /* 0x002fea0003c00000 */
[----:B------:R2:W3:Y:S02]  /*114d0*/  SHFL.IDX P6, R14, R13, R12, R11 ;  /* 0x0000000c0d0e7389 */ /* 0x0004e400000c000b */
[----:B-123--:R-:W-:Y:S01]  /*114e0*/  ENDCOLLECTIVE ;  /* 0x000000000000791b */ /* 0x00efe20003800000 */
.L_x_237:
[----:B------:R-:W-:Y:S05]  /*114f0*/  BSYNC B0 ;  /* 0x0000000000007941 */ /* 0x000fea0003800000 */
.L_x_236:
[----:B------:R-:W-:Y:S05]  /*11500*/  BRA `(.L_x_238) ;  /* 0xfffffff400947947 */ /* 0x000fea000383ffff */
.L_x_212:
[----:B------:R-:W-:Y:S01]  /*11510*/  BSSY B1, `(.L_x_239) ;  /* 0x0000006000017945 */ /* 0x000fe20003800000 */
[----:B------:R-:W-:-:S07]  /*11520*/  IMAD.MOV.U32 R15, RZ, RZ, -0x1 ;  /* 0xffffffffff0f7424 */ /* 0x000fce00078e00ff */
[----:B-12---:R-:W-:Y:S05]  /*11530*/  WARPSYNC.COLLECTIVE R15, `(.L_x_240) ;  /* 0x000000000f0c7348 */ /* 0x006fea0003c00000 */
[----:B------:R-:W-:Y:S02]  /*11540*/  ELECT P6, UR62, PT ;  /* 0x00000000003e782f */ /* 0x000fe400038c0000 */
[----:B------:R-:W-:Y:S01]  /*11550*/  MOV R14, UR62 ;  /* 0x0000003e000e7c02 */ /* 0x000fe20008000f00 */
[----:B-12---:R-:W-:Y:S10]  /*11560*/  ENDCOLLECTIVE ;  /* 0x000000000000791b */ /* 0x006ff40003800000 */
.L_x_240:
[----:B------:R-:W-:Y:S05]  /*11570*/  BSYNC B1 ;  /* 0x0000000000017941 */ /* 0x000fea0003800000 */
.L_x_239:
[----:B------:R-:W-:Y:S05]  /*11580*/  BRA `(.L_x_241) ;  /* 0xfffffff4008c7947 */ /* 0x000fea000383ffff */
.L_x_214:
[----:B-1----:R1:W2:Y:S02]  /*11590*/  SYNCS.PHASECHK.TRANS64.TRYWAIT P0, [R6+URZ], R5 ;  /* 0x00000005060075a7 */ /* 0x0022a4000800017f */
[----:B--2---:R-:W-:Y:S05]  /*115a0*/  @!P0 NANOSLEEP.SYNCS 0x989680 ;  /* 0x009896800000895d */ /* 0x004fea0003900000 */
[----:B------:R-:W2:Y:S02]  /*115b0*/  @!P0 SYNCS.PHASECHK.TRANS64 P0, [R6+URZ], R5 ;  /* 0x00000005060085a7 */ /* 0x000ea4000800007f */
[----:B--2---:R-:W-:Y:S05]  /*115c0*/  @!P0 BRA `(.L_x_214) ;  /* 0xfffffffc00f08947 */ /* 0x004fea000383ffff */
[----:B------:R-:W-:Y:S05]  /*115d0*/  BRA `(.L_x_242) ;  /* 0xfffffff400c07947 */ /* 0x000fea000383ffff */
.L_x_215:
[----:B--2---:R2:W3:Y:S02]  /*115e0*/  SYNCS.PHASECHK.TRANS64.TRYWAIT P0, [R3+URZ], R2 ;  /* 0x00000002030075a7 */ /* 0x0044e4000800017f */
[----:B---3--:R-:W-:Y:S05]  /*115f0*/  @!P0 NANOSLEEP.SYNCS 0x989680 ;  /* 0x009896800000895d */ /* 0x008fea0003900000 */
[----:B------:R-:W3:Y:S02]  /*11600*/  @!P0 SYNCS.PHASECHK.TRANS64 P0, [R3+URZ], R2 ;  /* 0x00000002030085a7 */ /* 0x000ee4000800007f */
[----:B---3--:R-:W-:Y:S05]  /*11610*/  @!P0 BRA `(.L_x_215) ;  /* 0xfffffffc00f08947 */ /* 0x008fea000383ffff */
[----:B------:R-:W-:Y:S05]  /*11620*/  BRA `(.L_x_243) ;  /* 0xfffffff400b47947 */ /* 0x000fea000383ffff */
.L_x_217:
[----:B--2---:R2:W3:Y:S02]  /*11630*/  SYNCS.PHASECHK.TRANS64.TRYWAIT P0, [R16+URZ], R5 ;  /* 0x00000005100075a7 */ /* 0x0044e4000800017f */
[----:B---3--:R-:W-:Y:S05]  /*11640*/  @!P0 NANOSLEEP.SYNCS 0x989680 ;  /* 0x009896800000895d */ /* 0x008fea0003900000 */
[----:B------:R-:W3:Y:S02]  /*11650*/  @!P0 SYNCS.PHASECHK.TRANS64 P0, [R16+URZ], R5 ;  /* 0x00000005100085a7 */ /* 0x000ee4000800007f */
[----:B---3--:R-:W-:Y:S05]  /*11660*/  @!P0 BRA `(.L_x_217) ;  /* 0xfffffffc00f08947 */ /* 0x008fea000383ffff */
[----:B------:R-:W-:Y:S05]  /*11670*/  BRA `(.L_x_244) ;  /* 0xfffffff400b87947 */ /* 0x000fea000383ffff */
.L_x_245:
        /* <DEDUP_REMOVED lines=16> */
.L_x_2727:


//--------------------- .text._ZN7cutlass13device_kernelIN5flash11enable_sm90INS1_16FlashAttnFwdSm90INS1_25CollectiveMainloopFwdSm90ILi2EN4cute5tupleIJNS5_1CILi1EEES8_S8_EEENS6_IJNS7_ILi128EEENS7_ILi176EEESA_EEELi128ENS_6half_tEfNS_4arch4Sm90ELb0ELb0ELb1ELb1ELb0ELb0ELb0ELb1ELb1ELb0ELb0ELb0EEENS1_21CollectiveEpilogueFwdINS6_IJSA_SA_SB_EEES9_SD_SF_Li256ELb1ELb0ELb0ELb0EEENS1_36VarlenDynamicPersistentTileSchedulerILi128ELi176ELi256ELi32ELb0ELb0ELb1ELb0ELb1ELb1EEEEEEEEEvNT_6ParamsE --------------------------
	.section	.text._ZN7cutlass13device_kernelIN5flash11enable_sm90INS1_16FlashAttnFwdSm90INS1_25CollectiveMainloopFwdSm90ILi2EN4cute5tupleIJNS5_1CILi1EEES8_S8_EEENS6_IJNS7_ILi128EEENS7_ILi176EEESA_EEELi128ENS_6half_tEfNS_4arch4Sm90ELb0ELb0ELb1ELb1ELb0ELb0ELb0ELb1ELb1ELb0ELb0ELb0EEENS1_21CollectiveEpilogueFwdINS6_IJSA_SA_SB_EEES9_SD_SF_Li256ELb1ELb0ELb0ELb0EEENS1_36VarlenDynamicPersistentTileSchedulerILi128ELi176ELi256ELi32ELb0ELb0ELb1ELb0ELb1ELb1EEEEEEEEEvNT_6ParamsE,"ax",@progbits
	.align	128
.text._ZN7cutlass13device_kernelIN5flash11enable_sm90INS1_16FlashAttnFwdSm90INS1_25CollectiveMainloopFwdSm90ILi2EN4cute5tupleIJNS5_1CILi1EEES8_S8_EEENS6_IJNS7_ILi128EEENS7_ILi176EEESA_EEELi128ENS_6half_tEfNS_4arch4Sm90ELb0ELb0ELb1ELb1ELb0ELb0ELb0ELb1ELb1ELb0ELb0ELb0EEENS1_21CollectiveEpilogueFwdINS6_IJSA_SA_SB_EEES9_SD_SF_Li256ELb1ELb0ELb0ELb0EEENS1_36VarlenDynamicPersistentTileSchedulerILi128ELi176ELi256ELi32ELb0ELb0ELb1ELb0ELb1ELb1EEEEEEEEEvNT_6ParamsE:
        .type           _ZN7cutlass13device_kernelIN5flash11enable_sm90INS1_16FlashAttnFwdSm90INS1_25CollectiveMainloopFwdSm90ILi2EN4cute5tupleIJNS5_1CILi1EEES8_S8_EEENS6_IJNS7_ILi128EEENS7_ILi176EEESA_EEELi128ENS_6half_tEfNS_4arch4Sm90ELb0ELb0ELb1ELb1ELb0ELb0ELb0ELb1ELb1ELb0ELb0ELb0EEENS1_21CollectiveEpilogueFwdINS6_IJSA_SA_SB_EEES9_SD_SF_Li256ELb1ELb0ELb0ELb0EEENS1_36VarlenDynamicPersistentTileSchedulerILi128ELi176ELi256ELi32ELb0ELb0ELb1ELb0ELb1ELb1EEEEEEEEEvNT_6ParamsE,@function
        .size           _ZN7cutlass13device_kernelIN5flash11enable_sm90INS1_16FlashAttnFwdSm90INS1_25CollectiveMainloopFwdSm90ILi2EN4cute5tupleIJNS5_1CILi1EEES8_S8_EEENS6_IJNS7_ILi128EEENS7_ILi176EEESA_EEELi128ENS_6half_tEfNS_4arch4Sm90ELb0ELb0ELb1ELb1ELb0ELb0ELb0ELb1ELb1ELb0ELb0ELb0EEENS1_21CollectiveEpilogueFwdINS6_IJSA_SA_SB_EEES9_SD_SF_Li256ELb1ELb0ELb0ELb0EEENS1_36VarlenDynamicPersistentTileSchedulerILi128ELi176ELi256ELi32ELb0ELb0ELb1ELb0ELb1ELb1EEEEEEEEEvNT_6ParamsE,(.L_x_2728 - _ZN7cutlass13device_kernelIN5flash11enable_sm90INS1_16FlashAttnFwdSm90INS1_25CollectiveMainloopFwdSm90ILi2EN4cute5tupleIJNS5_1CILi1EEES8_S8_EEENS6_IJNS7_ILi128EEENS7_ILi176EEESA_EEELi128ENS_6half_tEfNS_4arch4Sm90ELb0ELb0ELb1ELb1ELb0ELb0ELb0ELb1ELb1ELb0ELb0ELb0EEENS1_21CollectiveEpilogueFwdINS6_IJSA_SA_SB_EEES9_SD_SF_Li256ELb1ELb0ELb0ELb0EEENS1_36VarlenDynamicPersistentTileSchedulerILi128ELi176ELi256ELi32ELb0ELb0ELb1ELb0ELb1ELb1EEEEEEEEEvNT_6ParamsE)
        .other          _ZN7cutlass13device_kernelIN5flash11enable_sm90INS1_16FlashAttnFwdSm90INS1_25CollectiveMainloopFwdSm90ILi2EN4cute5tupleIJNS5_1CILi1EEES8_S8_EEENS6_IJNS7_ILi128EEENS7_ILi176EEESA_EEELi128ENS_6half_tEfNS_4arch4Sm90ELb0ELb0ELb1ELb1ELb0ELb0ELb0ELb1ELb1ELb0ELb0ELb0EEENS1_21CollectiveEpilogueFwdINS6_IJSA_SA_SB_EEES9_SD_SF_Li256ELb1ELb0ELb0ELb0EEENS1_36VarlenDynamicPersistentTileSchedulerILi128ELi176ELi256ELi32ELb0ELb0ELb1ELb0ELb1ELb1EEEEEEEEEvNT_6ParamsE,@"STO_CUDA_ENTRY STV_DEFAULT"
_ZN7cutlass13device_kernelIN5flash11enable_sm90INS1_16FlashAttnFwdSm90INS1_25CollectiveMainloopFwdSm90ILi2EN4cute5tupleIJNS5_1CILi1EEES8_S8_EEENS6_IJNS7_ILi128EEENS7_ILi176EEESA_EEELi128ENS_6half_tEfNS_4arch4Sm90ELb0ELb0ELb1ELb1ELb0ELb0ELb0ELb1ELb1ELb0ELb0ELb0EEENS1_21CollectiveEpilogueFwdINS6_IJSA_SA_SB_EEES9_SD_SF_Li256ELb1ELb0ELb0ELb0EEENS1_36VarlenDynamicPersistentTileSchedulerILi128ELi176ELi256ELi32ELb0ELb0ELb1ELb0ELb1ELb1EEEEEEEEEvNT_6ParamsE:
[----:B------:R-:W0:Y:S02]  /*0000*/  LDC R1, c[0x0][0x28] ;  /* 0x00000a00ff017b82 */ /* 0x000e240000000800 */
[----:B0-----:R-:W-:Y:S01]  /*0010*/  VIADD R1, R1, 0xffffffc8 ;  /* 0xffffffc801017836 */ /* 0x001fe20000000000 */
[----:B------:R-:W0:Y:S01]  /*0020*/  S2R R3, SR_TID.X ;  /* 0x0000000000037919 */ /* 0x000e220000002100 */
[----:B------:R-:W-:Y:S01]  /*0030*/  ELECT P0, URZ, PT ;  /* 0x00000000003f782f */ /* 0x000fe20003800000 */
[----:B------:R-:W-:Y:S01]  /*0040*/  BSSY B0, `(.L_x_246) ;  /* 0x0000010000007945 */ /* 0x000fe20003800000 */
[----:B0-----:R-:W-:-:S05]  /*0050*/  SHF.R.U32.HI R0, RZ, 0x5, R3 ;  /* 0x00000005ff007819 */ /* 0x001fca0000011603 */
[----:B------:R-:W0:Y:S02]  /*0060*/  SHFL.IDX PT, R2, R0, RZ, 0x1f ;  /* 0x00001fff00027589 */ /* 0x000e2400000e0000 */
[----:B0-----:R-:W-:-:S13]  /*0070*/  ISETP.EQ.AND P0, PT, R2, RZ, P0 ;  /* 0x000000ff0200720c */ /* 0x001fda0000702270 */
[----:B------:R-:W-:Y:S05]  /*0080*/  @!P0 BRA `(.L_x_247) ;  /* 0x00000000002c8947 */ /* 0x000fea0003800000 */
[----:B------:R-:W-:Y:S02]  /*0090*/  ULDC.64 UR4, c[0x0][0x198] ;  /* 0x0000660000047ab9 */ /* 0x000fe40000000a00 */
[----:B------:R-:W-:Y:S02]  /*00a0*/  UIADD3 UR6, UP0, UR4, 0x270, URZ ;  /* 0x0000027004067890 */ /* 0x000fe4000ff1e03f */
[----:B------:R-:W-:Y:S02]  /*00b0*/  UIADD3 UR8, UP1, UR4, 0x370, URZ ;  /* 0x0000037004087890 */ /* 0x000fe4000ff3e03f */
[----:B------:R-:W-:Y:S02]  /*00c0*/  UIADD3 UR4, UP2, UR4, 0x470, URZ ;  /* 0x0000047004047890 */ /* 0x000fe4000ff5e03f */
[----:B------:R-:W-:Y:S02]  /*00d0*/  UIADD3.X UR7, URZ, UR5, URZ, UP0, !UPT ;  /* 0x000000053f077290 */ /* 0x000fe400087fe43f */
[----:B------:R-:W-:-:S02]  /*00e0*/  UIADD3.X UR9, URZ, UR5, URZ, UP1, !UPT ;  /* 0x000000053f097290 */ /* 0x000fc40008ffe43f */
[----:B------:R-:W-:-:S05]  /*00f0*/  UIADD3.X UR5, URZ, UR5, URZ, UP2, !UPT ;  /* 0x000000053f057290 */ /* 0x000fca00097fe43f */
[----:B------:R0:W-:Y:S02]  /*0100*/  UTMACCTL.PF [UR6] ;  /* 0x00000000060079b9 */ /* 0x0001e40008040000 */
[----:B------:R0:W-:Y:S02]  /*0110*/  UTMACCTL.PF [UR8] ;  /* 0x00000000080079b9 */ /* 0x0001e40008040000 */
[----:B------:R0:W-:Y:S02]  /*0120*/  UTMACCTL.PF [UR4] ;  /* 0x00000000040079b9 */ /* 0x0001e40008040000 */
[----:B0-----:R-:W-:Y:S01]  /*0130*/  NOP ;  /* 0x0000000000007918 */ /* 0x001fe20000000000 */
.L_x_247:
[----:B------:R-:W-:Y:S05]  /*0140*/  BSYNC B0 ;  /* 0x0000000000007941 */ /* 0x000fea0003800000 */
.L_x_246:
[----:B------:R-:W-:Y:S01]  /*0150*/  VOTEU.ANY UP0, P0 ;  /* 0x00000000003f7886 */ /* 0x000fe20000000100 */
[----:B------:R-:W0:Y:S01]  /*0160*/  SHFL.IDX PT, R2, R0, RZ, 0x1f ;  /* 0x00001fff00027589 */ /* 0x000e2200000e0000 */
[----:B------:R-:W-:Y:S01]  /*0170*/  UMOV UR4, 0x1 ;  /* 0x0000000100047882 */ /* 0x000fe20000000000 */
[----:B------:R-:W-:Y:S01]  /*0180*/  UMOV UR7, 0x100 ;  /* 0x0000010000077882 */ /* 0x000fe20000000000 */
[----:B------:R-:W-:Y:S01]  /*0190*/  SHF.R.U32.HI R3, RZ, 0x7, R3 ;  /* 0x00000007ff037819 */ /* 0x000fe20000011603 */
[----:B------:R-:W1:Y:S01]  /*01a0*/  @UP0 S2UR UR8, SR_CgaCtaId ;  /* 0x00000000000809c3 */ /* 0x000e620000008800 */
[----:B------:R-:W-:Y:S01]  /*01b0*/  @UP0 UMOV UR6, 0x400 ;  /* 0x0000040000060882 */ /* 0x000fe20000000000 */
[----:B------:R-:W-:-:S04]  /*01c0*/  @UP0 UIADD3 UR4, -UR4, 0x100000, URZ ;  /* 0x0010000004040890 */ /* 0x000fc8000fffe13f */
[----:B------:R-:W-:Y:S02]  /*01d0*/  @UP0 USHF.L.U32 UR5, UR4, 0xb, URZ ;  /* 0x0000000b04050899 */ /* 0x000fe4000800063f */
[----:B------:R-:W-:Y:S01]  /*01e0*/  @UP0 USHF.L.U32 UR4, UR4, 0x1, URZ ;  /* 0x0000000104040899 */ /* 0x000fe2000800063f */
[----:B------:R-:W-:Y:S01]  /*01f0*/  VOTEU.ANY UP1, P0 ;  /* 0x00000000003f7886 */ /* 0x000fe20000020100 */
[----:B0-----:R-:W-:Y:S02]  /*0200*/  ISETP.NE.AND P1, PT, R2, RZ, PT ;  /* 0x000000ff0200720c */ /* 0x001fe40003f25270 */
[----:B------:R0:W2:Y:S01]  /*0210*/  SHFL.IDX PT, R2, R3, RZ, 0x1f ;  /* 0x00001fff03027589 */ /* 0x0000a200000e0000 */
[----:B-1----:R-:W-:Y:S02]  /*0220*/  @UP0 ULEA UR8, UR8, UR6, 0x18 ;  /* 0x0000000608080291 */ /* 0x002fe4000f8ec03f */
[----:B------:R-:W-:-:S04]  /*0230*/  @UP0 UIADD3 UR6, -UR7, 0x100000, URZ ;  /* 0x0010000007060890 */ /* 0x000fc8000fffe13f */
[----:B------:R-:W-:Y:S02]  /*0240*/  @UP0 USHF.L.U32 UR7, UR6, 0xb, URZ ;  /* 0x0000000b06070899 */ /* 0x000fe4000800063f */
[----:B------:R-:W-:Y:S01]  /*0250*/  @UP0 USHF.L.U32 UR6, UR6, 0x1, URZ ;  /* 0x0000000106060899 */ /* 0x000fe2000800063f */
[----:B------:R-:W-:Y:S01]  /*0260*/  VOTEU.ANY UP0, P0 ;  /* 0x00000000003f7886 */ /* 0x000fe20000000100 */
[----:B------:R-:W1:Y:S04]  /*0270*/  FENCE.VIEW.ASYNC.S ;  /* 0x00000000000073c6 */ /* 0x000e680000000000 */
[----:B-1----:R0:W1:Y:S06]  /*0280*/  @UP0 SYNCS.EXCH.64 URZ, [UR8+0x34800], UR4 ;  /* 0x03480004083f05b2 */ /* 0x00206c0008000100 */
[----:B------:R0:W3:Y:S02]  /*0290*/  @UP1 SYNCS.EXCH.64 URZ, [UR8+0x34820], UR6 ;  /* 0x03482006083f15b2 */ /* 0x0000e40008000100 */
[----:B0-----:R-:W-:Y:S05]  /*02a0*/  @P1 BRA `(.L_x_248) ;  /* 0x0000000000481947 */ /* 0x001fea0003800000 */
[----:B------:R-:W0:Y:S01]  /*02b0*/  S2UR UR5, SR_CgaCtaId ;  /* 0x00000000000579c3 */ /* 0x000e220000008800 */
[----:B------:R-:W-:Y:S01]  /*02c0*/  UMOV UR4, 0x400 ;  /* 0x0000040000047882 */ /* 0x000fe20000000000 */
[----:B------:R-:W-:Y:S01]  /*02d0*/  UMOV UR6, 0x1 ;  /* 0x0000000100067882 */ /* 0x000fe20000000000 */
[----:B------:R-:W-:Y:S01]  /*02e0*/  UMOV UR9, 0x2 ;  /* 0x0000000200097882 */ /* 0x000fe20000000000 */
[----:B------:R-:W-:-:S04]  /*02f0*/  UIADD3 UR6, -UR6, 0x100000, URZ ;  /* 0x0010000006067890 */ /* 0x000fc8000fffe13f */
[----:B------:R-:W-:Y:S02]  /*0300*/  USHF.L.U32 UR7, UR6, 0xb, URZ ;  /* 0x0000000b06077899 */ /* 0x000fe4000800063f */
[----:B------:R-:W-:Y:S01]  /*0310*/  USHF.L.U32 UR6, UR6, 0x1, URZ ;  /* 0x0000000106067899 */ /* 0x000fe2000800063f */
[----:B------:R-:W-:Y:S01]  /*0320*/  ELECT P0, URZ, PT ;  /* 0x00000000003f782f */ /* 0x000fe20003800000 */
[----:B0-----:R-:W-:Y:S02]  /*0330*/  ULEA UR8, UR5, UR4, 0x18 ;  /* 0x0000000405087291 */ /* 0x001fe4000f8ec03f */
[----:B------:R-:W-:-:S04]  /*0340*/  UIADD3 UR4, -UR9, 0x100000, URZ ;  /* 0x0010000009047890 */ /* 0x000fc8000fffe13f */
[----:B------:R-:W-:Y:S02]  /*0350*/  USHF.L.U32 UR5, UR4, 0xb, URZ ;  /* 0x0000000b04057899 */ /* 0x000fe4000800063f */
[----:B------:R-:W-:Y:S01]  /*0360*/  USHF.L.U32 UR4, UR4, 0x1, URZ ;  /* 0x0000000104047899 */ /* 0x000fe2000800063f */
[----:B------:R-:W0:Y:S03]  /*0370*/  FENCE.VIEW.ASYNC.S ;  /* 0x00000000000073c6 */ /* 0x000e260000000000 */
[----:B0-----:R0:W4:Y:S08]  /*0380*/  SYNCS.EXCH.64 URZ, [UR8+0x34830], UR6 ;  /* 0x03483006083f75b2 */ /* 0x0011300008000100 */
[----:B------:R0:W0:Y:S01]  /*0390*/  SYNCS.EXCH.64 URZ, [UR8+0x34840], UR4 ;  /* 0x03484004083f75b2 */ /* 0x0000220008000100 */
[----:B------:R0:W0:Y:S01]  /*03a0*/  SYNCS.EXCH.64 URZ, [UR8+0x34838], UR6 ;  /* 0x03483806083f75b2 */ /* 0x0000220008000100 */
[----:B------:R0:W0:Y:S01]  /*03b0*/  SYNCS.EXCH.64 URZ, [UR8+0x34848], UR4 ;  /* 0x03484804083f75b2 */ /* 0x0000220008000100 */
[----:B------:R-:W-:Y:S01]  /*03c0*/  NOP ;  /* 0x0000000000007918 */ /* 0x000fe20000000000 */
.L_x_248:
[----:B------:R-:W5:Y:S01]  /*03d0*/  SHFL.IDX PT, R3, R0, RZ, 0x1f ;  /* 0x00001fff00037589 */ /* 0x000f6200000e0000 */
[----:B------:R-:W-:Y:S01]  /*03e0*/  NOP ;  /* 0x0000000000007918 */ /* 0x000fe20000000000 */
[----:B-----5:R-:W-:-:S13]  /*03f0*/  ISETP.NE.AND P0, PT, R3, RZ, PT ;  /* 0x000000ff0300720c */ /* 0x020fda0003f05270 */
[----:B------:R-:W-:Y:S05]  /*0400*/  @P0 BRA `(.L_x_249) ;  /* 0x0000000000480947 */ /* 0x000fea0003800000 */
[----:B0-----:R-:W0:Y:S01]  /*0410*/  S2UR UR5, SR_CgaCtaId ;  /* 0x00000000000579c3 */ /* 0x001e220000008800 */
[----:B------:R-:W-:Y:S01]  /*0420*/  UMOV UR4, 0x400 ;  /* 0x0000040000047882 */ /* 0x000fe20000000000 */
[----:B------:R-:W-:Y:S01]  /*0430*/  UMOV UR6, 0x1 ;  /* 0x0000000100067882 */ /* 0x000fe20000000000 */
[----:B------:R-:W-:Y:S01]  /*0440*/  UMOV UR7, 0x2 ;  /* 0x0000000200077882 */ /* 0x000fe20000000000 */
[----:B------:R-:W-:Y:S01]  /*0450*/  ELECT P0, URZ, PT ;  /* 0x00000000003f782f */ /* 0x000fe20003800000 */
[----:B0-----:R-:W-:Y:S02]  /*0460*/  ULEA UR8, UR5, UR4, 0x18 ;  /* 0x0000000405087291 */ /* 0x001fe4000f8ec03f */
[----:B------:R-:W-:-:S04]  /*0470*/  UIADD3 UR4, -UR6, 0x100000, URZ ;  /* 0x0010000006047890 */ /* 0x000fc8000fffe13f */
[----:B------:R-:W-:Y:S02]  /*0480*/  USHF.L.U32 UR5, UR4, 0xb, URZ ;  /* 0x0000000b04057899 */ /* 0x000fe4000800063f */
[----:B------:R-:W-:Y:S02]  /*0490*/  USHF.L.U32 UR4, UR4, 0x1, URZ ;  /* 0x0000000104047899 */ /* 0x000fe4000800063f */
[----:B------:R-:W-:-:S04]  /*04a0*/  UIADD3 UR6, -UR7, 0x100000, URZ ;  /* 0x0010000007067890 */ /* 0x000fc8000fffe13f */
[----:B------:R-:W-:Y:S02]  /*04b0*/  USHF.L.U32 UR7, UR6, 0xb, URZ ;  /* 0x0000000b06077899 */ /* 0x000fe4000800063f */
[----:B------:R-:W-:Y:S01]  /*04c0*/  USHF.L.U32 UR6, UR6, 0x1, URZ ;  /* 0x0000000106067899 */ /* 0x000fe2000800063f */
[----:B------:R-:W0:Y:S03]  /*04d0*/  FENCE.VIEW.ASYNC.S ;  /* 0x00000000000073c6 */ /* 0x000e260000000000 */
[----:B0-----:R0:W0:Y:S08]  /*04e0*/  SYNCS.EXCH.64 URZ, [UR8+0x34850], UR4 ;  /* 0x03485004083f75b2 */ /* 0x0010300008000100 */
[----:B------:R0:W0:Y:S01]  /*04f0*/  SYNCS.EXCH.64 URZ, [UR8+0x34860], UR6 ;  /* 0x03486006083f75b2 */ /* 0x0000220008000100 */
[----:B------:R0:W0:Y:S01]  /*0500*/  SYNCS.EXCH.64 URZ, [UR8+0x34858], UR4 ;  /* 0x03485804083f75b2 */ /* 0x0000220008000100 */
[----:B------:R0:W0:Y:S01]  /*0510*/  SYNCS.EXCH.64 URZ, [UR8+0x34868], UR6 ;  /* 0x03486806083f75b2 */ /* 0x0000220008000100 */
[----:B------:R-:W-:Y:S01]  /*0520*/  NOP ;  /* 0x0000000000007918 */ /* 0x000fe20000000000 */
.L_x_249:
[----:B------:R-:W5:Y:S01]  /*0530*/  SHFL.IDX PT, R3, R0, RZ, 0x1f ;  /* 0x00001fff00037589 */ /* 0x000f6200000e0000 */
[----:B------:R-:W-:Y:S01]  /*0540*/  NOP ;  /* 0x0000000000007918 */ /* 0x000fe20000000000 */
[----:B-----5:R-:W-:-:S13]  /*0550*/  ISETP.NE.AND P0, PT, R3, RZ, PT ;  /* 0x000000ff0300720c */ /* 0x020fda0003f05270 */
[----:B------:R-:W-:Y:S05]  /*0560*/  @P0 BRA `(.L_x_250) ;  /* 0x0000000000380947 */ /* 0x000fea0003800000 */
[----:B0-----:R-:W0:Y:S01]  /*0570*/  S2UR UR5, SR_CgaCtaId ;  /* 0x00000000000579c3 */ /* 0x001e220000008800 */
[----:B------:R-:W-:Y:S01]  /*0580*/  UMOV UR4, 0x400 ;  /* 0x0000040000047882 */ /* 0x000fe20000000000 */
[----:B------:R-:W-:Y:S01]  /*0590*/  UMOV UR7, 0x1 ;  /* 0x0000000100077882 */ /* 0x000fe20000000000 */
[----:B------:R-:W-:Y:S01]  /*05a0*/  ELECT P0, URZ, PT ;  /* 0x00000000003f782f */ /* 0x000fe20003800000 */
[----:B0-----:R-:W-:Y:S02]  /*05b0*/  ULEA UR6, UR5, UR4, 0x18 ;  /* 0x0000000405067291 */ /* 0x001fe4000f8ec03f */
[----:B------:R-:W-:-:S04]  /*05c0*/  UIADD3 UR4, -UR7, 0x100000, URZ ;  /* 0x0010000007047890 */ /* 0x000fc8000fffe13f */
[----:B------:R-:W-:Y:S02]  /*05d0*/  USHF.L.U32 UR5, UR4, 0xb, URZ ;  /* 0x0000000b04057899 */ /* 0x000fe4000800063f */
[----:B------:R-:W-:Y:S01]  /*05e0*/  USHF.L.U32 UR4, UR4, 0x1, URZ ;  /* 0x0000000104047899 */ /* 0x000fe2000800063f */
[----:B------:R-:W0:Y:S11]  /*05f0*/  FENCE.VIEW.ASYNC.S ;  /* 0x00000000000073c6 */ /* 0x000e360000000000 */
[----:B0-----:R0:W0:Y:S01]  /*0600*/  SYNCS.EXCH.64 URZ, [UR6+0x34870], UR4 ;  /* 0x03487004063f75b2 */ /* 0x0010220008000100 */
[----:B------:R0:W0:Y:S01]  /*0610*/  SYNCS.EXCH.64 URZ, [UR6+0x34880], UR4 ;  /* 0x03488004063f75b2 */ /* 0x0000220008000100 */
[----:B------:R0:W0:Y:S01]  /*0620*/  SYNCS.EXCH.64 URZ, [UR6+0x34878], UR4 ;  /* 0x03487804063f75b2 */ /* 0x0000220008000100 */
[----:B------:R0:W0:Y:S01]  /*0630*/  SYNCS.EXCH.64 URZ, [UR6+0x34888], UR4 ;  /* 0x03488804063f75b2 */ /* 0x0000220008000100 */
[----:B------:R-:W-:Y:S01]  /*0640*/  NOP ;  /* 0x0000000000007918 */ /* 0x000fe20000000000 */
.L_x_250:
        /* <DEDUP_REMOVED lines=22> */
.L_x_251:
        /* <DEDUP_REMOVED lines=22> */
.L_x_252:
[----:B--2---:R-:W-:Y:S01]  /*0910*/  ISETP.NE.AND P0, PT, R2, RZ, PT ;  /* 0x000000ff0200720c */ /* 0x004fe20003f05270 */
[----:B------:R-:W-:Y:S01]  /*0920*/  IMAD.MOV.U32 R2, RZ, RZ, 0x1 ;  /* 0x00000001ff027424 */ /* 0x000fe200078e00ff */
[----:B------:R-:W-:-:S04]  /*0930*/  NOP ;  /* 0x0000000000007918 */ /* 0x000fc80000000000 */
[----:B------:R-:W-:-:S05]  /*0940*/  SEL R2, R2, 0x2, !P0 ;  /* 0x0000000202027807 */ /* 0x000fca0004000000 */
[----:B------:R2:W-:Y:S01]  /*0950*/  STL [R1+0x30], R2 ;  /* 0x0000300201007387 */ /* 0x0005e20000100800 */
[----:B01-34-:R-:W-:Y:S06]  /*0960*/  BAR.SYNC.DEFER_BLOCKING 0x0 ;  /* 0x0000000000007b1d */ /* 0x01bfec0000010000 */
[----:B------:R-:W-:Y:S05]  /*0970*/  @!P0 BRA `(.L_x_253) ;  /* 0x000000e800008947 */ /* 0x000fea0003800000 */
.L_x_254:
[----:B------:R-:W-:-:S08]  /*0980*/  NOP ;  /* 0x0000000000007918 */ /* 0x000fd00000000000 */
[----:B------:R-:W0:Y:S02]  /*0990*/  USETMAXREG.TRY_ALLOC.CTAPOOL UP0, 0xf0 ;  /* 0x000000f0000079c8 */ /* 0x000e240008000600 */
[----:B0-----:R-:W-:-:S13]  /*09a0*/  PLOP3.LUT P0, PT, PT, PT, UP0, 0x80, 0x0 ;  /* 0x000000000000781c */ /* 0x001fda0003f0f008 */
[----:B------:R-:W-:Y:S05]  /*09b0*/  @!P0 BRA `(.L_x_254) ;  /* 0xfffffffc00f08947 */ /* 0x000fea000383ffff */
[----:B--2---:R-:W0:Y:S01]  /*09c0*/  S2R R2, SR_TID.X ;  /* 0x0000000000027919 */ /* 0x004e220000002100 */
[----:B------:R-:W1:Y:S01]  /*09d0*/  S2UR UR5, SR_CgaCtaId ;  /* 0x00000000000579c3 */ /* 0x000e620000008800 */
[----:B------:R-:W-:-:S07]  /*09e0*/  UMOV UR4, 0x400 ;  /* 0x0000040000047882 */ /* 0x000fce0000000000 */
[----:B------:R-:W-:Y:S06]  /*09f0*/  BAR.ARV 0x8, 0x120 ;  /* 0x0204800000007b1d */ /* 0x000fec0000002000 */
[----:B-1----:R-:W-:Y:S01]  /*0a00*/  ULEA UR4, UR5, UR4, 0x18 ;  /* 0x0000000405047291 */ /* 0x002fe2000f8ec03f */
[----:B0-----:R-:W-:-:S04]  /*0a10*/  LOP3.LUT R0, R2, 0xffffff80, RZ, 0xc0, !PT ;  /* 0xffffff8002007812 */ /* 0x001fc800078ec0ff */
[----:B------:R-:W-:-:S13]  /*0a20*/  ISETP.NE.AND P0, PT, R0, 0x80, PT ;  /* 0x000000800000780c */ /* 0x000fda0003f05270 */
[----:B------:R-:W-:Y:S08]  /*0a30*/  @!P0 BAR.ARV 0x9, 0x100 ;  /* 0x0244000000008b1d */ /* 0x000ff00000002000 */
[----:B------:R-:W-:Y:S06]  /*0a40*/  BAR.SYNC.DEFER_BLOCKING 0x5, 0x120 ;  /* 0x0144800000007b1d */ /* 0x000fec0000010000 */
[----:B------:R-:W0:Y:S01]  /*0a50*/  LDS.128 R48, [UR4+0x348d0] ;  /* 0x0348d004ff307984 */ /* 0x000e220008000c00 */
[----:B------:R-:W-:Y:S01]  /*0a60*/  ULDC UR4, c[0x0][0xc14] ;  /* 0x0003050000047ab9 */ /* 0x000fe20000000800 */
[----:B------:R-:W-:Y:S06]  /*0a70*/  BAR.ARV 0x4, 0x120 ;  /* 0x0104800000007b1d */ /* 0x000fec0000002000 */
[----:B0-----:R-:W-:-:S13]  /*0a80*/  ISETP.GE.AND P0, PT, R51, UR4, PT ;  /* 0x0000000433007c0c */ /* 0x001fda000bf06270 */
[----:B------:R-:W-:Y:S05]  /*0a90*/  @P0 EXIT ;  /* 0x000000000000094d */ /* 0x000fea0003800000 */
[----:B------:R-:W2:Y:S01]  /*0aa0*/  LDL.LU R11, [R1+0x30] ;  /* 0x00003000010b7983 */ /* 0x000ea20000300800 */
[----:B------:R-:W-:-:S05]  /*0ab0*/  VIADD R229, R2, 0xffffff80 ;  /* 0xffffff8002e57836 */ /* 0x000fca0000000000 */
[----:B------:R-:W-:-:S04]  /*0ac0*/  SHF.R.S32.HI R0, RZ, 0x1f, R229 ;  /* 0x0000001fff007819 */ /* 0x000fc800000114e5 */
[----:B------:R-:W-:-:S04]  /*0ad0*/  LEA.HI R2, R0, R229, RZ, 0x7 ;  /* 0x000000e500027211 */ /* 0x000fc800078f38ff */
[----:B------:R-:W-:-:S05]  /*0ae0*/  LOP3.LUT R224, R2, 0xffffff80, RZ, 0xc0, !PT ;  /* 0xffffff8002e07812 */ /* 0x000fca00078ec0ff */
[----:B------:R-:W-:-:S05]  /*0af0*/  IMAD.IADD R224, R229, 0x1, -R224 ;  /* 0x00000001e5e07824 */ /* 0x000fca00078e0ae0 */
[----:B------:R-:W-:-:S04]  /*0b00*/  SHF.R.S32.HI R7, RZ, 0x1f, R224 ;  /* 0x0000001fff077819 */ /* 0x000fc800000114e0 */
[----:B------:R-:W-:-:S04]  /*0b10*/  LEA.HI R8, R7, R224, RZ, 0x2 ;  /* 0x000000e007087211 */ /* 0x000fc800078f10ff */
[--C-:B------:R-:W-:Y:S02]  /*0b20*/  SHF.R.S32.HI R9, RZ, 0x2, R8.reuse ;  /* 0x00000002ff097819 */ /* 0x100fe40000011408 */
[----:B------:R-:W-:Y:S02]  /*0b30*/  SHF.R.S32.HI R10, RZ, 0x1f, R8 ;  /* 0x0000001fff0a7819 */ /* 0x000fe40000011408 */
[----:B------:R-:W-:Y:S02]  /*0b40*/  SHF.R.S32.HI R225, RZ, 0x7, R2 ;  /* 0x00000007ffe17819 */ /* 0x000fe40000011402 */
[----:B------:R-:W-:Y:S02]  /*0b50*/  LEA.HI R10, R10, R9, RZ, 0x3 ;  /* 0x000000090a0a7211 */ /* 0x000fe400078f18ff */
[CC--:B------:R-:W-:Y:S02]  /*0b60*/  LEA.HI R4, R0.reuse, R229.reuse, RZ, 0x5 ;  /* 0x000000e500047211 */ /* 0x0c0fe400078f28ff */
[----:B------:R-:W-:-:S02]  /*0b70*/  LEA.HI R3, R0, R229, RZ, 0x4 ;  /* 0x000000e500037211 */ /* 0x000fc400078f20ff */
[----:B------:R-:W-:Y:S02]  /*0b80*/  LOP3.LUT R10, R10, 0xfffffff8, RZ, 0xc0, !PT ;  /* 0xfffffff80a0a7812 */ /* 0x000fe400078ec0ff */
[----:B------:R-:W-:Y:S02]  /*0b90*/  LEA.HI R7, R7, R224, RZ, 0x5 ;  /* 0x000000e007077211 */ /* 0x000fe400078f28ff */
[----:B------:R-:W-:Y:S01]  /*0ba0*/  LEA.HI R2, R2, R225, RZ, 0x1 ;  /* 0x000000e102027211 */ /* 0x000fe200078f08ff */
[----:B------:R-:W-:Y:S01]  /*0bb0*/  IMAD.SHL.U32 R5, R4, 0x20, RZ ;  /* 0x0000002004057824 */ /* 0x000fe200078e00ff */
[----:B------:R-:W-:Y:S02]  /*0bc0*/  LOP3.LUT R4, R3, 0x3fffff0, RZ, 0xc0, !PT ;  /* 0x03fffff003047812 */ /* 0x000fe400078ec0ff */
[----:B------:R-:W-:Y:S02]  /*0bd0*/  IADD3 R10, R9, -R10, RZ ;  /* 0x8000000a090a7210 */ /* 0x000fe40007ffe0ff */
[----:B------:R-:W-:-:S02]  /*0be0*/  SHF.R.S32.HI R7, RZ, 0x5, R7 ;  /* 0x00000005ff077819 */ /* 0x000fc40000011407 */
[----:B------:R-:W-:Y:S02]  /*0bf0*/  LOP3.LUT R2, R2, 0x3fffffe, RZ, 0xc0, !PT ;  /* 0x03fffffe02027812 */ /* 0x000fe400078ec0ff */
[----:B------:R-:W-:Y:S01]  /*0c00*/  SHF.R.S32.HI R6, RZ, 0x4, R3 ;  /* 0x00000004ff067819 */ /* 0x000fe20000011403 */
[----:B------:R-:W-:Y:S01]  /*0c10*/  IMAD.IADD R4, R229, 0x1, -R4 ;  /* 0x00000001e5047824 */ /* 0x000fe200078e0a04 */
[----:B------:R-:W-:Y:S01]  /*0c20*/  LOP3.LUT R5, R5, 0xfffffc00, RZ, 0xc0, !PT ;  /* 0xfffffc0005057812 */ /* 0x000fe200078ec0ff */
[----:B------:R-:W-:Y:S01]  /*0c30*/  IMAD R7, R7, 0x10, R10 ;  /* 0x0000001007077824 */ /* 0x000fe200078e020a */
[----:B------:R-:W-:Y:S01]  /*0c40*/  LEA.HI R3, R3, R6, RZ, 0x1 ;  /* 0x0000000603037211 */ /* 0x000fe200078f08ff */
[----:B------:R-:W-:Y:S01]  /*0c50*/  IMAD.IADD R2, R225, 0x1, -R2 ;  /* 0x00000001e1027824 */ /* 0x000fe200078e0a02 */
[----:B------:R-:W-:Y:S01]  /*0c60*/  LEA.HI R0, R0, R229, RZ, 0x3 ;  /* 0x000000e500007211 */ /* 0x000fe200078f18ff */
[----:B------:R-:W-:Y:S01]  /*0c70*/  IMAD R4, R4, 0x40, R5 ;  /* 0x0000004004047824 */ /* 0x000fe200078e0205 */
[----:B------:R-:W-:Y:S01]  /*0c80*/  LOP3.LUT R3, R3, 0x1ffffffe, RZ, 0xc0, !PT ;  /* 0x1ffffffe03037812 */ /* 0x000fe200078ec0ff */
[----:B------:R-:W-:Y:S01]  /*0c90*/  IMAD R227, R2, 0x40, R7 ;  /* 0x0000004002e37824 */ /* 0x000fe200078e0207 */
[----:B------:R-:W-:-:S02]  /*0ca0*/  LOP3.LUT R5, R8, 0x7ffffffc, RZ, 0xc0, !PT ;  /* 0x7ffffffc08057812 */ /* 0x000fc400078ec0ff */
[----:B------:R-:W-:Y:S01]  /*0cb0*/  LOP3.LUT R2, R0, 0x1ffffff8, RZ, 0xc0, !PT ;  /* 0x1ffffff800027812 */ /* 0x000fe200078ec0ff */
[----:B------:R-:W-:Y:S02]  /*0cc0*/  IMAD.IADD R3, R6, 0x1, -R3 ;  /* 0x0000000106037824 */ /* 0x000fe400078e0a03 */
[----:B------:R-:W-:Y:S02]  /*0cd0*/  IMAD.MOV.U32 R226, RZ, RZ, -0x2 ;  /* 0xfffffffeffe27424 */ /* 0x000fe400078e00ff */
[----:B------:R-:W-:Y:S02]  /*0ce0*/  IMAD.IADD R5, R224, 0x1, -R5 ;  /* 0x00000001e0057824 */ /* 0x000fe400078e0a05 */
[----:B------:R-:W-:Y:S01]  /*0cf0*/  IMAD.IADD R17, R229, 0x1, -R2 ;  /* 0x00000001e5117824 */ /* 0x000fe200078e0a02 */
[----:B------:R-:W-:Y:S01]  /*0d00*/  MOV R16, RZ ;  /* 0x000000ff00107202 */ /* 0x000fe20000000f00 */
[----:B------:R-:W-:Y:S01]  /*0d10*/  IMAD R228, R3, 0x8, R4 ;  /* 0x0000000803e47824 */ /* 0x000fe200078e0204 */
[----:B------:R-:W-:Y:S01]  /*0d20*/  SHF.R.S32.HI R18, RZ, 0x3, R0 ;  /* 0x00000003ff127819 */ /* 0x000fe20000011400 */
[----:B------:R-:W-:-:S02]  /*0d30*/  IMAD R226, R5, R226, 0xb0 ;  /* 0x000000b005e27424 */ /* 0x000fc400078e02e2 */
[----:B------:R-:W-:Y:S02]  /*0d40*/  IMAD.MOV.U32 R223, RZ, RZ, RZ ;  /* 0x000000ffffdf7224 */ /* 0x000fe400078e00ff */
[----:B------:R-:W-:Y:S02]  /*0d50*/  IMAD.MOV.U32 R2, RZ, RZ, RZ ;  /* 0x000000ffff027224 */ /* 0x000fe400078e00ff */
[----:B------:R-:W-:Y:S01]  /*0d60*/  IMAD.SHL.U32 R17, R17, 0x8, RZ ;  /* 0x0000000811117824 */ /* 0x000fe200078e00ff */
[----:B--2---:R-:W-:-:S07]  /*0d70*/  LOP3.LUT R22, R11, 0x1, RZ, 0xfc, !PT ;  /* 0x000000010b167812 */ /* 0x004fce00078efcff */
.L_x_297:
[----:B0---45:R-:W0:Y:S01]  /*0d80*/  LDC.64 R4, c[0x0][0xc60] ;  /* 0x00031800ff047b82 */ /* 0x031e220000000a00 */
[----:B------:R-:W-:Y:S01]  /*0d90*/  ULDC.64 UR8, c[0x0][0x208] ;  /* 0x0000820000087ab9 */ /* 0x000fe20000000a00 */
[----:B------:R-:W-:Y:S01]  /*0da0*/  ULDC.64 UR4, c[0x0][0xa28] ;  /* 0x00028a0000047ab9 */ /* 0x000fe20000000a00 */
[----:B------:R-:W-:Y:S01]  /*0db0*/  IMAD.MOV.U32 R0, RZ, RZ, RZ ;  /* 0x000000ffff007224 */ /* 0x000fe200078e00ff */
[----:B------:R-:W-:Y:S01]  /*0dc0*/  ULDC.64 UR6, c[0x0][0xa20] ;  /* 0x0002880000067ab9 */ /* 0x000fe20000000a00 */
[----:B0-----:R-:W-:-:S05]  /*0dd0*/  IMAD.WIDE R4, R51, 0x4, R4 ;  /* 0x0000000433047825 */ /* 0x001fca00078e0204 */
[----:B--2---:R-:W2:Y:S01]  /*0de0*/  LDG.E R23, desc[UR8][R4.64] ;  /* 0x0000000804177981 */ /* 0x004ea2000c1e1900 */
[----:B------:R-:W-:-:S04]  /*0df0*/  ISETP.NE.U32.AND P0, PT, RZ, UR4, PT ;  /* 0x00000004ff007c0c */ /* 0x000fc8000bf05070 */
[----:B------:R-:W-:Y:S02]  /*0e00*/  ISETP.NE.AND.EX P0, PT, RZ, UR5, PT, P0 ;  /* 0x00000005ff007c0c */ /* 0x000fe4000bf05300 */
[----:B--2---:R-:W-:-:S11]  /*0e10*/  SHF.R.S32.HI R222, RZ, 0x1f, R23 ;  /* 0x0000001fffde7819 */ /* 0x004fd60000011417 */
[----:B------:R-:W-:-:S04]  /*0e20*/  @P0 LEA R6, P1, R23, UR4, 0x2 ;  /* 0x0000000417060c11 */ /* 0x000fc8000f8210ff */
[----:B------:R-:W-:Y:S01]  /*0e30*/  @P0 LEA.HI.X R7, R23, UR5, R222, 0x2, P1 ;  /* 0x0000000517070c11 */ /* 0x000fe200088f14de */
[----:B------:R-:W-:-:S04]  /*0e40*/  ULDC.64 UR4, c[0x0][0x3f8] ;  /* 0x0000fe0000047ab9 */ /* 0x000fc80000000a00 */
[----:B------:R0:W5:Y:S01]  /*0e50*/  @P0 LDG.E R0, desc[UR8][R6.64] ;  /* 0x0000000806000981 */ /* 0x000162000c1e1900 */
[----:B------:R-:W-:Y:S01]  /*0e60*/  ISETP.NE.U32.AND P0, PT, RZ, UR6, PT ;  /* 0x00000006ff007c0c */ /* 0x000fe2000bf05070 */
[----:B------:R-:W-:-:S03]  /*0e70*/  UISETP.NE.U32.AND UP0, UPT, UR4, URZ, UPT ;  /* 0x0000003f0400728c */ /* 0x000fc6000bf05070 */
[----:B------:R-:W-:Y:S01]  /*0e80*/  ISETP.NE.AND.EX P0, PT, RZ, UR7, PT, P0 ;  /* 0x00000007ff007c0c */ /* 0x000fe2000bf05300 */
[----:B------:R-:W-:Y:S01]  /*0e90*/  UISETP.NE.AND.EX UP0, UPT, UR5, URZ, UPT, UP0 ;  /* 0x0000003f0500728c */ /* 0x000fe2000bf05300 */
[----:B------:R-:W-:Y:S02]  /*0ea0*/  ULDC UR4, c[0x0][0x404] ;  /* 0x0001010000047ab9 */ /* 0x000fe40000000800 */
[----:B------:R-:W-:Y:S01]  /*0eb0*/  ULDC UR5, c[0x0][0x2e0] ;  /* 0x0000b80000057ab9 */ /* 0x000fe20000000800 */
[----:B------:R-:W-:-:S04]  /*0ec0*/  USEL UR4, UR4, 0x1, UP0 ;  /* 0x0000000104047887 */ /* 0x000fc80008000000 */
[----:B------:R-:W-:-:S04]  /*0ed0*/  UIMAD UR4, UR4, UR5, URZ ;  /* 0x00000005040472a4 */ /* 0x000fc8000f8e023f */
[C---:B------:R-:W-:Y:S02]  /*0ee0*/  @P0 LEA R4, P1, R23.reuse, UR6, 0x2 ;  /* 0x0000000617040c11 */ /* 0x040fe4000f8210ff */
[----:B------:R-:W-:Y:S02]  /*0ef0*/  IMAD.U32 R81, RZ, RZ, UR4 ;  /* 0x00000004ff517e24 */ /* 0x000fe4000f8e00ff */
[----:B------:R-:W-:-:S05]  /*0f00*/  @P0 LEA.HI.X R5, R23, UR7, R222, 0x2, P1 ;  /* 0x0000000717050c11 */ /* 0x000fca00088f14de */
[----:B------:R0:W5:Y:S01]  /*0f10*/  @P0 LDG.E R81, desc[UR8][R4.64] ;  /* 0x0000000804510981 */ /* 0x000162000c1e1900 */
[----:B---3--:R-:W-:Y:S05]  /*0f20*/  @P0 BRA `(.L_x_255) ;  /* 0x0000000000280947 */ /* 0x008fea0003800000 */
[----:B------:R-:W-:Y:S02]  /*0f30*/  ULDC.64 UR4, c[0x0][0xa08] ;  /* 0x0002820000047ab9 */ /* 0x000fe40000000a00 */
[----:B------:R-:W-:-:S04]  /*0f40*/  ISETP.NE.U32.AND P0, PT, RZ, UR4, PT ;  /* 0x00000004ff007c0c */ /* 0x000fc8000bf05070 */
[----:B------:R-:W-:-:S13]  /*0f50*/  ISETP.NE.AND.EX P0, PT, RZ, UR5, PT, P0 ;  /* 0x00000005ff007c0c */ /* 0x000fda000bf05300 */
[----:B------:R-:W-:Y:S05]  /*0f60*/  @!P0 BRA `(.L_x_255) ;  /* 0x0000000000188947 */ /* 0x000fea0003800000 */
[----:B0-----:R-:W0:Y:S01]  /*0f70*/  LDC.64 R4, c[0x0][0xa08] ;  /* 0x00028200ff047b82 */ /* 0x001e220000000a00 */
[----:B------:R-:W-:Y:S01]  /*0f80*/  ULDC.64 UR4, c[0x0][0x208] ;  /* 0x0000820000047ab9 */ /* 0x000fe20000000a00 */
[----:B0-----:R-:W-:-:S05]  /*0f90*/  IMAD.WIDE R4, R23, 0x4, R4 ;  /* 0x0000000417047825 */ /* 0x001fca00078e0204 */
[----:B-----5:R-:W2:Y:S04]  /*0fa0*/  LDG.E R81, desc[UR4][R4.64] ;  /* 0x0000000404517981 */ /* 0x020ea8000c1e1900 */
[----:B------:R-:W2:Y:S02]  /*0fb0*/  LDG.E R6, desc[UR4][R4.64+0x4] ;  /* 0x0000040404067981 */ /* 0x000ea4000c1e1900 */
[----:B--2---:R-:W-:-:S07]  /*0fc0*/  IMAD.IADD R81, R6, 0x1, -R81 ;  /* 0x0000000106517824 */ /* 0x004fce00078e0a51 */
.L_x_255:
[----:B-----5:R-:W-:Y:S01]  /*0fd0*/  IMAD.IADD R81, R81, 0x1, -R0 ;  /* 0x0000000151517824 */ /* 0x020fe200078e0a00 */
[----:B------:R-:W-:Y:S01]  /*0fe0*/  MOV R220, R50 ;  /* 0x0000003200dc7202 */ /* 0x000fe20000000f00 */
[----:B------:R-:W-:Y:S01]  /*0ff0*/  IMAD.MOV.U32 R221, RZ, RZ, R49 ;  /* 0x000000ffffdd7224 */ /* 0x000fe200078e0031 */
[----:B------:R-:W-:Y:S01]  /*1000*/  PLOP3.LUT P0, PT, PT, PT, PT, 0x80, 0x0 ;  /* 0x000000000000781c */ /* 0x000fe20003f0f070 */
[C---:B------:R-:W-:Y:S01]  /*1010*/  VIADD R0, R81.reuse, 0xaf ;  /* 0x000000af51007836 */ /* 0x040fe20000000000 */
[----:B------:R-:W-:Y:S01]  /*1020*/  ISETP.GE.AND P1, PT, R81, 0x1, PT ;  /* 0x000000015100780c */ /* 0x000fe20003f26270 */
[----:B------:R-:W-:Y:S01]  /*1030*/  IMAD.MOV.U32 R87, RZ, RZ, RZ ;  /* 0x000000ffff577224 */ /* 0x000fe200078e00ff */
[----:B------:R-:W-:Y:S01]  /*1040*/  CS2R R32, SRZ ;  /* 0x0000000000207805 */ /* 0x000fe2000001ff00 */
[----:B------:R-:W-:Y:S01]  /*1050*/  IMAD.HI R0, R0, 0x2e8ba2e9, RZ ;  /* 0x2e8ba2e900007827 */ /* 0x000fe200078e02ff */
[----:B------:R-:W-:Y:S02]  /*1060*/  CS2R R36, SRZ ;  /* 0x0000000000247805 */ /* 0x000fe4000001ff00 */
[----:B------:R-:W-:-:S02]  /*1070*/  CS2R R34, SRZ ;  /* 0x0000000000227805 */ /* 0x000fc4000001ff00 */
[----:B------:R-:W-:Y:S01]  /*1080*/  CS2R R40, SRZ ;  /* 0x0000000000287805 */ /* 0x000fe2000001ff00 */
[----:B------:R-:W-:Y:S01]  /*1090*/  IMAD.MOV.U32 R29, RZ, RZ, RZ ;  /* 0x000000ffff1d7224 */ /* 0x000fe200078e00ff */
[----:B------:R-:W-:Y:S02]  /*10a0*/  SHF.R.U32.HI R3, RZ, 0x1f, R0 ;  /* 0x0000001fff037819 */ /* 0x000fe40000011600 */
[----:B------:R-:W-:Y:S02]  /*10b0*/  CS2R R38, SRZ ;  /* 0x0000000000267805 */ /* 0x000fe4000001ff00 */
[----:B------:R-:W-:Y:S02]  /*10c0*/  CS2R R44, SRZ ;  /* 0x00000000002c7805 */ /* 0x000fe4000001ff00 */
[----:B------:R-:W-:Y:S02]  /*10d0*/  CS2R R42, SRZ ;  /* 0x00000000002a7805 */ /* 0x000fe4000001ff00 */
[----:B------:R-:W-:Y:S01]  /*10e0*/  LEA.HI.SX32 R120, R0, R3, 0x1b ;  /* 0x0000000300787211 */ /* 0x000fe200078fdaff */
[----:B------:R-:W-:Y:S01]  /*10f0*/  IMAD.MOV.U32 R3, RZ, RZ, RZ ;  /* 0x000000ffff037224 */ /* 0x000fe200078e00ff */
[----:B------:R-:W-:Y:S01]  /*1100*/  CS2R R52, SRZ ;  /* 0x0000000000347805 */ /* 0x000fe2000001ff00 */
[----:B------:R-:W-:Y:S01]  /*1110*/  IMAD.MOV.U32 R0, RZ, RZ, RZ ;  /* 0x000000ffff007224 */ /* 0x000fe200078e00ff */
        /* <DEDUP_REMOVED lines=13> */
[----:B------:R-:W-:Y:S01]  /*11f0*/  CS2R R96, SRZ ;  /* 0x0000000000607805 */ /* 0x000fe2000001ff00 */
[----:B------:R-:W-:Y:S01]  /*1200*/  IMAD.MOV.U32 R80, RZ, RZ, RZ ;  /* 0x000000ffff507224 */ /* 0x000fe200078e00ff */
[----:B------:R-:W-:Y:S02]  /*1210*/  CS2R R98, SRZ ;  /* 0x0000000000627805 */ /* 0x000fe4000001ff00 */
[----:B------:R-:W-:Y:S02]  /*1220*/  CS2R R84, SRZ ;  /* 0x0000000000547805 */ /* 0x000fe4000001ff00 */
[----:B------:R-:W-:Y:S02]  /*1230*/  CS2R R100, SRZ ;  /* 0x0000000000647805 */ /* 0x000fe4000001ff00 */
[----:B------:R-:W-:Y:S02]  /*1240*/  CS2R R102, SRZ ;  /* 0x0000000000667805 */ /* 0x000fe4000001ff00 */
[----:B------:R-:W-:-:S02]  /*1250*/  CS2R R104, SRZ ;  /* 0x0000000000687805 */ /* 0x000fc4000001ff00 */
[----:B0-----:R-:W-:Y:S01]  /*1260*/  CS2R R6, SRZ ;  /* 0x0000000000067805 */ /* 0x001fe2000001ff00 */
[----:B------:R-:W-:Y:S01]  /*1270*/  IMAD.MOV.U32 R8, RZ, RZ, RZ ;  /* 0x000000ffff087224 */ /* 0x000fe200078e00ff */
[----:B------:R-:W-:Y:S01]  /*1280*/  CS2R R106, SRZ ;  /* 0x00000000006a7805 */ /* 0x000fe2000001ff00 */
[----:B------:R-:W-:Y:S02]  /*1290*/  IMAD.MOV.U32 R10, RZ, RZ, RZ ;  /* 0x000000ffff0a7224 */ /* 0x000fe400078e00ff */
[----:B------:R-:W-:Y:S01]  /*12a0*/  IMAD.MOV.U32 R109, RZ, RZ, RZ ;  /* 0x000000ffff6d7224 */ /* 0x000fe200078e00ff */
[----:B------:R-:W-:Y:S06]  /*12b0*/  @!P1 BRA `(.L_x_256) ;  /* 0x000000bc00fc9947 */ /* 0x000fec0003800000 */
[----:B------:R-:W0:Y:S01]  /*12c0*/  SHFL.IDX PT, R0, R225, RZ, 0x1f ;  /* 0x00001fffe1007589 */ /* 0x000e2200000e0000 */
[----:B------:R-:W1:Y:S01]  /*12d0*/  S2UR UR6, SR_CgaCtaId ;  /* 0x00000000000679c3 */ /* 0x000e620000008800 */
[----:B------:R-:W-:Y:S01]  /*12e0*/  UMOV UR5, 0x400 ;  /* 0x0000040000057882 */ /* 0x000fe20000000000 */
[----:B0-----:R-:W-:Y:S01]  /*12f0*/  R2UR UR61, R0 ;  /* 0x00000000003d72ca */ /* 0x001fe200000e0000 */
[----:B-1----:R-:W-:-:S04]  /*1300*/  ULEA UR5, UR6, UR5, 0x18 ;  /* 0x0000000506057291 */ /* 0x002fc8000f8ec03f */
[----:B------:R-:W-:-:S04]  /*1310*/  UIADD3 UR5, UR5, 0x16400, URZ ;  /* 0x0001640005057890 */ /* 0x000fc8000fffe03f */
[----:B------:R-:W-:-:S04]  /*1320*/  ULOP3.LUT UP0, URZ, UR5, 0x9f, URZ, 0xc0, !UPT ;  /* 0x0000009f053f7892 */ /* 0x000fc8000f80c03f */
[----:B------:R-:W-:Y:S02]  /*1330*/  ULEA.HI UR4, UR61, UR61, URZ, 0x1 ;  /* 0x0000003d3d047291 */ /* 0x000fe4000f8f083f */
[----:B------:R-:W-:Y:S02]  /*1340*/  PLOP3.LUT P0, PT, PT, PT, UP0, 0x80, 0x0 ;  /* 0x000000000000781c */ /* 0x000fe40003f0f008 */
[----:B------:R-:W-:-:S04]  /*1350*/  ULOP3.LUT UR4, UR4, 0x1e, URZ, 0xc0, !UPT ;  /* 0x0000001e04047892 */ /* 0x000fc8000f8ec03f */
[----:B------:R-:W-:-:S04]  /*1360*/  UIADD3 UR4, UR61, -UR4, URZ ;  /* 0x800000043d047290 */ /* 0x000fc8000fffe03f */
[----:B------:R-:W-:-:S04]  /*1370*/  ULEA UR4, UR4, UR5, 0xd ;  /* 0x0000000504047291 */ /* 0x000fc8000f8e683f */
[----:B------:R-:W-:-:S04]  /*1380*/  USHF.R.U32.HI UR4, URZ, 0x4, UR4 ;  /* 0x000000043f047899 */ /* 0x000fc80008011604 */
[----:B------:R-:W-:Y:S01]  /*1390*/  ULOP3.LUT UR36, UR4, 0x3fff, URZ, 0xc0, !UPT ;  /* 0x00003fff04247892 */ /* 0x000fe2000f8ec03f */
[----:B------:R-:W-:Y:S11]  /*13a0*/  @!P0 BRA `(.L_x_257) ;  /* 0x0000000000408947 */ /* 0x000ff60003800000 */
[----:B------:R-:W-:Y:S01]  /*13b0*/  MOV R0, 0x0 ;  /* 0x0000000000007802 */ /* 0x000fe20000000f00 */
[----:B------:R-:W-:Y:S01]  /*13c0*/  ULDC.64 UR4, c[0x4][0xa0] ;  /* 0x0100280000047ab9 */ /* 0x000fe20000000a00 */
[----:B------:R-:W-:Y:S01]  /*13d0*/  ULDC.64 UR6, c[0x4][0x40] ;  /* 0x0100100000067ab9 */ /* 0x000fe20000000a00 */
[----:B------:R-:W-:Y:S01]  /*13e0*/  MOV R4, UR4 ;  /* 0x0000000400047c02 */ /* 0x000fe20008000f00 */
[----:B------:R0:W1:Y:S01]  /*13f0*/  LDC.64 R14, c[0x4][R0] ;  /* 0x01000000000e7b82 */ /* 0x0000620000000a00 */
[----:B------:R-:W-:Y:S01]  /*1400*/  IMAD.U32 R5, RZ, RZ, UR5 ;  /* 0x00000005ff057e24 */ /* 0x000fe2000f8e00ff */
[----:B------:R-:W-:Y:S01]  /*1410*/  ULDC.64 UR4, c[0x4][0xa8] ;  /* 0x01002a0000047ab9 */ /* 0x000fe20000000a00 */
[----:B------:R-:W-:Y:S02]  /*1420*/  IMAD.U32 R10, RZ, RZ, UR6 ;  /* 0x00000006ff0a7e24 */ /* 0x000fe4000f8e00ff */
[----:B------:R-:W-:Y:S02]  /*1430*/  IMAD.U32 R6, RZ, RZ, UR4 ;  /* 0x00000004ff067e24 */ /* 0x000fe4000f8e00ff */
[----:B------:R-:W-:-:S02]  /*1440*/  IMAD.U32 R7, RZ, RZ, UR5 ;  /* 0x00000005ff077e24 */ /* 0x000fc4000f8e00ff */
[----:B------:R-:W-:Y:S02]  /*1450*/  IMAD.U32 R11, RZ, RZ, UR7 ;  /* 0x00000007ff0b7e24 */ /* 0x000fe4000f8e00ff */
[----:B------:R-:W-:Y:S02]  /*1460*/  IMAD.MOV.U32 R8, RZ, RZ, 0x70 ;  /* 0x00000070ff087424 */ /* 0x000fe400078e00ff */
[----:B------:R-:W-:Y:S02]  /*1470*/  IMAD.MOV.U32 R12, RZ, RZ, 0x1 ;  /* 0x00000001ff0c7424 */ /* 0x000fe400078e00ff */
[----:B0-----:R-:W-:-:S07]  /*1480*/  IMAD.MOV.U32 R13, RZ, RZ, RZ ;  /* 0x000000ffff0d7224 */ /* 0x001fce00078e00ff */
[----:B------:R-:W-:-:S07]  /*1490*/  LEPC R20, `(.L_x_257) ;  /* 0x000000001014794e */ /* 0x000fce0000000000 */
[----:B-1----:R-:W-:Y:S05]  /*14a0*/  CALL.ABS.NOINC R14 ;  /* 0x000000000e007343 */ /* 0x002fea0003c00000 */
.L_x_257:
[----:B------:R-:W0:Y:S01]  /*14b0*/  S2UR UR5, SR_CgaCtaId ;  /* 0x00000000000579c3 */ /* 0x000e220000008800 */
[----:B------:R-:W-:Y:S01]  /*14c0*/  LEA.HI R0, R223, R223, RZ, 0x1 ;  /* 0x000000dfdf007211 */ /* 0x000fe200078f08ff */
[----:B------:R-:W-:Y:S01]  /*14d0*/  UMOV UR4, 0x400 ;  /* 0x0000040000047882 */ /* 0x000fe20000000000 */
[----:B------:R-:W-:Y:S01]  /*14e0*/  BSSY B0, `(.L_x_258) ;  /* 0x0000009000007945 */ /* 0x000fe20003800000 */
[----:B------:R-:W-:Y:S02]  /*14f0*/  ISETP.NE.AND P0, PT, R22, 0x3, PT ;  /* 0x000000031600780c */ /* 0x000fe40003f05270 */
[----:B------:R-:W-:-:S04]  /*1500*/  LOP3.LUT R0, R0, 0xfffffffe, RZ, 0xc0, !PT ;  /* 0xfffffffe00007812 */ /* 0x000fc800078ec0ff */
[----:B------:R-:W-:-:S04]  /*1510*/  IADD3 R3, R223, -R0, RZ ;  /* 0x80000000df037210 */ /* 0x000fc80007ffe0ff */
[----:B------:R-:W-:Y:S01]  /*1520*/  SHF.L.U32 R3, R3, 0x1f, RZ ;  /* 0x0000001f03037819 */ /* 0x000fe200000006ff */
[----:B0-----:R-:W-:-:S06]  /*1530*/  ULEA UR4, UR5, UR4, 0x18 ;  /* 0x0000000405047291 */ /* 0x001fcc000f8ec03f */
[----:B------:R-:W-:-:S04]  /*1540*/  IMAD.U32 R0, RZ, RZ, UR4 ;  /* 0x00000004ff007e24 */ /* 0x000fc8000f8e00ff */
[----:B------:R-:W0:Y:S02]  /*1550*/  SYNCS.PHASECHK.TRANS64.TRYWAIT P1, [R0+URZ+0x34800], R3 ;  /* 0x03480003000075a7 */ /* 0x000e24000802017f */
[----:B0-----:R-:W-:Y:S05]  /*1560*/  @!P1 BRA `(.L_x_259) ;  /* 0x0000012400a89947 */ /* 0x001fea0003800000 */
.L_x_382:
[----:B------:R-:W-:Y:S05]  /*1570*/  BSYNC B0 ;  /* 0x0000000000007941 */ /* 0x000fea0003800000 */
.L_x_258:
[----:B------:R-:W-:Y:S05]  /*1580*/  @!P0 BRA `(.L_x_260) ;  /* 0x0000000000048947 */ /* 0x000fea0003800000 */
[----:B------:R-:W-:Y:S01]  /*1590*/  BPT.TRAP 0x1 ;  /* 0x000000040000795c */ /* 0x000fe20000300000 */
.L_x_260:
[----:B------:R-:W-:Y:S01]  /*15a0*/  IMAD R10, R2, 0x8, R0 ;  /* 0x00000008020a7824 */ /* 0x000fe200078e0200 */
[----:B0-----:R-:W-:-:S04]  /*15b0*/  SHF.L.U32 R3, R16, 0x1f, RZ ;  /* 0x0000001f10037819 */ /* 0x001fc800000006ff */
[----:B------:R0:W1:Y:S01]  /*15c0*/  SYNCS.PHASECHK.TRANS64.TRYWAIT P2, [R10+URZ+0x34830], R3 ;  /* 0x034830030a0075a7 */ /* 0x000062000804017f */
[----:B------:R-:W-:Y:S05]  /*15d0*/  @!P0 BRA `(.L_x_261) ;  /* 0x0000000000048947 */ /* 0x000fea0003800000 */
[----:B------:R-:W-:Y:S01]  /*15e0*/  BPT.TRAP 0x1 ;  /* 0x000000040000795c */ /* 0x000fe20000300000 */
.L_x_261:
[----:B------:R-:W2:Y:S01]  /*15f0*/  S2R R4, SR_TID.X ;  /* 0x0000000000047919 */ /* 0x000ea20000002100 */
[----:B------:R-:W-:Y:S01]  /*1600*/  IMAD.MOV.U32 R87, RZ, RZ, RZ ;  /* 0x000000ffff577224 */ /* 0x000fe200078e00ff */
[----:B--2---:R-:W-:Y:S01]  /*1610*/  LOP3.LUT P1, RZ, R4, 0x7f, RZ, 0xc0, !PT ;  /* 0x0000007f04ff7812 */ /* 0x004fe2000782c0ff */
[----:B-1----:R-:W-:-:S12]  /*1620*/  @P2 BRA `(.L_x_262) ;  /* 0x0000000000082947 */ /* 0x002fd80003800000 */
[----:B------:R-:W1:Y:S02]  /*1630*/  SYNCS.PHASECHK.TRANS64.TRYWAIT P2, [R10+URZ+0x34830], R3 ;  /* 0x034830030a0075a7 */ /* 0x000e64000804017f */
[----:B-1----:R-:W-:Y:S05]  /*1640*/  @!P2 BRA `(.L_x_263) ;  /* 0x000001240084a947 */ /* 0x002fea0003800000 */
.L_x_262:
[----:B------:R-:W-:Y:S05]  /*1650*/  WARPSYNC.ALL ;  /* 0x0000000000007948 */ /* 0x000fea0003800000 */
[----:B01----:R-:W-:Y:S01]  /*1660*/  VIADD R3, R0, 0x1e400 ;  /* 0x0001e40000037836 */ /* 0x003fe20000000000 */
[----:B------:R-:W-:Y:S01]  /*1670*/  ULOP3.LUT UR25, UR36, 0x10000, URZ, 0xfc, !UPT ;  /* 0x0001000024197892 */ /* 0x000fe2000f8efc3f */
[----:B------:R-:W-:Y:S01]  /*1680*/  WARPGROUP.ARRIVE ;  /* 0x00000000000079c5 */ /* 0x000fe20000000000 */
[----:B------:R-:W-:Y:S01]  /*1690*/  UMOV UR5, 0x40000040 ;  /* 0x4000004000057882 */ /* 0x000fe20000000000 */
[----:B------:R-:W-:Y:S01]  /*16a0*/  UMOV UR7, 0x40000040 ;  /* 0x4000004000077882 */ /* 0x000fe20000000000 */
[----:B------:R-:W-:Y:S01]  /*16b0*/  SHF.R.U32.HI R3, RZ, 0x4, R3 ;  /* 0x00000004ff037819 */ /* 0x000fe20000011603 */
[----:B------:R-:W-:Y:S01]  /*16c0*/  UMOV UR45, UR5 ;  /* 0x00000005002d7c82 */ /* 0x000fe20008000000 */
[----:B------:R-:W-:Y:S01]  /*16d0*/  IMAD.U32 R9, RZ, RZ, UR5 ;  /* 0x00000005ff097e24 */ /* 0x000fe2000f8e00ff */
[----:B------:R-:W-:Y:S01]  /*16e0*/  UMOV UR4, UR25 ;  /* 0x0000001900047c82 */ /* 0x000fe20008000000 */
[----:B------:R-:W-:Y:S01]  /*16f0*/  LOP3.LUT R3, R3, 0x3fff, RZ, 0xc0, !PT ;  /* 0x00003fff03037812 */ /* 0x000fe200078ec0ff */
[----:B------:R-:W-:Y:S01]  /*1700*/  UMOV UR44, UR4 ;  /* 0x00000004002c7c82 */ /* 0x000fe20008000000 */
[----:B------:R-:W-:Y:S01]  /*1710*/  IMAD.U32 R8, RZ, RZ, UR4 ;  /* 0x00000004ff087e24 */ /* 0x000fe2000f8e00ff */
[----:B------:R-:W-:Y:S01]  /*1720*/  UMOV UR8, UR44 ;  /* 0x0000002c00087c82 */ /* 0x000fe20008000000 */
[----:B------:R-:W-:Y:S01]  /*1730*/  LOP3.LUT R3, R3, 0x10000, RZ, 0xfc, !PT ;  /* 0x0001000003037812 */ /* 0x000fe200078efcff */
[----:B------:R-:W-:Y:S01]  /*1740*/  UMOV UR9, UR45 ;  /* 0x0000002d00097c82 */ /* 0x000fe20008000000 */
[----:B------:R-:W-:Y:S01]  /*1750*/  UMOV UR11, 0x40000040 ;  /* 0x40000040000b7882 */ /* 0x000fe20000000000 */
[----:B------:R-:W-:Y:S01]  /*1760*/  UMOV UR12, UR44 ;  /* 0x0000002c000c7c82 */ /* 0x000fe20008000000 */
[----:B------:R-:W-:Y:S01]  /*1770*/  UMOV UR13, UR45 ;  /* 0x0000002d000d7c82 */ /* 0x000fe20008000000 */
[----:B------:R-:W-:Y:S01]  /*1780*/  IMAD R4, R2, 0xb00, R3 ;  /* 0x00000b0002047824 */ /* 0x000fe200078e0203 */
[----:B------:R-:W-:Y:S01]  /*1790*/  UMOV UR15, 0x40000040 ;  /* 0x40000040000f7882 */ /* 0x000fe20000000000 */
[----:B------:R-:W-:Y:S01]  /*17a0*/  UMOV UR32, UR44 ;  /* 0x0000002c00207c82 */ /* 0x000fe20008000000 */
[----:B------:R-:W-:Y:S01]  /*17b0*/  UMOV UR33, UR45 ;  /* 0x0000002d00217c82 */ /* 0x000fe20008000000 */
[----:B------:R-:W-:Y:S01]  /*17c0*/  UMOV UR35, 0x40000040 ;  /* 0x4000004000237882 */ /* 0x000fe20000000000 */
[----:B------:R-:W-:Y:S01]  /*17d0*/  R2UR UR24, R4 ;  /* 0x00000000041872ca */ /* 0x000fe200000e0000 */
[----:B------:R-:W-:Y:S01]  /*17e0*/  UMOV UR28, UR44 ;  /* 0x0000002c001c7c82 */ /* 0x000fe20008000000 */
[----:B------:R-:W-:Y:S01]  /*17f0*/  UMOV UR29, UR45 ;  /* 0x0000002d001d7c82 */ /* 0x000fe20008000000 */
[----:B------:R-:W-:Y:S01]  /*1800*/  UMOV UR31, 0x40000040 ;  /* 0x40000040001f7882 */ /* 0x000fe20000000000 */
        /* <DEDUP_REMOVED lines=10> */
[----:B------:R-:W-:Y:S01]  /*18b0*/  UIADD3 UR10, UR24, 0x100, URZ ;  /* 0x00000100180a7890 */ /* 0x000fe2000fffe03f */
[----:B------:R-:W-:Y:S01]  /*18c0*/  HGMMA.64x16x16.F32 R112, gdesc[UR4], RZ, !UPT, gsb0 ;  /* 0x00200000047079f0 */ /* 0x000fe2000c0008ff */
[----:B------:R-:W-:Y:S01]  /*18d0*/  UIADD3 UR6, UR24, 0x80, URZ ;  /* 0x0000008018067890 */ /* 0x000fe2000fffe03f */
[----:B------:R-:W-:Y:S01]  /*18e0*/  P2R R122, PR, RZ, 0x1 ;  /* 0x00000001ff7a7803 */ /* 0x000fe20000000000 */
[----:B------:R-:W-:Y:S01]  /*18f0*/  UMOV UR4, UR44 ;  /* 0x0000002c00047c82 */ /* 0x000fe20008000000 */
[----:B------:R-:W-:Y:S01]  /*1900*/  UMOV UR5, UR45 ;  /* 0x0000002d00057c82 */ /* 0x000fe20008000000 */
[----:B------:R-:W-:Y:S01]  /*1910*/  UMOV UR7, 0x40000040 ;  /* 0x4000004000077882 */ /* 0x000fe20000000000 */
[----:B------:R-:W-:Y:S01]  /*1920*/  UIADD3 UR14, UR24, 0x180, URZ ;  /* 0x00000180180e7890 */ /* 0x000fe2000fffe03f */
[----:B------:R-:W-:Y:S01]  /*1930*/  @!P1 VIADD R10, R10, 0x34840 ;  /* 0x000348400a0a9836 */ /* 0x000fe20000000000 */
[----:B------:R-:W-:-:S02]  /*1940*/  UIADD3 UR34, UR24, 0x200, URZ ;  /* 0x0000020018227890 */ /* 0x000fc4000fffe03f */
[----:B------:R-:W-:Y:S02]  /*1950*/  UIADD3 UR30, UR24, 0x280, URZ ;  /* 0x00000280181e7890 */ /* 0x000fe4000fffe03f */
[----:B------:R-:W-:Y:S02]  /*1960*/  UIADD3 UR22, UR24, 0x300, URZ ;  /* 0x0000030018167890 */ /* 0x000fe4000fffe03f */
[----:B------:R-:W-:Y:S02]  /*1970*/  UIADD3 UR18, UR24, 0x380, URZ ;  /* 0x0000038018127890 */ /* 0x000fe4000fffe03f */
[----:B------:R-:W-:Y:S02]  /*1980*/  UIADD3 UR38, UR24, 0x400, URZ ;  /* 0x0000040018267890 */ /* 0x000fe4000fffe03f */
        /* <DEDUP_REMOVED lines=9> */
[----:B------:R-:W-:Y:S01]  /*1a20*/  UIADD3 UR54, UR24, 0x604, URZ ;  /* 0x0000060418367890 */ /* 0x000fe2000fffe03f */
        /* <DEDUP_REMOVED lines=512> */
[----:B------:R-:W0:Y:S01]  /*3a30*/  MUFU.TANH R12, R12 ;  /* 0x0000000c000c7308 */ /* 0x000e220000002400 */
[----:B------:R-:W-:Y:S01]  /*3a40*/  UMOV UR23, 0x40000040 ;  /* 0x4000004000177882 */ /* 0x000fe20000000000 */
[----:B------:R-:W-:Y:S01]  /*3a50*/  FMUL.FTZ R15, R115, UR6 ;  /* 0x00000006730f7c20 */ /* 0x000fe20008410000 */
[----:B------:R-:W-:Y:S01]  /*3a60*/  FMUL.FTZ R21, R118, UR6 ;  /* 0x0000000676157c20 */ /* 0x000fe20008410000 */
[----:B------:R-:W-:-:S04]  /*3a70*/  FMUL.FTZ R83, R119, UR6 ;  /* 0x0000000677537c20 */ /* 0x000fc80008410000 */
[----:B------:R-:W-:Y:S08]  /*3a80*/  MUFU.TANH R13, R13 ;  /* 0x0000000d000d7308 */ /* 0x000ff00000002400 */
[----:B------:R-:W1:Y:S08]  /*3a90*/  MUFU.TANH R14, R14 ;  /* 0x0000000e000e7308 */ /* 0x000e700000002400 */
[----:B------:R-:W2:Y:S08]  /*3aa0*/  MUFU.TANH R20, R20 ;  /* 0x0000001400147308 */ /* 0x000eb00000002400 */
[----:B------:R-:W3:Y:S08]  /*3ab0*/  MUFU.TANH R11, R11 ;  /* 0x0000000b000b7308 */ /* 0x000ef00000002400 */
        /* <DEDUP_REMOVED lines=11> */
[----:B------:R-:W4:Y:S01]  /*3b70*/  MUFU.TANH R80, R80 ;  /* 0x0000005000507308 */ /* 0x000f220000002400 */
        /* <DEDUP_REMOVED lines=22> */
[----:B------:R-:W-:Y:S01]  /*3ce0*/  FMUL.FTZ R98, R98, UR6 ;  /* 0x0000000662627c20 */ /* 0x000fe20008410000 */
[----:B------:R-:W-:Y:S01]  /*3cf0*/  FMUL.FTZ R102, R102, UR6 ;  /* 0x0000000666667c20 */ /* 0x000fe20008410000 */
[----:B------:R-:W5:Y:S08]  /*3d00*/  MUFU.TANH R105, R105 ;  /* 0x0000006900697308 */ /* 0x000f700000002400 */
        /* <DEDUP_REMOVED lines=9> */
[----:B------:R-:W-:Y:S02]  /*3da0*/  FMUL.FTZ R88, R88, UR6 ;  /* 0x0000000658587c20 */ /* 0x000fe40008410000 */
[----:B------:R-:W5:Y:S01]  /*3db0*/  MUFU.TANH R106, R106 ;  /* 0x0000006a006a7308 */ /* 0x000f620000002400 */
        /* <DEDUP_REMOVED lines=10> */
[----:B------:R-:W5:Y:S08]  /*3e60*/  MUFU.TANH R98, R98 ;  /* 0x0000006200627308 */ /* 0x000f700000002400 */
[----:B------:R-:W5:Y:S08]  /*3e70*/  MUFU.TANH R88, R88 ;  /* 0x0000005800587308 */ /* 0x000f700000002400 */
[----:B------:R-:W5:Y:S08]  /*3e80*/  MUFU.TANH R89, R89 ;  /* 0x0000005900597308 */ /* 0x000f700000002400 */
[----:B------:R-:W5:Y:S01]  /*3e90*/  MUFU.TANH R102, R102 ;  /* 0x0000006600667308 */ /* 0x000f620000002400 */
[----:B------:R-:W-:-:S02]  /*3ea0*/  WARPGROUP.DEPBAR.LE gsb0, 0x0 ;  /* 0x00008000000079c5 */ /* 0x000fc40000010000 */
[----:B------:R-:W-:-:S05]  /*3eb0*/  WARPGROUP.ARRIVE ;  /* 0x00000000000079c5 */ /* 0x000fca0000000000 */
[----:B------:R-:W5:Y:S01]  /*3ec0*/  MUFU.TANH R92, R92 ;  /* 0x0000005c005c7308 */ /* 0x000f620000002400 */
[----:B------:R-:W-:Y:S01]  /*3ed0*/  FMUL.FTZ R72, R72, UR6 ;  /* 0x0000000648487c20 */ /* 0x000fe20008410000 */
[----:B------:R-:W-:Y:S01]  /*3ee0*/  FMUL.FTZ R73, R73, UR6 ;  /* 0x0000000649497c20 */ /* 0x000fe20008410000 */
[----:B------:R-:W-:Y:S01]  /*3ef0*/  FMUL.FTZ R76, R76, UR6 ;  /* 0x000000064c4c7c20 */ /* 0x000fe20008410000 */
[----:B------:R-:W-:Y:S01]  /*3f00*/  FMUL.FTZ R77, R77, UR6 ;  /* 0x000000064d4d7c20 */ /* 0x000fe20008410000 */
[----:B------:R-:W-:Y:S01]  /*3f10*/  HGMMA.64x16x16.F32 R64, gdesc[UR20], R64, gsb0 ;  /* 0x00200000144079f0 */ /* 0x000fe20008000840 */
[----:B------:R-:W-:Y:S01]  /*3f20*/  UIADD3 UR22, UR24, 0x886, URZ ;  /* 0x0000088618167890 */ /* 0x000fe2000fffe03f */
[----:B------:R-:W-:Y:S01]  /*3f30*/  FMUL.FTZ R74, R74, UR6 ;  /* 0x000000064a4a7c20 */ /* 0x000fe20008410000 */
[----:B------:R-:W-:Y:S01]  /*3f40*/  UMOV UR23, 0x40000040 ;  /* 0x4000004000177882 */ /* 0x000fe20000000000 */
[----:B------:R-:W5:Y:S01]  /*3f50*/  MUFU.TANH R93, R93 ;  /* 0x0000005d005d7308 */ /* 0x000f620000002400 */
[----:B------:R-:W-:Y:S01]  /*3f60*/  FMUL.FTZ R75, R75, UR6 ;  /* 0x000000064b4b7c20 */ /* 0x000fe20008410000 */
[----:B------:R-:W-:Y:S01]  /*3f70*/  FMUL.FTZ R78, R78, UR6 ;  /* 0x000000064e4e7c20 */ /* 0x000fe20008410000 */
[----:B------:R-:W-:-:S05]  /*3f80*/  FMUL.FTZ R79, R79, UR6 ;  /* 0x000000064f4f7c20 */ /* 0x000fca0008410000 */
[----:B------:R-:W5:Y:S08]  /*3f90*/  MUFU.TANH R90, R90 ;  /* 0x0000005a005a7308 */ /* 0x000f700000002400 */
[----:B------:R-:W5:Y:S08]  /*3fa0*/  MUFU.TANH R72, R72 ;  /* 0x0000004800487308 */ /* 0x000f700000002400 */
[----:B------:R-:W5:Y:S08]  /*3fb0*/  MUFU.TANH R73, R73 ;  /* 0x0000004900497308 */ /* 0x000f700000002400 */
        /* <DEDUP_REMOVED lines=17> */
[----:B------:R-:W-:Y:S08]  /*40d0*/  MUFU.TANH R64, R69 ;  /* 0x0000004500407308 */ /* 0x000ff00000002400 */
[----:B------:R-:W-:Y:S08]  /*40e0*/  MUFU.TANH R116, R67 ;  /* 0x0000004300747308 */ /* 0x000ff00000002400 */
[----:B------:R-:W5:Y:S08]  /*40f0*/  MUFU.TANH R77, R77 ;  /* 0x0000004d004d7308 */ /* 0x000f700000002400 */
[----:B------:R-:W5:Y:S08]  /*4100*/  MUFU.TANH R74, R74 ;  /* 0x0000004a004a7308 */ /* 0x000f700000002400 */
[----:B------:R-:W5:Y:S01]  /*4110*/  MUFU.TANH R75, R75 ;  /* 0x0000004b004b7308 */ /* 0x000f620000002400 */
[----:B------:R-:W-:-:S02]  /*4120*/  WARPGROUP.DEPBAR.LE gsb0, 0x0 ;  /* 0x00008000000079c5 */ /* 0x000fc40000010000 */
[----:B------:R-:W-:Y:S01]  /*4130*/  WARPGROUP.ARRIVE ;  /* 0x00000000000079c5 */ /* 0x000fe20000000000 */
[----:B0-----:R-:W-:Y:S01]  /*4140*/  FMUL.FTZ R66, R56, UR6 ;  /* 0x0000000638427c20 */ /* 0x001fe20008410000 */
[----:B------:R-:W-:Y:S01]  /*4150*/  FMUL.FTZ R56, R57, UR6 ;  /* 0x0000000639387c20 */ /* 0x000fe20008410000 */
[----:B------:R-:W-:Y:S01]  /*4160*/  FMUL.FTZ R57, R58, UR6 ;  /* 0x000000063a397c20 */ /* 0x000fe20008410000 */
[----:B------:R-:W-:Y:S01]  /*4170*/  FMUL.FTZ R58, R61, UR6 ;  /* 0x000000063d3a7c20 */ /* 0x000fe20008410000 */
[----:B------:R-:W-:Y:S01]  /*4180*/  IMAD.IADD R61, R226, 0x1, R81 ;  /* 0x00000001e23d7824 */ /* 0x000fe200078e0251 */
        /* <DEDUP_REMOVED lines=8> */
[----:B------:R-:W-:Y:S08]  /*4210*/  MUFU.TANH R128, R63 ;  /* 0x0000003f00807308 */ /* 0x000ff00000002400 */
[----:B------:R1:W-:Y:S08]  /*4220*/  MUFU.TANH R126, R59 ;  /* 0x0000003b007e7308 */ /* 0x0003f00000002400 */
[----:B------:R-:W5:Y:S08]  /*4230*/  MUFU.TANH R141, R65 ;  /* 0x00000041008d7308 */ /* 0x000f700000002400 */
[----:B------:R-:W5:Y:S08]  /*4240*/  MUFU.TANH R78, R78 ;  /* 0x0000004e004e7308 */ /* 0x000f700000002400 */
[----:B------:R-:W5:Y:S08]  /*4250*/  MUFU.TANH R68, R68 ;  /* 0x0000004400447308 */ /* 0x000f700000002400 */
[----:B------:R-:W5:Y:S01]  /*4260*/  MUFU.TANH R79, R79 ;  /* 0x0000004f004f7308 */ /* 0x000f620000002400 */
[----:B------:R-:W-:-:S02]  /*4270*/  WARPGROUP.DEPBAR.LE gsb0, 0x0 ;  /* 0x00008000000079c5 */ /* 0x000fc40000010000 */
[----:B------:R-:W-:Y:S01]  /*4280*/  WARPGROUP.ARRIVE ;  /* 0x00000000000079c5 */ /* 0x000fe20000000000 */
[----:B0-----:R-:W-:Y:S01]  /*4290*/  FMUL.FTZ R57, R48, UR6 ;  /* 0x0000000630397c20 */ /* 0x001fe20008410000 */
[----:B------:R-:W-:Y:S02]  /*42a0*/  IMAD R48, R120, -0xb0, R61 ;  /* 0xffffff5078307824 */ /* 0x000fe400078e023d */
[----:B------:R-:W-:Y:S01]  /*42b0*/  FMUL.FTZ R49, R49, UR6 ;  /* 0x0000000631317c20 */ /* 0x000fe20008410000 */
[----:B------:R-:W-:Y:S01]  /*42c0*/  FMUL.FTZ R51, R51, UR6 ;  /* 0x0000000633337c20 */ /* 0x000fe20008410000 */
[----:B------:R-:W-:Y:S01]  /*42d0*/  FMUL.FTZ R53, R53, UR6 ;  /* 0x0000000635357c20 */ /* 0x000fe20008410000 */
[----:B------:R-:W-:Y:S01]  /*42e0*/  HGMMA.64x16x16.F32 R40, gdesc[UR20], R40, gsb0 ;  /* 0x00200000142879f0 */ /* 0x000fe20008000828 */
[C---:B------:R-:W-:Y:S01]  /*42f0*/  ISETP.GT.AND P5, PT, R48.reuse, RZ, PT ;  /* 0x000000ff3000720c */ /* 0x040fe20003fa4270 */
[----:B------:R-:W-:Y:S01]  /*4300*/  UIADD3 UR22, UR24, 0xa06, URZ ;  /* 0x00000a0618167890 */ /* 0x000fe2000fffe03f */
[C---:B------:R-:W-:Y:S01]  /*4310*/  ISETP.GT.AND P4, PT, R48.reuse, 0x1, PT ;  /* 0x000000013000780c */ /* 0x040fe20003f84270 */
[----:B------:R-:W-:Y:S01]  /*4320*/  UMOV UR23, 0x40000040 ;  /* 0x4000004000177882 */ /* 0x000fe20000000000 */
[----:B------:R-:W-:Y:S01]  /*4330*/  ISETP.GT.AND P2, PT, R48, 0x8, PT ;  /* 0x000000083000780c */ /* 0x000fe20003f44270 */
[----:B------:R0:W-:Y:S01]  /*4340*/  MUFU.TANH R161, R49 ;  /* 0x0000003100a17308 */ /* 0x0001e20000002400 */
[----:B------:R-:W-:Y:S01]  /*4350*/  FSEL R91, R12, -INF , P5 ;  /* 0xff8000000c5b7808 */ /* 0x000fe20002800000 */
[----:B-1----:R-:W-:Y:S01]  /*4360*/  FMUL.FTZ R59, R55, UR6 ;  /* 0x00000006373b7c20 */ /* 0x002fe20008410000 */
[----:B------:R-:W-:Y:S01]  /*4370*/  FSEL R95, R14, -INF , P2 ;  /* 0xff8000000e5f7808 */ /* 0x000fe20001000000 */
[----:B------:R-:W-:Y:S01]  /*4380*/  FMUL.FTZ R52, R52, UR6 ;  /* 0x0000000634347c20 */ /* 0x000fe20008410000 */
[----:B------:R-:W-:Y:S01]  /*4390*/  ISETP.GT.AND P3, PT, R48, 0x9, PT ;  /* 0x000000093000780c */ /* 0x000fe20003f64270 */
[----:B------:R-:W-:Y:S01]  /*43a0*/  FMUL.FTZ R50, R50, UR6 ;  /* 0x0000000632327c20 */ /* 0x000fe20008410000 */
[----:B------:R-:W-:Y:S01]  /*43b0*/  ISETP.GT.AND P6, PT, R48, 0x10, PT ;  /* 0x000000103000780c */ /* 0x000fe20003fc4270 */
[----:B------:R-:W-:Y:S01]  /*43c0*/  MUFU.TANH R165, R53 ;  /* 0x0000003500a57308 */ /* 0x000fe20000002400 */
[----:B--2---:R-:W-:Y:S01]  /*43d0*/  FSEL R99, R20, -INF , P3 ;  /* 0xff80000014637808 */ /* 0x004fe20001800000 */
[----:B------:R-:W-:Y:S01]  /*43e0*/  FMUL.FTZ R54, R54, UR6 ;  /* 0x0000000636367c20 */ /* 0x000fe20008410000 */
[----:B---3--:R-:W-:-:S02]  /*43f0*/  FSEL R11, R11, -INF , P5 ;  /* 0xff8000000b0b7808 */ /* 0x008fc40002800000 */
[----:B------:R-:W-:Y:S02]  /*4400*/  ISETP.GT.AND P5, PT, R48, 0x11, PT ;  /* 0x000000113000780c */ /* 0x000fe40003fa4270 */
[----:B----4-:R-:W-:Y:S01]  /*4410*/  FSEL R101, R80, -INF , P6 ;  /* 0xff80000050657808 */ /* 0x010fe20003000000 */
[----:B------:R-:W-:Y:S01]  /*4420*/  MUFU.TANH R159, R57 ;  /* 0x00000039009f7308 */ /* 0x000fe20000002400 */
[----:B------:R-:W-:Y:S01]  /*4430*/  FSEL R12, R15, -INF , P4 ;  /* 0xff8000000f0c7808 */ /* 0x000fe20002000000 */
[----:B------:R-:W-:Y:S01]  /*4440*/  IMAD.MOV.U32 R80, RZ, RZ, R87 ;  /* 0x000000ffff507224 */ /* 0x000fe200078e0057 */
[----:B-----5:R-:W-:Y:S02]  /*4450*/  FSEL R103, R82, -INF , P5 ;  /* 0xff80000052677808 */ /* 0x020fe40002800000 */
[----:B------:R-:W-:Y:S02]  /*4460*/  FSEL R15, R83, -INF , P3 ;  /* 0xff800000530f7808 */ /* 0x000fe40001800000 */
[----:B------:R-:W-:Y:S01]  /*4470*/  ISETP.GT.AND P3, PT, R48, 0x20, PT ;  /* 0x000000203000780c */ /* 0x000fe20003f64270 */
[----:B------:R-:W1:Y:S01]  /*4480*/  MUFU.TANH R56, R56 ;  /* 0x0000003800387308 */ /* 0x000e620000002400 */
[----:B------:R-:W-:-:S02]  /*4490*/  MOV R82, R87 ;  /* 0x0000005700527202 */ /* 0x000fc40000000f00 */
[----:B------:R-:W-:-:S05]  /*44a0*/  FSEL R113, R105, -INF , P3 ;  /* 0xff80000069717808 */ /* 0x000fca0001800000 */
[----:B------:R-:W-:Y:S08]  /*44b0*/  MUFU.TANH R60, R60 ;  /* 0x0000003c003c7308 */ /* 0x000ff00000002400 */
[----:B------:R-:W2:Y:S01]  /*44c0*/  MUFU.TANH R62, R62 ;  /* 0x0000003e003e7308 */ /* 0x000ea20000002400 */
[----:B------:R-:W-:Y:S02]  /*44d0*/  WARPGROUP.DEPBAR.LE gsb0, 0x0 ;  /* 0x00008000000079c5 */ /* 0x000fe40000010000 */
        /* <DEDUP_REMOVED lines=24> */
[----:B------:R-:W-:Y:S01]  /*4660*/  MUFU.TANH R167, R61 ;  /* 0x0000003d00a77308 */ /* 0x000fe20000002400 */
[----:B------:R-:W-:Y:S01]  /*4670*/  FMNMX.FTZ R14, R107, R14, !PT ;  /* 0x0000000e6b0e7209 */ /* 0x000fe20007810000 */
[----:B------:R-:W-:Y:S01]  /*4680*/  FMUL.FTZ R46, R46, UR6 ;  /* 0x000000062e2e7c20 */ /* 0x000fe20008410000 */
[----:B------:R-:W-:Y:S01]  /*4690*/  ISETP.GT.AND P6, PT, R48, 0x21, PT ;  /* 0x000000213000780c */ /* 0x000fe20003fc4270 */
[----:B------:R-:W-:Y:S01]  /*46a0*/  IMAD.MOV.U32 R84, RZ, RZ, R87 ;  /* 0x000000ffff547224 */ /* 0x000fe200078e0057 */
[----:B------:R-:W-:-:S02]  /*46b0*/  FMNMX.FTZ R14, R111, R14, !PT ;  /* 0x0000000e6f0e7209 */ /* 0x000fc40007810000 */
[----:B------:R-:W-:Y:S01]  /*46c0*/  FSEL R41, R86, -INF , P5 ;  /* 0xff80000056297808 */ /* 0x000fe20002800000 */
[----:B------:R-:W-:Y:S01]  /*46d0*/  MUFU.TANH R169, R63 ;  /* 0x0000003f00a97308 */ /* 0x000fe20000002400 */
[----:B------:R-:W-:Y:S01]  /*46e0*/  ISETP.GT.AND P5, PT, R48, 0x28, PT ;  /* 0x000000283000780c */ /* 0x000fe20003fa4270 */
[----:B------:R-:W-:Y:S01]  /*46f0*/  IMAD.MOV.U32 R86, RZ, RZ, R87 ;  /* 0x000000ffff567224 */ /* 0x000fe200078e0057 */
[----:B------:R-:W-:Y:S02]  /*4700*/  FSEL R115, R96, -INF , P6 ;  /* 0xff80000060737808 */ /* 0x000fe40003000000 */
[----:B------:R-:W-:Y:S02]  /*4710*/  FMNMX.FTZ R14, R113, R14, !PT ;  /* 0x0000000e710e7209 */ /* 0x000fe40007810000 */
[----:B------:R-:W-:Y:S01]  /*4720*/  FSEL R43, R110, -INF , P4 ;  /* 0xff8000006e2b7808 */ /* 0x000fe20002000000 */
[----:B------:R-:W4:Y:S01]  /*4730*/  MUFU.TANH R66, R66 ;  /* 0x0000004200427308 */ /* 0x000f220000002400 */
[----:B------:R-:W-:-:S02]  /*4740*/  ISETP.GT.AND P4, PT, R48, 0x29, PT ;  /* 0x000000293000780c */ /* 0x000fc40003f84270 */
[----:B------:R-:W-:Y:S02]  /*4750*/  FSEL R117, R100, -INF , P5 ;  /* 0xff80000064757808 */ /* 0x000fe40002800000 */
[----:B------:R-:W-:Y:S02]  /*4760*/  FMNMX.FTZ R14, R115, R14, !PT ;  /* 0x0000000e730e7209 */ /* 0x000fe40007810000 */
[----:B------:R-:W-:Y:S01]  /*4770*/  FSEL R45, R106, -INF , P2 ;  /* 0xff8000006a2d7808 */ /* 0x000fe20001000000 */
[----:B------:R-:W-:Y:S01]  /*4780*/  MUFU.TANH R118, R71 ;  /* 0x0000004700767308 */ /* 0x000fe20000002400 */
[----:B------:R-:W-:Y:S02]  /*4790*/  ISETP.GT.AND P2, PT, R48, 0x30, PT ;  /* 0x000000303000780c */ /* 0x000fe40003f44270 */
[----:B------:R-:W-:Y:S02]  /*47a0*/  FSEL R119, R119, -INF , P4 ;  /* 0xff80000077777808 */ /* 0x000fe40002000000 */
[----:B------:R-:W-:-:S02]  /*47b0*/  FMNMX.FTZ R14, R117, R14, !PT ;  /* 0x0000000e750e7209 */ /* 0x000fc40007810000 */
[----:B------:R-:W-:Y:S01]  /*47c0*/  FSEL R47, R98, -INF , P3 ;  /* 0xff800000622f7808 */ /* 0x000fe20001800000 */
[----:B------:R-:W-:Y:S01]  /*47d0*/  MUFU.TANH R70, R70 ;  /* 0x0000004600467308 */ /* 0x000fe20000002400 */
[----:B------:R-:W-:Y:S02]  /*47e0*/  ISETP.GT.AND P3, PT, R48, 0x31, PT ;  /* 0x000000313000780c */ /* 0x000fe40003f64270 */
[----:B------:R-:W-:Y:S01]  /*47f0*/  FSEL R121, R88, -INF , P2 ;  /* 0xff80000058797808 */ /* 0x000fe20001000000 */
[----:B------:R-:W-:Y:S02]  /*4800*/  WARPGROUP.DEPBAR.LE gsb0, 0x0 ;  /* 0x00008000000079c5 */ /* 0x000fe40000010000 */
[----:B------:R-:W-:Y:S01]  /*4810*/  FMNMX.FTZ R14, R119, R14, !PT ;  /* 0x0000000e770e7209 */ /* 0x000fe20007810000 */
[----:B------:R-:W-:Y:S01]  /*4820*/  FMUL.FTZ R32, R32, UR6 ;  /* 0x0000000620207c20 */ /* 0x000fe20008410000 */
[----:B0-----:R-:W-:Y:S01]  /*4830*/  FSEL R49, R97, -INF , P6 ;  /* 0xff80000061317808 */ /* 0x001fe20003000000 */
[----:B------:R-:W-:Y:S01]  /*4840*/  WARPGROUP.ARRIVE ;  /* 0x00000000000079c5 */ /* 0x000fe20000000000 */
[----:B------:R-:W-:Y:S01]  /*4850*/  ISETP.GT.AND P6, PT, R48, 0x38, PT ;  /* 0x000000383000780c */ /* 0x000fe20003fc4270 */
[----:B------:R0:W5:Y:S01]  /*4860*/  MUFU.TANH R97, R59 ;  /* 0x0000003b00617308 */ /* 0x0001620000002400 */
[----:B------:R-:W-:Y:S01]  /*4870*/  FSEL R123, R89, -INF , P3 ;  /* 0xff800000597b7808 */ /* 0x000fe20001800000 */
[----:B------:R-:W-:Y:S01]  /*4880*/  FMUL.FTZ R36, R36, UR6 ;  /* 0x0000000624247c20 */ /* 0x000fe20008410000 */
[----:B------:R-:W-:Y:S01]  /*4890*/  FMNMX.FTZ R14, R121, R14, !PT ;  /* 0x0000000e790e7209 */ /* 0x000fe20007810000 */
[----:B------:R-:W-:Y:S01]  /*48a0*/  HGMMA.64x16x16.F32 R24, gdesc[UR20], R24, gsb0 ;  /* 0x00200000141879f0 */ /* 0x000fe20008000818 */
[----:B---3--:R-:W-:Y:S01]  /*48b0*/  FSEL R51, R102, -INF , P5 ;  /* 0xff80000066337808 */ /* 0x008fe20002800000 */
[----:B------:R-:W-:Y:S01]  /*48c0*/  FMUL.FTZ R34, R34, UR6 ;  /* 0x0000000622227c20 */ /* 0x000fe20008410000 */
[----:B------:R-:W-:Y:S01]  /*48d0*/  ISETP.GT.AND P5, PT, R48, 0x39, PT ;  /* 0x000000393000780c */ /* 0x000fe20003fa4270 */
[----:B------:R-:W3:Y:S01]  /*48e0*/  MUFU.TANH R32, R32 ;  /* 0x0000002000207308 */ /* 0x000ee20000002400 */
[----:B------:R-:W-:Y:S01]  /*48f0*/  FSEL R125, R92, -INF , P6 ;  /* 0xff8000005c7d7808 */ /* 0x000fe20003000000 */
[----:B------:R-:W-:Y:S01]  /*4900*/  FMUL.FTZ R38, R38, UR6 ;  /* 0x0000000626267c20 */ /* 0x000fe20008410000 */
[----:B------:R-:W-:Y:S01]  /*4910*/  FMNMX.FTZ R14, R123, R14, !PT ;  /* 0x0000000e7b0e7209 */ /* 0x000fe20007810000 */
[----:B------:R-:W-:Y:S01]  /*4920*/  FMUL.FTZ R39, R39, UR6 ;  /* 0x0000000627277c20 */ /* 0x000fe20008410000 */
[----:B------:R-:W-:Y:S01]  /*4930*/  FSEL R53, R108, -INF , P4 ;  /* 0xff8000006c357808 */ /* 0x000fe20002000000 */
[----:B------:R-:W-:Y:S01]  /*4940*/  IMAD.U32 R88, RZ, RZ, UR7 ;  /* 0x00000007ff587e24 */ /* 0x000fe2000f8e00ff */
[----:B------:R-:W-:Y:S01]  /*4950*/  ISETP.GT.AND P4, PT, R48, 0x40, PT ;  /* 0x000000403000780c */ /* 0x000fe20003f84270 */
[----:B------:R1:W-:Y:S01]  /*4960*/  MUFU.TANH R105, R67 ;  /* 0x0000004300697308 */ /* 0x0003e20000002400 */
[----:B------:R-:W-:-:S02]  /*4970*/  FSEL R127, R93, -INF , P5 ;  /* 0xff8000005d7f7808 */ /* 0x000fc40002800000 */
[----:B------:R-:W-:Y:S02]  /*4980*/  FMNMX.FTZ R14, R125, R14, !PT ;  /* 0x0000000e7d0e7209 */ /* 0x000fe40007810000 */
[----:B------:R-:W-:Y:S02]  /*4990*/  FSEL R55, R90, -INF , P2 ;  /* 0xff8000005a377808 */ /* 0x000fe40001000000 */
[----:B------:R-:W-:Y:S01]  /*49a0*/  ISETP.GT.AND P2, PT, R48, 0x41, PT ;  /* 0x000000413000780c */ /* 0x000fe20003f44270 */
[----:B------:R-:W3:Y:S01]  /*49b0*/  MUFU.TANH R58, R58 ;  /* 0x0000003a003a7308 */ /* 0x000ee20000002400 */
[----:B------:R-:W-:Y:S01]  /*49c0*/  FSEL R129, R72, -INF , P4 ;  /* 0xff80000048817808 */ /* 0x000fe20002000000 */
[----:B------:R-:W-:Y:S01]  /*49d0*/  IMAD.MOV.U32 R72, RZ, RZ, R87 ;  /* 0x000000ffff487224 */ /* 0x000fe200078e0057 */
[----:B------:R-:W-:Y:S02]  /*49e0*/  FMNMX.FTZ R14, R127, R14, !PT ;  /* 0x0000000e7f0e7209 */ /* 0x000fe40007810000 */
[----:B------:R-:W-:-:S02]  /*49f0*/  FSEL R57, R109, -INF , P3 ;  /* 0xff8000006d397808 */ /* 0x000fc40001800000 */
[----:B------:R-:W-:Y:S01]  /*4a00*/  ISETP.GT.AND P3, PT, R48, 0x48, PT ;  /* 0x000000483000780c */ /* 0x000fe20003f64270 */
[----:B------:R2:W-:Y:S01]  /*4a10*/  MUFU.TANH R109, R69 ;  /* 0x00000045006d7308 */ /* 0x0005e20000002400 */
[----:B------:R-:W-:Y:S02]  /*4a20*/  FSEL R131, R73, -INF , P2 ;  /* 0xff80000049837808 */ /* 0x000fe40001000000 */
[----:B------:R-:W-:Y:S02]  /*4a30*/  FMNMX.FTZ R14, R129, R14, !PT ;  /* 0x0000000e810e7209 */ /* 0x000fe40007810000 */
[----:B0-----:R-:W-:Y:S02]  /*4a40*/  FSEL R59, R94, -INF , P6 ;  /* 0xff8000005e3b7808 */ /* 0x001fe40003000000 */
[----:B------:R-:W-:Y:S01]  /*4a50*/  ISETP.GT.AND P6, PT, R48, 0x49, PT ;  /* 0x000000493000780c */ /* 0x000fe20003fc4270 */
[----:B------:R-:W0:Y:S01]  /*4a60*/  MUFU.TANH R52, R52 ;  /* 0x0000003400347308 */ /* 0x000e220000002400 */
[----:B------:R-:W-:Y:S01]  /*4a70*/  FSEL R133, R76, -INF , P3 ;  /* 0xff8000004c857808 */ /* 0x000fe20001800000 */
[----:B------:R-:W-:Y:S01]  /*4a80*/  IMAD.MOV.U32 R76, RZ, RZ, R87 ;  /* 0x000000ffff4c7224 */ /* 0x000fe200078e0057 */
[----:B------:R-:W-:-:S02]  /*4a90*/  FMNMX.FTZ R14, R131, R14, !PT ;  /* 0x0000000e830e7209 */ /* 0x000fc40007810000 */
[----:B------:R-:W-:Y:S02]  /*4aa0*/  FSEL R61, R112, -INF , P5 ;  /* 0xff800000703d7808 */ /* 0x000fe40002800000 */
[----:B------:R-:W-:Y:S01]  /*4ab0*/  ISETP.GT.AND P5, PT, R48, 0x50, PT ;  /* 0x000000503000780c */ /* 0x000fe20003fa4270 */
[----:B------:R-:W0:Y:S01]  /*4ac0*/  MUFU.TANH R50, R50 ;  /* 0x0000003200327308 */ /* 0x000e220000002400 */
[----:B------:R-:W-:Y:S02]  /*4ad0*/  FSEL R135, R77, -INF , P6 ;  /* 0xff8000004d877808 */ /* 0x000fe40003000000 */
[----:B------:R-:W-:Y:S01]  /*4ae0*/  FMNMX.FTZ R20, R133, R14, !PT ;  /* 0x0000000e85147209 */ /* 0x000fe20007810000 */
[----:B------:R-:W-:Y:S01]  /*4af0*/  FMUL.FTZ R14, R33, UR6 ;  /* 0x00000006210e7c20 */ /* 0x000fe20008410000 */
[----:B------:R-:W-:Y:S01]  /*4b00*/  FSEL R63, R74, -INF , P4 ;  /* 0xff8000004a3f7808 */ /* 0x000fe20002000000 */
[----:B------:R-:W-:Y:S01]  /*4b10*/  IMAD.MOV.U32 R74, RZ, RZ, R87 ;  /* 0x000000ffff4a7224 */ /* 0x000fe200078e0057 */
[----:B------:R-:W-:Y:S01]  /*4b20*/  ISETP.GT.AND P4, PT, R48, 0x51, PT ;  /* 0x000000513000780c */ /* 0x000fe20003f84270 */
[----:B------:R-:W0:Y:S01]  /*4b30*/  MUFU.TANH R54, R54 ;  /* 0x0000003600367308 */ /* 0x000e220000002400 */
[----:B------:R-:W-:Y:S01]  /*4b40*/  FSEL R137, R137, -INF , P5 ;  /* 0xff80000089897808 */ /* 0x000fe20002800000 */
[----:B------:R-:W-:-:S02]  /*4b50*/  WARPGROUP.DEPBAR.LE gsb0, 0x0 ;  /* 0x00008000000079c5 */ /* 0x000fc40000010000 */
[----:B------:R-:W-:Y:S01]  /*4b60*/  FMNMX.FTZ R20, R135, R20, !PT ;  /* 0x0000001487147209 */ /* 0x000fe20007810000 */
[----:B------:R-:W-:Y:S01]  /*4b70*/  FMUL.FTZ R24, R24, UR6 ;  /* 0x0000000618187c20 */ /* 0x000fe20008410000 */
[----:B------:R-:W-:Y:S01]  /*4b80*/  FSEL R65, R75, -INF , P2 ;  /* 0xff8000004b417808 */ /* 0x000fe20001000000 */
[----:B------:R-:W-:Y:S01]  /*4b90*/  FMUL.FTZ R28, R28, UR6 ;  /* 0x000000061c1c7c20 */ /* 0x000fe20008410000 */
[----:B------:R-:W-:Y:S01]  /*4ba0*/  ISETP.GT.AND P2, PT, R48, 0x58, PT ;  /* 0x000000583000780c */ /* 0x000fe20003f44270 */
[----:B------:R-:W0:Y:S01]  /*4bb0*/  MUFU.TANH R44, R44 ;  /* 0x0000002c002c7308 */ /* 0x000e220000002400 */
[----:B------:R-:W-:Y:S01]  /*4bc0*/  FSEL R141, R141, -INF , P4 ;  /* 0xff8000008d8d7808 */ /* 0x000fe20002000000 */
[----:B------:R-:W-:Y:S01]  /*4bd0*/  FMUL.FTZ R26, R26, UR6 ;  /* 0x000000061a1a7c20 */ /* 0x000fe20008410000 */
[----:B------:R-:W-:Y:S01]  /*4be0*/  FMNMX.FTZ R20, R137, R20, !PT ;  /* 0x0000001489147209 */ /* 0x000fe20007810000 */
[----:B------:R-:W-:Y:S01]  /*4bf0*/  FMUL.FTZ R30, R30, UR6 ;  /* 0x000000061e1e7c20 */ /* 0x000fe20008410000 */
[----:B------:R-:W-:-:S02]  /*4c00*/  FSEL R71, R114, -INF , P5 ;  /* 0xff80000072477808 */ /* 0x000fc40002800000 */
[----:B------:R-:W-:Y:S01]  /*4c10*/  FSEL R73, R116, -INF , P4 ;  /* 0xff80000074497808 */ /* 0x000fe20002000000 */
[----:B------:R-:W0:Y:S01]  /*4c20*/  MUFU.TANH R130, R130 ;  /* 0x0000008200827308 */ /* 0x000e220000002400 */
[----:B-1----:R-:W-:Y:S01]  /*4c30*/  FSEL R67, R78, -INF , P3 ;  /* 0xff8000004e437808 */ /* 0x002fe20001800000 */
[--C-:B------:R-:W-:Y:S01]  /*4c40*/  IMAD.MOV.U32 R78, RZ, RZ, R87.reuse ;  /* 0x000000ffff4e7224 */ /* 0x100fe200078e0057 */
[C---:B------:R-:W-:Y:S02]  /*4c50*/  ISETP.GT.AND P5, PT, R48.reuse, 0x61, PT ;  /* 0x000000613000780c */ /* 0x040fe40003fa4270 */
[C---:B------:R-:W-:Y:S02]  /*4c60*/  ISETP.GT.AND P4, PT, R48.reuse, 0x68, PT ;  /* 0x000000683000780c */ /* 0x040fe40003f84270 */
[----:B------:R-:W-:Y:S01]  /*4c70*/  ISETP.GT.AND P3, PT, R48, 0x59, PT ;  /* 0x000000593000780c */ /* 0x000fe20003f64270 */
[----:B------:R-:W1:Y:S01]  /*4c80*/  MUFU.TANH R14, R14 ;  /* 0x0000000e000e7308 */ /* 0x000e620000002400 */
[----:B------:R-:W-:Y:S01]  /*4c90*/  FSEL R145, R68, -INF , P2 ;  /* 0xff80000044917808 */ /* 0x000fe20001000000 */
[----:B------:R-:W-:Y:S01]  /*4ca0*/  IMAD.MOV.U32 R68, RZ, RZ, R87 ;  /* 0x000000ffff447224 */ /* 0x000fe200078e0057 */
[----:B------:R-:W-:-:S02]  /*4cb0*/  FMNMX.FTZ R20, R141, R20, !PT ;  /* 0x000000148d147209 */ /* 0x000fc40007810000 */
[----:B--2---:R-:W-:Y:S02]  /*4cc0*/  FSEL R69, R79, -INF , P6 ;  /* 0xff8000004f457808 */ /* 0x004fe40003000000 */
[----:B------:R-:W-:Y:S01]  /*4cd0*/  FSEL R153, R56, -INF , P5 ;  /* 0xff80000038997808 */ /* 0x000fe20002800000 */
[----:B------:R-:W2:Y:S01]  /*4ce0*/  MUFU.TANH R46, R46 ;  /* 0x0000002e002e7308 */ /* 0x000ea20000002400 */
[----:B------:R-:W-:Y:S01]  /*4cf0*/  FSEL R83, R62, -INF , P4 ;  /* 0xff8000003e537808 */ /* 0x000fe20002000000 */
[----:B------:R-:W-:Y:S01]  /*4d00*/  IMAD.MOV.U32 R62, RZ, RZ, R87 ;  /* 0x000000ffff3e7224 */ /* 0x000fe200078e0057 */
[----:B------:R-:W-:Y:S02]  /*4d10*/  FSEL R155, R60, -INF , P4 ;  /* 0xff8000003c9b7808 */ /* 0x000fe40002000000 */
[----:B------:R-:W-:Y:S02]  /*4d20*/  ISETP.GT.AND P6, PT, R48, 0x60, PT ;  /* 0x000000603000780c */ /* 0x000fe40003fc4270 */
[----:B------:R-:W-:Y:S01]  /*4d30*/  FSEL R149, R64, -INF , P3 ;  /* 0xff80000040957808 */ /* 0x000fe20001800000 */
[----:B------:R-:W2:Y:S01]  /*4d40*/  MUFU.TANH R36, R36 ;  /* 0x0000002400247308 */ /* 0x000ea20000002400 */
[----:B------:R-:W-:Y:S01]  /*4d50*/  FMNMX.FTZ R56, R145, R20, !PT ;  /* 0x0000001491387209 */ /* 0x000fe20007810000 */
[----:B------:R-:W-:Y:S01]  /*4d60*/  FMUL.FTZ R20, R35, UR6 ;  /* 0x0000000623147c20 */ /* 0x000fe20008410000 */
[----:B------:R-:W-:-:S02]  /*4d70*/  ISETP.GT.AND P4, PT, R48, 0x79, PT ;  /* 0x000000793000780c */ /* 0x000fc40003f84270 */
[----:B----4-:R-:W-:Y:S01]  /*4d80*/  FSEL R151, R66, -INF , P6 ;  /* 0xff80000042977808 */ /* 0x010fe20003000000 */
[----:B------:R-:W-:Y:S01]  /*4d90*/  IMAD.MOV.U32 R66, RZ, RZ, R87 ;  /* 0x000000ffff427224 */ /* 0x000fe200078e0057 */
[----:B------:R-:W-:Y:S01]  /*4da0*/  FMNMX.FTZ R56, R149, R56, !PT ;  /* 0x0000003895387209 */ /* 0x000fe20007810000 */
[----:B------:R-:W4:Y:S01]  /*4db0*/  MUFU.TANH R132, R132 ;  /* 0x0000008400847308 */ /* 0x000f220000002400 */
[----:B-----5:R-:W-:Y:S02]  /*4dc0*/  FSEL R97, R97, -INF , P4 ;  /* 0xff80000061617808 */ /* 0x020fe40002000000 */
[----:B------:R-:W-:Y:S02]  /*4dd0*/  FSEL R165, R165, -INF , P4 ;  /* 0xff800000a5a57808 */ /* 0x000fe40002000000 */
[----:B------:R-:W-:Y:S02]  /*4de0*/  ISETP.GT.AND P4, PT, R48, 0x90, PT ;  /* 0x000000903000780c */ /* 0x000fe40003f84270 */
[----:B------:R-:W-:Y:S01]  /*4df0*/  FMNMX.FTZ R56, R151, R56, !PT ;  /* 0x0000003897387209 */ /* 0x000fe20007810000 */
[----:B------:R-:W-:Y:S01]  /*4e00*/  MUFU.TANH R34, R34 ;  /* 0x0000002200227308 */ /* 0x000fe20000002400 */
[----:B---3--:R-:W-:-:S02]  /*4e10*/  FSEL R175, R32, -INF , P4 ;  /* 0xff80000020af7808 */ /* 0x008fc40002000000 */
[----:B------:R-:W-:Y:S02]  /*4e20*/  FMNMX.FTZ R32, R11, R12, !PT ;  /* 0x0000000c0b207209 */ /* 0x000fe40007810000 */
[----:B------:R-:W-:Y:S01]  /*4e30*/  FSEL R75, R70, -INF , P2 ;  /* 0xff800000464b7808 */ /* 0x000fe20001000000 */
[----:B------:R-:W-:Y:S01]  /*4e40*/  IMAD.MOV.U32 R70, RZ, RZ, R87 ;  /* 0x000000ffff467224 */ /* 0x000fe200078e0057 */
[----:B------:R-:W-:Y:S01]  /*4e50*/  ISETP.GT.AND P2, PT, R48, 0x69, PT ;  /* 0x000000693000780c */ /* 0x000fe20003f44270 */
[----:B------:R-:W-:Y:S01]  /*4e60*/  MUFU.TANH R24, R24 ;  /* 0x0000001800187308 */ /* 0x000fe20000002400 */
[----:B------:R-:W-:Y:S02]  /*4e70*/  FMNMX.FTZ R56, R153, R56, !PT ;  /* 0x0000003899387209 */ /* 0x000fe40007810000 */
[----:B------:R-:W-:Y:S02]  /*4e80*/  FMNMX.FTZ R32, R13, R32, !PT ;  /* 0x000000200d207209 */ /* 0x000fe40007810000 */
[----:B------:R-:W-:-:S02]  /*4e90*/  FSEL R77, R118, -INF , P3 ;  /* 0xff800000764d7808 */ /* 0x000fc40001800000 */
[----:B------:R-:W-:Y:S01]  /*4ea0*/  ISETP.GT.AND P3, PT, R48, 0x70, PT ;  /* 0x000000703000780c */ /* 0x000fe20003f64270 */
[----:B------:R-:W-:Y:S01]  /*4eb0*/  MUFU.TANH R20, R20 ;  /* 0x0000001400147308 */ /* 0x000fe20000002400 */
[----:B------:R-:W-:Y:S02]  /*4ec0*/  FSEL R157, R58, -INF , P2 ;  /* 0xff8000003a9d7808 */ /* 0x000fe40001000000 */
[----:B------:R-:W-:Y:S02]  /*4ed0*/  FMNMX.FTZ R56, R155, R56, !PT ;  /* 0x000000389b387209 */ /* 0x000fe40007810000 */
[----:B------:R-:W-:Y:S02]  /*4ee0*/  FMNMX.FTZ R32, R15, R32, !PT ;  /* 0x000000200f207209 */ /* 0x000fe40007810000 */
[----:B------:R-:W-:Y:S01]  /*4ef0*/  FSEL R79, R124, -INF , P6 ;  /* 0xff8000007c4f7808 */ /* 0x000fe20003000000 */
[----:B------:R-:W-:Y:S01]  /*4f00*/  MUFU.TANH R38, R38 ;  /* 0x0000002600267308 */ /* 0x000fe20000002400 */
[----:B------:R-:W-:-:S02]  /*4f10*/  ISETP.GT.AND P6, PT, R48, 0x71, PT ;  /* 0x000000713000780c */ /* 0x000fc40003fc4270 */
[----:B------:R-:W-:Y:S02]  /*4f20*/  FSEL R159, R159, -INF , P3 ;  /* 0xff8000009f9f7808 */ /* 0x000fe40001800000 */
[----:B------:R-:W-:Y:S02]  /*4f30*/  FMNMX.FTZ R56, R157, R56, !PT ;  /* 0x000000389d387209 */ /* 0x000fe40007810000 */
[----:B------:R-:W-:Y:S01]  /*4f40*/  FMNMX.FTZ R32, R21, R32, !PT ;  /* 0x0000002015207209 */ /* 0x000fe20007810000 */
[----:B------:R-:W-:Y:S01]  /*4f50*/  MUFU.TANH R28, R28 ;  /* 0x0000001c001c7308 */ /* 0x000fe20000002400 */
[----:B------:R-:W-:Y:S02]  /*4f60*/  FSEL R33, R126, -INF , P5 ;  /* 0xff8000007e217808 */ /* 0x000fe40002800000 */
[----:B------:R-:W-:Y:S02]  /*4f70*/  ISETP.GT.AND P5, PT, R48, 0x78, PT ;  /* 0x000000783000780c */ /* 0x000fe40003fa4270 */
[----:B------:R-:W-:-:S02]  /*4f80*/  FSEL R161, R161, -INF , P6 ;  /* 0xff800000a1a17808 */ /* 0x000fc40003000000 */
[----:B------:R-:W-:Y:S01]  /*4f90*/  FMNMX.FTZ R56, R159, R56, !PT ;  /* 0x000000389f387209 */ /* 0x000fe20007810000 */
[----:B------:R-:W-:Y:S01]  /*4fa0*/  MUFU.TANH R26, R26 ;  /* 0x0000001a001a7308 */ /* 0x000fe20000002400 */
[----:B------:R-:W-:Y:S02]  /*4fb0*/  FMNMX.FTZ R32, R41, R32, !PT ;  /* 0x0000002029207209 */ /* 0x000fe40007810000 */
[----:B0-----:R-:W-:Y:S02]  /*4fc0*/  FSEL R163, R52, -INF , P5 ;  /* 0xff80000034a37808 */ /* 0x001fe40002800000 */
[----:B------:R-:W-:Y:S02]  /*4fd0*/  FMNMX.FTZ R56, R161, R56, !PT ;  /* 0x00000038a1387209 */ /* 0x000fe40007810000 */
[----:B------:R-:W-:Y:S01]  /*4fe0*/  FMNMX.FTZ R32, R43, R32, !PT ;  /* 0x000000202b207209 */ /* 0x000fe20007810000 */
[----:B------:R-:W-:Y:S01]  /*4ff0*/  MUFU.TANH R30, R30 ;  /* 0x0000001e001e7308 */ /* 0x000fe20000002400 */
[----:B------:R-:W-:-:S02]  /*5000*/  FSEL R35, R128, -INF , P2 ;  /* 0xff80000080237808 */ /* 0x000fc40001000000 */
[----:B------:R-:W-:Y:S02]  /*5010*/  ISETP.GT.AND P2, PT, R48, 0x80, PT ;  /* 0x000000803000780c */ /* 0x000fe40003f44270 */
[----:B------:R-:W-:Y:S02]  /*5020*/  FMNMX.FTZ R56, R163, R56, !PT ;  /* 0x00000038a3387209 */ /* 0x000fe40007810000 */
[----:B------:R-:W-:Y:S02]  /*5030*/  FMNMX.FTZ R32, R45, R32, !PT ;  /* 0x000000202d207209 */ /* 0x000fe40007810000 */
[----:B------:R-:W-:Y:S01]  /*5040*/  FSEL R85, R50, -INF , P3 ;  /* 0xff80000032557808 */ /* 0x000fe20001800000 */
[----:B------:R-:W-:Y:S01]  /*5050*/  FMUL.FTZ R50, R37, UR6 ;  /* 0x0000000625327c20 */ /* 0x000fe20008410000 */
[----:B------:R-:W-:Y:S02]  /*5060*/  ISETP.GT.AND P3, PT, R48, 0x81, PT ;  /* 0x000000813000780c */ /* 0x000fe40003f64270 */
[----:B------:R-:W-:-:S02]  /*5070*/  FSEL R167, R167, -INF , P2 ;  /* 0xff800000a7a77808 */ /* 0x000fc40001000000 */
[----:B------:R-:W-:Y:S01]  /*5080*/  FMNMX.FTZ R56, R165, R56, !PT ;  /* 0x00000038a5387209 */ /* 0x000fe20007810000 */
[----:B------:R-:W0:Y:S01]  /*5090*/  MUFU.TANH R50, R50 ;  /* 0x0000003200327308 */ /* 0x000e220000002400 */
[----:B------:R-:W-:Y:S02]  /*50a0*/  FMNMX.FTZ R32, R47, R32, !PT ;  /* 0x000000202f207209 */ /* 0x000fe40007810000 */
[----:B------:R-:W-:Y:S01]  /*50b0*/  FSEL R37, R42, -INF , P6 ;  /* 0xff8000002a257808 */ /* 0x000fe20003000000 */
[----:B------:R-:W-:Y:S01]  /*50c0*/  FMUL.FTZ R42, R25, UR6 ;  /* 0x00000006192a7c20 */ /* 0x000fe20008410000 */
[----:B------:R-:W-:Y:S02]  /*50d0*/  ISETP.GT.AND P6, PT, R48, 0x88, PT ;  /* 0x000000883000780c */ /* 0x000fe40003fc4270 */
[----:B------:R-:W-:Y:S02]  /*50e0*/  FSEL R169, R169, -INF , P3 ;  /* 0xff800000a9a97808 */ /* 0x000fe40001800000 */
[----:B------:R-:W-:Y:S01]  /*50f0*/  FMNMX.FTZ R56, R167, R56, !PT ;  /* 0x00000038a7387209 */ /* 0x000fe20007810000 */
[----:B------:R-:W3:Y:S01]  /*5100*/  MUFU.TANH R42, R42 ;  /* 0x0000002a002a7308 */ /* 0x000ee20000002400 */
[----:B------:R-:W-:-:S02]  /*5110*/  FMNMX.FTZ R32, R49, R32, !PT ;  /* 0x0000002031207209 */ /* 0x000fc40007810000 */
[----:B------:R-:W-:Y:S02]  /*5120*/  FSEL R93, R54, -INF , P5 ;  /* 0xff800000365d7808 */ /* 0x000fe40002800000 */
[----:B------:R-:W-:Y:S02]  /*5130*/  ISETP.GT.AND P5, PT, R48, 0x89, PT ;  /* 0x000000893000780c */ /* 0x000fe40003fa4270 */
[----:B------:R-:W-:Y:S02]  /*5140*/  FSEL R171, R44, -INF , P6 ;  /* 0xff8000002cab7808 */ /* 0x000fe40003000000 */
[----:B------:R-:W-:Y:S02]  /*5150*/  FMNMX.FTZ R56, R169, R56, !PT ;  /* 0x00000038a9387209 */ /* 0x000fe40007810000 */
[----:B------:R-:W-:Y:S02]  /*5160*/  FMNMX.FTZ R32, R51, R32, !PT ;  /* 0x0000002033207209 */ /* 0x000fe40007810000 */
[----:B------:R-:W-:-:S02]  /*5170*/  FSEL R173, R130, -INF , P5 ;  /* 0xff80000082ad7808 */ /* 0x000fc40002800000 */
[----:B------:R-:W-:Y:S02]  /*5180*/  FMNMX.FTZ R56, R171, R56, !PT ;  /* 0x00000038ab387209 */ /* 0x000fe40007810000 */
[----:B------:R-:W-:Y:S02]  /*5190*/  FMNMX.FTZ R32, R53, R32, !PT ;  /* 0x0000002035207209 */ /* 0x000fe40007810000 */
[----:B------:R-:W-:Y:S02]  /*51a0*/  FSEL R109, R109, -INF , P3 ;  /* 0xff8000006d6d7808 */ /* 0x000fe40001800000 */
[----:B------:R-:W-:Y:S02]  /*51b0*/  ISETP.GT.AND P3, PT, R48, 0x91, PT ;  /* 0x000000913000780c */ /* 0x000fe40003f64270 */
[----:B------:R-:W-:Y:S02]  /*51c0*/  FMNMX.FTZ R56, R173, R56, !PT ;  /* 0x00000038ad387209 */ /* 0x000fe40007810000 */
[----:B------:R-:W-:-:S02]  /*51d0*/  FMNMX.FTZ R32, R55, R32, !PT ;  /* 0x0000002037207209 */ /* 0x000fc40007810000 */
[----:B------:R-:W-:Y:S02]  /*51e0*/  FSEL R105, R105, -INF , P2 ;  /* 0xff80000069697808 */ /* 0x000fe40001000000 */
[----:B------:R-:W-:Y:S02]  /*51f0*/  ISETP.GT.AND P2, PT, R48, 0x98, PT ;  /* 0x000000983000780c */ /* 0x000fe40003f44270 */
[----:B-1----:R-:W-:Y:S01]  /*5200*/  FSEL R177, R14, -INF , P3 ;  /* 0xff8000000eb17808 */ /* 0x002fe20001800000 */
[----:B------:R-:W-:Y:S01]  /*5210*/  FMUL.FTZ R14, R29, UR6 ;  /* 0x000000061d0e7c20 */ /* 0x000fe20008410000 */
[----:B------:R-:W-:Y:S02]  /*5220*/  FMNMX.FTZ R56, R175, R56, !PT ;  /* 0x00000038af387209 */ /* 0x000fe40007810000 */
[----:B------:R-:W-:Y:S02]  /*5230*/  FMNMX.FTZ R32, R57, R32, !PT ;  /* 0x0000002039207209 */ /* 0x000fe40007810000 */
[----:B--2---:R-:W-:Y:S01]  /*5240*/  FSEL R25, R46, -INF , P6 ;  /* 0xff8000002e197808 */ /* 0x004fe20003000000 */
[----:B------:R-:W1:Y:S01]  /*5250*/  MUFU.TANH R14, R14 ;  /* 0x0000000e000e7308 */ /* 0x000e620000002400 */
[----:B------:R-:W-:-:S02]  /*5260*/  ISETP.GT.AND P6, PT, R48, 0x99, PT ;  /* 0x000000993000780c */ /* 0x000fc40003fc4270 */
[----:B------:R-:W-:Y:S02]  /*5270*/  FSEL R179, R36, -INF , P2 ;  /* 0xff80000024b37808 */ /* 0x000fe40001000000 */
[----:B------:R-:W-:Y:S02]  /*5280*/  FMNMX.FTZ R56, R177, R56, !PT ;  /* 0x00000038b1387209 */ /* 0x000fe40007810000 */
[----:B------:R-:W-:Y:S02]  /*5290*/  FMNMX.FTZ R32, R59, R32, !PT ;  /* 0x000000203b207209 */ /* 0x000fe40007810000 */
[----:B----4-:R-:W-:Y:S02]  /*52a0*/  FSEL R29, R132, -INF , P5 ;  /* 0xff800000841d7808 */ /* 0x010fe40002800000 */
[----:B------:R-:W-:Y:S02]  /*52b0*/  ISETP.GT.AND P5, PT, R48, 0xa0, PT ;  /* 0x000000a03000780c */ /* 0x000fe40003fa4270 */
[----:B0-----:R-:W-:-:S02]  /*52c0*/  FSEL R181, R50, -INF , P6 ;  /* 0xff80000032b57808 */ /* 0x001fc40003000000 */
[----:B------:R-:W-:Y:S02]  /*52d0*/  FMNMX.FTZ R56, R179, R56, !PT ;  /* 0x00000038b3387209 */ /* 0x000fe40007810000 */
[----:B------:R-:W-:Y:S02]  /*52e0*/  FMNMX.FTZ R32, R61, R32, !PT ;  /* 0x000000203d207209 */ /* 0x000fe40007810000 */
[----:B------:R-:W-:Y:S02]  /*52f0*/  FSEL R139, R34, -INF , P4 ;  /* 0xff800000228b7808 */ /* 0x000fe40002000000 */
[----:B------:R-:W-:Y:S02]  /*5300*/  ISETP.GT.AND P4, PT, R48, 0xa1, PT ;  /* 0x000000a13000780c */ /* 0x000fe40003f84270 */
[----:B------:R-:W-:Y:S02]  /*5310*/  FSEL R183, R24, -INF , P5 ;  /* 0xff80000018b77808 */ /* 0x000fe40002800000 */
[----:B------:R-:W-:-:S02]  /*5320*/  FMNMX.FTZ R56, R181, R56, !PT ;  /* 0x00000038b5387209 */ /* 0x000fc40007810000 */
[----:B------:R-:W-:Y:S02]  /*5330*/  FMNMX.FTZ R32, R63, R32, !PT ;  /* 0x000000203f207209 */ /* 0x000fe40007810000 */
[----:B------:R-:W-:Y:S02]  /*5340*/  FSEL R143, R20, -INF , P3 ;  /* 0xff800000148f7808 */ /* 0x000fe40001800000 */
[----:B------:R-:W-:Y:S01]  /*5350*/  ISETP.GT.AND P3, PT, R48, 0xa8, PT ;  /* 0x000000a83000780c */ /* 0x000fe20003f64270 */
[----:B------:R-:W0:Y:S01]  /*5360*/  MUFU.TANH R20, R39 ;  /* 0x0000002700147308 */ /* 0x000e220000002400 */
[----:B---3--:R-:W-:Y:S02]  /*5370*/  FSEL R185, R42, -INF , P4 ;  /* 0xff8000002ab97808 */ /* 0x008fe40002000000 */
[----:B------:R-:W-:Y:S02]  /*5380*/  FMNMX.FTZ R56, R183, R56, !PT ;  /* 0x00000038b7387209 */ /* 0x000fe40007810000 */
[----:B------:R-:W-:-:S02]  /*5390*/  FMNMX.FTZ R32, R65, R32, !PT ;  /* 0x0000002041207209 */ /* 0x000fc40007810000 */
[----:B------:R-:W-:Y:S02]  /*53a0*/  FSEL R147, R38, -INF , P2 ;  /* 0xff80000026937808 */ /* 0x000fe40001000000 */
[----:B------:R-:W-:Y:S02]  /*53b0*/  ISETP.GT.AND P2, PT, R48, 0xa9, PT ;  /* 0x000000a93000780c */ /* 0x000fe40003f44270 */
[----:B------:R-:W-:Y:S01]  /*53c0*/  FSEL R187, R28, -INF , P3 ;  /* 0xff8000001cbb7808 */ /* 0x000fe20001800000 */
[----:B------:R-:W-:Y:S01]  /*53d0*/  FMUL.FTZ R28, R31, UR6 ;  /* 0x000000061f1c7c20 */ /* 0x000fe20008410000 */
[----:B------:R-:W-:Y:S02]  /*53e0*/  FMNMX.FTZ R56, R185, R56, !PT ;  /* 0x00000038b9387209 */ /* 0x000fe40007810000 */
[----:B------:R-:W-:Y:S02]  /*53f0*/  FMNMX.FTZ R32, R67, R32, !PT ;  /* 0x0000002043207209 */ /* 0x000fe40007810000 */
[----:B-1----:R-:W-:Y:S01]  /*5400*/  FSEL R189, R14, -INF , P2 ;  /* 0xff8000000ebd7808 */ /* 0x002fe20001000000 */
[----:B------:R-:W-:Y:S01]  /*5410*/  MUFU.TANH R28, R28 ;  /* 0x0000001c001c7308 */ /* 0x000fe20000002400 */
[----:B------:R-:W-:-:S02]  /*5420*/  FMNMX.FTZ R56, R187, R56, !PT ;  /* 0x00000038bb387209 */ /* 0x000fc40007810000 */
[----:B------:R-:W-:Y:S02]  /*5430*/  FMNMX.FTZ R32, R69, R32, !PT ;  /* 0x0000002045207209 */ /* 0x000fe40007810000 */
[----:B------:R-:W-:Y:S02]  /*5440*/  FMNMX.FTZ R56, R189, R56, !PT ;  /* 0x00000038bd387209 */ /* 0x000fe40007810000 */
[----:B------:R-:W-:Y:S02]  /*5450*/  FMNMX.FTZ R32, R71, R32, !PT ;  /* 0x0000002047207209 */ /* 0x000fe40007810000 */
[----:B------:R-:W-:Y:S01]  /*5460*/  MOV R64, R87 ;  /* 0x0000005700407202 */ /* 0x000fe20000000f00 */
[----:B------:R-:W1:Y:S01]  /*5470*/  SHFL.BFLY PT, R89, R56, 0x2, 0x1f ;  /* 0x0c401f0038597f89 */ /* 0x000e6200000e0000 */
[----:B------:R-:W-:-:S04]  /*5480*/  FMNMX.FTZ R32, R73, R32, !PT ;  /* 0x0000002049207209 */ /* 0x000fc80007810000 */
[----:B------:R-:W-:-:S04]  /*5490*/  FMNMX.FTZ R32, R75, R32, !PT ;  /* 0x000000204b207209 */ /* 0x000fc80007810000 */
[----:B------:R-:W-:-:S04]  /*54a0*/  FMNMX.FTZ R32, R77, R32, !PT ;  /* 0x000000204d207209 */ /* 0x000fc80007810000 */
[----:B------:R-:W-:-:S04]  /*54b0*/  FMNMX.FTZ R32, R79, R32, !PT ;  /* 0x000000204f207209 */ /* 0x000fc80007810000 */
[----:B------:R-:W-:-:S04]  /*54c0*/  FMNMX.FTZ R32, R33, R32, !PT ;  /* 0x0000002021207209 */ /* 0x000fc80007810000 */
[----:B------:R-:W-:Y:S02]  /*54d0*/  FMNMX.FTZ R32, R83, R32, !PT ;  /* 0x0000002053207209 */ /* 0x000fe40007810000 */
[----:B-1----:R-:W-:Y:S02]  /*54e0*/  FMNMX.FTZ R24, R56, R89, !PT ;  /* 0x0000005938187209 */ /* 0x002fe40007810000 */
[----:B------:R-:W-:-:S03]  /*54f0*/  FMNMX.FTZ R32, R35, R32, !PT ;  /* 0x0000002023207209 */ /* 0x000fc60007810000 */
[----:B------:R-:W1:Y:S01]  /*5500*/  SHFL.BFLY PT, R89, R24, 0x1, 0x1f ;  /* 0x0c201f0018597f89 */ /* 0x000e6200000e0000 */
[----:B------:R-:W-:-:S04]  /*5510*/  FMNMX.FTZ R32, R85, R32, !PT ;  /* 0x0000002055207209 */ /* 0x000fc80007810000 */
[----:B------:R-:W-:-:S04]  /*5520*/  FMNMX.FTZ R32, R37, R32, !PT ;  /* 0x0000002025207209 */ /* 0x000fc80007810000 */
[----:B------:R-:W-:-:S04]  /*5530*/  FMNMX.FTZ R32, R93, R32, !PT ;  /* 0x000000205d207209 */ /* 0x000fc80007810000 */
[----:B------:R-:W-:-:S04]  /*5540*/  FMNMX.FTZ R32, R97, R32, !PT ;  /* 0x0000002061207209 */ /* 0x000fc80007810000 */
[----:B------:R-:W-:-:S04]  /*5550*/  FMNMX.FTZ R32, R105, R32, !PT ;  /* 0x0000002069207209 */ /* 0x000fc80007810000 */
[----:B------:R-:W-:Y:S02]  /*5560*/  FMNMX.FTZ R32, R109, R32, !PT ;  /* 0x000000206d207209 */ /* 0x000fe40007810000 */
[----:B-1----:R-:W-:Y:S01]  /*5570*/  FMNMX.FTZ R89, R24, R89, !PT ;  /* 0x0000005918597209 */ /* 0x002fe20007810000 */
[----:B------:R-:W-:Y:S01]  /*5580*/  FMUL.FTZ R24, R27, UR6 ;  /* 0x000000061b187c20 */ /* 0x000fe20008410000 */
[----:B------:R-:W-:Y:S02]  /*5590*/  FMNMX.FTZ R32, R25, R32, !PT ;  /* 0x0000002019207209 */ /* 0x000fe40007810000 */
[C---:B------:R-:W-:Y:S01]  /*55a0*/  FSETP.NEU.FTZ.AND P0, PT, R89.reuse, -INF , PT ;  /* 0xff8000005900780b */ /* 0x040fe20003f1d000 */
[----:B------:R-:W-:Y:S01]  /*55b0*/  FMUL.FTZ R14, R89, R88 ;  /* 0x00000058590e7220 */ /* 0x000fe20000410000 */
[----:B------:R-:W-:Y:S01]  /*55c0*/  FMNMX.FTZ R32, R29, R32, !PT ;  /* 0x000000201d207209 */ /* 0x000fe20007810000 */
[----:B------:R-:W1:Y:S03]  /*55d0*/  MUFU.TANH R24, R24 ;  /* 0x0000001800187308 */ /* 0x000e660000002400 */
[----:B------:R-:W-:-:S02]  /*55e0*/  FMNMX.FTZ R32, R139, R32, !PT ;  /* 0x000000208b207209 */ /* 0x000fc40007810000 */
[----:B------:R-:W-:Y:S02]  /*55f0*/  FSEL R14, R14, RZ, P0 ;  /* 0x000000ff0e0e7208 */ /* 0x000fe40000000000 */
[----:B------:R-:W-:Y:S02]  /*5600*/  FMNMX.FTZ R32, R143, R32, !PT ;  /* 0x000000208f207209 */ /* 0x000fe40007810000 */
[----:B------:R-:W-:Y:S01]  /*5610*/  ISETP.NE.AND P0, PT, R122, RZ, PT ;  /* 0x000000ff7a00720c */ /* 0x000fe20003f05270 */
[-CC-:B------:R-:W-:Y:S01]  /*5620*/  FFMA.FTZ R190, R125, R88.reuse, -R14.reuse ;  /* 0x000000587dbe7223 */ /* 0x180fe2000001080e */
[----:B0-----:R-:W-:Y:S01]  /*5630*/  FSEL R125, R20, -INF , P6 ;  /* 0xff800000147d7808 */ /* 0x001fe20003000000 */
[--C-:B------:R-:W-:Y:S01]  /*5640*/  FFMA.FTZ R182, R107, R88, -R14.reuse ;  /* 0x000000586bb67223 */ /* 0x100fe2000001080e */
[----:B------:R-:W-:Y:S01]  /*5650*/  FMNMX.FTZ R32, R147, R32, !PT ;  /* 0x0000002093207209 */ /* 0x000fe20007810000 */
[-CC-:B------:R-:W-:Y:S01]  /*5660*/  FFMA.FTZ R107, R127, R88.reuse, -R14.reuse ;  /* 0x000000587f6b7223 */ /* 0x180fe2000001080e */
[----:B------:R-:W-:Y:S01]  /*5670*/  FSEL R127, R26, -INF , P5 ;  /* 0xff8000001a7f7808 */ /* 0x000fe20002800000 */
[--C-:B------:R-:W-:Y:S01]  /*5680*/  FFMA.FTZ R194, R133, R88, -R14.reuse ;  /* 0x0000005885c27223 */ /* 0x100fe2000001080e */
[----:B------:R-:W-:Y:S01]  /*5690*/  FMNMX.FTZ R32, R125, R32, !PT ;  /* 0x000000207d207209 */ /* 0x000fe20007810000 */
[-CC-:B------:R-:W-:Y:S01]  /*56a0*/  FFMA.FTZ R196, R137, R88.reuse, -R14.reuse ;  /* 0x0000005889c47223 */ /* 0x180fe2000001080e */
[----:B-1----:R-:W-:Y:S01]  /*56b0*/  FSEL R133, R24, -INF , P4 ;  /* 0xff80000018857808 */ /* 0x002fe20002000000 */
        /* <DEDUP_REMOVED lines=16> */
[-CC-:B------:R-:W-:Y:S01]  /*57c0*/  FFMA.FTZ R115, R141, R88.reuse, -R14.reuse ;  /* 0x000000588d737223 */ /* 0x180fe2000001080e */
[-CC-:B------:R-:W-:Y:S01]  /*57d0*/  FFMA.FTZ R141, R177, R88.reuse, -R14.reuse ;  /* 0x00000058b18d7223 */ /* 0x180fe2000001080e */
[----:B------:R-:W0:Y:S01]  /*57e0*/  SHFL.BFLY PT, R101, R32, 0x2, 0x1f ;  /* 0x0c401f0020657f89 */ /* 0x000e2200000e0000 */
        /* <DEDUP_REMOVED lines=9> */
[----:B------:R-:W2:Y:S01]  /*5880*/  MUFU.EX2 R178, R178 ;  /* 0x000000b200b27308 */ /* 0x000ea20000000800 */
[-CC-:B------:R-:W-:Y:S01]  /*5890*/  FFMA.FTZ R113, R135, R88.reuse, -R14.reuse ;  /* 0x0000005887717223 */ /* 0x180fe2000001080e */
[-CC-:B------:R-:W-:Y:S01]  /*58a0*/  FFMA.FTZ R198, R145, R88.reuse, -R14.reuse ;  /* 0x0000005891c67223 */ /* 0x180fe2000001080e */
[-CC-:B------:R-:W-:Y:S01]  /*58b0*/  FFMA.FTZ R200, R151, R88.reuse, -R14.reuse ;  /* 0x0000005897c87223 */ /* 0x180fe2000001080e */
[-CC-:B------:R-:W-:Y:S01]  /*58c0*/  FFMA.FTZ R119, R153, R88.reuse, -R14.reuse ;  /* 0x0000005899777223 */ /* 0x180fe2000001080e */
[-CC-:B------:R-:W-:Y:S01]  /*58d0*/  FFMA.FTZ R202, R155, R88.reuse, -R14.reuse ;  /* 0x000000589bca7223 */ /* 0x180fe2000001080e */
[-CC-:B------:R-:W-:Y:S01]  /*58e0*/  FFMA.FTZ R121, R157, R88.reuse, -R14.reuse ;  /* 0x000000589d797223 */ /* 0x180fe2000001080e */
[-CC-:B------:R-:W-:Y:S01]  /*58f0*/  FFMA.FTZ R204, R159, R88.reuse, -R14.reuse ;  /* 0x000000589fcc7223 */ /* 0x180fe2000001080e */
[----:B------:R-:W3:Y:S01]  /*5900*/  MUFU.EX2 R31, R31 ;  /* 0x0000001f001f7308 */ /* 0x000ee20000000800 */
[-CC-:B------:R-:W-:Y:S01]  /*5910*/  FFMA.FTZ R123, R161, R88.reuse, -R14.reuse ;  /* 0x00000058a17b7223 */ /* 0x180fe2000001080e */
[-CC-:B------:R-:W-:Y:S01]  /*5920*/  FFMA.FTZ R206, R163, R88.reuse, -R14.reuse ;  /* 0x00000058a3ce7223 */ /* 0x180fe2000001080e */
[-CC-:B------:R-:W-:Y:S01]  /*5930*/  FFMA.FTZ R129, R165, R88.reuse, -R14.reuse ;  /* 0x00000058a5817223 */ /* 0x180fe2000001080e */
[-CC-:B------:R-:W-:Y:S01]  /*5940*/  FFMA.FTZ R208, R167, R88.reuse, -R14.reuse ;  /* 0x00000058a7d07223 */ /* 0x180fe2000001080e */
[-CC-:B------:R-:W-:Y:S01]  /*5950*/  FFMA.FTZ R131, R169, R88.reuse, -R14.reuse ;  /* 0x00000058a9837223 */ /* 0x180fe2000001080e */
[----:B0-----:R-:W-:Y:S01]  /*5960*/  FMNMX.FTZ R20, R32, R101, !PT ;  /* 0x0000006520147209 */ /* 0x001fe20007810000 */
[-CC-:B------:R-:W-:Y:S01]  /*5970*/  FFMA.FTZ R210, R171, R88.reuse, -R14.reuse ;  /* 0x00000058abd27223 */ /* 0x180fe2000001080e */
[----:B------:R-:W0:Y:S01]  /*5980*/  MUFU.EX2 R180, R180 ;  /* 0x000000b400b47308 */ /* 0x000e220000000800 */
[-CC-:B------:R-:W-:Y:S01]  /*5990*/  FFMA.FTZ R135, R173, R88.reuse, -R14.reuse ;  /* 0x00000058ad877223 */ /* 0x180fe2000001080e */
[-CC-:B------:R-:W-:Y:S01]  /*59a0*/  FFMA.FTZ R212, R175, R88.reuse, -R14.reuse ;  /* 0x00000058afd47223 */ /* 0x180fe2000001080e */
[----:B------:R-:W4:Y:S01]  /*59b0*/  SHFL.BFLY PT, R101, R20, 0x1, 0x1f ;  /* 0x0c201f0014657f89 */ /* 0x000f2200000e0000 */
[-CC-:B------:R-:W-:Y:S01]  /*59c0*/  FFMA.FTZ R145, R181, R88.reuse, -R14.reuse ;  /* 0x00000058b5917223 */ /* 0x180fe2000001080e */
[-CC-:B------:R-:W-:Y:S01]  /*59d0*/  FFMA.FTZ R216, R183, R88.reuse, -R14.reuse ;  /* 0x00000058b7d87223 */ /* 0x180fe2000001080e */
[-CC-:B------:R-:W-:Y:S01]  /*59e0*/  FFMA.FTZ R151, R185, R88.reuse, -R14.reuse ;  /* 0x00000058b9977223 */ /* 0x180fe2000001080e */
[-CC-:B------:R-:W-:Y:S01]  /*59f0*/  FFMA.FTZ R218, R187, R88.reuse, -R14.reuse ;  /* 0x00000058bbda7223 */ /* 0x180fe2000001080e */
[----:B------:R-:W5:Y:S01]  /*5a00*/  MUFU.EX2 R39, R39 ;  /* 0x0000002700277308 */ /* 0x000f620000000800 */
[----:B------:R-:W-:-:S07]  /*5a10*/  FFMA.FTZ R153, R189, R88, -R14 ;  /* 0x00000058bd997223 */ /* 0x000fce000001080e */
[----:B------:R-:W5:Y:S08]  /*5a20*/  MUFU.EX2 R182, R182 ;  /* 0x000000b600b67308 */ /* 0x000f700000000800 */
[----:B------:R-:W5:Y:S01]  /*5a30*/  MUFU.EX2 R91, R91 ;  /* 0x0000005b005b7308 */ /* 0x000f620000000800 */
[----:B----4-:R-:W-:-:S04]  /*5a40*/  FMNMX.FTZ R101, R20, R101, !PT ;  /* 0x0000006514657209 */ /* 0x010fc80007810000 */
[C---:B------:R-:W-:Y:S01]  /*5a50*/  FSETP.NEU.FTZ.AND P2, PT, R101.reuse, -INF , PT ;  /* 0xff8000006500780b */ /* 0x040fe20003f5d000 */
[-C--:B------:R-:W-:Y:S02]  /*5a60*/  FMUL.FTZ R38, R101, R88.reuse ;  /* 0x0000005865267220 */ /* 0x080fe40000410000 */
[----:B------:R-:W4:Y:S03]  /*5a70*/  MUFU.EX2 R184, R184 ;  /* 0x000000b800b87308 */ /* 0x000f260000000800 */
[----:B------:R-:W-:Y:S02]  /*5a80*/  FSEL R38, R38, RZ, P2 ;  /* 0x000000ff26267208 */ /* 0x000fe40001000000 */
[----:B------:R-:W-:Y:S01]  /*5a90*/  ISETP.GE.AND P2, PT, R81, 0xb1, PT ;  /* 0x000000b15100780c */ /* 0x000fe20003f46270 */
[----:B------:R-:W-:Y:S02]  /*5aa0*/  IMAD.MOV.U32 R81, RZ, RZ, R87 ;  /* 0x000000ffff517224 */ /* 0x000fe400078e0057 */
[----:B------:R-:W-:Y:S01]  /*5ab0*/  MUFU.EX2 R95, R95 ;  /* 0x0000005f005f7308 */ /* 0x000fe20000000800 */
[-CC-:B------:R-:W-:Y:S01]  /*5ac0*/  FFMA.FTZ R177, R11, R88.reuse, -R38.reuse ;  /* 0x000000580bb17223 */ /* 0x180fe20000010826 */
[----:B-1----:R-:W-:Y:S01]  /*5ad0*/  FADD.FTZ R11, R176, R27 ;  /* 0x0000001bb00b7221 */ /* 0x002fe20000010000 */
[-CC-:B------:R-:W-:Y:S01]  /*5ae0*/  FFMA.FTZ R12, R12, R88.reuse, -R38.reuse ;  /* 0x000000580c0c7223 */ /* 0x180fe20000010826 */
[-CC-:B------:R-:W-:Y:S01]  /*5af0*/  FFMA.FTZ R179, R13, R88.reuse, -R38.reuse ;  /* 0x000000580db37223 */ /* 0x180fe20000010826 */
[-CC-:B------:R-:W-:Y:S01]  /*5b00*/  FFMA.FTZ R14, R15, R88.reuse, -R38.reuse ;  /* 0x000000580f0e7223 */ /* 0x180fe20000010826 */
[----:B--2---:R-:W-:Y:S01]  /*5b10*/  FADD.FTZ R42, R178, R11 ;  /* 0x0000000bb22a7221 */ /* 0x004fe20000010000 */
[-CC-:B------:R-:W-:Y:S01]  /*5b20*/  FFMA.FTZ R181, R21, R88.reuse, -R38.reuse ;  /* 0x0000005815b57223 */ /* 0x180fe20000010826 */
[----:B------:R-:W-:Y:S01]  /*5b30*/  MUFU.EX2 R177, R177 ;  /* 0x000000b100b17308 */ /* 0x000fe20000000800 */
[-C--:B------:R-:W-:Y:S01]  /*5b40*/  FFMA.FTZ R20, R41, R88.reuse, -R38 ;  /* 0x0000005829147223 */ /* 0x080fe20000010826 */
[----:B---3--:R-:W-:Y:S01]  /*5b50*/  FADD.FTZ R11, R31, R42 ;  /* 0x0000002a1f0b7221 */ /* 0x008fe20000010000 */
[-CC-:B------:R-:W-:Y:S01]  /*5b60*/  FFMA.FTZ R183, R43, R88.reuse, -R38.reuse ;  /* 0x000000582bb77223 */ /* 0x180fe20000010826 */
[-CC-:B------:R-:W-:Y:S01]  /*5b70*/  FFMA.FTZ R24, R45, R88.reuse, -R38.reuse ;  /* 0x000000582d187223 */ /* 0x180fe20000010826 */
[-CC-:B------:R-:W-:Y:S01]  /*5b80*/  FFMA.FTZ R185, R47, R88.reuse, -R38.reuse ;  /* 0x000000582fb97223 */ /* 0x180fe20000010826 */
[----:B0-----:R-:W-:Y:S01]  /*5b90*/  FADD.FTZ R42, R180, R11 ;  /* 0x0000000bb42a7221 */ /* 0x001fe20000010000 */
[-CC-:B------:R-:W-:Y:S01]  /*5ba0*/  FFMA.FTZ R26, R49, R88.reuse, -R38.reuse ;  /* 0x00000058311a7223 */ /* 0x180fe20000010826 */
[----:B------:R-:W0:Y:S01]  /*5bb0*/  MUFU.EX2 R12, R12 ;  /* 0x0000000c000c7308 */ /* 0x000e220000000800 */
[-C--:B------:R-:W-:Y:S01]  /*5bc0*/  FFMA.FTZ R187, R51, R88.reuse, -R38 ;  /* 0x0000005833bb7223 */ /* 0x080fe20000010826 */
[----:B-----5:R-:W-:Y:S01]  /*5bd0*/  FADD.FTZ R11, R39, R42 ;  /* 0x0000002a270b7221 */ /* 0x020fe20000010000 */
[-CC-:B------:R-:W-:Y:S01]  /*5be0*/  FFMA.FTZ R28, R53, R88.reuse, -R38.reuse ;  /* 0x00000058351c7223 */ /* 0x180fe20000010826 */
[-CC-:B------:R-:W-:Y:S01]  /*5bf0*/  FFMA.FTZ R189, R55, R88.reuse, -R38.reuse ;  /* 0x0000005837bd7223 */ /* 0x180fe20000010826 */
[-CC-:B------:R-:W-:Y:S01]  /*5c00*/  FFMA.FTZ R30, R57, R88.reuse, -R38.reuse ;  /* 0x00000058391e7223 */ /* 0x180fe20000010826 */
[----:B------:R-:W-:Y:S01]  /*5c10*/  FADD.FTZ R44, R182, R11 ;  /* 0x0000000bb62c7221 */ /* 0x000fe20000010000 */
[-CC-:B------:R-:W-:Y:S01]  /*5c20*/  FFMA.FTZ R191, R59, R88.reuse, -R38.reuse ;  /* 0x000000583bbf7223 */ /* 0x180fe20000010826 */
[----:B------:R-:W1:Y:S01]  /*5c30*/  MUFU.EX2 R179, R179 ;  /* 0x000000b300b37308 */ /* 0x000e620000000800 */
[-C--:B------:R-:W-:Y:S01]  /*5c40*/  FFMA.FTZ R32, R61, R88.reuse, -R38 ;  /* 0x000000583d207223 */ /* 0x080fe20000010826 */
[----:B------:R-:W-:Y:S01]  /*5c50*/  FADD.FTZ R11, R91, R44 ;  /* 0x0000002c5b0b7221 */ /* 0x000fe20000010000 */
[-CC-:B------:R-:W-:Y:S01]  /*5c60*/  FFMA.FTZ R193, R63, R88.reuse, -R38.reuse ;  /* 0x000000583fc17223 */ /* 0x180fe20000010826 */
[-CC-:B------:R-:W-:Y:S01]  /*5c70*/  FFMA.FTZ R34, R65, R88.reuse, -R38.reuse ;  /* 0x0000005841227223 */ /* 0x180fe20000010826 */
[-CC-:B------:R-:W-:Y:S01]  /*5c80*/  FFMA.FTZ R195, R67, R88.reuse, -R38.reuse ;  /* 0x0000005843c37223 */ /* 0x180fe20000010826 */
[----:B----4-:R-:W-:Y:S01]  /*5c90*/  FADD.FTZ R44, R184, R11 ;  /* 0x0000000bb82c7221 */ /* 0x010fe20000010000 */
[-C--:B------:R-:W-:Y:S01]  /*5ca0*/  FFMA.FTZ R36, R69, R88.reuse, -R38 ;  /* 0x0000005845247223 */ /* 0x080fe20000010826 */
[----:B------:R-:W2:Y:S01]  /*5cb0*/  MUFU.EX2 R186, R186 ;  /* 0x000000ba00ba7308 */ /* 0x000ea20000000800 */
[----:B0-----:R-:W-:Y:S01]  /*5cc0*/  FADD.FTZ R46, R177, R12 ;  /* 0x0000000cb12e7221 */ /* 0x001fe20000010000 */
[----:B------:R-:W-:Y:S01]  /*5cd0*/  FADD.FTZ R13, R95, R44 ;  /* 0x0000002c5f0d7221 */ /* 0x000fe20000010000 */
[-CC-:B------:R-:W-:Y:S01]  /*5ce0*/  FFMA.FTZ R197, R71, R88.reuse, -R38.reuse ;  /* 0x0000005847c57223 */ /* 0x180fe20000010826 */
[-CC-:B------:R-:W-:Y:S01]  /*5cf0*/  FFMA.FTZ R40, R73, R88.reuse, -R38.reuse ;  /* 0x0000005849287223 */ /* 0x180fe20000010826 */
[-CC-:B------:R-:W-:Y:S01]  /*5d00*/  FFMA.FTZ R199, R75, R88.reuse, -R38.reuse ;  /* 0x000000584bc77223 */ /* 0x180fe20000010826 */
[-CC-:B------:R-:W-:Y:S01]  /*5d10*/  FFMA.FTZ R42, R77, R88.reuse, -R38.reuse ;  /* 0x000000584d2a7223 */ /* 0x180fe20000010826 */
[-C--:B------:R-:W-:Y:S01]  /*5d20*/  FFMA.FTZ R201, R79, R88.reuse, -R38 ;  /* 0x000000584fc97223 */ /* 0x080fe20000010826 */
[----:B------:R-:W0:Y:S01]  /*5d30*/  MUFU.EX2 R14, R14 ;  /* 0x0000000e000e7308 */ /* 0x000e220000000800 */
        /* <DEDUP_REMOVED lines=11> */
[-CC-:B------:R-:W-:Y:S01]  /*5df0*/  FFMA.FTZ R25, R25, R88.reuse, -R38.reuse ;  /* 0x0000005819197223 */ /* 0x180fe20000010826 */
[-CC-:B------:R-:W-:Y:S01]  /*5e00*/  FFMA.FTZ R29, R29, R88.reuse, -R38.reuse ;  /* 0x000000581d1d7223 */ /* 0x180fe20000010826 */
[-CC-:B------:R-:W-:Y:S01]  /*5e10*/  FFMA.FTZ R139, R139, R88.reuse, -R38.reuse ;  /* 0x000000588b8b7223 */ /* 0x180fe20000010826 */
[-CC-:B------:R-:W-:Y:S01]  /*5e20*/  FFMA.FTZ R143, R143, R88.reuse, -R38.reuse ;  /* 0x000000588f8f7223 */ /* 0x180fe20000010826 */
[----:B------:R-:W2:Y:S01]  /*5e30*/  MUFU.EX2 R181, R181 ;  /* 0x000000b500b57308 */ /* 0x000ea20000000800 */
[----:B0-----:R-:W-:Y:S01]  /*5e40*/  FADD.FTZ R46, R14, R11 ;  /* 0x0000000b0e2e7221 */ /* 0x001fe20000010000 */
[-CC-:B------:R-:W-:Y:S01]  /*5e50*/  FFMA.FTZ R147, R147, R88.reuse, -R38.reuse ;  /* 0x0000005893937223 */ /* 0x180fe20000010826 */
[-CC-:B------:R-:W-:Y:S01]  /*5e60*/  FFMA.FTZ R125, R125, R88.reuse, -R38.reuse ;  /* 0x000000587d7d7223 */ /* 0x180fe20000010826 */
[-CC-:B------:R-:W-:Y:S01]  /*5e70*/  FFMA.FTZ R127, R127, R88.reuse, -R38.reuse ;  /* 0x000000587f7f7223 */ /* 0x180fe20000010826 */
[-CC-:B------:R-:W-:Y:S01]  /*5e80*/  FFMA.FTZ R133, R133, R88.reuse, -R38.reuse ;  /* 0x0000005885857223 */ /* 0x180fe20000010826 */
[-CC-:B------:R-:W-:Y:S01]  /*5e90*/  FFMA.FTZ R137, R137, R88.reuse, -R38.reuse ;  /* 0x0000005889897223 */ /* 0x180fe20000010826 */
[----:B------:R-:W-:Y:S01]  /*5ea0*/  FFMA.FTZ R149, R149, R88, -R38 ;  /* 0x0000005895957223 */ /* 0x000fe20000010826 */
[----:B------:R-:W0:Y:S01]  /*5eb0*/  MUFU.EX2 R188, R188 ;  /* 0x000000bc00bc7308 */ /* 0x000e220000000800 */
        /* <DEDUP_REMOVED lines=16> */
[----:B0-----:R-:W-:Y:S01]  /*5fc0*/  FADD.FTZ R46, R188, R13 ;  /* 0x0000000dbc2e7221 */ /* 0x001fe20000010000 */
[----:B------:R-:W-:Y:S01]  /*5fd0*/  F2FP.F16.F32.PACK_AB R184, R95, R184 ;  /* 0x000000b85fb8723e */ /* 0x000fe200000000ff */
[--C-:B------:R-:W-:Y:S01]  /*5fe0*/  IMAD.MOV.U32 R69, RZ, RZ, R87.reuse ;  /* 0x000000ffff457224 */ /* 0x100fe200078e0057 */
[----:B------:R-:W-:Y:S01]  /*5ff0*/  F2FP.F16.F32.PACK_AB R186, R99, R186 ;  /* 0x000000ba63ba723e */ /* 0x000fe200000000ff */
[--C-:B------:R-:W-:Y:S01]  /*6000*/  IMAD.MOV.U32 R67, RZ, RZ, R87.reuse ;  /* 0x000000ffff437224 */ /* 0x100fe200078e0057 */
[----:B------:R-:W-:Y:S01]  /*6010*/  MOV R73, R87 ;  /* 0x0000005700497202 */ /* 0x000fe20000000f00 */
[----:B------:R-:W-:Y:S01]  /*6020*/  IMAD.MOV.U32 R65, RZ, RZ, R87 ;  /* 0x000000ffff417224 */ /* 0x000fe200078e0057 */
[----:B------:R-:W0:Y:S01]  /*6030*/  MUFU.EX2 R183, R183 ;  /* 0x000000b700b77308 */ /* 0x000e220000000800 */
[C---:B-1----:R-:W-:Y:S01]  /*6040*/  FADD.FTZ R48, R20.reuse, R11 ;  /* 0x0000000b14307221 */ /* 0x042fe20000010000 */
[----:B------:R-:W-:Y:S01]  /*6050*/  F2FP.F16.F32.PACK_AB R181, R20, R181 ;  /* 0x000000b514b5723e */ /* 0x000fe200000000ff */
[--C-:B------:R-:W-:Y:S01]  /*6060*/  IMAD.MOV.U32 R63, RZ, RZ, R87.reuse ;  /* 0x000000ffff3f7224 */ /* 0x100fe200078e0057 */
[----:B------:R-:W-:Y:S01]  /*6070*/  MOV R55, R87 ;  /* 0x0000005700377202 */ /* 0x000fe20000000f00 */
[----:B------:R-:W-:-:S02]  /*6080*/  IMAD.MOV.U32 R61, RZ, RZ, R87 ;  /* 0x000000ffff3d7224 */ /* 0x000fc400078e0057 */
[--C-:B------:R-:W-:Y:S01]  /*6090*/  IMAD.MOV.U32 R59, RZ, RZ, R87.reuse ;  /* 0x000000ffff3b7224 */ /* 0x100fe200078e0057 */
[----:B------:R-:W1:Y:S01]  /*60a0*/  MUFU.EX2 R190, R190 ;  /* 0x000000be00be7308 */ /* 0x000e620000000800 */
[----:B--2---:R-:W-:Y:S01]  /*60b0*/  FADD.FTZ R13, R103, R46 ;  /* 0x0000002e670d7221 */ /* 0x004fe20000010000 */
[----:B------:R-:W-:Y:S01]  /*60c0*/  FFMA.FTZ R46, R35, R88, -R38 ;  /* 0x00000058232e7223 */ /* 0x000fe20000010826 */
[----:B------:R-:W-:Y:S01]  /*60d0*/  F2FP.F16.F32.PACK_AB R188, R103, R188 ;  /* 0x000000bc67bc723e */ /* 0x000fe200000000ff */
[--C-:B------:R-:W-:Y:S02]  /*60e0*/  IMAD.MOV.U32 R57, RZ, RZ, R87.reuse ;  /* 0x000000ffff397224 */ /* 0x100fe400078e0057 */
[--C-:B------:R-:W-:Y:S02]  /*60f0*/  IMAD.MOV.U32 R53, RZ, RZ, R87.reuse ;  /* 0x000000ffff357224 */ /* 0x100fe400078e0057 */
[----:B------:R-:W2:Y:S01]  /*6100*/  MUFU.EX2 R24, R24 ;  /* 0x0000001800187308 */ /* 0x000ea20000000800 */
[----:B0-----:R-:W-:Y:S01]  /*6110*/  FADD.FTZ R11, R183, R48 ;  /* 0x00000030b70b7221 */ /* 0x001fe20000010000 */
[----:B------:R-:W-:-:S02]  /*6120*/  IMAD.MOV.U32 R51, RZ, RZ, R87 ;  /* 0x000000ffff337224 */ /* 0x000fc400078e0057 */
[--C-:B------:R-:W-:Y:S02]  /*6130*/  IMAD.MOV.U32 R49, RZ, RZ, R87.reuse ;  /* 0x000000ffff317224 */ /* 0x100fe400078e0057 */
[----:B------:R-:W-:Y:S02]  /*6140*/  IMAD.MOV.U32 R47, RZ, RZ, R87 ;  /* 0x000000ffff2f7224 */ /* 0x000fe400078e0057 */
[----:B------:R-:W0:Y:S01]  /*6150*/  MUFU.EX2 R107, R107 ;  /* 0x0000006b006b7308 */ /* 0x000e220000000800 */
[----:B-1----:R-:W-:Y:S01]  /*6160*/  FADD.FTZ R50, R190, R13 ;  /* 0x0000000dbe327221 */ /* 0x002fe20000010000 */
[--C-:B------:R-:W-:Y:S02]  /*6170*/  IMAD.MOV.U32 R45, RZ, RZ, R87.reuse ;  /* 0x000000ffff2d7224 */ /* 0x100fe400078e0057 */
[--C-:B------:R-:W-:Y:S02]  /*6180*/  IMAD.MOV.U32 R43, RZ, RZ, R87.reuse ;  /* 0x000000ffff2b7224 */ /* 0x100fe400078e0057 */
[----:B------:R-:W-:-:S02]  /*6190*/  IMAD.MOV.U32 R41, RZ, RZ, R87 ;  /* 0x000000ffff297224 */ /* 0x000fc400078e0057 */
[----:B------:R-:W1:Y:S01]  /*61a0*/  MUFU.EX2 R185, R185 ;  /* 0x000000b900b97308 */ /* 0x000e620000000800 */
[C---:B--2---:R-:W-:Y:S01]  /*61b0*/  FADD.FTZ R48, R24.reuse, R11 ;  /* 0x0000000b18307221 */ /* 0x044fe20000010000 */
[----:B------:R-:W-:Y:S01]  /*61c0*/  F2FP.F16.F32.PACK_AB R183, R24, R183 ;  /* 0x000000b718b7723e */ /* 0x000fe200000000ff */
[--C-:B------:R-:W-:Y:S02]  /*61d0*/  IMAD.MOV.U32 R39, RZ, RZ, R87.reuse ;  /* 0x000000ffff277224 */ /* 0x100fe400078e0057 */
[--C-:B------:R-:W-:Y:S02]  /*61e0*/  IMAD.MOV.U32 R35, RZ, RZ, R87.reuse ;  /* 0x000000ffff237224 */ /* 0x100fe400078e0057 */
[--C-:B------:R-:W-:Y:S01]  /*61f0*/  IMAD.MOV.U32 R33, RZ, RZ, R87.reuse ;  /* 0x000000ffff217224 */ /* 0x100fe200078e0057 */
[----:B------:R-:W2:Y:S01]  /*6200*/  MUFU.EX2 R192, R192 ;  /* 0x000000c000c07308 */ /* 0x000ea20000000800 */
[C---:B0-----:R-:W-:Y:S01]  /*6210*/  FADD.FTZ R13, R107.reuse, R50 ;  /* 0x000000326b0d7221 */ /* 0x041fe20000010000 */
[----:B------:R-:W-:Y:S01]  /*6220*/  F2FP.F16.F32.PACK_AB R190, R107, R190 ;  /* 0x000000be6bbe723e */ /* 0x000fe200000000ff */
[----:B------:R-:W-:-:S02]  /*6230*/  IMAD.MOV.U32 R31, RZ, RZ, R87 ;  /* 0x000000ffff1f7224 */ /* 0x000fc400078e0057 */
[--C-:B------:R-:W-:Y:S02]  /*6240*/  IMAD.MOV.U32 R27, RZ, RZ, R87.reuse ;  /* 0x000000ffff1b7224 */ /* 0x100fe400078e0057 */
[----:B------:R-:W-:Y:S01]  /*6250*/  IMAD.MOV.U32 R24, RZ, RZ, R87 ;  /* 0x000000ffff187224 */ /* 0x000fe200078e0057 */
[----:B------:R-:W0:Y:S01]  /*6260*/  MUFU.EX2 R26, R26 ;  /* 0x0000001a001a7308 */ /* 0x000e220000000800 */
[----:B-1----:R-:W-:-:S07]  /*6270*/  FADD.FTZ R11, R185, R48 ;  /* 0x00000030b90b7221 */ /* 0x002fce0000010000 */
[----:B------:R-:W1:Y:S01]  /*6280*/  MUFU.EX2 R111, R111 ;  /* 0x0000006f006f7308 */ /* 0x000e620000000800 */
[----:B--2---:R-:W-:-:S07]  /*6290*/  FADD.FTZ R50, R192, R13 ;  /* 0x0000000dc0327221 */ /* 0x004fce0000010000 */
[----:B------:R-:W2:Y:S01]  /*62a0*/  MUFU.EX2 R187, R187 ;  /* 0x000000bb00bb7308 */ /* 0x000ea20000000800 */
[C---:B0-----:R-:W-:Y:S01]  /*62b0*/  FADD.FTZ R48, R26.reuse, R11 ;  /* 0x0000000b1a307221 */ /* 0x041fe20000010000 */
[----:B------:R-:W-:Y:S01]  /*62c0*/  F2FP.F16.F32.PACK_AB R185, R26, R185 ;  /* 0x000000b91ab9723e */ /* 0x000fe200000000ff */
[----:B------:R-:W-:-:S05]  /*62d0*/  IMAD.MOV.U32 R26, RZ, RZ, R87 ;  /* 0x000000ffff1a7224 */ /* 0x000fca00078e0057 */
[----:B------:R-:W0:Y:S01]  /*62e0*/  MUFU.EX2 R194, R194 ;  /* 0x000000c200c27308 */ /* 0x000e220000000800 */
[C---:B-1----:R-:W-:Y:S01]  /*62f0*/  FADD.FTZ R11, R111.reuse, R50 ;  /* 0x000000326f0b7221 */ /* 0x042fe20000010000 */
[----:B------:R-:W-:-:S06]  /*6300*/  F2FP.F16.F32.PACK_AB R192, R111, R192 ;  /* 0x000000c06fc0723e */ /* 0x000fcc00000000ff */
[----:B------:R-:W1:Y:S01]  /*6310*/  MUFU.EX2 R28, R28 ;  /* 0x0000001c001c7308 */ /* 0x000e620000000800 */
[----:B--2---:R-:W-:-:S07]  /*6320*/  FADD.FTZ R13, R187, R48 ;  /* 0x00000030bb0d7221 */ /* 0x004fce0000010000 */
[----:B------:R-:W2:Y:S01]  /*6330*/  MUFU.EX2 R189, R189 ;  /* 0x000000bd00bd7308 */ /* 0x000ea20000000800 */
[----:B0-----:R-:W-:Y:S01]  /*6340*/  FADD.FTZ R50, R194, R11 ;  /* 0x0000000bc2327221 */ /* 0x001fe20000010000 */
[----:B------:R-:W-:-:S04]  /*6350*/  @!P1 PRMT R11, RZ, 0x654, R10 ;  /* 0x00000654ff0b9816 */ /* 0x000fc8000000000a */
[----:B------:R2:W-:Y:S02]  /*6360*/  @!P1 SYNCS.ARRIVE.TRANS64.RED.A1T0 RZ, [R11+URZ], RZ ;  /* 0x000000ff0bff99a7 */ /* 0x0005e4000810043f */
[----:B------:R-:W0:Y:S01]  /*6370*/  MUFU.EX2 R113, R113 ;  /* 0x0000007100717308 */ /* 0x000e220000000800 */
[C---:B-1----:R-:W-:Y:S01]  /*6380*/  FADD.FTZ R48, R28.reuse, R13 ;  /* 0x0000000d1c307221 */ /* 0x042fe20000010000 */
[----:B------:R-:W-:Y:S02]  /*6390*/  F2FP.F16.F32.PACK_AB R187, R28, R187 ;  /* 0x000000bb1cbb723e */ /* 0x000fe400000000ff */
[----:B------:R-:W-:-:S04]  /*63a0*/  MOV R28, R87 ;  /* 0x00000057001c7202 */ /* 0x000fc80000000f00 */
[----:B------:R-:W1:Y:S01]  /*63b0*/  MUFU.EX2 R30, R30 ;  /* 0x0000001e001e7308 */ /* 0x000e620000000800 */
[----:B--2---:R-:W-:-:S07]  /*63c0*/  FADD.FTZ R11, R189, R48 ;  /* 0x00000030bd0b7221 */ /* 0x004fce0000010000 */
[----:B------:R-:W2:Y:S01]  /*63d0*/  MUFU.EX2 R196, R196 ;  /* 0x000000c400c47308 */ /* 0x000ea20000000800 */
[C---:B0-----:R-:W-:Y:S01]  /*63e0*/  FADD.FTZ R13, R113.reuse, R50 ;  /* 0x00000032710d7221 */ /* 0x041fe20000010000 */
[----:B------:R-:W-:-:S06]  /*63f0*/  F2FP.F16.F32.PACK_AB R194, R113, R194 ;  /* 0x000000c271c2723e */ /* 0x000fcc00000000ff */
[----:B------:R-:W0:Y:S01]  /*6400*/  MUFU.EX2 R191, R191 ;  /* 0x000000bf00bf7308 */ /* 0x000e220000000800 */
[C---:B-1----:R-:W-:Y:S01]  /*6410*/  FADD.FTZ R48, R30.reuse, R11 ;  /* 0x0000000b1e307221 */ /* 0x042fe20000010000 */
[----:B------:R-:W-:Y:S01]  /*6420*/  F2FP.F16.F32.PACK_AB R189, R30, R189 ;  /* 0x000000bd1ebd723e */ /* 0x000fe200000000ff */
[----:B------:R-:W-:-:S05]  /*6430*/  IMAD.MOV.U32 R30, RZ, RZ, R87 ;  /* 0x000000ffff1e7224 */ /* 0x000fca00078e0057 */
[----:B------:R-:W1:Y:S01]  /*6440*/  MUFU.EX2 R115, R115 ;  /* 0x0000007300737308 */ /* 0x000e620000000800 */
[----:B--2---:R-:W-:-:S07]  /*6450*/  FADD.FTZ R50, R196, R13 ;  /* 0x0000000dc4327221 */ /* 0x004fce0000010000 */
[----:B------:R-:W2:Y:S01]  /*6460*/  MUFU.EX2 R32, R32 ;  /* 0x0000002000207308 */ /* 0x000ea20000000800 */
[----:B0-----:R-:W-:-:S07]  /*6470*/  FADD.FTZ R11, R191, R48 ;  /* 0x00000030bf0b7221 */ /* 0x001fce0000010000 */
[----:B------:R-:W0:Y:S01]  /*6480*/  MUFU.EX2 R198, R198 ;  /* 0x000000c600c67308 */ /* 0x000e220000000800 */
[C---:B-1----:R-:W-:Y:S01]  /*6490*/  FADD.FTZ R13, R115.reuse, R50 ;  /* 0x00000032730d7221 */ /* 0x042fe20000010000 */
[----:B------:R-:W-:-:S06]  /*64a0*/  F2FP.F16.F32.PACK_AB R196, R115, R196 ;  /* 0x000000c473c4723e */ /* 0x000fcc00000000ff */
[----:B------:R-:W1:Y:S01]  /*64b0*/  MUFU.EX2 R193, R193 ;  /* 0x000000c100c17308 */ /* 0x000e620000000800 */
[C---:B--2---:R-:W-:Y:S01]  /*64c0*/  FADD.FTZ R50, R32.reuse, R11 ;  /* 0x0000000b20327221 */ /* 0x044fe20000010000 */
[----:B------:R-:W-:Y:S01]  /*64d0*/  F2FP.F16.F32.PACK_AB R191, R32, R191 ;  /* 0x000000bf20bf723e */ /* 0x000fe200000000ff */
[----:B------:R-:W-:-:S05]  /*64e0*/  IMAD.MOV.U32 R32, RZ, RZ, R87 ;  /* 0x000000ffff207224 */ /* 0x000fca00078e0057 */
[----:B------:R-:W2:Y:S01]  /*64f0*/  MUFU.EX2 R117, R117 ;  /* 0x0000007500757308 */ /* 0x000ea20000000800 */
[----:B0-----:R-:W-:-:S07]  /*6500*/  FADD.FTZ R52, R198, R13 ;  /* 0x0000000dc6347221 */ /* 0x001fce0000010000 */
[----:B------:R-:W0:Y:S01]  /*6510*/  MUFU.EX2 R34, R34 ;  /* 0x0000002200227308 */ /* 0x000e220000000800 */
[----:B-1----:R-:W-:-:S07]  /*6520*/  FADD.FTZ R11, R193, R50 ;  /* 0x00000032c10b7221 */ /* 0x002fce0000010000 */
[----:B------:R-:W1:Y:S01]  /*6530*/  MUFU.EX2 R200, R200 ;  /* 0x000000c800c87308 */ /* 0x000e620000000800 */
[C---:B--2---:R-:W-:Y:S01]  /*6540*/  FADD.FTZ R13, R117.reuse, R52 ;  /* 0x00000034750d7221 */ /* 0x044fe20000010000 */
[----:B------:R-:W-:-:S06]  /*6550*/  F2FP.F16.F32.PACK_AB R198, R117, R198 ;  /* 0x000000c675c6723e */ /* 0x000fcc00000000ff */
[----:B------:R-:W2:Y:S01]  /*6560*/  MUFU.EX2 R195, R195 ;  /* 0x000000c300c37308 */ /* 0x000ea20000000800 */
[C---:B0-----:R-:W-:Y:S01]  /*6570*/  FADD.FTZ R50, R34.reuse, R11 ;  /* 0x0000000b22327221 */ /* 0x041fe20000010000 */
[----:B------:R-:W-:Y:S01]  /*6580*/  F2FP.F16.F32.PACK_AB R193, R34, R193 ;  /* 0x000000c122c1723e */ /* 0x000fe200000000ff */
[----:B------:R-:W-:-:S05]  /*6590*/  IMAD.MOV.U32 R34, RZ, RZ, R87 ;  /* 0x000000ffff227224 */ /* 0x000fca00078e0057 */
[----:B------:R-:W0:Y:S01]  /*65a0*/  MUFU.EX2 R119, R119 ;  /* 0x0000007700777308 */ /* 0x000e220000000800 */
[----:B-1----:R-:W-:-:S07]  /*65b0*/  FADD.FTZ R52, R200, R13 ;  /* 0x0000000dc8347221 */ /* 0x002fce0000010000 */
        /* <DEDUP_REMOVED lines=51> */
[----:B------:R-:W-:Y:S02]  /*68f0*/  F2FP.F16.F32.PACK_AB R203, R46, R203 ;  /* 0x000000cb2ecb723e */ /* 0x000fe400000000ff */
[----:B------:R-:W-:-:S04]  /*6900*/  MOV R46, R87 ;  /* 0x00000057002e7202 */ /* 0x000fc80000000f00 */
[----:B------:R-:W2:Y:S01]  /*6910*/  MUFU.EX2 R135, R135 ;  /* 0x0000008700877308 */ /* 0x000ea20000000800 */
[----:B0-----:R-:W-:-:S07]  /*6920*/  FADD.FTZ R56, R210, R13 ;  /* 0x0000000dd2387221 */ /* 0x001fce0000010000 */
[----:B------:R0:W3:Y:S01]  /*6930*/  MUFU.EX2 R10, R37 ;  /* 0x00000025000a7308 */ /* 0x0000e20000000800 */
[----:B-1----:R-:W-:-:S07]  /*6940*/  FADD.FTZ R11, R205, R54 ;  /* 0x00000036cd0b7221 */ /* 0x002fce0000010000 */
[----:B------:R-:W1:Y:S01]  /*6950*/  MUFU.EX2 R212, R212 ;  /* 0x000000d400d47308 */ /* 0x000e620000000800 */
[C---:B--2---:R-:W-:Y:S01]  /*6960*/  FADD.FTZ R13, R135.reuse, R56 ;  /* 0x00000038870d7221 */ /* 0x044fe20000010000 */
[----:B------:R-:W-:Y:S02]  /*6970*/  F2FP.F16.F32.PACK_AB R210, R135, R210 ;  /* 0x000000d287d2723e */ /* 0x000fe400000000ff */
[----:B0-----:R-:W-:-:S04]  /*6980*/  MOV R37, R87 ;  /* 0x0000005700257202 */ /* 0x001fc80000000f00 */
[----:B------:R-:W0:Y:S01]  /*6990*/  MUFU.EX2 R93, R93 ;  /* 0x0000005d005d7308 */ /* 0x000e220000000800 */
[C---:B---3--:R-:W-:Y:S01]  /*69a0*/  FADD.FTZ R54, R10.reuse, R11 ;  /* 0x0000000b0a367221 */ /* 0x048fe20000010000 */
[----:B------:R-:W-:-:S06]  /*69b0*/  F2FP.F16.F32.PACK_AB R205, R10, R205 ;  /* 0x000000cd0acd723e */ /* 0x000fcc00000000ff */
[----:B------:R-:W2:Y:S01]  /*69c0*/  MUFU.EX2 R141, R141 ;  /* 0x0000008d008d7308 */ /* 0x000ea20000000800 */
[----:B-1----:R-:W-:-:S07]  /*69d0*/  FADD.FTZ R56, R212, R13 ;  /* 0x0000000dd4387221 */ /* 0x002fce0000010000 */
[----:B------:R-:W1:Y:S01]  /*69e0*/  MUFU.EX2 R48, R97 ;  /* 0x0000006100307308 */ /* 0x000e620000000800 */
[----:B0-----:R-:W-:-:S07]  /*69f0*/  FADD.FTZ R11, R93, R54 ;  /* 0x000000365d0b7221 */ /* 0x001fce0000010000 */
[----:B------:R-:W0:Y:S01]  /*6a00*/  MUFU.EX2 R214, R214 ;  /* 0x000000d600d67308 */ /* 0x000e220000000800 */
[C---:B--2---:R-:W-:Y:S01]  /*6a10*/  FADD.FTZ R13, R141.reuse, R56 ;  /* 0x000000388d0d7221 */ /* 0x044fe20000010000 */
[----:B------:R-:W-:-:S06]  /*6a20*/  F2FP.F16.F32.PACK_AB R212, R141, R212 ;  /* 0x000000d48dd4723e */ /* 0x000fcc00000000ff */
[----:B------:R-:W2:Y:S01]  /*6a30*/  MUFU.EX2 R105, R105 ;  /* 0x0000006900697308 */ /* 0x000ea20000000800 */
[C---:B-1----:R-:W-:Y:S01]  /*6a40*/  FADD.FTZ R56, R48.reuse, R11 ;  /* 0x0000000b30387221 */ /* 0x042fe20000010000 */
[----:B------:R-:W-:Y:S01]  /*6a50*/  F2FP.F16.F32.PACK_AB R207, R48, R93 ;  /* 0x0000005d30cf723e */ /* 0x000fe200000000ff */
[----:B------:R-:W-:-:S05]  /*6a60*/  IMAD.MOV.U32 R48, RZ, RZ, R87 ;  /* 0x000000ffff307224 */ /* 0x000fca00078e0057 */
[----:B------:R-:W1:Y:S01]  /*6a70*/  MUFU.EX2 R145, R145 ;  /* 0x0000009100917308 */ /* 0x000e620000000800 */
[----:B0-----:R-:W-:-:S07]  /*6a80*/  FADD.FTZ R58, R214, R13 ;  /* 0x0000000dd63a7221 */ /* 0x001fce0000010000 */
[----:B------:R-:W0:Y:S01]  /*6a90*/  MUFU.EX2 R50, R109 ;  /* 0x0000006d00327308 */ /* 0x000e220000000800 */
[----:B--2---:R-:W-:-:S07]  /*6aa0*/  FADD.FTZ R11, R105, R56 ;  /* 0x00000038690b7221 */ /* 0x004fce0000010000 */
[----:B------:R-:W2:Y:S01]  /*6ab0*/  MUFU.EX2 R216, R216 ;  /* 0x000000d800d87308 */ /* 0x000ea20000000800 */
[C---:B-1----:R-:W-:Y:S01]  /*6ac0*/  FADD.FTZ R13, R145.reuse, R58 ;  /* 0x0000003a910d7221 */ /* 0x042fe20000010000 */
[----:B------:R-:W-:-:S06]  /*6ad0*/  F2FP.F16.F32.PACK_AB R214, R145, R214 ;  /* 0x000000d691d6723e */ /* 0x000fcc00000000ff */
[----:B------:R-:W1:Y:S01]  /*6ae0*/  MUFU.EX2 R25, R25 ;  /* 0x0000001900197308 */ /* 0x000e620000000800 */
[C---:B0-----:R-:W-:Y:S01]  /*6af0*/  FADD.FTZ R56, R50.reuse, R11 ;  /* 0x0000000b32387221 */ /* 0x041fe20000010000 */
[----:B------:R-:W-:Y:S01]  /*6b00*/  F2FP.F16.F32.PACK_AB R209, R50, R105 ;  /* 0x0000006932d1723e */ /* 0x000fe200000000ff */
[----:B------:R-:W-:-:S05]  /*6b10*/  IMAD.MOV.U32 R50, RZ, RZ, R87 ;  /* 0x000000ffff327224 */ /* 0x000fca00078e0057 */
[----:B------:R-:W0:Y:S01]  /*6b20*/  MUFU.EX2 R151, R151 ;  /* 0x0000009700977308 */ /* 0x000e220000000800 */
[----:B--2---:R-:W-:-:S07]  /*6b30*/  FADD.FTZ R58, R216, R13 ;  /* 0x0000000dd83a7221 */ /* 0x004fce0000010000 */
[----:B------:R2:W3:Y:S01]  /*6b40*/  MUFU.EX2 R38, R29 ;  /* 0x0000001d00267308 */ /* 0x0004e20000000800 */
[----:B-1----:R-:W-:-:S07]  /*6b50*/  FADD.FTZ R11, R25, R56 ;  /* 0x00000038190b7221 */ /* 0x002fce0000010000 */
[----:B------:R-:W1:Y:S01]  /*6b60*/  MUFU.EX2 R218, R218 ;  /* 0x000000da00da7308 */ /* 0x000e620000000800 */
[C---:B0-----:R-:W-:Y:S01]  /*6b70*/  FADD.FTZ R13, R151.reuse, R58 ;  /* 0x0000003a970d7221 */ /* 0x041fe20000010000 */
[----:B------:R-:W-:Y:S01]  /*6b80*/  F2FP.F16.F32.PACK_AB R216, R151, R216 ;  /* 0x000000d897d8723e */ /* 0x000fe200000000ff */
[----:B--2---:R-:W-:-:S05]  /*6b90*/  IMAD.MOV.U32 R29, RZ, RZ, R87 ;  /* 0x000000ffff1d7224 */ /* 0x004fca00078e0057 */
[----:B------:R-:W0:Y:S01]  /*6ba0*/  MUFU.EX2 R139, R139 ;  /* 0x0000008b008b7308 */ /* 0x000e220000000800 */
[C---:B---3--:R-:W-:Y:S01]  /*6bb0*/  FADD.FTZ R58, R38.reuse, R11 ;  /* 0x0000000b263a7221 */ /* 0x048fe20000010000 */
[----:B------:R-:W-:Y:S01]  /*6bc0*/  F2FP.F16.F32.PACK_AB R211, R38, R25 ;  /* 0x0000001926d3723e */ /* 0x000fe200000000ff */
[--C-:B------:R-:W-:Y:S02]  /*6bd0*/  IMAD.MOV.U32 R38, RZ, RZ, R87.reuse ;  /* 0x000000ffff267224 */ /* 0x100fe400078e0057 */
[----:B------:R-:W-:-:S03]  /*6be0*/  IMAD.MOV.U32 R25, RZ, RZ, R87 ;  /* 0x000000ffff197224 */ /* 0x000fc600078e0057 */
[----:B------:R-:W2:Y:S01]  /*6bf0*/  MUFU.EX2 R52, R143 ;  /* 0x0000008f00347308 */ /* 0x000ea20000000800 */
[----:B-1----:R-:W-:-:S07]  /*6c00*/  FADD.FTZ R60, R218, R13 ;  /* 0x0000000dda3c7221 */ /* 0x002fce0000010000 */
[----:B------:R-:W1:Y:S01]  /*6c10*/  MUFU.EX2 R147, R147 ;  /* 0x0000009300937308 */ /* 0x000e620000000800 */
[----:B0-----:R-:W-:Y:S01]  /*6c20*/  FADD.FTZ R13, R139, R58 ;  /* 0x0000003a8b0d7221 */ /* 0x001fe20000010000 */
[----:B------:R-:W-:-:S06]  /*6c30*/  IMAD.MOV.U32 R58, RZ, RZ, R87 ;  /* 0x000000ffff3a7224 */ /* 0x000fcc00078e0057 */
[----:B------:R-:W0:Y:S01]  /*6c40*/  MUFU.EX2 R54, R125 ;  /* 0x0000007d00367308 */ /* 0x000e220000000800 */
[C---:B--2---:R-:W-:Y:S01]  /*6c50*/  FADD.FTZ R12, R52.reuse, R13 ;  /* 0x0000000d340c7221 */ /* 0x044fe20000010000 */
[----:B------:R-:W-:Y:S01]  /*6c60*/  F2FP.F16.F32.PACK_AB R213, R52, R139 ;  /* 0x0000008b34d5723e */ /* 0x000fe200000000ff */
[----:B------:R-:W-:-:S05]  /*6c70*/  IMAD.MOV.U32 R52, RZ, RZ, R87 ;  /* 0x000000ffff347224 */ /* 0x000fca00078e0057 */
[----:B------:R-:W2:Y:S01]  /*6c80*/  MUFU.EX2 R127, R127 ;  /* 0x0000007f007f7308 */ /* 0x000ea20000000800 */
[----:B-1----:R-:W-:-:S07]  /*6c90*/  FADD.FTZ R13, R147, R12 ;  /* 0x0000000c930d7221 */ /* 0x002fce0000010000 */
[----:B------:R-:W1:Y:S01]  /*6ca0*/  MUFU.EX2 R56, R133 ;  /* 0x0000008500387308 */ /* 0x000e620000000800 */
[C---:B0-----:R-:W-:Y:S01]  /*6cb0*/  FADD.FTZ R14, R54.reuse, R13 ;  /* 0x0000000d360e7221 */ /* 0x041fe20000010000 */
[----:B------:R-:W-:Y:S01]  /*6cc0*/  F2FP.F16.F32.PACK_AB R215, R54, R147 ;  /* 0x0000009336d7723e */ /* 0x000fe200000000ff */
[----:B------:R-:W-:-:S05]  /*6cd0*/  IMAD.MOV.U32 R54, RZ, RZ, R87 ;  /* 0x000000ffff367224 */ /* 0x000fca00078e0057 */
[----:B------:R-:W0:Y:S01]  /*6ce0*/  MUFU.EX2 R137, R137 ;  /* 0x0000008900897308 */ /* 0x000e220000000800 */
[----:B--2---:R-:W-:-:S07]  /*6cf0*/  FADD.FTZ R13, R127, R14 ;  /* 0x0000000e7f0d7221 */ /* 0x004fce0000010000 */
[----:B------:R-:W2:Y:S01]  /*6d00*/  MUFU.EX2 R153, R153 ;  /* 0x0000009900997308 */ /* 0x000ea20000000800 */
[C---:B-1----:R-:W-:Y:S01]  /*6d10*/  FADD.FTZ R10, R56.reuse, R13 ;  /* 0x0000000d380a7221 */ /* 0x042fe20000010000 */
[----:B------:R-:W-:Y:S01]  /*6d20*/  F2FP.F16.F32.PACK_AB R217, R56, R127 ;  /* 0x0000007f38d9723e */ /* 0x000fe200000000ff */
[----:B------:R-:W-:-:S05]  /*6d30*/  IMAD.MOV.U32 R56, RZ, RZ, R87 ;  /* 0x000000ffff387224 */ /* 0x000fca00078e0057 */
[----:B------:R-:W1:Y:S01]  /*6d40*/  MUFU.EX2 R12, R149 ;  /* 0x00000095000c7308 */ /* 0x000e620000000800 */
[----:B0-----:R-:W-:Y:S01]  /*6d50*/  FADD.FTZ R13, R137, R10 ;  /* 0x0000000a890d7221 */ /* 0x001fe20000010000 */
[C---:B--2---:R-:W-:Y:S01]  /*6d60*/  FADD.FTZ R11, R153.reuse, R60 ;  /* 0x0000003c990b7221 */ /* 0x044fe20000010000 */
[----:B------:R-:W-:Y:S01]  /*6d70*/  F2FP.F16.F32.PACK_AB R218, R153, R218 ;  /* 0x000000da99da723e */ /* 0x000fe200000000ff */
[----:B------:R-:W-:Y:S02]  /*6d80*/  IMAD.MOV.U32 R60, RZ, RZ, R87 ;  /* 0x000000ffff3c7224 */ /* 0x000fe400078e0057 */
[C---:B-1----:R-:W-:Y:S01]  /*6d90*/  FADD.FTZ R10, R12.reuse, R13 ;  /* 0x0000000d0c0a7221 */ /* 0x042fe20000010000 */
[----:B------:R-:W-:Y:S01]  /*6da0*/  F2FP.F16.F32.PACK_AB R219, R12, R137 ;  /* 0x000000890cdb723e */ /* 0x000fe200000000ff */
[----:B------:R-:W-:Y:S06]  /*6db0*/  @!P2 BRA `(.L_x_264) ;  /* 0x000000580040a947 */ /* 0x000fec0003800000 */
[----:B------:R-:W-:Y:S01]  /*6dc0*/  R2UR UR60, R2 ;  /* 0x00000000023c72ca */ /* 0x000fe200000e0000 */
[----:B------:R-:W-:Y:S01]  /*6dd0*/  VIADD R14, R120, 0xfffffffe ;  /* 0xfffffffe780e7836 */ /* 0x000fe20000000000 */
[----:B------:R-:W-:Y:S01]  /*6de0*/  CS2R R86, SRZ ;  /* 0x0000000000567805 */ /* 0x000fe2000001ff00 */
[----:B------:R-:W-:Y:S01]  /*6df0*/  IMAD.MOV.U32 R13, RZ, RZ, R101 ;  /* 0x000000ffff0d7224 */ /* 0x000fe200078e0065 */
[----:B------:R-:W-:Y:S01]  /*6e00*/  CS2R R84, SRZ ;  /* 0x0000000000547805 */ /* 0x000fe2000001ff00 */
[----:B------:R-:W-:Y:S01]  /*6e10*/  IMAD.MOV.U32 R12, RZ, RZ, R89 ;  /* 0x000000ffff0c7224 */ /* 0x000fe200078e0059 */
[----:B------:R-:W-:Y:S01]  /*6e20*/  CS2R R82, SRZ ;  /* 0x0000000000527805 */ /* 0x000fe2000001ff00 */
[----:B------:R-:W-:Y:S01]  /*6e30*/  IMAD.MOV.U32 R15, RZ, RZ, R16 ;  /* 0x000000ffff0f7224 */ /* 0x000fe200078e0010 */
        /* <DEDUP_REMOVED lines=28> */
[----:B------:R-:W-:Y:S01]  /*7000*/  CS2R R24, SRZ ;  /* 0x0000000000187805 */ /* 0x000fe2000001ff00 */
[----:B------:R-:W-:-:S06]  /*7010*/  ULDC UR7, c[0x0][0x9d8] ;  /* 0x0002760000077ab9 */ /* 0x000fcc0000000800 */
.L_x_273:
[----:B------:R-:W-:Y:S01]  /*7020*/  UIADD3 UR6, UR60, 0x1, URZ ;  /* 0x000000013c067890 */ /* 0x000fe2000fffe03f */
[----:B------:R-:W-:-:S03]  /*7030*/  ISETP.NE.AND P3, PT, RZ, UR61, PT ;  /* 0x0000003dff007c0c */ /* 0x000fc6000bf65270 */
[----:B------:R-:W-:-:S04]  /*7040*/  UISETP.NE.AND UP0, UPT, UR6, 0x2, UPT ;  /* 0x000000020600788c */ /* 0x000fc8000bf05270 */
[----:B------:R-:W-:Y:S02]  /*7050*/  USEL UR10, URZ, 0x1, UP0 ;  /* 0x000000013f0a7887 */ /* 0x000fe40008000000 */
[----:B------:R-:W-:-:S04]  /*7060*/  USEL UR6, UR6, URZ, UP0 ;  /* 0x0000003f06067287 */ /* 0x000fc80008000000 */
[----:B------:R-:W-:Y:S02]  /*7070*/  LOP3.LUT R16, R15, UR10, RZ, 0x3c, !PT ;  /* 0x0000000a0f107c12 */ /* 0x000fe4000f8e3cff */
[----:B------:R-:W-:Y:S01]  /*7080*/  MOV R2, UR6 ;  /* 0x0000000600027c02 */ /* 0x000fe20008000f00 */
[----:B------:R-:W-:Y:S06]  /*7090*/  @P3 BRA `(.L_x_265) ;  /* 0x0000000000343947 */ /* 0x000fec0003800000 */
[----:B------:R-:W-:Y:S05]  /*70a0*/  @!P0 BRA `(.L_x_266) ;  /* 0x0000000000048947 */ /* 0x000fea0003800000 */
[----:B------:R-:W-:Y:S01]  /*70b0*/  BPT.TRAP 0x1 ;  /* 0x000000040000795c */ /* 0x000fe20000300000 */
.L_x_266:
[----:B------:R-:W0:Y:S01]  /*70c0*/  S2UR UR10, SR_CgaCtaId ;  /* 0x00000000000a79c3 */ /* 0x000e220000008800 */
[----:B------:R-:W-:Y:S01]  /*70d0*/  UMOV UR6, 0x400 ;  /* 0x0000040000067882 */ /* 0x000fe20000000000 */
[----:B------:R-:W-:Y:S01]  /*70e0*/  SHF.L.U32 R21, R16, 0x1f, RZ ;  /* 0x0000001f10157819 */ /* 0x000fe200000006ff */
[----:B0-----:R-:W-:-:S06]  /*70f0*/  ULEA UR6, UR10, UR6, 0x18 ;  /* 0x000000060a067291 */ /* 0x001fcc000f8ec03f */
[----:B------:R-:W-:-:S04]  /*7100*/  LEA R0, R2, UR6, 0x3 ;  /* 0x0000000602007c11 */ /* 0x000fc8000f8e18ff */
[----:B------:R0:W1:Y:S01]  /*7110*/  SYNCS.PHASECHK.TRANS64.TRYWAIT P2, [R0+URZ+0x34830], R21 ;  /* 0x03483015000075a7 */ /* 0x000062000804017f */
[----:B------:R-:W-:Y:S05]  /*7120*/  @!P0 BRA `(.L_x_267) ;  /* 0x0000000000048947 */ /* 0x000fea0003800000 */
[----:B------:R-:W-:Y:S01]  /*7130*/  BPT.TRAP 0x1 ;  /* 0x000000040000795c */ /* 0x000fe20000300000 */
.L_x_267:
[----:B-1----:R-:W-:Y:S05]  /*7140*/  @P2 BRA `(.L_x_265) ;  /* 0x0000000000082947 */ /* 0x002fea0003800000 */
[----:B------:R-:W1:Y:S02]  /*7150*/  SYNCS.PHASECHK.TRANS64.TRYWAIT P2, [R0+URZ+0x34830], R21 ;  /* 0x03483015000075a7 */ /* 0x000e64000804017f */
[----:B-1----:R-:W-:Y:S05]  /*7160*/  @!P2 BRA `(.L_x_268) ;  /* 0x000000c800d0a947 */ /* 0x002fea0003800000 */
.L_x_265:
[----:B------:R-:W2:Y:S01]  /*7170*/  S2R R20, SR_TID.X ;  /* 0x0000000000147919 */ /* 0x000ea20000002100 */
[----:B01----:R-:W-:Y:S01]  /*7180*/  IMAD R0, R2, 0xb00, R3 ;  /* 0x00000b0002007824 */ /* 0x003fe200078e0203 */
        /* <DEDUP_REMOVED lines=13> */
[----:B------:R-:W-:Y:S01]  /*7260*/  UMOV UR56, UR14 ;  /* 0x0000000e00387c82 */ /* 0x000fe20008000000 */
[----:B------:R-:W-:Y:S01]  /*7270*/  UMOV UR24, UR14 ;  /* 0x0000000e00187c82 */ /* 0x000fe20008000000 */
[----:B------:R-:W-:Y:S01]  /*7280*/  UMOV UR57, UR15 ;  /* 0x0000000f00397c82 */ /* 0x000fe20008000000 */
[----:B------:R-:W-:Y:S01]  /*7290*/  UMOV UR25, UR15 ;  /* 0x0000000f00197c82 */ /* 0x000fe20008000000 */
[----:B------:R-:W-:Y:S01]  /*72a0*/  UMOV UR58, UR6 ;  /* 0x00000006003a7c82 */ /* 0x000fe20008000000 */
[----:B------:R-:W-:Y:S01]  /*72b0*/  UIADD3 UR26, UR6, 0x80, URZ ;  /* 0x00000080061a7890 */ /* 0x000fe2000fffe03f */
[----:B------:R-:W-:Y:S01]  /*72c0*/  R2UR UR19, R7 ;  /* 0x00000000071372ca */ /* 0x000fe200000e0000 */
        /* <DEDUP_REMOVED lines=11> */
[----:B------:R-:W-:Y:S01]  /*7380*/  VIADD R0, R20, 0x8 ;  /* 0x0000000814007836 */ /* 0x000fe20000000000 */
        /* <DEDUP_REMOVED lines=14> */
[----:B------:R-:W-:Y:S01]  /*7470*/  UIADD3 UR22, UR6, 0x586, URZ ;  /* 0x0000058606167890 */ /* 0x000fe2000fffe03f */
        /* <DEDUP_REMOVED lines=563> */
[----:B0-----:R-:W-:Y:S05]  /*97b0*/  @P3 BRA `(.L_x_269) ;  /* 0x0000000000343947 */ /* 0x001fea0003800000 */
[----:B------:R-:W-:Y:S05]  /*97c0*/  @!P0 BRA `(.L_x_270) ;  /* 0x0000000000048947 */ /* 0x000fea0003800000 */
[----:B------:R-:W-:Y:S01]  /*97d0*/  BPT.TRAP 0x1 ;  /* 0x000000040000795c */ /* 0x000fe20000300000 */
.L_x_270:
[----:B------:R-:W0:Y:S01]  /*97e0*/  S2UR UR10, SR_CgaCtaId ;  /* 0x00000000000a79c3 */ /* 0x000e220000008800 */
[----:B------:R-:W-:Y:S01]  /*97f0*/  UMOV UR6, 0x400 ;  /* 0x0000040000067882 */ /* 0x000fe20000000000 */
[----:B------:R-:W-:Y:S01]  /*9800*/  SHF.L.U32 R0, R15, 0x1f, RZ ;  /* 0x0000001f0f007819 */ /* 0x000fe200000006ff */
[----:B0-----:R-:W-:-:S04]  /*9810*/  ULEA UR6, UR10, UR6, 0x18 ;  /* 0x000000060a067291 */ /* 0x001fc8000f8ec03f */
[----:B------:R-:W-:-:S09]  /*9820*/  ULEA UR6, UR60, UR6, 0x3 ;  /* 0x000000063c067291 */ /* 0x000fd2000f8e183f */
[----:B------:R0:W1:Y:S01]  /*9830*/  SYNCS.PHASECHK.TRANS64.TRYWAIT P2, [UR6+0x34850], R0 ;  /* 0x03485000ff0075a7 */ /* 0x0000620008040146 */
[----:B------:R-:W-:Y:S05]  /*9840*/  @!P0 BRA `(.L_x_271) ;  /* 0x0000000000048947 */ /* 0x000fea0003800000 */
[----:B------:R-:W-:Y:S01]  /*9850*/  BPT.TRAP 0x1 ;  /* 0x000000040000795c */ /* 0x000fe20000300000 */
.L_x_271:
[----:B-1----:R-:W-:Y:S05]  /*9860*/  @P2 BRA `(.L_x_269) ;  /* 0x0000000000082947 */ /* 0x002fea0003800000 */
[----:B------:R-:W1:Y:S02]  /*9870*/  SYNCS.PHASECHK.TRANS64.TRYWAIT P2, [UR6+0x34850], R0 ;  /* 0x03485000ff0075a7 */ /* 0x000e640008040146 */
[----:B-1----:R-:W-:Y:S05]  /*9880*/  @!P2 BRA `(.L_x_272) ;  /* 0x000000a4001ca947 */ /* 0x002fea0003800000 */
.L_x_269:
[----:B------:R-:W2:Y:S01]  /*9890*/  S2UR UR10, SR_CgaCtaId ;  /* 0x00000000000a79c3 */ /* 0x000ea20000008800 */
[----:B------:R-:W-:Y:S01]  /*98a0*/  UMOV UR6, 0x400 ;  /* 0x0000040000067882 */ /* 0x000fe20000000000 */
[----:B------:R-:W-:Y:S01]  /*98b0*/  WARPGROUP.ARRIVE ;  /* 0x00000000000079c5 */ /* 0x000fe20000000000 */
[----:B------:R-:W-:Y:S01]  /*98c0*/  UMOV UR11, 0x40000040 ;  /* 0x40000040000b7882 */ /* 0x000fe20000000000 */
[----:B-1----:R-:W-:Y:S01]  /*98d0*/  FMUL.FTZ R15, R168, UR7 ;  /* 0x00000007a80f7c20 */ /* 0x002fe20008410000 */
[----:B------:R-:W-:Y:S01]  /*98e0*/  FMUL.FTZ R20, R169, UR7 ;  /* 0x00000007a9147c20 */ /* 0x000fe20008410000 */
[----:B------:R-:W-:Y:S01]  /*98f0*/  FMUL.FTZ R169, R172, UR7 ;  /* 0x00000007aca97c20 */ /* 0x000fe20008410000 */
[----:B------:R-:W-:Y:S01]  /*9900*/  FMUL.FTZ R168, R170, UR7 ;  /* 0x00000007aaa87c20 */ /* 0x000fe20008410000 */
[----:B------:R-:W-:Y:S01]  /*9910*/  FMUL.FTZ R170, R173, UR7 ;  /* 0x00000007adaa7c20 */ /* 0x000fe20008410000 */
[----:B------:R-:W-:Y:S01]  /*9920*/  FMUL.FTZ R160, R160, UR7 ;  /* 0x00000007a0a07c20 */ /* 0x000fe20008410000 */
        /* <DEDUP_REMOVED lines=14> */
[----:B--2---:R-:W-:Y:S01]  /*9a10*/  ULEA UR6, UR10, UR6, 0x18 ;  /* 0x000000060a067291 */ /* 0x004fe2000f8ec03f */
[----:B------:R-:W-:Y:S01]  /*9a20*/  FMUL.FTZ R149, R149, UR7 ;  /* 0x0000000795957c20 */ /* 0x000fe20008410000 */
[----:B------:R-:W2:Y:S01]  /*9a30*/  MUFU.TANH R169, R169 ;  /* 0x000000a900a97308 */ /* 0x000ea20000002400 */
[----:B-1----:R-:W-:Y:S01]  /*9a40*/  FMNMX.FTZ R173, R15, R12, !PT ;  /* 0x0000000c0fad7209 */ /* 0x002fe20007810000 */
[----:B------:R-:W-:Y:S01]  /*9a50*/  FMUL.FTZ R136, R136, UR7 ;  /* 0x0000000788887c20 */ /* 0x000fe20008410000 */
[----:B------:R-:W-:Y:S01]  /*9a60*/  FMUL.FTZ R137, R137, UR7 ;  /* 0x0000000789897c20 */ /* 0x000fe20008410000 */
[----:B0-----:R-:W-:-:S02]  /*9a70*/  IMAD.U32 R0, RZ, RZ, UR6 ;  /* 0x00000006ff007e24 */ /* 0x001fc4000f8e00ff */
[----:B------:R-:W-:Y:S01]  /*9a80*/  FMUL.FTZ R140, R140, UR7 ;  /* 0x000000078c8c7c20 */ /* 0x000fe20008410000 */
[----:B------:R-:W-:Y:S01]  /*9a90*/  FMUL.FTZ R172, R175, UR7 ;  /* 0x00000007afac7c20 */ /* 0x000fe20008410000 */
[----:B------:R-:W-:Y:S01]  /*9aa0*/  FMUL.FTZ R141, R141, UR7 ;  /* 0x000000078d8d7c20 */ /* 0x000fe20008410000 */
[----:B------:R-:W0:Y:S01]  /*9ab0*/  MUFU.TANH R170, R170 ;  /* 0x000000aa00aa7308 */ /* 0x000e220000002400 */
[----:B------:R-:W-:Y:S01]  /*9ac0*/  R2UR UR6, R0 ;  /* 0x00000000000672ca */ /* 0x000fe200000e0000 */
[----:B------:R-:W-:Y:S01]  /*9ad0*/  FMUL.FTZ R128, R128, UR7 ;  /* 0x0000000780807c20 */ /* 0x000fe20008410000 */
[----:B---3--:R-:W-:Y:S01]  /*9ae0*/  FMNMX.FTZ R174, R20, R173, !PT ;  /* 0x000000ad14ae7209 */ /* 0x008fe20007810000 */
        /* <DEDUP_REMOVED lines=10> */
[----:B------:R-:W-:Y:S01]  /*9b90*/  UIADD3 UR6, UR6, 0x400, URZ ;  /* 0x0000040006067890 */ /* 0x000fe2000fffe03f */
[----:B------:R-:W-:Y:S01]  /*9ba0*/  FMUL.FTZ R113, R113, UR7 ;  /* 0x0000000771717c20 */ /* 0x000fe20008410000 */
[----:B------:R-:W2:Y:S01]  /*9bb0*/  MUFU.TANH R161, R161 ;  /* 0x000000a100a17308 */ /* 0x000ea20000002400 */
[----:B0-----:R-:W-:Y:S01]  /*9bc0*/  FMNMX.FTZ R173, R170, R173, !PT ;  /* 0x000000adaaad7209 */ /* 0x001fe20007810000 */
[----:B------:R-:W-:Y:S01]  /*9bd0*/  USHF.R.U32.HI UR6, URZ, 0x4, UR6 ;  /* 0x000000043f067899 */ /* 0x000fe20008011606 */
[----:B------:R-:W-:Y:S01]  /*9be0*/  FMUL.FTZ R116, R116, UR7 ;  /* 0x0000000774747c20 */ /* 0x000fe20008410000 */
[----:B------:R-:W-:Y:S01]  /*9bf0*/  FMUL.FTZ R117, R117, UR7 ;  /* 0x0000000775757c20 */ /* 0x000fe20008410000 */
[----:B------:R-:W-:Y:S01]  /*9c00*/  FMUL.FTZ R105, R105, UR7 ;  /* 0x0000000769697c20 */ /* 0x000fe20008410000 */
[----:B------:R-:W-:Y:S01]  /*9c10*/  ULOP3.LUT UR6, UR6, 0x3fff, URZ, 0xc0, !UPT ;  /* 0x00003fff06067892 */ /* 0x000fe2000f8ec03f */
[----:B------:R-:W-:Y:S01]  /*9c20*/  FMUL.FTZ R109, R109, UR7 ;  /* 0x000000076d6d7c20 */ /* 0x000fe20008410000 */
[----:B------:R-:W0:Y:S01]  /*9c30*/  MUFU.TANH R164, R164 ;  /* 0x000000a400a47308 */ /* 0x000e220000002400 */
[----:B-1----:R-:W-:Y:S01]  /*9c40*/  FMNMX.FTZ R174, R160, R173, !PT ;  /* 0x000000ada0ae7209 */ /* 0x002fe20007810000 */
[----:B------:R-:W-:Y:S01]  /*9c50*/  ULOP3.LUT UR6, UR6, 0x5800000, URZ, 0xfc, !UPT ;  /* 0x0580000006067892 */ /* 0x000fe2000f8efc3f */
[----:B------:R-:W-:Y:S01]  /*9c60*/  FMUL.FTZ R97, R97, UR7 ;  /* 0x0000000761617c20 */ /* 0x000fe20008410000 */
[----:B------:R-:W-:Y:S01]  /*9c70*/  FMUL.FTZ R101, R101, UR7 ;  /* 0x0000000765657c20 */ /* 0x000fe20008410000 */
[----:B------:R-:W-:Y:S01]  /*9c80*/  FMUL.FTZ R93, R93, UR7 ;  /* 0x000000075d5d7c20 */ /* 0x000fe20008410000 */
[----:B------:R-:W-:Y:S01]  /*9c90*/  UIMAD UR6, UR60, 0xb00, UR6 ;  /* 0x00000b003c0678a4 */ /* 0x000fe2000f8e0206 */
[----:B------:R-:W-:Y:S01]  /*9ca0*/  FMUL.FTZ R162, R162, UR7 ;  /* 0x00000007a2a27c20 */ /* 0x000fe20008410000 */
[----:B------:R-:W1:Y:S01]  /*9cb0*/  MUFU.TANH R165, R165 ;  /* 0x000000a500a57308 */ /* 0x000e620000002400 */
[----:B--2---:R-:W-:Y:S01]  /*9cc0*/  FMNMX.FTZ R173, R161, R174, !PT ;  /* 0x000000aea1ad7209 */ /* 0x004fe20007810000 */
[----:B------:R-:W-:Y:S01]  /*9cd0*/  FMUL.FTZ R163, R163, UR7 ;  /* 0x00000007a3a37c20 */ /* 0x000fe20008410000 */
[----:B------:R-:W-:Y:S01]  /*9ce0*/  FMUL.FTZ R166, R166, UR7 ;  /* 0x00000007a6a67c20 */ /* 0x000fe20008410000 */
[----:B------:R-:W-:Y:S01]  /*9cf0*/  FMUL.FTZ R167, R167, UR7 ;  /* 0x00000007a7a77c20 */ /* 0x000fe20008410000 */
[----:B------:R-:W-:Y:S01]  /*9d00*/  UMOV UR10, UR6 ;  /* 0x00000006000a7c82 */ /* 0x000fe20008000000 */
[----:B------:R-:W-:Y:S01]  /*9d10*/  FMUL.FTZ R154, R154, UR7 ;  /* 0x000000079a9a7c20 */ /* 0x000fe20008410000 */
[----:B------:R-:W-:Y:S01]  /*9d20*/  HGMMA.64x128x16.F32 R24, R176, gdesc[UR8].tnspB, R24, gsb0 ;  /* 0x41e00008b0187df0 */ /* 0x000fe20008000818 */
[----:B------:R-:W-:Y:S01]  /*9d30*/  UIADD3 UR10, UR6, 0x80, URZ ;  /* 0x00000080060a7890 */ /* 0x000fe2000fffe03f */
[----:B------:R-:W2:Y:S01]  /*9d40*/  MUFU.TANH R152, R152 ;  /* 0x0000009800987308 */ /* 0x000ea20000002400 */
[----:B------:R-:W-:Y:S01]  /*9d50*/  UMOV UR11, 0x40000040 ;  /* 0x40000040000b7882 */ /* 0x000fe20000000000 */
[----:B0-----:R-:W-:Y:S01]  /*9d60*/  FMNMX.FTZ R174, R164, R173, !PT ;  /* 0x000000ada4ae7209 */ /* 0x001fe20007810000 */
[----:B------:R-:W-:Y:S01]  /*9d70*/  FMUL.FTZ R155, R155, UR7 ;  /* 0x000000079b9b7c20 */ /* 0x000fe20008410000 */
[----:B------:R-:W-:Y:S01]  /*9d80*/  FMUL.FTZ R158, R158, UR7 ;  /* 0x000000079e9e7c20 */ /* 0x000fe20008410000 */
[----:B------:R-:W-:Y:S01]  /*9d90*/  FMUL.FTZ R159, R159, UR7 ;  /* 0x000000079f9f7c20 */ /* 0x000fe20008410000 */
[----:B------:R-:W-:Y:S01]  /*9da0*/  FMUL.FTZ R146, R146, UR7 ;  /* 0x0000000792927c20 */ /* 0x000fe20008410000 */
[----:B------:R-:W-:Y:S01]  /*9db0*/  FMUL.FTZ R147, R147, UR7 ;  /* 0x0000000793937c20 */ /* 0x000fe20008410000 */
[----:B------:R-:W0:Y:S01]  /*9dc0*/  MUFU.TANH R153, R153 ;  /* 0x0000009900997308 */ /* 0x000e220000002400 */
        /* <DEDUP_REMOVED lines=16> */
[----:B0-----:R-:W-:Y:S01]  /*9ed0*/  FMNMX.FTZ R173, R153, R174, !PT ;  /* 0x000000ae99ad7209 */ /* 0x001fe20007810000 */
[----:B------:R-:W-:Y:S01]  /*9ee0*/  FMUL.FTZ R126, R126, UR7 ;  /* 0x000000077e7e7c20 */ /* 0x000fe20008410000 */
        /* <DEDUP_REMOVED lines=12> */
[----:B------:R-:W1:Y:S01]  /*9fb0*/  S2R R230, SR_TID.X ;  /* 0x0000000000e67919 */ /* 0x000e620000002100 */
[----:B------:R-:W3:Y:S01]  /*9fc0*/  MUFU.TANH R145, R145 ;  /* 0x0000009100917308 */ /* 0x000ee20000002400 */
[----:B--2---:R-:W-:-:S02]  /*9fd0*/  FMNMX.FTZ R173, R157, R174, !PT ;  /* 0x000000ae9dad7209 */ /* 0x004fc40007810000 */
[C---:B------:R-:W-:Y:S01]  /*9fe0*/  ISETP.GT.AND P2, PT, R14.reuse, RZ, PT ;  /* 0x000000ff0e00720c */ /* 0x040fe20003f44270 */
[----:B------:R-:W-:-:S04]  /*9ff0*/  VIADD R14, R14, 0xffffffff ;  /* 0xffffffff0e0e7836 */ /* 0x000fc80000000000 */
[----:B------:R-:W2:Y:S01]  /*a000*/  MUFU.TANH R148, R148 ;  /* 0x0000009400947308 */ /* 0x000ea20000002400 */
[----:B0-----:R-:W-:Y:S01]  /*a010*/  FMNMX.FTZ R174, R144, R173, !PT ;  /* 0x000000ad90ae7209 */ /* 0x001fe20007810000 */
[----:B------:R-:W-:-:S06]  /*a020*/  FMUL.FTZ R173, R118, UR7 ;  /* 0x0000000776ad7c20 */ /* 0x000fcc0008410000 */
[----:B------:R-:W0:Y:S01]  /*a030*/  MUFU.TANH R149, R149 ;  /* 0x0000009500957308 */ /* 0x000e220000002400 */
[----:B---3--:R-:W-:-:S07]  /*a040*/  FMNMX.FTZ R175, R145, R174, !PT ;  /* 0x000000ae91af7209 */ /* 0x008fce0007810000 */
[----:B------:R-:W3:Y:S01]  /*a050*/  MUFU.TANH R136, R136 ;  /* 0x0000008800887308 */ /* 0x000ee20000002400 */
[----:B--2---:R-:W-:Y:S01]  /*a060*/  FMNMX.FTZ R118, R148, R175, !PT ;  /* 0x000000af94767209 */ /* 0x004fe20007810000 */
[----:B------:R-:W-:Y:S01]  /*a070*/  FMUL.FTZ R175, R104, UR7 ;  /* 0x0000000768af7c20 */ /* 0x000fe20008410000 */
[----:B-1----:R-:W-:-:S05]  /*a080*/  SHF.R.U32.HI R230, RZ, 0x7, R230 ;  /* 0x00000007ffe67819 */ /* 0x002fca00000116e6 */
[----:B------:R-:W1:Y:S08]  /*a090*/  MUFU.TANH R137, R137 ;  /* 0x0000008900897308 */ /* 0x000e700000002400 */
[----:B------:R-:W2:Y:S08]  /*a0a0*/  MUFU.TANH R140, R140 ;  /* 0x0000008c008c7308 */ /* 0x000eb00000002400 */
[----:B------:R-:W4:Y:S08]  /*a0b0*/  MUFU.TANH R141, R141 ;  /* 0x0000008d008d7308 */ /* 0x000f300000002400 */
        /* <DEDUP_REMOVED lines=8> */
[----:B0-----:R-:W-:-:S04]  /*a140*/  FMNMX.FTZ R177, R149, R118, !PT ;  /* 0x0000007695b17209 */ /* 0x001fc80007810000 */
[----:B------:R-:W0:Y:S01]  /*a150*/  MUFU.TANH R124, R124 ;  /* 0x0000007c007c7308 */ /* 0x000e220000002400 */
[----:B---3--:R-:W-:Y:S01]  /*a160*/  FMNMX.FTZ R104, R136, R177, !PT ;  /* 0x000000b188687209 */ /* 0x008fe20007810000 */
[----:B------:R-:W-:Y:S01]  /*a170*/  HGMMA.64x128x16.F32 R24, R180, gdesc[UR8].tnspB, R24, gsb0 ;  /* 0x41e00008b4187df0 */ /* 0x000fe20008000818 */
[----:B------:R-:W-:Y:S01]  /*a180*/  UIADD3 UR10, UR6, 0x100, URZ ;  /* 0x00000100060a7890 */ /* 0x000fe2000fffe03f */
[----:B------:R-:W-:Y:S01]  /*a190*/  UMOV UR11, 0x40000040 ;  /* 0x40000040000b7882 */ /* 0x000fe20000000000 */
[----:B-1----:R-:W-:-:S03]  /*a1a0*/  FMNMX.FTZ R177, R137, R104, !PT ;  /* 0x0000006889b17209 */ /* 0x002fc60007810000 */
[----:B------:R-:W1:Y:S01]  /*a1b0*/  MUFU.TANH R125, R125 ;  /* 0x0000007d007d7308 */ /* 0x000e620000002400 */
[----:B--2---:R-:W-:Y:S01]  /*a1c0*/  FMNMX.FTZ R104, R140, R177, !PT ;  /* 0x000000b18c687209 */ /* 0x004fe20007810000 */
[----:B------:R-:W-:-:S03]  /*a1d0*/  FMUL.FTZ R177, R108, UR7 ;  /* 0x000000076cb17c20 */ /* 0x000fc60008410000 */
[----:B----4-:R-:W-:-:S03]  /*a1e0*/  FMNMX.FTZ R179, R141, R104, !PT ;  /* 0x000000688db37209 */ /* 0x010fc60007810000 */
[----:B------:R-:W2:Y:S01]  /*a1f0*/  MUFU.TANH R112, R112 ;  /* 0x0000007000707308 */ /* 0x000ea20000002400 */
[----:B-----5:R-:W-:-:S04]  /*a200*/  FMNMX.FTZ R104, R128, R179, !PT ;  /* 0x000000b380687209 */ /* 0x020fc80007810000 */
[----:B------:R-:W-:-:S03]  /*a210*/  FMNMX.FTZ R179, R129, R104, !PT ;  /* 0x0000006881b37209 */ /* 0x000fc60007810000 */
[----:B------:R-:W3:Y:S01]  /*a220*/  MUFU.TANH R113, R113 ;  /* 0x0000007100717308 */ /* 0x000ee20000002400 */
[----:B------:R-:W-:Y:S01]  /*a230*/  FMNMX.FTZ R104, R132, R179, !PT ;  /* 0x000000b384687209 */ /* 0x000fe20007810000 */
[----:B------:R-:W-:-:S06]  /*a240*/  FMUL.FTZ R179, R96, UR7 ;  /* 0x0000000760b37c20 */ /* 0x000fcc0008410000 */
        /* <DEDUP_REMOVED lines=17> */
[----:B------:R-:W-:-:S04]  /*a360*/  FMNMX.FTZ R181, R133, R104, !PT ;  /* 0x0000006885b57209 */ /* 0x000fc80007810000 */
[----:B------:R-:W-:Y:S01]  /*a370*/  FMNMX.FTZ R96, R120, R181, !PT ;  /* 0x000000b578607209 */ /* 0x000fe20007810000 */
[----:B------:R-:W-:Y:S01]  /*a380*/  HGMMA.64x128x16.F32 R24, R184, gdesc[UR8].tnspB, R24, gsb0 ;  /* 0x41e00008b8187df0 */ /* 0x000fe20008000818 */
[----:B------:R-:W-:Y:S01]  /*a390*/  UIADD3 UR10, UR6, 0x180, URZ ;  /* 0x00000180060a7890 */ /* 0x000fe2000fffe03f */
[----:B------:R-:W-:Y:S01]  /*a3a0*/  MUFU.TANH R163, R163 ;  /* 0x000000a300a37308 */ /* 0x000fe20000002400 */
[----:B------:R-:W-:Y:S01]  /*a3b0*/  UMOV UR11, 0x40000040 ;  /* 0x40000040000b7882 */ /* 0x000fe20000000000 */
[----:B------:R-:W-:-:S04]  /*a3c0*/  FMNMX.FTZ R181, R121, R96, !PT ;  /* 0x0000006079b57209 */ /* 0x000fc80007810000 */
[----:B0-----:R-:W-:Y:S01]  /*a3d0*/  FMNMX.FTZ R96, R124, R181, !PT ;  /* 0x000000b57c607209 */ /* 0x001fe20007810000 */
[----:B------:R-:W-:Y:S01]  /*a3e0*/  FMUL.FTZ R181, R100, UR7 ;  /* 0x0000000764b57c20 */ /* 0x000fe20008410000 */
[----:B------:R-:W-:Y:S02]  /*a3f0*/  MUFU.TANH R166, R166 ;  /* 0x000000a600a67308 */ /* 0x000fe40000002400 */
[----:B-1----:R-:W-:-:S04]  /*a400*/  FMNMX.FTZ R183, R125, R96, !PT ;  /* 0x000000607db77209 */ /* 0x002fc80007810000 */
[----:B--2---:R-:W-:Y:S02]  /*a410*/  FMNMX.FTZ R96, R112, R183, !PT ;  /* 0x000000b770607209 */ /* 0x004fe40007810000 */
[----:B------:R-:W0:Y:S02]  /*a420*/  MUFU.TANH R181, R181 ;  /* 0x000000b500b57308 */ /* 0x000e240000002400 */
[----:B---3--:R-:W-:-:S04]  /*a430*/  FMNMX.FTZ R183, R113, R96, !PT ;  /* 0x0000006071b77209 */ /* 0x008fc80007810000 */
[----:B----4-:R-:W-:Y:S01]  /*a440*/  FMNMX.FTZ R96, R116, R183, !PT ;  /* 0x000000b774607209 */ /* 0x010fe20007810000 */
[----:B------:R-:W-:Y:S01]  /*a450*/  FMUL.FTZ R183, R88, UR7 ;  /* 0x0000000758b77c20 */ /* 0x000fe20008410000 */
[----:B------:R-:W-:Y:S01]  /*a460*/  MUFU.TANH R167, R167 ;  /* 0x000000a700a77308 */ /* 0x000fe20000002400 */
[----:B------:R-:W1:Y:S01]  /*a470*/  LDC R88, c[0x0][0x988] ;  /* 0x00026200ff587b82 */ /* 0x000e620000000800 */
[----:B-----5:R-:W-:-:S04]  /*a480*/  FMNMX.FTZ R96, R117, R96, !PT ;  /* 0x0000006075607209 */ /* 0x020fc80007810000 */
[----:B------:R-:W-:Y:S02]  /*a490*/  FMNMX.FTZ R96, R175, R96, !PT ;  /* 0x00000060af607209 */ /* 0x000fe40007810000 */
[----:B------:R-:W2:Y:S02]  /*a4a0*/  MUFU.TANH R183, R183 ;  /* 0x000000b700b77308 */ /* 0x000ea40000002400 */
[----:B------:R-:W-:-:S04]  /*a4b0*/  FMNMX.FTZ R96, R105, R96, !PT ;  /* 0x0000006069607209 */ /* 0x000fc80007810000 */
[----:B------:R-:W-:Y:S02]  /*a4c0*/  FMNMX.FTZ R96, R177, R96, !PT ;  /* 0x00000060b1607209 */ /* 0x000fe40007810000 */
[----:B------:R-:W-:Y:S02]  /*a4d0*/  MUFU.TANH R154, R154 ;  /* 0x0000009a009a7308 */ /* 0x000fe40000002400 */
[----:B------:R-:W-:-:S04]  /*a4e0*/  FMNMX.FTZ R96, R109, R96, !PT ;  /* 0x000000606d607209 */ /* 0x000fc80007810000 */
[----:B------:R-:W-:Y:S02]  /*a4f0*/  FMNMX.FTZ R96, R179, R96, !PT ;  /* 0x00000060b3607209 */ /* 0x000fe40007810000 */
[----:B------:R-:W-:Y:S02]  /*a500*/  MUFU.TANH R155, R155 ;  /* 0x0000009b009b7308 */ /* 0x000fe40000002400 */
[----:B------:R-:W-:-:S04]  /*a510*/  FMNMX.FTZ R96, R97, R96, !PT ;  /* 0x0000006061607209 */ /* 0x000fc80007810000 */
[----:B0-----:R-:W-:Y:S02]  /*a520*/  FMNMX.FTZ R96, R181, R96, !PT ;  /* 0x00000060b5607209 */ /* 0x001fe40007810000 */
[----:B------:R-:W-:Y:S02]  /*a530*/  MUFU.TANH R158, R158 ;  /* 0x0000009e009e7308 */ /* 0x000fe40000002400 */
[----:B------:R-:W-:-:S04]  /*a540*/  FMNMX.FTZ R96, R101, R96, !PT ;  /* 0x0000006065607209 */ /* 0x000fc80007810000 */
[----:B--2---:R-:W-:Y:S02]  /*a550*/  FMNMX.FTZ R96, R183, R96, !PT ;  /* 0x00000060b7607209 */ /* 0x004fe40007810000 */
        /* <DEDUP_REMOVED lines=18> */
[----:B------:R-:W0:Y:S08]  /*a680*/  MUFU.TANH R185, R185 ;  /* 0x000000b900b97308 */ /* 0x000e300000002400 */
[----:B------:R-:W2:Y:S08]  /*a690*/  MUFU.TANH R187, R187 ;  /* 0x000000bb00bb7308 */ /* 0x000eb00000002400 */
[----:B------:R-:W-:Y:S01]  /*a6a0*/  MUFU.TANH R134, R134 ;  /* 0x0000008600867308 */ /* 0x000fe20000002400 */
[----:B0-----:R-:W-:-:S07]  /*a6b0*/  FMNMX.FTZ R96, R185, R96, !PT ;  /* 0x00000060b9607209 */ /* 0x001fce0007810000 */
[----:B------:R-:W-:Y:S01]  /*a6c0*/  MUFU.TANH R135, R135 ;  /* 0x0000008700877308 */ /* 0x000fe20000002400 */
[----:B--2---:R-:W-:-:S04]  /*a6d0*/  FMNMX.FTZ R96, R187, R96, !PT ;  /* 0x00000060bb607209 */ /* 0x004fc80007810000 */
[----:B------:R-:W-:-:S03]  /*a6e0*/  FMNMX.FTZ R96, R93, R96, !PT ;  /* 0x000000605d607209 */ /* 0x000fc60007810000 */
[----:B------:R-:W-:Y:S02]  /*a6f0*/  MUFU.TANH R122, R122 ;  /* 0x0000007a007a7308 */ /* 0x000fe40000002400 */
[----:B------:R-:W0:Y:S06]  /*a700*/  SHFL.BFLY PT, R89, R96, 0x2, 0x1f ;  /* 0x0c401f0060597f89 */ /* 0x000e2c00000e0000 */
[----:B------:R-:W-:Y:S08]  /*a710*/  MUFU.TANH R123, R123 ;  /* 0x0000007b007b7308 */ /* 0x000ff00000002400 */
[----:B------:R-:W-:Y:S08]  /*a720*/  MUFU.TANH R126, R126 ;  /* 0x0000007e007e7308 */ /* 0x000ff00000002400 */
[----:B------:R-:W-:Y:S01]  /*a730*/  MUFU.TANH R127, R127 ;  /* 0x0000007f007f7308 */ /* 0x000fe20000002400 */
[----:B0-----:R-:W-:-:S05]  /*a740*/  FMNMX.FTZ R89, R96, R89, !PT ;  /* 0x0000005960597209 */ /* 0x001fca0007810000 */
[----:B------:R-:W0:Y:S02]  /*a750*/  SHFL.BFLY PT, R92, R89, 0x1, 0x1f ;  /* 0x0c201f00595c7f89 */ /* 0x000e2400000e0000 */
[----:B------:R-:W-:Y:S08]  /*a760*/  MUFU.TANH R114, R114 ;  /* 0x0000007200727308 */ /* 0x000ff00000002400 */
[----:B------:R-:W-:Y:S08]  /*a770*/  MUFU.TANH R115, R115 ;  /* 0x0000007300737308 */ /* 0x000ff00000002400 */
[----:B------:R-:W-:Y:S01]  /*a780*/  MUFU.TANH R173, R173 ;  /* 0x000000ad00ad7308 */ /* 0x000fe20000002400 */
[----:B0-----:R-:W-:-:S07]  /*a790*/  FMNMX.FTZ R89, R89, R92, !PT ;  /* 0x0000005c59597209 */ /* 0x001fce0007810000 */
[----:B------:R-:W-:Y:S01]  /*a7a0*/  MUFU.TANH R119, R119 ;  /* 0x0000007700777308 */ /* 0x000fe20000002400 */
[----:B------:R-:W-:-:S04]  /*a7b0*/  FADD.FTZ R231, -R89, R12 ;  /* 0x0000000c59e77221 */ /* 0x000fc80000010100 */
[-C--:B-1----:R-:W-:Y:S01]  /*a7c0*/  FMUL.FTZ R12, R231, R88.reuse ;  /* 0x00000058e70c7220 */ /* 0x082fe20000410000 */
[-C--:B------:R-:W-:Y:S02]  /*a7d0*/  FMUL.FTZ R231, R89, R88.reuse ;  /* 0x0000005859e77220 */ /* 0x080fe40000410000 */
[----:B------:R-:W-:Y:S02]  /*a7e0*/  MUFU.TANH R107, R107 ;  /* 0x0000006b006b7308 */ /* 0x000fe40000002400 */
[-CC-:B------:R-:W-:Y:S01]  /*a7f0*/  FFMA.FTZ R176, R20, R88.reuse, -R231.reuse ;  /* 0x0000005814b07223 */ /* 0x180fe200000108e7 */
[----:B------:R-:W-:Y:S01]  /*a800*/  FMNMX.FTZ R20, R168, R13, !PT ;  /* 0x0000000da8147209 */ /* 0x000fe20007810000 */
[-CC-:B------:R-:W-:Y:S01]  /*a810*/  FFMA.FTZ R178, R169, R88.reuse, -R231.reuse ;  /* 0x00000058a9b27223 */ /* 0x180fe200000108e7 */
[-CC-:B------:R-:W-:Y:S01]  /*a820*/  FFMA.FTZ R15, R15, R88.reuse, -R231.reuse ;  /* 0x000000580f0f7223 */ /* 0x180fe200000108e7 */
[--C-:B------:R-:W-:Y:S01]  /*a830*/  FFMA.FTZ R169, R170, R88, -R231.reuse ;  /* 0x00000058aaa97223 */ /* 0x100fe200000108e7 */
[----:B------:R-:W-:Y:S01]  /*a840*/  FMNMX.FTZ R20, R21, R20, !PT ;  /* 0x0000001415147209 */ /* 0x000fe20007810000 */
[----:B------:R-:W-:Y:S01]  /*a850*/  MUFU.TANH R111, R111 ;  /* 0x0000006f006f7308 */ /* 0x000fe20000002400 */
[-CC-:B------:R-:W-:Y:S01]  /*a860*/  FFMA.FTZ R180, R160, R88.reuse, -R231.reuse ;  /* 0x00000058a0b47223 */ /* 0x180fe200000108e7 */
[-CC-:B------:R-:W-:Y:S01]  /*a870*/  FFMA.FTZ R182, R164, R88.reuse, -R231.reuse ;  /* 0x00000058a4b67223 */ /* 0x180fe200000108e7 */
[-CC-:B------:R-:W-:Y:S01]  /*a880*/  FFMA.FTZ R184, R152, R88.reuse, -R231.reuse ;  /* 0x0000005898b87223 */ /* 0x180fe200000108e7 */
[-CC-:B------:R-:W-:Y:S01]  /*a890*/  FFMA.FTZ R186, R156, R88.reuse, -R231.reuse ;  /* 0x000000589cba7223 */ /* 0x180fe200000108e7 */
[-CC-:B------:R-:W-:Y:S01]  /*a8a0*/  FFMA.FTZ R145, R145, R88.reuse, -R231.reuse ;  /* 0x0000005891917223 */ /* 0x180fe200000108e7 */
[-CC-:B------:R-:W-:Y:S01]  /*a8b0*/  FFMA.FTZ R149, R149, R88.reuse, -R231.reuse ;  /* 0x0000005895957223 */ /* 0x180fe200000108e7 */
[-CC-:B------:R-:W-:Y:S01]  /*a8c0*/  FFMA.FTZ R137, R137, R88.reuse, -R231.reuse ;  /* 0x0000005889897223 */ /* 0x180fe200000108e7 */
        /* <DEDUP_REMOVED lines=11> */
[----:B------:R-:W-:-:S05]  /*a980*/  FFMA.FTZ R187, R187, R88, -R231 ;  /* 0x00000058bbbb7223 */ /* 0x000fca00000108e7 */
[----:B------:R-:W-:Y:S01]  /*a990*/  MUFU.TANH R91, R91 ;  /* 0x0000005b005b7308 */ /* 0x000fe20000002400 */
[----:B------:R-:W-:Y:S02]  /*a9a0*/  WARPGROUP.DEPBAR.LE gsb0, 0x0 ;  /* 0x00008000000079c5 */ /* 0x000fe40000010000 */
[----:B------:R-:W-:Y:S01]  /*a9b0*/  WARPGROUP.ARRIVE ;  /* 0x00000000000079c5 */ /* 0x000fe20000000000 */
[----:B------:R-:W-:Y:S01]  /*a9c0*/  FMUL.FTZ R189, R106, UR7 ;  /* 0x000000076abd7c20 */ /* 0x000fe20008410000 */
[----:B------:R-:W-:-:S03]  /*a9d0*/  FMUL.FTZ R191, R110, UR7 ;  /* 0x000000076ebf7c20 */ /* 0x000fc60008410000 */
[----:B------:R-:W-:Y:S01]  /*a9e0*/  MUFU.TANH R95, R95 ;  /* 0x0000005f005f7308 */ /* 0x000fe20000002400 */
[-CC-:B------:R-:W-:Y:S01]  /*a9f0*/  FFMA.FTZ R188, R144, R88.reuse, -R231.reuse ;  /* 0x0000005890bc7223 */ /* 0x180fe200000108e7 */
[----:B------:R-:W-:Y:S01]  /*aa00*/  FFMA.FTZ R190, R148, R88, -R231 ;  /* 0x0000005894be7223 */ /* 0x000fe200000108e7 */
[----:B------:R-:W-:Y:S01]  /*aa10*/  HGMMA.64x128x16.F32 R24, R192, gdesc[UR8].tnspB, R24, gsb0 ;  /* 0x41e00008c0187df0 */ /* 0x000fe20008000818 */
[----:B------:R-:W-:Y:S01]  /*aa20*/  UIADD3 UR10, UR6, 0x280, URZ ;  /* 0x00000280060a7890 */ /* 0x000fe2000fffe03f */
[----:B------:R-:W-:-:S03]  /*aa30*/  UMOV UR11, 0x40000040 ;  /* 0x40000040000b7882 */ /* 0x000fc60000000000 */
[----:B------:R-:W-:Y:S08]  /*aa40*/  MUFU.TANH R189, R189 ;  /* 0x000000bd00bd7308 */ /* 0x000ff00000002400 */
[----:B------:R-:W-:Y:S08]  /*aa50*/  MUFU.TANH R191, R191 ;  /* 0x000000bf00bf7308 */ /* 0x000ff00000002400 */
[----:B------:R-:W-:Y:S08]  /*aa60*/  MUFU.EX2 R12, R12 ;  /* 0x0000000c000c7308 */ /* 0x000ff00000000800 */
[----:B------:R-:W0:Y:S08]  /*aa70*/  MUFU.EX2 R15, R15 ;  /* 0x0000000f000f7308 */ /* 0x000e300000000800 */
[----:B------:R-:W1:Y:S08]  /*aa80*/  MUFU.EX2 R176, R176 ;  /* 0x000000b000b07308 */ /* 0x000e700000000800 */
[----:B------:R-:W-:Y:S01]  /*aa90*/  MUFU.EX2 R178, R178 ;  /* 0x000000b200b27308 */ /* 0x000fe20000000800 */
[----:B0-----:R-:W-:-:S07]  /*aaa0*/  FFMA.FTZ R11, R12, R11, R15 ;  /* 0x0000000b0c0b7223 */ /* 0x001fce000001000f */
[----:B------:R-:W-:Y:S01]  /*aab0*/  MUFU.EX2 R169, R169 ;  /* 0x000000a900a97308 */ /* 0x000fe20000000800 */
[C---:B-1----:R-:W-:Y:S01]  /*aac0*/  FADD.FTZ R11, R176.reuse, R11 ;  /* 0x0000000bb00b7221 */ /* 0x042fe20000010000 */
[----:B------:R-:W-:-:S06]  /*aad0*/  F2FP.F16.F32.PACK_AB R176, R176, R15 ;  /* 0x0000000fb0b0723e */ /* 0x000fcc00000000ff */
        /* <DEDUP_REMOVED lines=13> */
[----:B------:R-:W-:Y:S01]  /*abb0*/  FMUL.FTZ R193, R98, UR7 ;  /* 0x0000000762c17c20 */ /* 0x000fe20008410000 */
[----:B------:R-:W-:Y:S01]  /*abc0*/  FMUL.FTZ R195, R102, UR7 ;  /* 0x0000000766c37c20 */ /* 0x000fe20008410000 */
[-CC-:B------:R-:W-:Y:S01]  /*abd0*/  FFMA.FTZ R192, R136, R88.reuse, -R231.reuse ;  /* 0x0000005888c07223 */ /* 0x180fe200000108e7 */
[----:B------:R-:W-:Y:S01]  /*abe0*/  FFMA.FTZ R194, R140, R88, -R231 ;  /* 0x000000588cc27223 */ /* 0x000fe200000108e7 */
[----:B------:R-:W-:Y:S01]  /*abf0*/  MUFU.EX2 R125, R125 ;  /* 0x0000007d007d7308 */ /* 0x000fe20000000800 */
[----:B------:R-:W-:Y:S01]  /*ac00*/  HGMMA.64x128x16.F32 R24, R196, gdesc[UR8].tnspB, R24, gsb0 ;  /* 0x41e00008c4187df0 */ /* 0x000fe20008000818 */
[----:B------:R-:W-:Y:S01]  /*ac10*/  UIADD3 UR10, UR6, 0x300, URZ ;  /* 0x00000300060a7890 */ /* 0x000fe2000fffe03f */
[----:B------:R-:W-:-:S05]  /*ac20*/  UMOV UR11, 0x40000040 ;  /* 0x40000040000b7882 */ /* 0x000fca0000000000 */
[----:B------:R-:W0:Y:S08]  /*ac30*/  MUFU.TANH R193, R193 ;  /* 0x000000c100c17308 */ /* 0x000e300000002400 */
[----:B------:R-:W1:Y:S08]  /*ac40*/  MUFU.TANH R195, R195 ;  /* 0x000000c300c37308 */ /* 0x000e700000002400 */
        /* <DEDUP_REMOVED lines=11> */
[-CC-:B------:R-:W-:Y:S01]  /*ad00*/  FFMA.FTZ R90, R157, R88.reuse, -R231.reuse ;  /* 0x000000589d5a7223 */ /* 0x180fe200000108e7 */
[----:B------:R-:W-:Y:S01]  /*ad10*/  FMUL.FTZ R199, R94, UR7 ;  /* 0x000000075ec77c20 */ /* 0x000fe20008410000 */
[-CC-:B------:R-:W-:Y:S01]  /*ad20*/  FFMA.FTZ R196, R128, R88.reuse, -R231.reuse ;  /* 0x0000005880c47223 */ /* 0x180fe200000108e7 */
[----:B------:R-:W-:Y:S01]  /*ad30*/  FFMA.FTZ R198, R132, R88, -R231 ;  /* 0x0000005884c67223 */ /* 0x000fe200000108e7 */
[----:B------:R-:W-:Y:S01]  /*ad40*/  HGMMA.64x128x16.F32 R24, R200, gdesc[UR8].tnspB, R24, gsb0 ;  /* 0x41e00008c8187df0 */ /* 0x000fe20008000818 */
[----:B------:R-:W-:Y:S01]  /*ad50*/  UIADD3 UR10, UR6, 0x380, URZ ;  /* 0x00000380060a7890 */ /* 0x000fe2000fffe03f */
[----:B------:R-:W2:Y:S01]  /*ad60*/  MUFU.TANH R197, R197 ;  /* 0x000000c500c57308 */ /* 0x000ea20000002400 */
[----:B------:R-:W-:-:S07]  /*ad70*/  UMOV UR11, 0x40000040 ;  /* 0x40000040000b7882 */ /* 0x000fce0000000000 */
[----:B------:R-:W3:Y:S08]  /*ad80*/  MUFU.TANH R199, R199 ;  /* 0x000000c700c77308 */ /* 0x000ef00000002400 */
[----:B------:R-:W-:Y:S08]  /*ad90*/  MUFU.EX2 R196, R196 ;  /* 0x000000c400c47308 */ /* 0x000ff00000000800 */
[----:B------:R-:W-:Y:S01]  /*ada0*/  MUFU.EX2 R198, R198 ;  /* 0x000000c600c67308 */ /* 0x000fe20000000800 */
[----:B------:R-:W-:-:S02]  /*adb0*/  WARPGROUP.DEPBAR.LE gsb0, 0x0 ;  /* 0x00008000000079c5 */ /* 0x000fc40000010000 */
[----:B------:R-:W-:Y:S01]  /*adc0*/  WARPGROUP.ARRIVE ;  /* 0x00000000000079c5 */ /* 0x000fe20000000000 */
[-CC-:B------:R-:W-:Y:S01]  /*add0*/  FFMA.FTZ R201, R161, R88.reuse, -R231.reuse ;  /* 0x00000058a1c97223 */ /* 0x180fe200000108e7 */
[-CC-:B------:R-:W-:Y:S01]  /*ade0*/  FFMA.FTZ R161, R165, R88.reuse, -R231.reuse ;  /* 0x00000058a5a17223 */ /* 0x180fe200000108e7 */
[--C-:B------:R-:W-:Y:S01]  /*adf0*/  FFMA.FTZ R165, R153, R88, -R231.reuse ;  /* 0x0000005899a57223 */ /* 0x100fe200000108e7 */
[----:B------:R-:W-:Y:S01]  /*ae00*/  FMNMX.FTZ R153, R171, R20, !PT ;  /* 0x00000014ab997209 */ /* 0x000fe20007810000 */
[-CC-:B------:R-:W-:Y:S01]  /*ae10*/  FFMA.FTZ R200, R120, R88.reuse, -R231.reuse ;  /* 0x0000005878c87223 */ /* 0x180fe200000108e7 */
[----:B------:R-:W-:Y:S01]  /*ae20*/  HGMMA.64x128x16.F32 R24, R204, gdesc[UR8].tnspB, R24, gsb0 ;  /* 0x41e00008cc187df0 */ /* 0x000fe20008000818 */
[----:B------:R-:W-:Y:S01]  /*ae30*/  UIADD3 UR10, UR6, 0x400, URZ ;  /* 0x00000400060a7890 */ /* 0x000fe2000fffe03f */
[----:B------:R-:W-:Y:S01]  /*ae40*/  FMNMX.FTZ R157, R172, R153, !PT ;  /* 0x00000099ac9d7209 */ /* 0x000fe20007810000 */
[----:B------:R-:W-:Y:S01]  /*ae50*/  UMOV UR11, 0x40000040 ;  /* 0x40000040000b7882 */ /* 0x000fe20000000000 */
[----:B------:R4:W-:Y:S01]  /*ae60*/  MUFU.EX2 R153, R90 ;  /* 0x0000005a00997308 */ /* 0x0009e20000000800 */
[----:B------:R-:W-:Y:S01]  /*ae70*/  FFMA.FTZ R202, R124, R88, -R231 ;  /* 0x000000587cca7223 */ /* 0x000fe200000108e7 */
[----:B------:R-:W-:Y:S01]  /*ae80*/  FMNMX.FTZ R20, R162, R157, !PT ;  /* 0x0000009da2147209 */ /* 0x000fe20007810000 */
[----:B------:R-:W-:Y:S01]  /*ae90*/  @!P1 IMAD R120, R2, 0x8, R0 ;  /* 0x0000000802789824 */ /* 0x000fe200078e0200 */
[----:B------:R-:W-:-:S02]  /*aea0*/  IADD3 R124, -R230, 0xb, RZ ;  /* 0x0000000be67c7810 */ /* 0x000fc40007ffe1ff */
[----:B------:R-:W-:Y:S01]  /*aeb0*/  FMNMX.FTZ R157, R163, R20, !PT ;  /* 0x00000014a39d7209 */ /* 0x000fe20007810000 */
[----:B------:R-:W-:Y:S01]  /*aec0*/  @!P1 VIADD R120, R120, 0x34840 ;  /* 0x0003484078789836 */ /* 0x000fe20000000000 */
[----:B------:R-:W-:Y:S02]  /*aed0*/  MUFU.EX2 R201, R201 ;  /* 0x000000c900c97308 */ /* 0x000fe40000000800 */
[----:B------:R-:W-:Y:S02]  /*aee0*/  FMNMX.FTZ R20, R166, R157, !PT ;  /* 0x0000009da6147209 */ /* 0x000fe40007810000 */
[----:B------:R-:W-:Y:S02]  /*aef0*/  @!P1 PRMT R128, RZ, 0x654, R120 ;  /* 0x00000654ff809816 */ /* 0x000fe40000000078 */
[----:B------:R-:W-:Y:S02]  /*af00*/  FMNMX.FTZ R157, R167, R20, !PT ;  /* 0x00000014a79d7209 */ /* 0x000fe40007810000 */
        /* <DEDUP_REMOVED lines=11> */
[----:B------:R-:W-:-:S04]  /*afc0*/  FMNMX.FTZ R157, R151, R20, !PT ;  /* 0x00000014979d7209 */ /* 0x000fc80007810000 */
[----:B------:R-:W-:-:S04]  /*afd0*/  FMNMX.FTZ R20, R138, R157, !PT ;  /* 0x0000009d8a147209 */ /* 0x000fc80007810000 */
[----:B------:R-:W-:-:S04]  /*afe0*/  FMNMX.FTZ R157, R139, R20, !PT ;  /* 0x000000148b9d7209 */ /* 0x000fc80007810000 */
[----:B------:R-:W-:-:S04]  /*aff0*/  FMNMX.FTZ R20, R142, R157, !PT ;  /* 0x0000009d8e147209 */ /* 0x000fc80007810000 */
[----:B------:R-:W-:-:S04]  /*b000*/  FMNMX.FTZ R157, R143, R20, !PT ;  /* 0x000000148f9d7209 */ /* 0x000fc80007810000 */
[----:B------:R-:W-:-:S04]  /*b010*/  FMNMX.FTZ R20, R130, R157, !PT ;  /* 0x0000009d82147209 */ /* 0x000fc80007810000 */
[----:B------:R-:W-:-:S04]  /*b020*/  FMNMX.FTZ R157, R131, R20, !PT ;  /* 0x00000014839d7209 */ /* 0x000fc80007810000 */
[----:B------:R-:W-:Y:S01]  /*b030*/  FMNMX.FTZ R20, R134, R157, !PT ;  /* 0x0000009d86147209 */ /* 0x000fe20007810000 */
[----:B------:R-:W-:-:S03]  /*b040*/  FFMA.FTZ R157, R129, R88, -R231 ;  /* 0x00000058819d7223 */ /* 0x000fc600000108e7 */
[----:B------:R-:W-:-:S03]  /*b050*/  FMNMX.FTZ R129, R135, R20, !PT ;  /* 0x0000001487817209 */ /* 0x000fc60007810000 */
[----:B------:R-:W-:Y:S01]  /*b060*/  MUFU.EX2 R157, R157 ;  /* 0x0000009d009d7308 */ /* 0x000fe20000000800 */
        /* <DEDUP_REMOVED lines=14> */
[----:B0-----:R-:W-:-:S04]  /*b150*/  FMNMX.FTZ R20, R193, R20, !PT ;  /* 0x00000014c1147209 */ /* 0x001fc80007810000 */
[----:B------:R-:W-:Y:S01]  /*b160*/  FMNMX.FTZ R20, R99, R20, !PT ;  /* 0x0000001463147209 */ /* 0x000fe20007810000 */
[----:B------:R-:W-:Y:S02]  /*b170*/  WARPGROUP.DEPBAR.LE gsb0, 0x0 ;  /* 0x00008000000079c5 */ /* 0x000fe40000010000 */
[----:B------:R-:W-:Y:S01]  /*b180*/  WARPGROUP.ARRIVE ;  /* 0x00000000000079c5 */ /* 0x000fe20000000000 */
[----:B-1----:R-:W-:Y:S01]  /*b190*/  FMNMX.FTZ R20, R195, R20, !PT ;  /* 0x00000014c3147209 */ /* 0x002fe20007810000 */
[-CC-:B------:R-:W-:Y:S01]  /*b1a0*/  FFMA.FTZ R204, R112, R88.reuse, -R231.reuse ;  /* 0x0000005870cc7223 */ /* 0x180fe200000108e7 */
[----:B------:R-:W-:Y:S02]  /*b1b0*/  FFMA.FTZ R206, R116, R88, -R231 ;  /* 0x0000005874ce7223 */ /* 0x000fe400000108e7 */
[----:B------:R-:W-:Y:S01]  /*b1c0*/  FMNMX.FTZ R20, R103, R20, !PT ;  /* 0x0000001467147209 */ /* 0x000fe20007810000 */
[----:B------:R-:W-:Y:S01]  /*b1d0*/  HGMMA.64x128x16.F32 R24, R208, gdesc[UR8].tnspB, R24, gsb0 ;  /* 0x41e00008d0187df0 */ /* 0x000fe20008000818 */
[----:B------:R-:W-:Y:S01]  /*b1e0*/  UIADD3 UR10, UR6, 0x480, URZ ;  /* 0x00000480060a7890 */ /* 0x000fe2000fffe03f */
[----:B------:R-:W-:Y:S01]  /*b1f0*/  MUFU.EX2 R204, R204 ;  /* 0x000000cc00cc7308 */ /* 0x000fe20000000800 */
[----:B------:R-:W-:Y:S01]  /*b200*/  UMOV UR11, 0x40000040 ;  /* 0x40000040000b7882 */ /* 0x000fe20000000000 */
[----:B------:R-:W-:Y:S01]  /*b210*/  UIADD3 UR6, UR6, 0x500, URZ ;  /* 0x0000050006067890 */ /* 0x000fe2000fffe03f */
[----:B--2---:R-:W-:-:S04]  /*b220*/  FMNMX.FTZ R20, R197, R20, !PT ;  /* 0x00000014c5147209 */ /* 0x004fc80007810000 */
[----:B------:R-:W-:Y:S01]  /*b230*/  FMNMX.FTZ R20, R91, R20, !PT ;  /* 0x000000145b147209 */ /* 0x000fe20007810000 */
[----:B------:R-:W-:Y:S03]  /*b240*/  MUFU.EX2 R206, R206 ;  /* 0x000000ce00ce7308 */ /* 0x000fe60000000800 */
[----:B---3--:R-:W-:-:S04]  /*b250*/  FMNMX.FTZ R20, R199, R20, !PT ;  /* 0x00000014c7147209 */ /* 0x008fc80007810000 */
[----:B----4-:R-:W-:Y:S01]  /*b260*/  FMNMX.FTZ R90, R95, R20, !PT ;  /* 0x000000145f5a7209 */ /* 0x010fe20007810000 */
[----:B------:R-:W-:-:S04]  /*b270*/  FFMA.FTZ R20, R179, R88, -R231 ;  /* 0x00000058b3147223 */ /* 0x000fc800000108e7 */
[----:B------:R-:W0:Y:S02]  /*b280*/  SHFL.BFLY PT, R133, R90, 0x2, 0x1f ;  /* 0x0c401f005a857f89 */ /* 0x000e2400000e0000 */
[----:B------:R-:W1:Y:S01]  /*b290*/  MUFU.EX2 R20, R20 ;  /* 0x0000001400147308 */ /* 0x000e620000000800 */
[----:B0-----:R-:W-:Y:S01]  /*b2a0*/  FMNMX.FTZ R94, R90, R133, !PT ;  /* 0x000000855a5e7209 */ /* 0x001fe20007810000 */
[-CC-:B------:R-:W-:Y:S01]  /*b2b0*/  FFMA.FTZ R133, R101, R88.reuse, -R231.reuse ;  /* 0x0000005865857223 */ /* 0x180fe200000108e7 */
[----:B------:R-:W-:-:S05]  /*b2c0*/  FFMA.FTZ R90, R181, R88, -R231 ;  /* 0x00000058b55a7223 */ /* 0x000fca00000108e7 */
[----:B------:R-:W-:Y:S08]  /*b2d0*/  MUFU.EX2 R133, R133 ;  /* 0x0000008500857308 */ /* 0x000ff00000000800 */
[----:B------:R-:W0:Y:S01]  /*b2e0*/  MUFU.EX2 R90, R90 ;  /* 0x0000005a005a7308 */ /* 0x000e220000000800 */
[----:B------:R-:W-:Y:S02]  /*b2f0*/  WARPGROUP.DEPBAR.LE gsb0, 0x0 ;  /* 0x00008000000079c5 */ /* 0x000fe40000010000 */
[----:B------:R-:W-:Y:S01]  /*b300*/  WARPGROUP.ARRIVE ;  /* 0x00000000000079c5 */ /* 0x000fe20000000000 */
[-CC-:B------:R-:W-:Y:S01]  /*b310*/  FFMA.FTZ R210, R177, R88.reuse, -R231.reuse ;  /* 0x00000058b1d27223 */ /* 0x180fe200000108e7 */
[-CC-:B------:R-:W-:Y:S01]  /*b320*/  FFMA.FTZ R208, R175, R88.reuse, -R231.reuse ;  /* 0x00000058afd07223 */ /* 0x180fe200000108e7 */
[----:B------:R-:W2:Y:S01]  /*b330*/  SHFL.BFLY PT, R177, R94, 0x1, 0x1f ;  /* 0x0c201f005eb17f89 */ /* 0x000ea200000e0000 */
[-CC-:B------:R-:W-:Y:S01]  /*b340*/  FFMA.FTZ R175, R185, R88.reuse, -R231.reuse ;  /* 0x00000058b9af7223 */ /* 0x180fe200000108e7 */
[----:B------:R-:W-:Y:S01]  /*b350*/  FFMA.FTZ R231, R93, R88, -R231 ;  /* 0x000000585de77223 */ /* 0x000fe200000108e7 */
[----:B------:R-:W-:Y:S01]  /*b360*/  HGMMA.64x128x16.F32 R24, R212, gdesc[UR8].tnspB, R24, gsb0 ;  /* 0x41e00008d4187df0 */ /* 0x000fe20008000818 */
[----:B------:R-:W-:Y:S01]  /*b370*/  UMOV UR10, UR6 ;  /* 0x00000006000a7c82 */ /* 0x000fe20008000000 */
[----:B------:R-:W-:Y:S01]  /*b380*/  UMOV UR11, 0x40000040 ;  /* 0x40000040000b7882 */ /* 0x000fe20000000000 */
[----:B------:R-:W-:Y:S08]  /*b390*/  MUFU.EX2 R208, R208 ;  /* 0x000000d000d07308 */ /* 0x000ff00000000800 */
[----:B------:R-:W-:Y:S08]  /*b3a0*/  MUFU.EX2 R210, R210 ;  /* 0x000000d200d27308 */ /* 0x000ff00000000800 */
[----:B------:R-:W-:Y:S01]  /*b3b0*/  MUFU.EX2 R175, R175 ;  /* 0x000000af00af7308 */ /* 0x000fe20000000800 */
[----:B--2---:R-:W-:-:S05]  /*b3c0*/  FMNMX.FTZ R101, R94, R177, !PT ;  /* 0x000000b15e657209 */ /* 0x004fca0007810000 */
[C---:B------:R-:W-:Y:S01]  /*b3d0*/  FADD.FTZ R93, -R101.reuse, R13 ;  /* 0x0000000d655d7221 */ /* 0x040fe20000010100 */
[-C--:B------:R-:W-:Y:S01]  /*b3e0*/  FMUL.FTZ R181, R101, R88.reuse ;  /* 0x0000005865b57220 */ /* 0x080fe20000410000 */
[----:B------:R2:W-:Y:S02]  /*b3f0*/  MUFU.EX2 R94, R187 ;  /* 0x000000bb005e7308 */ /* 0x0005e40000000800 */
[-C--:B------:R-:W-:Y:S01]  /*b400*/  FMUL.FTZ R93, R93, R88.reuse ;  /* 0x000000585d5d7220 */ /* 0x080fe20000410000 */
[-CC-:B------:R-:W-:Y:S01]  /*b410*/  FFMA.FTZ R96, R168, R88.reuse, -R181.reuse ;  /* 0x00000058a8607223 */ /* 0x180fe200000108b5 */
[-CC-:B------:R-:W-:Y:S01]  /*b420*/  FFMA.FTZ R177, R21, R88.reuse, -R181.reuse ;  /* 0x0000005815b17223 */ /* 0x180fe200000108b5 */
[-CC-:B------:R-:W-:Y:S01]  /*b430*/  FFMA.FTZ R179, R171, R88.reuse, -R181.reuse ;  /* 0x00000058abb37223 */ /* 0x180fe200000108b5 */
[-CC-:B------:R-:W-:Y:S01]  /*b440*/  FFMA.FTZ R116, R172, R88.reuse, -R181.reuse ;  /* 0x00000058ac747223 */ /* 0x180fe200000108b5 */
[-CC-:B------:R-:W-:Y:S01]  /*b450*/  FFMA.FTZ R112, R162, R88.reuse, -R181.reuse ;  /* 0x00000058a2707223 */ /* 0x180fe200000108b5 */
[----:B------:R-:W-:Y:S01]  /*b460*/  MUFU.EX2 R93, R93 ;  /* 0x0000005d005d7308 */ /* 0x000fe20000000800 */
[-CC-:B------:R-:W-:Y:S01]  /*b470*/  FFMA.FTZ R163, R163, R88.reuse, -R181.reuse ;  /* 0x00000058a3a37223 */ /* 0x180fe200000108b5 */
[-CC-:B------:R-:W-:Y:S01]  /*b480*/  FFMA.FTZ R183, R166, R88.reuse, -R181.reuse ;  /* 0x00000058a6b77223 */ /* 0x180fe200000108b5 */
[-CC-:B------:R-:W-:Y:S01]  /*b490*/  FFMA.FTZ R108, R131, R88.reuse, -R181.reuse ;  /* 0x00000058836c7223 */ /* 0x180fe200000108b5 */
[-CC-:B------:R-:W-:Y:S01]  /*b4a0*/  FFMA.FTZ R118, R167, R88.reuse, -R181.reuse ;  /* 0x00000058a7767223 */ /* 0x180fe200000108b5 */
[----:B------:R-:W-:Y:S01]  /*b4b0*/  FFMA.FTZ R131, R135, R88, -R181 ;  /* 0x0000005887837223 */ /* 0x000fe200000108b5 */
[----:B------:R-:W-:-:S02]  /*b4c0*/  IMAD.U32 R135, RZ, RZ, UR60 ;  /* 0x0000003cff877e24 */ /* 0x000fc4000f8e00ff */
[-CC-:B------:R-:W-:Y:S01]  /*b4d0*/  FFMA.FTZ R185, R154, R88.reuse, -R181.reuse ;  /* 0x000000589ab97223 */ /* 0x180fe200000108b5 */
[----:B------:R-:W-:Y:S01]  /*b4e0*/  MUFU.EX2 R96, R96 ;  /* 0x0000006000607308 */ /* 0x000fe20000000800 */
[-CC-:B------:R-:W-:Y:S01]  /*b4f0*/  FFMA.FTZ R21, R130, R88.reuse, -R181.reuse ;  /* 0x0000005882157223 */ /* 0x180fe200000108b5 */
[-CC-:B------:R-:W-:Y:S01]  /*b500*/  FFMA.FTZ R122, R122, R88.reuse, -R181.reuse ;  /* 0x000000587a7a7223 */ /* 0x180fe200000108b5 */
[----:B------:R-:W-:Y:S02]  /*b510*/  @!P1 IMAD R130, R135, 0x8, R0 ;  /* 0x0000000887829824 */ /* 0x000fe400078e0200 */
[-CC-:B------:R-:W-:Y:S01]  /*b520*/  FFMA.FTZ R110, R155, R88.reuse, -R181.reuse ;  /* 0x000000589b6e7223 */ /* 0x180fe200000108b5 */
[-CC-:B--2---:R-:W-:Y:S01]  /*b530*/  FFMA.FTZ R187, R158, R88.reuse, -R181.reuse ;  /* 0x000000589ebb7223 */ /* 0x184fe200000108b5 */
[-CC-:B------:R-:W-:Y:S01]  /*b540*/  FFMA.FTZ R106, R159, R88.reuse, -R181.reuse ;  /* 0x000000589f6a7223 */ /* 0x180fe200000108b5 */
[-CC-:B------:R-:W-:Y:S01]  /*b550*/  FFMA.FTZ R205, R114, R88.reuse, -R181.reuse ;  /* 0x0000005872cd7223 */ /* 0x180fe200000108b5 */
[----:B------:R-:W-:Y:S01]  /*b560*/  MUFU.EX2 R177, R177 ;  /* 0x000000b100b17308 */ /* 0x000fe20000000800 */
[-CC-:B------:R-:W-:Y:S01]  /*b570*/  FFMA.FTZ R104, R146, R88.reuse, -R181.reuse ;  /* 0x0000005892687223 */ /* 0x180fe200000108b5 */
[-CC-:B------:R-:W-:Y:S01]  /*b580*/  FFMA.FTZ R203, R126, R88.reuse, -R181.reuse ;  /* 0x000000587ecb7223 */ /* 0x180fe200000108b5 */
[----:B------:R-:W-:Y:S01]  /*b590*/  FFMA.FTZ R155, R147, R88, -R181 ;  /* 0x00000058939b7223 */ /* 0x000fe200000108b5 */
[----:B------:R-:W-:-:S02]  /*b5a0*/  @!P1 VIADD R130, R130, 0x34860 ;  /* 0x0003486082829836 */ /* 0x000fc40000000000 */
[-CC-:B------:R-:W-:Y:S01]  /*b5b0*/  FFMA.FTZ R102, R150, R88.reuse, -R181.reuse ;  /* 0x0000005896667223 */ /* 0x180fe200000108b5 */
[-CC-:B------:R-:W-:Y:S01]  /*b5c0*/  FFMA.FTZ R147, R151, R88.reuse, -R181.reuse ;  /* 0x0000005897937223 */ /* 0x180fe200000108b5 */
[-CC-:B------:R-:W-:Y:S01]  /*b5d0*/  FFMA.FTZ R127, R127, R88.reuse, -R181.reuse ;  /* 0x000000587f7f7223 */ /* 0x180fe200000108b5 */
[----:B------:R-:W-:Y:S01]  /*b5e0*/  MUFU.EX2 R179, R179 ;  /* 0x000000b300b37308 */ /* 0x000fe20000000800 */
[----:B------:R-:W-:Y:S01]  /*b5f0*/  @!P1 PRMT R130, RZ, 0x654, R130 ;  /* 0x00000654ff829816 */ /* 0x000fe20000000082 */
[-CC-:B------:R-:W-:Y:S01]  /*b600*/  FFMA.FTZ R100, R138, R88.reuse, -R181.reuse ;  /* 0x000000588a647223 */ /* 0x180fe200000108b5 */
        /* <DEDUP_REMOVED lines=9> */
[----:B------:R-:W-:Y:S01]  /*b6a0*/  FFMA.FTZ R95, R95, R88, -R181 ;  /* 0x000000585f5f7223 */ /* 0x000fe200000108b5 */
[----:B------:R-:W-:-:S03]  /*b6b0*/  R2UR UR60, R2 ;  /* 0x00000000023c72ca */ /* 0x000fc600000e0000 */
        /* <DEDUP_REMOVED lines=11> */
[----:B-1----:R-:W-:Y:S02]  /*b770*/  F2FP.F16.F32.PACK_AB R212, R97, R20 ;  /* 0x0000001461d4723e */ /* 0x002fe400000000ff */
[----:B0-----:R-:W-:Y:S02]  /*b780*/  F2FP.F16.F32.PACK_AB R214, R133, R90 ;  /* 0x0000005a85d6723e */ /* 0x001fe400000000ff */
[----:B------:R-:W0:Y:S01]  /*b790*/  MUFU.EX2 R155, R155 ;  /* 0x0000009b009b7308 */ /* 0x000e220000000800 */
[----:B------:R-:W-:Y:S07]  /*b7a0*/  HGMMA.64x128x16.F32 R24, R216, gdesc[UR8].tnspB, R24, gsb0 ;  /* 0x41e00008d8187df0 */ /* 0x000fee0008000818 */
[----:B------:R-:W-:Y:S08]  /*b7b0*/  MUFU.EX2 R102, R102 ;  /* 0x0000006600667308 */ /* 0x000ff00000000800 */
[----:B------:R-:W1:Y:S01]  /*b7c0*/  MUFU.EX2 R147, R147 ;  /* 0x0000009300937308 */ /* 0x000e620000000800 */
[----:B0-----:R-:W-:-:S07]  /*b7d0*/  F2FP.F16.F32.PACK_AB R189, R155, R104 ;  /* 0x000000689bbd723e */ /* 0x001fce00000000ff */
[----:B------:R-:W-:Y:S08]  /*b7e0*/  MUFU.EX2 R100, R100 ;  /* 0x0000006400647308 */ /* 0x000ff00000000800 */
        /* <DEDUP_REMOVED lines=14> */
[----:B------:R-:W0:Y:S01]  /*b8d0*/  MUFU.EX2 R13, R231 ;  /* 0x000000e7000d7308 */ /* 0x000e220000000800 */
[----:B------:R-:W-:-:S02]  /*b8e0*/  WARPGROUP.DEPBAR.LE gsb0, 0x0 ;  /* 0x00008000000079c5 */ /* 0x000fc40000010000 */
[----:B------:R1:W-:Y:S06]  /*b8f0*/  BAR.ARV R124, 0x100 ;  /* 0x0004007c0000751d */ /* 0x0003ec0000002000 */
[----:B------:R2:W-:Y:S01]  /*b900*/  @!P1 SYNCS.ARRIVE.TRANS64.RED.A1T0 RZ, [R128+URZ], RZ ;  /* 0x000000ff80ff99a7 */ /* 0x0005e2000810043f */
[----:B------:R-:W-:Y:S01]  /*b910*/  MUFU.EX2 R95, R95 ;  /* 0x0000005f005f7308 */ /* 0x000fe20000000800 */
[----:B-1----:R-:W-:Y:S01]  /*b920*/  FADD.FTZ R124, R178, R11 ;  /* 0x0000000bb27c7221 */ /* 0x002fe20000010000 */
[----:B------:R-:W-:Y:S01]  /*b930*/  FFMA.FTZ R11, R123, R88, -R181 ;  /* 0x000000587b0b7223 */ /* 0x000fe200000108b5 */
[----:B0-----:R-:W-:Y:S01]  /*b940*/  F2FP.F16.F32.PACK_AB R218, R13, R94 ;  /* 0x0000005e0dda723e */ /* 0x001fe200000000ff */
[-C--:B------:R-:W-:Y:S01]  /*b950*/  FMUL.FTZ R24, R24, R12.reuse ;  /* 0x0000000c18187220 */ /* 0x080fe20000410000 */
[----:B------:R-:W-:Y:S01]  /*b960*/  FADD.FTZ R135, R169, R124 ;  /* 0x0000007ca9877221 */ /* 0x000fe20000010000 */
[----:B------:R-:W-:Y:S01]  /*b970*/  FMUL.FTZ R25, R25, R12 ;  /* 0x0000000c19197220 */ /* 0x000fe20000410000 */
[----:B--2---:R-:W-:Y:S01]  /*b980*/  FFMA.FTZ R128, R93, R10, R96 ;  /* 0x0000000a5d807223 */ /* 0x004fe20000010060 */
[----:B------:R0:W-:Y:S01]  /*b990*/  @!P1 SYNCS.ARRIVE.TRANS64.RED.A1T0 RZ, [R130+URZ], RZ ;  /* 0x000000ff82ff99a7 */ /* 0x0001e2000810043f */
[----:B------:R1:W-:Y:S01]  /*b9a0*/  MUFU.EX2 R10, R122 ;  /* 0x0000007a000a7308 */ /* 0x0003e20000000800 */
[----:B------:R-:W-:Y:S01]  /*b9b0*/  FMUL.FTZ R28, R28, R12 ;  /* 0x0000000c1c1c7220 */ /* 0x000fe20000410000 */
[C---:B------:R-:W-:Y:S01]  /*b9c0*/  FADD.FTZ R128, R177.reuse, R128 ;  /* 0x00000080b1807221 */ /* 0x040fe20000010000 */
[----:B------:R-:W-:Y:S01]  /*b9d0*/  F2FP.F16.F32.PACK_AB R177, R177, R96 ;  /* 0x00000060b1b1723e */ /* 0x000fe200000000ff */
[-C--:B------:R-:W-:Y:S01]  /*b9e0*/  FMUL.FTZ R29, R29, R12.reuse ;  /* 0x0000000c1d1d7220 */ /* 0x080fe20000410000 */
[----:B------:R-:W-:Y:S01]  /*b9f0*/  FMUL.FTZ R32, R32, R12 ;  /* 0x0000000c20207220 */ /* 0x000fe20000410000 */
[----:B------:R-:W-:Y:S01]  /*ba00*/  FADD.FTZ R123, R179, R128 ;  /* 0x00000080b37b7221 */ /* 0x000fe20000010000 */
[----:B------:R-:W-:Y:S01]  /*ba10*/  F2FP.F16.F32.PACK_AB R179, R116, R179 ;  /* 0x000000b374b3723e */ /* 0x000fe200000000ff */
[----:B------:R-:W2:Y:S01]  /*ba20*/  MUFU.EX2 R11, R11 ;  /* 0x0000000b000b7308 */ /* 0x000ea20000000800 */
[----:B-1----:R-:W-:Y:S01]  /*ba30*/  FADD.FTZ R122, R180, R135 ;  /* 0x00000087b47a7221 */ /* 0x002fe20000010000 */
[----:B------:R-:W-:Y:S01]  /*ba40*/  FADD.FTZ R123, R116, R123 ;  /* 0x0000007b747b7221 */ /* 0x000fe20000010000 */
[----:B------:R-:W-:Y:S01]  /*ba50*/  F2FP.F16.F32.PACK_AB R180, R201, R180 ;  /* 0x000000b4c9b4723e */ /* 0x000fe200000000ff */
[-C--:B------:R-:W-:Y:S01]  /*ba60*/  FMUL.FTZ R33, R33, R12.reuse ;  /* 0x0000000c21217220 */ /* 0x080fe20000410000 */
[----:B------:R-:W-:Y:S01]  /*ba70*/  FMUL.FTZ R36, R36, R12 ;  /* 0x0000000c24247220 */ /* 0x000fe20000410000 */
[----:B------:R-:W-:Y:S01]  /*ba80*/  FADD.FTZ R124, R112, R123 ;  /* 0x0000007b707c7221 */ /* 0x000fe20000010000 */
[----:B------:R-:W-:Y:S01]  /*ba90*/  FADD.FTZ R123, R201, R122 ;  /* 0x0000007ac97b7221 */ /* 0x000fe20000010000 */
[----:B------:R-:W-:Y:S01]  /*baa0*/  FFMA.FTZ R122, R115, R88, -R181 ;  /* 0x00000058737a7223 */ /* 0x000fe200000108b5 */
[-C--:B------:R-:W-:Y:S01]  /*bab0*/  FMUL.FTZ R37, R37, R12.reuse ;  /* 0x0000000c25257220 */ /* 0x080fe20000410000 */
[----:B------:R-:W-:Y:S01]  /*bac0*/  FADD.FTZ R124, R163, R124 ;  /* 0x0000007ca37c7221 */ /* 0x000fe20000010000 */
[----:B------:R-:W-:Y:S01]  /*bad0*/  FADD.FTZ R114, R182, R123 ;  /* 0x0000007bb6727221 */ /* 0x000fe20000010000 */
[-C--:B------:R-:W-:Y:S01]  /*bae0*/  FMUL.FTZ R40, R40, R12.reuse ;  /* 0x0000000c28287220 */ /* 0x080fe20000410000 */
[----:B------:R-:W-:Y:S01]  /*baf0*/  FMUL.FTZ R41, R41, R12 ;  /* 0x0000000c29297220 */ /* 0x000fe20000410000 */
[----:B------:R-:W-:Y:S01]  /*bb00*/  FADD.FTZ R115, R183, R124 ;  /* 0x0000007cb7737221 */ /* 0x000fe20000010000 */
[----:B------:R-:W-:Y:S01]  /*bb10*/  FADD.FTZ R123, R161, R114 ;  /* 0x00000072a17b7221 */ /* 0x000fe20000010000 */
[-C--:B------:R-:W-:Y:S01]  /*bb20*/  FFMA.FTZ R124, R119, R88.reuse, -R181 ;  /* 0x00000058777c7223 */ /* 0x080fe200000108b5 */
[----:B------:R1:W3:Y:S01]  /*bb30*/  MUFU.EX2 R114, R127 ;  /* 0x0000007f00727308 */ /* 0x0002e20000000800 */
[----:B------:R-:W-:Y:S01]  /*bb40*/  FADD.FTZ R126, R118, R115 ;  /* 0x00000073767e7221 */ /* 0x000fe20000010000 */
[----:B------:R-:W-:Y:S01]  /*bb50*/  FADD.FTZ R128, R184, R123 ;  /* 0x0000007bb8807221 */ /* 0x000fe20000010000 */
[-CC-:B------:R-:W-:Y:S01]  /*bb60*/  FFMA.FTZ R123, R111, R88.reuse, -R181.reuse ;  /* 0x000000586f7b7223 */ /* 0x180fe200000108b5 */
[-CC-:B------:R-:W-:Y:S01]  /*bb70*/  FFMA.FTZ R119, R99, R88.reuse, -R181.reuse ;  /* 0x0000005863777223 */ /* 0x180fe200000108b5 */
[----:B------:R-:W-:Y:S01]  /*bb80*/  FADD.FTZ R115, R185, R126 ;  /* 0x0000007eb9737221 */ /* 0x000fe20000010000 */
[-C--:B------:R-:W-:Y:S01]  /*bb90*/  FFMA.FTZ R126, R107, R88.reuse, -R181 ;  /* 0x000000586b7e7223 */ /* 0x080fe200000108b5 */
[----:B------:R-:W-:Y:S01]  /*bba0*/  FADD.FTZ R107, R165, R128 ;  /* 0x00000080a56b7221 */ /* 0x000fe20000010000 */
[----:B------:R-:W4:Y:S01]  /*bbb0*/  MUFU.EX2 R122, R122 ;  /* 0x0000007a007a7308 */ /* 0x000f220000000800 */
[C---:B------:R-:W-:Y:S01]  /*bbc0*/  FADD.FTZ R128, R110.reuse, R115 ;  /* 0x000000736e807221 */ /* 0x040fe20000010000 */
[----:B------:R-:W-:Y:S01]  /*bbd0*/  F2FP.F16.F32.PACK_AB R185, R110, R185 ;  /* 0x000000b96eb9723e */ /* 0x000fe200000000ff */
[----:B0-----:R-:W-:Y:S01]  /*bbe0*/  FADD.FTZ R130, R186, R107 ;  /* 0x0000006bba827221 */ /* 0x001fe20000010000 */
[-C--:B------:R-:W-:Y:S01]  /*bbf0*/  FFMA.FTZ R107, R193, R88.reuse, -R181 ;  /* 0x00000058c16b7223 */ /* 0x080fe200000108b5 */
[----:B------:R-:W-:Y:S01]  /*bc00*/  FADD.FTZ R111, R187, R128 ;  /* 0x00000080bb6f7221 */ /* 0x000fe20000010000 */
[C---:B------:R-:W-:Y:S01]  /*bc10*/  F2FP.F16.F32.PACK_AB R187, R106.reuse, R187 ;  /* 0x000000bb6abb723e */ /* 0x040fe200000000ff */
[----:B------:R-:W-:Y:S01]  /*bc20*/  FADD.FTZ R115, R153, R130 ;  /* 0x0000008299737221 */ /* 0x000fe20000010000 */
[----:B------:R0:W-:Y:S01]  /*bc30*/  MUFU.EX2 R110, R123 ;  /* 0x0000007b006e7308 */ /* 0x0001e20000000800 */
[----:B-1----:R-:W-:Y:S01]  /*bc40*/  FADD.FTZ R127, R106, R111 ;  /* 0x0000006f6a7f7221 */ /* 0x002fe20000010000 */
[-C--:B------:R-:W-:Y:S01]  /*bc50*/  FFMA.FTZ R111, R195, R88.reuse, -R181 ;  /* 0x00000058c36f7223 */ /* 0x080fe200000108b5 */
[----:B------:R-:W-:Y:S01]  /*bc60*/  FADD.FTZ R128, R188, R115 ;  /* 0x00000073bc807221 */ /* 0x000fe20000010000 */
[----:B------:R-:W-:Y:S01]  /*bc70*/  FFMA.FTZ R115, R197, R88, -R181 ;  /* 0x00000058c5737223 */ /* 0x000fe200000108b5 */
[----:B------:R-:W-:Y:S01]  /*bc80*/  FADD.FTZ R130, R104, R127 ;  /* 0x0000007f68827221 */ /* 0x000fe20000010000 */
[----:B------:R-:W-:Y:S01]  /*bc90*/  F2FP.F16.F32.PACK_AB R193, R139, R100 ;  /* 0x000000648bc1723e */ /* 0x000fe200000000ff */
[----:B------:R-:W-:Y:S01]  /*bca0*/  FADD.FTZ R99, R145, R128 ;  /* 0x0000008091637221 */ /* 0x000fe20000010000 */
[----:B------:R-:W1:Y:S01]  /*bcb0*/  MUFU.EX2 R124, R124 ;  /* 0x0000007c007c7308 */ /* 0x000e620000000800 */
[----:B------:R-:W-:Y:S01]  /*bcc0*/  FADD.FTZ R127, R155, R130 ;  /* 0x000000829b7f7221 */ /* 0x000fe20000010000 */
[----:B------:R-:W-:Y:S01]  /*bcd0*/  F2FP.F16.F32.PACK_AB R195, R143, R98 ;  /* 0x000000628fc3723e */ /* 0x000fe200000000ff */
[----:B------:R-:W-:Y:S01]  /*bce0*/  FADD.FTZ R128, R190, R99 ;  /* 0x00000063be807221 */ /* 0x000fe20000010000 */
[-C--:B------:R-:W-:Y:S01]  /*bcf0*/  FFMA.FTZ R99, R91, R88.reuse, -R181 ;  /* 0x000000585b637223 */ /* 0x080fe200000108b5 */
[----:B------:R-:W-:Y:S01]  /*bd00*/  FADD.FTZ R130, R102, R127 ;  /* 0x0000007f66827221 */ /* 0x000fe20000010000 */
[----:B------:R-:W-:Y:S01]  /*bd10*/  FFMA.FTZ R91, R199, R88, -R181 ;  /* 0x00000058c75b7223 */ /* 0x000fe200000108b5 */
[----:B------:R-:W-:Y:S01]  /*bd20*/  FADD.FTZ R127, R149, R128 ;  /* 0x00000080957f7221 */ /* 0x000fe20000010000 */
[----:B------:R-:W-:Y:S01]  /*bd30*/  F2FP.F16.F32.PACK_AB R181, R163, R112 ;  /* 0x00000070a3b5723e */ /* 0x000fe200000000ff */
[----:B------:R-:W-:Y:S01]  /*bd40*/  FADD.FTZ R135, R147, R130 ;  /* 0x0000008293877221 */ /* 0x000fe20000010000 */
[----:B------:R-:W5:Y:S01]  /*bd50*/  MUFU.EX2 R96, R126 ;  /* 0x0000007e00607308 */ /* 0x000f620000000800 */
[----:B------:R-:W-:Y:S01]  /*bd60*/  FADD.FTZ R128, R192, R127 ;  /* 0x0000007fc0807221 */ /* 0x000fe20000010000 */
[----:B------:R-:W-:Y:S01]  /*bd70*/  F2FP.F16.F32.PACK_AB R197, R108, R21 ;  /* 0x000000156cc5723e */ /* 0x000fe200000000ff */
[----:B------:R-:W-:Y:S01]  /*bd80*/  FADD.FTZ R130, R100, R135 ;  /* 0x0000008764827221 */ /* 0x000fe20000010000 */
[----:B--2---:R-:W-:Y:S01]  /*bd90*/  F2FP.F16.F32.PACK_AB R201, R11, R10 ;  /* 0x0000000a0bc9723e */ /* 0x004fe200000000ff */
        /* <DEDUP_REMOVED lines=35> */
[----:B------:R2:W5:Y:S01]  /*bfd0*/  MUFU.EX2 R106, R107 ;  /* 0x0000006b006a7308 */ /* 0x0005620000000800 */
[----:B------:R-:W-:Y:S01]  /*bfe0*/  FADD.FTZ R104, R202, R15 ;  /* 0x0000000fca687221 */ /* 0x000fe20000010000 */
[-C--:B------:R-:W-:Y:S01]  /*bff0*/  FMUL.FTZ R73, R73, R12.reuse ;  /* 0x0000000c49497220 */ /* 0x080fe20000410000 */
[----:B------:R-:W-:Y:S01]  /*c000*/  FADD.FTZ R15, R203, R112 ;  /* 0x00000070cb0f7221 */ /* 0x000fe20000010000 */
[-C--:B------:R-:W-:Y:S01]  /*c010*/  FMUL.FTZ R76, R76, R12.reuse ;  /* 0x0000000c4c4c7220 */ /* 0x080fe20000410000 */
[----:B0-----:R-:W-:Y:S01]  /*c020*/  FADD.FTZ R123, R125, R104 ;  /* 0x000000687d7b7221 */ /* 0x001fe20000010000 */
[-C--:B------:R-:W-:Y:S01]  /*c030*/  FMUL.FTZ R77, R77, R12.reuse ;  /* 0x0000000c4d4d7220 */ /* 0x080fe20000410000 */
[----:B---3--:R-:W-:Y:S01]  /*c040*/  FADD.FTZ R102, R114, R15 ;  /* 0x0000000f72667221 */ /* 0x008fe20000010000 */
[-C--:B------:R-:W-:Y:S01]  /*c050*/  FMUL.FTZ R80, R80, R12.reuse ;  /* 0x0000000c50507220 */ /* 0x080fe20000410000 */
[----:B------:R-:W-:Y:S01]  /*c060*/  FADD.FTZ R100, R204, R123 ;  /* 0x0000007bcc647221 */ /* 0x000fe20000010000 */
[-C--:B------:R-:W-:Y:S01]  /*c070*/  FMUL.FTZ R81, R81, R12.reuse ;  /* 0x0000000c51517220 */ /* 0x080fe20000410000 */
[----:B------:R-:W-:Y:S01]  /*c080*/  FADD.FTZ R15, R205, R102 ;  /* 0x00000066cd0f7221 */ /* 0x000fe20000010000 */
[-C--:B------:R-:W-:Y:S01]  /*c090*/  FMUL.FTZ R84, R84, R12.reuse ;  /* 0x0000000c54547220 */ /* 0x080fe20000410000 */
[----:B--2---:R-:W-:Y:S01]  /*c0a0*/  FADD.FTZ R107, R113, R100 ;  /* 0x00000064716b7221 */ /* 0x004fe20000010000 */
[----:B------:R-:W0:Y:S01]  /*c0b0*/  MUFU.EX2 R102, R111 ;  /* 0x0000006f00667308 */ /* 0x000e220000000800 */
[----:B----4-:R-:W-:Y:S01]  /*c0c0*/  FADD.FTZ R98, R122, R15 ;  /* 0x0000000f7a627221 */ /* 0x010fe20000010000 */
[----:B------:R-:W-:Y:S01]  /*c0d0*/  FMUL.FTZ R85, R85, R12 ;  /* 0x0000000c55557220 */ /* 0x000fe20000410000 */
[----:B------:R-:W-:Y:S01]  /*c0e0*/  FADD.FTZ R100, R206, R107 ;  /* 0x0000006bce647221 */ /* 0x000fe20000010000 */
[----:B------:R-:W-:Y:S01]  /*c0f0*/  F2FP.F16.F32.PACK_AB R178, R169, R178 ;  /* 0x000000b2a9b2723e */ /* 0x000fe200000000ff */
[----:B------:R-:W-:Y:S01]  /*c100*/  FADD.FTZ R15, R207, R98 ;  /* 0x00000062cf0f7221 */ /* 0x000fe20000010000 */
[----:B------:R-:W-:Y:S01]  /*c110*/  F2FP.F16.F32.PACK_AB R182, R161, R182 ;  /* 0x000000b6a1b6723e */ /* 0x000fe200000000ff */
[----:B------:R-:W-:Y:S01]  /*c120*/  FADD.FTZ R21, R117, R100 ;  /* 0x0000006475157221 */ /* 0x000fe20000010000 */
[----:B------:R-:W-:Y:S01]  /*c130*/  F2FP.F16.F32.PACK_AB R183, R118, R183 ;  /* 0x000000b776b7723e */ /* 0x000fe200000000ff */
[----:B-1----:R-:W-:Y:S01]  /*c140*/  FADD.FTZ R98, R124, R15 ;  /* 0x0000000f7c627221 */ /* 0x002fe20000010000 */
[----:B------:R-:W-:Y:S01]  /*c150*/  F2FP.F16.F32.PACK_AB R184, R165, R184 ;  /* 0x000000b8a5b8723e */ /* 0x000fe200000000ff */
[----:B------:R-:W-:Y:S01]  /*c160*/  FADD.FTZ R100, R208, R21 ;  /* 0x00000015d0647221 */ /* 0x000fe20000010000 */
[----:B------:R-:W-:Y:S01]  /*c170*/  F2FP.F16.F32.PACK_AB R186, R153, R186 ;  /* 0x000000ba99ba723e */ /* 0x000fe200000000ff */
[----:B------:R-:W-:Y:S01]  /*c180*/  FADD.FTZ R15, R209, R98 ;  /* 0x00000062d10f7221 */ /* 0x000fe20000010000 */
[----:B------:R-:W-:Y:S01]  /*c190*/  F2FP.F16.F32.PACK_AB R188, R145, R188 ;  /* 0x000000bc91bc723e */ /* 0x000fe200000000ff */
[----:B------:R-:W-:Y:S01]  /*c1a0*/  FADD.FTZ R11, R105, R100 ;  /* 0x00000064690b7221 */ /* 0x000fe20000010000 */
[----:B------:R-:W-:Y:S01]  /*c1b0*/  F2FP.F16.F32.PACK_AB R190, R149, R190 ;  /* 0x000000be95be723e */ /* 0x000fe200000000ff */
[----:B-----5:R-:W-:Y:S01]  /*c1c0*/  FADD.FTZ R10, R96, R15 ;  /* 0x0000000f600a7221 */ /* 0x020fe20000010000 */
[----:B------:R-:W1:Y:S01]  /*c1d0*/  MUFU.EX2 R100, R115 ;  /* 0x0000007300647308 */ /* 0x000e620000000800 */
[----:B------:R-:W-:Y:S01]  /*c1e0*/  FADD.FTZ R98, R210, R11 ;  /* 0x0000000bd2627221 */ /* 0x000fe20000010000 */
[----:B------:R-:W-:Y:S01]  /*c1f0*/  F2FP.F16.F32.PACK_AB R192, R137, R192 ;  /* 0x000000c089c0723e */ /* 0x000fe200000000ff */
[----:B------:R-:W-:Y:S01]  /*c200*/  FADD.FTZ R11, R211, R10 ;  /* 0x0000000ad30b7221 */ /* 0x000fe20000010000 */
[----:B------:R-:W-:Y:S01]  /*c210*/  F2FP.F16.F32.PACK_AB R194, R141, R194 ;  /* 0x000000c28dc2723e */ /* 0x000fe200000000ff */
[----:B------:R-:W-:Y:S01]  /*c220*/  FADD.FTZ R15, R109, R98 ;  /* 0x000000626d0f7221 */ /* 0x000fe20000010000 */
[----:B------:R-:W-:Y:S01]  /*c230*/  F2FP.F16.F32.PACK_AB R196, R157, R196 ;  /* 0x000000c49dc4723e */ /* 0x000fe200000000ff */
[----:B------:R-:W-:Y:S01]  /*c240*/  FADD.FTZ R11, R110, R11 ;  /* 0x0000000b6e0b7221 */ /* 0x000fe20000010000 */
[----:B------:R-:W2:Y:S01]  /*c250*/  MUFU.EX2 R98, R91 ;  /* 0x0000005b00627308 */ /* 0x000ea20000000800 */
[----:B------:R-:W-:Y:S01]  /*c260*/  FADD.FTZ R10, R20, R15 ;  /* 0x0000000f140a7221 */ /* 0x000fe20000010000 */
[----:B------:R-:W-:Y:S01]  /*c270*/  F2FP.F16.F32.PACK_AB R198, R129, R198 ;  /* 0x000000c681c6723e */ /* 0x000fe200000000ff */
        /* <DEDUP_REMOVED lines=8> */
[----:B0-----:R-:W-:Y:S01]  /*c300*/  FADD.FTZ R11, R102, R11 ;  /* 0x0000000b660b7221 */ /* 0x001fe20000010000 */
[----:B------:R-:W-:Y:S01]  /*c310*/  F2FP.F16.F32.PACK_AB R204, R113, R204 ;  /* 0x000000cc71cc723e */ /* 0x000fe200000000ff */
        /* <DEDUP_REMOVED lines=14> */
[----:B--2---:R-:W-:Y:S01]  /*c400*/  FADD.FTZ R15, R98, R11 ;  /* 0x0000000b620f7221 */ /* 0x004fe20000010000 */
[----:B------:R-:W-:Y:S01]  /*c410*/  F2FP.F16.F32.PACK_AB R213, R119, R106 ;  /* 0x0000006a77d5723e */ /* 0x000fe200000000ff */
[----:B------:R-:W-:Y:S01]  /*c420*/  FADD.FTZ R11, R13, R10 ;  /* 0x0000000a0d0b7221 */ /* 0x000fe20000010000 */
[----:B------:R-:W-:Y:S01]  /*c430*/  F2FP.F16.F32.PACK_AB R215, R103, R102 ;  /* 0x0000006667d7723e */ /* 0x000fe200000000ff */
[----:B------:R-:W-:Y:S01]  /*c440*/  FADD.FTZ R10, R95, R15 ;  /* 0x0000000f5f0a7221 */ /* 0x000fe20000010000 */
        /* <DEDUP_REMOVED lines=35> */
[----:B------:R-:W-:Y:S01]  /*c680*/  MOV R15, R16 ;  /* 0x00000010000f7202 */ /* 0x000fe20000000f00 */
[----:B------:R-:W-:-:S02]  /*c690*/  IMAD.MOV.U32 R13, RZ, RZ, R101 ;  /* 0x000000ffff0d7224 */ /* 0x000fc400078e0065 */
[----:B------:R-:W-:Y:S01]  /*c6a0*/  IMAD.MOV.U32 R12, RZ, RZ, R89 ;  /* 0x000000ffff0c7224 */ /* 0x000fe200078e0059 */
[----:B------:R-:W-:Y:S06]  /*c6b0*/  @P2 BRA `(.L_x_273) ;  /* 0xffffffa800582947 */ /* 0x000fec000383ffff */
.L_x_264:
[----:B------:R-:W-:Y:S06]  /*c6c0*/  BAR.ARV 0x8, 0x120 ;  /* 0x0204800000007b1d */ /* 0x000fec0000002000 */
[----:B------:R-:W-:Y:S05]  /*c6d0*/  @!P0 BRA `(.L_x_274) ;  /* 0x0000000000048947 */ /* 0x000fea0003800000 */
[----:B------:R-:W-:Y:S01]  /*c6e0*/  BPT.TRAP 0x1 ;  /* 0x000000040000795c */ /* 0x000fe20000300000 */
.L_x_274:
[----:B------:R-:W-:Y:S01]  /*c6f0*/  IMAD R8, R2, 0x8, R0 ;  /* 0x0000000802087824 */ /* 0x000fe200078e0200 */
[----:B------:R-:W-:-:S04]  /*c700*/  SHF.L.U32 R3, R16, 0x1f, RZ ;  /* 0x0000001f10037819 */ /* 0x000fc800000006ff */
[----:B------:R0:W1:Y:S01]  /*c710*/  SYNCS.PHASECHK.TRANS64.TRYWAIT P2, [R8+URZ+0x34850], R3 ;  /* 0x03485003080075a7 */ /* 0x000062000804017f */
[----:B------:R-:W-:Y:S05]  /*c720*/  @!P0 BRA `(.L_x_275) ;  /* 0x0000000000048947 */ /* 0x000fea0003800000 */
[----:B------:R-:W-:Y:S01]  /*c730*/  BPT.TRAP 0x1 ;  /* 0x000000040000795c */ /* 0x000fe20000300000 */
.L_x_275:
[----:B-1----:R-:W-:Y:S05]  /*c740*/  @P2 BRA `(.L_x_276) ;  /* 0x0000000000082947 */ /* 0x002fea0003800000 */
[----:B------:R-:W1:Y:S02]  /*c750*/  SYNCS.PHASECHK.TRANS64.TRYWAIT P0, [R8+URZ+0x34850], R3 ;  /* 0x03485003080075a7 */ /* 0x000e64000800017f */
[----:B-1----:R-:W-:Y:S05]  /*c760*/  @!P0 BRA `(.L_x_277) ;  /* 0x00000074007c8947 */ /* 0x002fea0003800000 */
.L_x_276:
[----:B------:R-:W-:Y:S05]  /*c770*/  WARPSYNC.ALL ;  /* 0x0000000000007948 */ /* 0x000fea0003800000 */
[----:B------:R-:W-:Y:S01]  /*c780*/  VIADD R0, R0, 0x400 ;  /* 0x0000040000007836 */ /* 0x000fe20000000000 */
[----:B------:R-:W-:Y:S01]  /*c790*/  WARPGROUP.ARRIVE ;  /* 0x00000000000079c5 */ /* 0x000fe20000000000 */
[----:B------:R-:W-:Y:S01]  /*c7a0*/  IMAD.MOV.U32 R7, RZ, RZ, 0x40000040 ;  /* 0x40000040ff077424 */ /* 0x000fe200078e00ff */
[----:B01----:R-:W-:Y:S01]  /*c7b0*/  SHFL.BFLY PT, R3, R10, 0x2, 0x1f ;  /* 0x0c401f000a037f89 */ /* 0x003fe200000e0000 */
[----:B------:R-:W-:Y:S01]  /*c7c0*/  IMAD.MOV.U32 R9, RZ, RZ, RZ ;  /* 0x000000ffff097224 */ /* 0x000fe200078e00ff */
[----:B------:R-:W-:Y:S01]  /*c7d0*/  SHF.R.U32.HI R0, RZ, 0x4, R0 ;  /* 0x00000004ff007819 */ /* 0x000fe20000011600 */
[----:B------:R-:W-:-:S03]  /*c7e0*/  VIADD R223, R223, 0x1 ;  /* 0x00000001dfdf7836 */ /* 0x000fc60000000000 */
[----:B------:R-:W-:-:S04]  /*c7f0*/  LOP3.LUT R0, R0, 0x3fff, RZ, 0xc0, !PT ;  /* 0x00003fff00007812 */ /* 0x000fc800078ec0ff */
[----:B------:R-:W-:Y:S02]  /*c800*/  LOP3.LUT R5, R0, 0x5800000, RZ, 0xfc, !PT ;  /* 0x0580000000057812 */ /* 0x000fe400078efcff */
[----:B------:R-:W0:Y:S03]  /*c810*/  SHFL.BFLY PT, R0, R11, 0x2, 0x1f ;  /* 0x0c401f000b007f89 */ /* 0x000e2600000e0000 */
[----:B------:R-:W-:Y:S02]  /*c820*/  IMAD R4, R2, 0xb00, R5 ;  /* 0x00000b0002047824 */ /* 0x000fe400078e0205 */
[----:B------:R-:W-:Y:S02]  /*c830*/  IMAD.MOV.U32 R5, RZ, RZ, 0x40000040 ;  /* 0x40000040ff057424 */ /* 0x000fe400078e00ff */
[C---:B------:R-:W-:Y:S01]  /*c840*/  VIADD R6, R4.reuse, 0x80 ;  /* 0x0000008004067836 */ /* 0x040fe20000000000 */
[----:B------:R-:W-:-:S02]  /*c850*/  R2UR UR6, R4 ;  /* 0x00000000040672ca */ /* 0x000fc400000e0000 */
[----:B------:R-:W-:Y:S01]  /*c860*/  R2UR UR7, R5 ;  /* 0x00000000050772ca */ /* 0x000fe200000e0000 */
[----:B------:R-:W-:-:S12]  /*c870*/  IMAD.MOV.U32 R5, RZ, RZ, 0x40000040 ;  /* 0x40000040ff057424 */ /* 0x000fd800078e00ff */
[----:B------:R-:W-:Y:S01]  /*c880*/  HGMMA.64x128x16.F32 R24, R176, gdesc[UR4].tnspB, R24, gsb0 ;  /* 0x41e00004b0187df0 */ /* 0x000fe20008000818 */
[----:B------:R-:W-:Y:S01]  /*c890*/  R2UR UR6, R6 ;  /* 0x00000000060672ca */ /* 0x000fe200000e0000 */
[----:B------:R-:W-:Y:S01]  /*c8a0*/  VIADD R6, R4, 0x100 ;  /* 0x0000010004067836 */ /* 0x000fe20000000000 */
[----:B------:R-:W-:Y:S01]  /*c8b0*/  R2UR UR7, R7 ;  /* 0x00000000070772ca */ /* 0x000fe200000e0000 */
[----:B0-----:R-:W-:Y:S01]  /*c8c0*/  FADD.FTZ R0, R0, R11 ;  /* 0x0000000b00007221 */ /* 0x001fe20000010000 */
[----:B------:R-:W-:Y:S01]  /*c8d0*/  MOV R7, 0x40000040 ;  /* 0x4000004000077802 */ /* 0x000fe20000000f00 */
[----:B------:R-:W-:Y:S01]  /*c8e0*/  VIADD R11, R2, 0x1 ;  /* 0x00000001020b7836 */ /* 0x000fe20000000000 */
[----:B------:R-:W-:-:S04]  /*c8f0*/  MOV R2, RZ ;  /* 0x000000ff00027202 */ /* 0x000fc80000000f00 */
[----:B------:R-:W-:Y:S01]  /*c900*/  ISETP.NE.AND P2, PT, R11, 0x2, PT ;  /* 0x000000020b00780c */ /* 0x000fe20003f45270 */
[----:B------:R-:W-:Y:S02]  /*c910*/  WARPGROUP.DEPBAR.LE gsb0, 0x0 ;  /* 0x00008000000079c5 */ /* 0x000fe40000010000 */
[----:B------:R-:W-:-:S06]  /*c920*/  WARPGROUP.ARRIVE ;  /* 0x00000000000079c5 */ /* 0x000fcc0000000000 */
[----:B------:R-:W-:Y:S01]  /*c930*/  HGMMA.64x128x16.F32 R24, R180, gdesc[UR4].tnspB, R24, gsb0 ;  /* 0x41e00004b4187df0 */ /* 0x000fe20008000818 */
[----:B------:R-:W-:Y:S01]  /*c940*/  R2UR UR6, R6 ;  /* 0x00000000060672ca */ /* 0x000fe200000e0000 */
[----:B------:R-:W-:Y:S01]  /*c950*/  VIADD R6, R4, 0x180 ;  /* 0x0000018004067836 */ /* 0x000fe20000000000 */
[----:B------:R-:W-:Y:S01]  /*c960*/  R2UR UR7, R7 ;  /* 0x00000000070772ca */ /* 0x000fe200000e0000 */
[----:B------:R-:W-:Y:S01]  /*c970*/  IMAD.MOV.U32 R7, RZ, RZ, 0x40000040 ;  /* 0x40000040ff077424 */ /* 0x000fe200078e00ff */
[----:B------:R-:W-:Y:S02]  /*c980*/  WARPGROUP.DEPBAR.LE gsb0, 0x0 ;  /* 0x00008000000079c5 */ /* 0x000fe40000010000 */
[----:B------:R-:W-:-:S09]  /*c990*/  WARPGROUP.ARRIVE ;  /* 0x00000000000079c5 */ /* 0x000fd20000000000 */
        /* <DEDUP_REMOVED lines=22> */
[----:B------:R-:W-:Y:S02]  /*cb00*/  R2UR UR6, R6 ;  /* 0x00000000060672ca */ /* 0x000fe400000e0000 */
[----:B------:R-:W-:Y:S01]  /*cb10*/  R2UR UR7, R7 ;  /* 0x00000000070772ca */ /* 0x000fe200000e0000 */
[----:B------:R-:W-:Y:S01]  /*cb20*/  IMAD.MOV.U32 R7, RZ, RZ, 0x40000040 ;  /* 0x40000040ff077424 */ /* 0x000fe200078e00ff */
[----:B------:R-:W-:Y:S01]  /*cb30*/  IADD3 R6, R4, 0x380, RZ ;  /* 0x0000038004067810 */ /* 0x000fe20007ffe0ff */
[----:B------:R-:W-:Y:S02]  /*cb40*/  WARPGROUP.DEPBAR.LE gsb0, 0x0 ;  /* 0x00008000000079c5 */ /* 0x000fe40000010000 */
[----:B------:R-:W-:-:S08]  /*cb50*/  WARPGROUP.ARRIVE ;  /* 0x00000000000079c5 */ /* 0x000fd00000000000 */
        /* <DEDUP_REMOVED lines=9> */
[C---:B------:R-:W-:Y:S01]  /*cbf0*/  VIADD R6, R4.reuse, 0x480 ;  /* 0x0000048004067836 */ /* 0x040fe20000000000 */
[----:B------:R-:W-:Y:S01]  /*cc00*/  R2UR UR7, R7 ;  /* 0x00000000070772ca */ /* 0x000fe200000e0000 */
[----:B------:R-:W-:Y:S02]  /*cc10*/  IMAD.MOV.U32 R7, RZ, RZ, 0x40000040 ;  /* 0x40000040ff077424 */ /* 0x000fe400078e00ff */
[----:B------:R-:W-:Y:S01]  /*cc20*/  VIADD R4, R4, 0x500 ;  /* 0x0000050004047836 */ /* 0x000fe20000000000 */
[----:B------:R-:W-:Y:S02]  /*cc30*/  WARPGROUP.DEPBAR.LE gsb0, 0x0 ;  /* 0x00008000000079c5 */ /* 0x000fe40000010000 */
[----:B------:R-:W-:-:S07]  /*cc40*/  WARPGROUP.ARRIVE ;  /* 0x00000000000079c5 */ /* 0x000fce0000000000 */
[----:B------:R-:W-:Y:S01]  /*cc50*/  HGMMA.64x128x16.F32 R24, R208, gdesc[UR4].tnspB, R24, gsb0 ;  /* 0x41e00004d0187df0 */ /* 0x000fe20008000818 */
[----:B------:R-:W-:Y:S02]  /*cc60*/  R2UR UR6, R6 ;  /* 0x00000000060672ca */ /* 0x000fe400000e0000 */
[----:B------:R-:W-:Y:S01]  /*cc70*/  R2UR UR7, R7 ;  /* 0x00000000070772ca */ /* 0x000fe200000e0000 */
[----:B------:R-:W-:-:S05]  /*cc80*/  @!P1 VIADD R7, R8, 0x34860 ;  /* 0x0003486008079836 */ /* 0x000fca0000000000 */
[----:B------:R-:W-:Y:S01]  /*cc90*/  @!P1 PRMT R7, RZ, 0x654, R7 ;  /* 0x00000654ff079816 */ /* 0x000fe20000000007 */
[----:B------:R-:W-:Y:S02]  /*cca0*/  WARPGROUP.DEPBAR.LE gsb0, 0x0 ;  /* 0x00008000000079c5 */ /* 0x000fe40000010000 */
[----:B------:R-:W-:-:S06]  /*ccb0*/  WARPGROUP.ARRIVE ;  /* 0x00000000000079c5 */ /* 0x000fcc0000000000 */
[----:B------:R-:W-:Y:S01]  /*ccc0*/  HGMMA.64x128x16.F32 R24, R212, gdesc[UR4].tnspB, R24, gsb0 ;  /* 0x41e00004d4187df0 */ /* 0x000fe20008000818 */
[----:B------:R-:W-:Y:S01]  /*ccd0*/  R2UR UR6, R4 ;  /* 0x00000000040672ca */ /* 0x000fe200000e0000 */
[----:B------:R-:W-:Y:S01]  /*cce0*/  FADD.FTZ R4, R3, R10 ;  /* 0x0000000a03047221 */ /* 0x000fe20000010000 */
[----:B------:R-:W-:Y:S01]  /*ccf0*/  R2UR UR7, R5 ;  /* 0x00000000050772ca */ /* 0x000fe200000e0000 */
[----:B------:R-:W0:Y:S04]  /*cd00*/  SHFL.BFLY PT, R3, R0, 0x1, 0x1f ;  /* 0x0c201f0000037f89 */ /* 0x000e2800000e0000 */
[----:B------:R-:W1:Y:S01]  /*cd10*/  SHFL.BFLY PT, R5, R4, 0x1, 0x1f ;  /* 0x0c201f0004057f89 */ /* 0x000e6200000e0000 */
[----:B0-----:R-:W-:Y:S01]  /*cd20*/  FADD.FTZ R12, R0, R3 ;  /* 0x00000003000c7221 */ /* 0x001fe20000010000 */
[----:B------:R-:W-:Y:S01]  /*cd30*/  SEL R3, RZ, 0x1, P2 ;  /* 0x00000001ff037807 */ /* 0x000fe20001000000 */
[----:B------:R-:W-:-:S02]  /*cd40*/  IMAD.MOV.U32 R0, RZ, RZ, -0x800000 ;  /* 0xff800000ff007424 */ /* 0x000fc400078e00ff */
[----:B-1----:R-:W-:Y:S01]  /*cd50*/  FADD.FTZ R13, R4, R5 ;  /* 0x00000005040d7221 */ /* 0x002fe20000010000 */
[----:B------:R-:W-:Y:S02]  /*cd60*/  FSETP.NE.FTZ.AND P0, PT, R12, RZ, PT ;  /* 0x000000ff0c00720b */ /* 0x000fe40003f15000 */
[----:B------:R-:W-:Y:S01]  /*cd70*/  LOP3.LUT R16, R16, R3, RZ, 0x3c, !PT ;  /* 0x0000000310107212 */ /* 0x000fe200078e3cff */
[----:B------:R-:W-:Y:S01]  /*cd80*/  IMAD.MOV.U32 R3, RZ, RZ, -0x800000 ;  /* 0xff800000ff037424 */ /* 0x000fe200078e00ff */
[----:B------:R-:W-:-:S09]  /*cd90*/  FSETP.NE.FTZ.AND P3, PT, R13, RZ, PT ;  /* 0x000000ff0d00720b */ /* 0x000fd20003f75000 */
[----:B------:R-:W0:Y:S01]  /*cda0*/  @P0 MUFU.LG2 R5, R12 ;  /* 0x0000000c00050308 */ /* 0x000e220000000c00 */
[----:B------:R-:W-:-:S03]  /*cdb0*/  @P0 FMUL.FTZ R4, R88, 0.69314718246459960938 ;  /* 0x3f31721858040820 */ /* 0x000fc60000410000 */
[----:B------:R-:W-:-:S04]  /*cdc0*/  @P3 FMUL.FTZ R15, R88, 0.69314718246459960938 ;  /* 0x3f317218580f3820 */ /* 0x000fc80000410000 */
[----:B------:R-:W1:Y:S08]  /*cdd0*/  @P3 MUFU.LG2 R6, R13 ;  /* 0x0000000d00063308 */ /* 0x000e700000000c00 */
[----:B------:R-:W2:Y:S01]  /*cde0*/  @P0 MUFU.RCP R2, R12 ;  /* 0x0000000c00020308 */ /* 0x000ea20000001000 */
[----:B0-----:R-:W-:-:S04]  /*cdf0*/  @P0 FMUL.FTZ R5, R5, 0.69314718246459960938 ;  /* 0x3f31721805050820 */ /* 0x001fc80000410000 */
[----:B------:R-:W-:Y:S01]  /*ce00*/  @P0 FFMA.FTZ R0, R4, R89, R5 ;  /* 0x0000005904000223 */ /* 0x000fe20000010005 */
[----:B------:R-:W-:Y:S02]  /*ce10*/  PLOP3.LUT P0, PT, PT, PT, PT, 0x8, 0x0 ;  /* 0x000000000000781c */ /* 0x000fe40003f0e170 */
[----:B------:R-:W0:Y:S01]  /*ce20*/  @P3 MUFU.RCP R9, R13 ;  /* 0x0000000d00093308 */ /* 0x000e220000001000 */
[----:B-1----:R-:W-:-:S04]  /*ce30*/  @P3 FMUL.FTZ R6, R6, 0.69314718246459960938 ;  /* 0x3f31721806063820 */ /* 0x002fc80000410000 */
[----:B------:R-:W-:Y:S01]  /*ce40*/  @P3 FFMA.FTZ R3, R15, R101, R6 ;  /* 0x000000650f033223 */ /* 0x000fe20000010006 */
[----:B------:R-:W-:Y:S02]  /*ce50*/  WARPGROUP.DEPBAR.LE gsb0, 0x0 ;  /* 0x00008000000079c5 */ /* 0x000fe40000010000 */
[----:B------:R-:W-:-:S06]  /*ce60*/  WARPGROUP.ARRIVE ;  /* 0x00000000000079c5 */ /* 0x000fcc0000000000 */
[----:B------:R-:W-:Y:S03]  /*ce70*/  HGMMA.64x128x16.F32 R24, R216, gdesc[UR4].tnspB, R24, gsb0 ;  /* 0x41e00004d8187df0 */ /* 0x000fe60008000818 */
[----:B------:R-:W-:Y:S02]  /*ce80*/  WARPGROUP.DEPBAR.LE gsb0, 0x0 ;  /* 0x00008000000079c5 */ /* 0x000fe40000010000 */
[-C--:B--2---:R-:W-:Y:S01]  /*ce90*/  FMUL.FTZ R6, R29, R2.reuse ;  /* 0x000000021d067220 */ /* 0x084fe20000410000 */
        /* <DEDUP_REMOVED lines=20> */
[----:B------:R1:W-:Y:S01]  /*cfe0*/  @!P1 SYNCS.ARRIVE.TRANS64.RED.A1T0 RZ, [R7+URZ], RZ ;  /* 0x000000ff07ff99a7 */ /* 0x0003e2000810043f */
        /* <DEDUP_REMOVED lines=11> */
[-C--:B0-----:R-:W-:Y:S01]  /*d0a0*/  FMUL.FTZ R102, R34, R9.reuse ;  /* 0x0000000922667220 */ /* 0x081fe20000410000 */
        /* <DEDUP_REMOVED lines=13> */
[-C--:B-1----:R-:W-:Y:S01]  /*d180*/  FMUL.FTZ R7, R31, R9.reuse ;  /* 0x000000091f077220 */ /* 0x082fe20000410000 */
        /* <DEDUP_REMOVED lines=17> */
[----:B------:R-:W-:-:S07]  /*d2a0*/  SEL R2, R11, RZ, P2 ;  /* 0x000000ff0b027207 */ /* 0x000fce0001000000 */
.L_x_256:
[----:B------:R-:W0:Y:S01]  /*d2b0*/  S2R R5, SR_CgaCtaId ;  /* 0x0000000000057919 */ /* 0x000e220000008800 */
[----:B------:R-:W-:Y:S01]  /*d2c0*/  MOV R28, 0x400 ;  /* 0x00000400001c7802 */ /* 0x000fe20000000f00 */
[----:B------:R-:W-:Y:S01]  /*d2d0*/  BSSY B0, `(.L_x_278) ;  /* 0x00001e6000007945 */ /* 0x000fe20003800000 */
[----:B------:R-:W-:Y:S02]  /*d2e0*/  BAR.SYNC.DEFER_BLOCKING 0x5, 0x120 ;  /* 0x0144800000007b1d */ /* 0x000fe40000010000 */
[----:B0-----:R-:W-:-:S05]  /*d2f0*/  LEA R28, R5, R28, 0x18 ;  /* 0x0000001c051c7211 */ /* 0x001fca00078ec0ff */
[----:B------:R0:W1:Y:S01]  /*d300*/  LDS.128 R48, [R28+0x348d0] ;  /* 0x0348d0001c307984 */ /* 0x0000620000000c00 */
[----:B------:R-:W-:Y:S06]  /*d310*/  BAR.ARV 0x4, 0x120 ;  /* 0x0104800000007b1d */ /* 0x000fec0000002000 */
[----:B------:R-:W-:Y:S05]  /*d320*/  @P0 BRA `(.L_x_279) ;  /* 0x0000001000e40947 */ /* 0x000fea0003800000 */
[----:B------:R-:W2:Y:S01]  /*d330*/  S2R R5, SR_SWINHI ;  /* 0x0000000000057919 */ /* 0x000ea20000002f00 */
[----:B------:R-:W-:Y:S01]  /*d340*/  F2FP.F16.F32.PACK_AB R7, R7, R8 ;  /* 0x000000080707723e */ /* 0x000fe200000000ff */
[----:B------:R-:W-:Y:S01]  /*d350*/  ULDC.64 UR4, c[0x0][0xbe0] ;  /* 0x0002f80000047ab9 */ /* 0x000fe20000000a00 */
[----:B------:R-:W-:Y:S01]  /*d360*/  F2FP.F16.F32.PACK_AB R6, R6, R105 ;  /* 0x000000690606723e */ /* 0x000fe200000000ff */
[----:B------:R-:W-:Y:S01]  /*d370*/  ULDC.64 UR6, c[0x0][0x208] ;  /* 0x0000820000067ab9 */ /* 0x000fe20000000a00 */
[----:B------:R-:W-:Y:S02]  /*d380*/  F2FP.F16.F32.PACK_AB R60, R57, R60 ;  /* 0x0000003c393c723e */ /* 0x000fe400000000ff */
[----:B------:R-:W-:Y:S02]  /*d390*/  F2FP.F16.F32.PACK_AB R52, R45, R52 ;  /* 0x000000342d34723e */ /* 0x000fe400000000ff */
[----:B------:R-:W-:Y:S02]  /*d3a0*/  F2FP.F16.F32.PACK_AB R40, R37, R40 ;  /* 0x000000282528723e */ /* 0x000fe400000000ff */
[----:B------:R-:W-:-:S02]  /*d3b0*/  MOV R20, R28 ;  /* 0x0000001c00147202 */ /* 0x000fc40000000f00 */
[----:B--2---:R-:W-:-:S03]  /*d3c0*/  MOV R21, R5 ;  /* 0x0000000500157202 */ /* 0x004fc60000000f00 */
[----:B------:R-:W-:-:S03]  /*d3d0*/  IMAD.WIDE R4, R228, 0x2, R20 ;  /* 0x00000002e4047825 */ /* 0x000fc600078e0214 */
[C---:B------:R-:W-:Y:S02]  /*d3e0*/  LOP3.LUT R9, R4.reuse, 0x380, RZ, 0xc0, !PT ;  /* 0x0000038004097812 */ /* 0x040fe400078ec0ff */
[C---:B------:R-:W-:Y:S02]  /*d3f0*/  IADD3 R63, P6, R4.reuse, 0x20, RZ ;  /* 0x00000020043f7810 */ /* 0x040fe40007fde0ff */
[----:B------:R-:W-:Y:S02]  /*d400*/  SHF.R.U64 R9, R9, 0x3, RZ ;  /* 0x0000000309097819 */ /* 0x000fe400000012ff */
[C---:B------:R-:W-:Y:S01]  /*d410*/  IADD3 R67, P5, R4.reuse, 0x40, RZ ;  /* 0x0000004004437810 */ /* 0x040fe20007fbe0ff */
[--C-:B------:R-:W-:Y:S01]  /*d420*/  IMAD.X R27, RZ, RZ, R5.reuse, P6 ;  /* 0x000000ffff1b7224 */ /* 0x100fe200030e0605 */
[C---:B------:R-:W-:Y:S02]  /*d430*/  IADD3 R71, P4, R4.reuse, 0x60, RZ ;  /* 0x0000006004477810 */ /* 0x040fe40007f9e0ff */
[C---:B------:R-:W-:Y:S01]  /*d440*/  IADD3 R75, P3, R4.reuse, 0x4000, RZ ;  /* 0x00004000044b7810 */ /* 0x040fe20007f7e0ff */
[--C-:B------:R-:W-:Y:S01]  /*d450*/  IMAD.X R25, RZ, RZ, R5.reuse, P5 ;  /* 0x000000ffff197224 */ /* 0x100fe200028e0605 */
[C---:B------:R-:W-:Y:S01]  /*d460*/  IADD3 R79, P2, R4.reuse, 0x4020, RZ ;  /* 0x00004020044f7810 */ /* 0x040fe20007f5e0ff */
[--C-:B------:R-:W-:Y:S01]  /*d470*/  IMAD.X R15, RZ, RZ, R5.reuse, P4 ;  /* 0x000000ffff0f7224 */ /* 0x100fe200020e0605 */
[C---:B------:R-:W-:Y:S01]  /*d480*/  IADD3 R81, P1, R4.reuse, 0x4040, RZ ;  /* 0x0000404004517810 */ /* 0x040fe20007f3e0ff */
[----:B------:R-:W-:Y:S01]  /*d490*/  BAR.SYNC.DEFER_BLOCKING 0x1, 0x100 ;  /* 0x0044000000007b1d */ /* 0x000fe20000010000 */
[----:B------:R-:W-:Y:S01]  /*d4a0*/  IADD3 R83, P0, R4, 0x4060, RZ ;  /* 0x0000406004537810 */ /* 0x000fe20007f1e0ff */
[--C-:B------:R-:W-:Y:S01]  /*d4b0*/  IMAD.X R11, RZ, RZ, R5.reuse, P2 ;  /* 0x000000ffff0b7224 */ /* 0x100fe200010e0605 */
[----:B------:R-:W-:Y:S01]  /*d4c0*/  LOP3.LUT R4, R9, R4, RZ, 0x3c, !PT ;  /* 0x0000000409047212 */ /* 0x000fe200078e3cff */
[--C-:B------:R-:W-:Y:S01]  /*d4d0*/  IMAD.X R9, RZ, RZ, R5.reuse, P1 ;  /* 0x000000ffff097224 */ /* 0x100fe200008e0605 */
[----:B------:R-:W-:Y:S01]  /*d4e0*/  IADD3.X R13, RZ, R5, RZ, P3, !PT ;  /* 0x00000005ff0d7210 */ /* 0x000fe20001ffe4ff */
[----:B------:R-:W-:Y:S01]  /*d4f0*/  IMAD.X R31, RZ, RZ, R5, P0 ;  /* 0x000000ffff1f7224 */ /* 0x000fe200000e0605 */
[----:B------:R-:W-:-:S02]  /*d500*/  LOP3.LUT R14, R67, 0x380, RZ, 0xc0, !PT ;  /* 0x00000380430e7812 */ /* 0x000fc400078ec0ff */
[----:B------:R-:W-:Y:S02]  /*d510*/  MOV R62, R4 ;  /* 0x00000004003e7202 */ /* 0x000fe40000000f00 */
[----:B------:R-:W-:Y:S02]  /*d520*/  LOP3.LUT R30, R71, 0x380, RZ, 0xc0, !PT ;  /* 0x00000380471e7812 */ /* 0x000fe400078ec0ff */
[----:B------:R-:W-:Y:S02]  /*d530*/  F2FP.F16.F32.PACK_AB R5, R10, R107 ;  /* 0x0000006b0a05723e */ /* 0x000fe400000000ff */
[----:B------:R-:W-:Y:S02]  /*d540*/  LOP3.LUT R10, R79, 0x380, RZ, 0xc0, !PT ;  /* 0x000003804f0a7812 */ /* 0x000fe400078ec0ff */
[----:B------:R-:W-:Y:S02]  /*d550*/  SHF.R.U64 R14, R14, 0x3, RZ ;  /* 0x000000030e0e7819 */ /* 0x000fe400000012ff */
[----:B------:R-:W-:-:S02]  /*d560*/  SHF.R.U64 R30, R30, 0x3, RZ ;  /* 0x000000031e1e7819 */ /* 0x000fc400000012ff */
[----:B------:R-:W-:Y:S02]  /*d570*/  SHF.R.U64 R10, R10, 0x3, RZ ;  /* 0x000000030a0a7819 */ /* 0x000fe400000012ff */
[----:B------:R-:W-:Y:S02]  /*d580*/  LOP3.LUT R24, R14, R67, RZ, 0x3c, !PT ;  /* 0x000000430e187212 */ /* 0x000fe400078e3cff */
[----:B------:R-:W-:Y:S02]  /*d590*/  LOP3.LUT R14, R30, R71, RZ, 0x3c, !PT ;  /* 0x000000471e0e7212 */ /* 0x000fe400078e3cff */
[----:B------:R-:W-:Y:S02]  /*d5a0*/  LOP3.LUT R30, R81, 0x380, RZ, 0xc0, !PT ;  /* 0x00000380511e7812 */ /* 0x000fe400078ec0ff */
[----:B------:R-:W-:Y:S02]  /*d5b0*/  LOP3.LUT R10, R10, R79, RZ, 0x3c, !PT ;  /* 0x0000004f0a0a7212 */ /* 0x000fe400078e3cff */
[----:B------:R-:W-:Y:S01]  /*d5c0*/  LOP3.LUT R12, R63, 0x380, RZ, 0xc0, !PT ;  /* 0x000003803f0c7812 */ /* 0x000fe200078ec0ff */
[----:B------:R-:W2:Y:S01]  /*d5d0*/  LDC.64 R78, c[0x0][0xbd8] ;  /* 0x0002f600ff4e7b82 */ /* 0x000ea20000000a00 */
[----:B-1----:R-:W-:-:S02]  /*d5e0*/  LOP3.LUT R48, R75, 0x380, RZ, 0xc0, !PT ;  /* 0x000003804b307812 */ /* 0x002fc400078ec0ff */
[----:B------:R-:W-:Y:S02]  /*d5f0*/  SHF.R.U64 R30, R30, 0x3, RZ ;  /* 0x000000031e1e7819 */ /* 0x000fe400000012ff */
[----:B------:R-:W-:Y:S02]  /*d600*/  SHF.R.U64 R12, R12, 0x3, RZ ;  /* 0x000000030c0c7819 */ /* 0x000fe400000012ff */
[----:B------:R-:W-:Y:S02]  /*d610*/  SHF.R.U64 R48, R48, 0x3, RZ ;  /* 0x0000000330307819 */ /* 0x000fe400000012ff */
[----:B------:R-:W-:Y:S02]  /*d620*/  F2FP.F16.F32.PACK_AB R4, R106, R109 ;  /* 0x0000006d6a04723e */ /* 0x000fe400000000ff */
[----:B------:R-:W-:Y:S02]  /*d630*/  LOP3.LUT R8, R30, R81, RZ, 0x3c, !PT ;  /* 0x000000511e087212 */ /* 0x000fe400078e3cff */
[----:B------:R-:W-:Y:S01]  /*d640*/  LOP3.LUT R26, R12, R63, RZ, 0x3c, !PT ;  /* 0x0000003f0c1a7212 */ /* 0x000fe200078e3cff */
[----:B------:R1:W-:Y:S01]  /*d650*/  STSM.16.M88.4 [R62], R4 ;  /* 0x000000043e007844 */ /* 0x0003e20000000200 */
[----:B------:R-:W-:-:S02]  /*d660*/  LOP3.LUT R12, R48, R75, RZ, 0x3c, !PT ;  /* 0x0000004b300c7212 */ /* 0x000fc400078e3cff */
[----:B------:R-:W-:Y:S02]  /*d670*/  MOV R67, R10 ;  /* 0x0000000a00437202 */ /* 0x000fe40000000f00 */
[----:B------:R-:W-:Y:S02]  /*d680*/  MOV R66, R8 ;  /* 0x0000000800427202 */ /* 0x000fe40000000f00 */
[----:B------:R-:W-:Y:S02]  /*d690*/  LOP3.LUT R48, R83, 0x380, RZ, 0xc0, !PT ;  /* 0x0000038053307812 */ /* 0x000fe400078ec0ff */
[----:B------:R-:W-:Y:S02]  /*d6a0*/  MOV R74, R26 ;  /* 0x0000001a004a7202 */ /* 0x000fe40000000f00 */
[----:B------:R-:W-:Y:S02]  /*d6b0*/  F2FP.F16.F32.PACK_AB R8, R103, R104 ;  /* 0x000000686708723e */ /* 0x000fe400000000ff */
[----:B------:R-:W-:-:S02]  /*d6c0*/  F2FP.F16.F32.PACK_AB R9, R101, R102 ;  /* 0x000000666509723e */ /* 0x000fc400000000ff */
[----:B------:R-:W-:Y:S02]  /*d6d0*/  F2FP.F16.F32.PACK_AB R10, R99, R100 ;  /* 0x00000064630a723e */ /* 0x000fe400000000ff */
[----:B------:R-:W-:Y:S02]  /*d6e0*/  F2FP.F16.F32.PACK_AB R11, R84, R85 ;  /* 0x00000055540b723e */ /* 0x000fe400000000ff */
[----:B------:R-:W-:Y:S02]  /*d6f0*/  MOV R71, R24 ;  /* 0x0000001800477202 */ /* 0x000fe40000000f00 */
[----:B-1----:R-:W-:Y:S01]  /*d700*/  F2FP.F16.F32.PACK_AB R4, R97, R98 ;  /* 0x000000626104723e */ /* 0x002fe200000000ff */
[----:B------:R-:W-:Y:S01]  /*d710*/  STSM.16.M88.4 [R74], R8 ;  /* 0x000000084a007844 */ /* 0x000fe20000000200 */
[----:B------:R-:W-:Y:S02]  /*d720*/  F2FP.F16.F32.PACK_AB R5, R77, R80 ;  /* 0x000000504d05723e */ /* 0x000fe400000000ff */
[----:B------:R-:W-:-:S02]  /*d730*/  F2FP.F16.F32.PACK_AB R6, R95, R96 ;  /* 0x000000605f06723e */ /* 0x000fc400000000ff */
[----:B------:R-:W-:Y:S02]  /*d740*/  F2FP.F16.F32.PACK_AB R7, R73, R76 ;  /* 0x0000004c4907723e */ /* 0x000fe400000000ff */
[----:B------:R-:W-:Y:S02]  /*d750*/  SHF.R.U64 R48, R48, 0x3, RZ ;  /* 0x0000000330307819 */ /* 0x000fe400000012ff */
[----:B------:R-:W-:Y:S01]  /*d760*/  MOV R70, R14 ;  /* 0x0000000e00467202 */ /* 0x000fe20000000f00 */
[----:B------:R1:W-:Y:S01]  /*d770*/  STSM.16.M88.4 [R71], R4 ;  /* 0x0000000447007844 */ /* 0x0003e20000000200 */
[----:B------:R-:W-:Y:S02]  /*d780*/  LOP3.LUT R30, R48, R83, RZ, 0x3c, !PT ;  /* 0x00000053301e7212 */ /* 0x000fe400078e3cff */
[----:B------:R-:W-:Y:S02]  /*d790*/  MOV R48, R12 ;  /* 0x0000000c00307202 */ /* 0x000fe40000000f00 */
[----:B------:R-:W-:-:S02]  /*d7a0*/  F2FP.F16.F32.PACK_AB R12, R93, R94 ;  /* 0x0000005e5d0c723e */ /* 0x000fc400000000ff */
[----:B------:R-:W-:Y:S02]  /*d7b0*/  F2FP.F16.F32.PACK_AB R13, R69, R72 ;  /* 0x00000048450d723e */ /* 0x000fe400000000ff */
[----:B------:R-:W-:Y:S02]  /*d7c0*/  F2FP.F16.F32.PACK_AB R14, R91, R92 ;  /* 0x0000005c5b0e723e */ /* 0x000fe400000000ff */
[----:B------:R-:W-:Y:S02]  /*d7d0*/  F2FP.F16.F32.PACK_AB R15, R65, R68 ;  /* 0x00000044410f723e */ /* 0x000fe400000000ff */
[----:B------:R-:W-:Y:S02]  /*d7e0*/  F2FP.F16.F32.PACK_AB R24, R89, R90 ;  /* 0x0000005a5918723e */ /* 0x000fe400000000ff */
[----:B------:R-:W-:Y:S01]  /*d7f0*/  F2FP.F16.F32.PACK_AB R25, R59, R64 ;  /* 0x000000403b19723e */ /* 0x000fe200000000ff */
[----:B-1----:R-:W-:Y:S01]  /*d800*/  IMAD.SHL.U32 R5, R23, 0x4, RZ ;  /* 0x0000000417057824 */ /* 0x002fe200078e00ff */
[----:B------:R-:W-:Y:S01]  /*d810*/  F2FP.F16.F32.PACK_AB R26, R61, R88 ;  /* 0x000000583d1a723e */ /* 0x000fe200000000ff */
[----:B------:R-:W-:Y:S01]  /*d820*/  STSM.16.M88.4 [R70], R12 ;  /* 0x0000000c46007844 */ /* 0x000fe20000000200 */
[----:B------:R-:W-:-:S02]  /*d830*/  F2FP.F16.F32.PACK_AB R27, R55, R58 ;  /* 0x0000003a371b723e */ /* 0x000fc400000000ff */
[----:B------:R-:W-:Y:S02]  /*d840*/  F2FP.F16.F32.PACK_AB R61, R47, R54 ;  /* 0x000000362f3d723e */ /* 0x000fe400000000ff */
[----:B------:R-:W-:Y:S01]  /*d850*/  F2FP.F16.F32.PACK_AB R62, R53, R56 ;  /* 0x00000038353e723e */ /* 0x000fe200000000ff */
[----:B------:R1:W-:Y:S01]  /*d860*/  STSM.16.M88.4 [R48], R24 ;  /* 0x0000001830007844 */ /* 0x0003e20000000200 */
[----:B------:R-:W-:Y:S02]  /*d870*/  F2FP.F16.F32.PACK_AB R63, R43, R46 ;  /* 0x0000002e2b3f723e */ /* 0x000fe400000000ff */
[----:B------:R-:W-:Y:S02]  /*d880*/  SHF.L.U64.HI R8, R23, 0x2, R222 ;  /* 0x0000000217087819 */ /* 0x000fe400000102de */
[----:B--2---:R-:W-:Y:S01]  /*d890*/  IADD3 R6, P1, R5, R78, RZ ;  /* 0x0000004e05067210 */ /* 0x004fe20007f3e0ff */
[----:B------:R2:W-:Y:S01]  /*d8a0*/  STSM.16.M88.4 [R67], R60 ;  /* 0x0000003c43007844 */ /* 0x0005e20000000200 */
[----:B------:R-:W-:-:S02]  /*d8b0*/  F2FP.F16.F32.PACK_AB R53, R39, R42 ;  /* 0x0000002a2735723e */ /* 0x000fc400000000ff */
[----:B------:R-:W-:Y:S01]  /*d8c0*/  F2FP.F16.F32.PACK_AB R54, R41, R44 ;  /* 0x0000002c2936723e */ /* 0x000fe200000000ff */
[----:B------:R-:W-:Y:S01]  /*d8d0*/  IMAD.X R7, R8, 0x1, R79, P1 ;  /* 0x0000000108077824 */ /* 0x000fe200008e064f */
[----:B------:R-:W-:Y:S02]  /*d8e0*/  F2FP.F16.F32.PACK_AB R55, R35, R38 ;  /* 0x000000262337723e */ /* 0x000fe400000000ff */
[----:B------:R-:W-:Y:S01]  /*d8f0*/  MOV R31, R30 ;  /* 0x0000001e001f7202 */ /* 0x000fe20000000f00 */
[----:B------:R-:W-:Y:S01]  /*d900*/  IMAD.MOV.U32 R30, RZ, RZ, RZ ;  /* 0x000000ffff1e7224 */ /* 0x000fe200078e00ff */
[----:B------:R-:W-:Y:S01]  /*d910*/  F2FP.F16.F32.PACK_AB R41, R33, R34 ;  /* 0x000000222129723e */ /* 0x000fe200000000ff */
[----:B------:R2:W-:Y:S01]  /*d920*/  STSM.16.M88.4 [R66], R52 ;  /* 0x0000003442007844 */ /* 0x0005e20000000200 */
[----:B------:R-:W-:Y:S02]  /*d930*/  F2FP.F16.F32.PACK_AB R42, R29, R36 ;  /* 0x000000241d2a723e */ /* 0x000fe400000000ff */
[----:B------:R-:W-:-:S02]  /*d940*/  F2FP.F16.F32.PACK_AB R43, R87, R32 ;  /* 0x00000020572b723e */ /* 0x000fc400000000ff */
[----:B------:R-:W-:Y:S01]  /*d950*/  ISETP.NE.U32.AND P1, PT, RZ, UR4, PT ;  /* 0x00000004ff007c0c */ /* 0x000fe2000bf25070 */
[----:B-1----:R-:W1:Y:S01]  /*d960*/  LDC R48, c[0x0][0xa88] ;  /* 0x0002a200ff307b82 */ /* 0x002e620000000800 */
[----:B------:R-:W-:Y:S01]  /*d970*/  ISETP.NE.U32.AND P0, PT, R78, RZ, PT ;  /* 0x000000ff4e00720c */ /* 0x000fe20003f05070 */
[----:B------:R2:W-:Y:S06]  /*d980*/  STSM.16.M88.4 [R31], R40 ;  /* 0x000000281f007844 */ /* 0x0005ec0000000200 */
[----:B------:R-:W-:Y:S01]  /*d990*/  BAR.SYNC.DEFER_BLOCKING 0x1, 0x100 ;  /* 0x0044000000007b1d */ /* 0x000fe20000010000 */
[----:B------:R-:W-:-:S02]  /*d9a0*/  ISETP.NE.AND.EX P1, PT, RZ, UR5, PT, P1 ;  /* 0x00000005ff007c0c */ /* 0x000fc4000bf25310 */
[----:B------:R-:W-:Y:S01]  /*d9b0*/  ISETP.NE.AND.EX P0, PT, R79, RZ, PT, P0 ;  /* 0x000000ff4f00720c */ /* 0x000fe20003f05300 */
[----:B------:R-:W-:-:S10]  /*d9c0*/  IMAD R9, R18, 0x40, R17 ;  /* 0x0000004012097824 */ /* 0x000fd400078e0211 */
[----:B------:R-:W-:-:S04]  /*d9d0*/  @P1 IADD3 R4, P2, R5, UR4, RZ ;  /* 0x0000000405041c10 */ /* 0x000fc8000ff5e0ff */
[----:B------:R-:W-:Y:S01]  /*d9e0*/  @P1 IADD3.X R5, R8, UR5, RZ, P2, !PT ;  /* 0x0000000508051c10 */ /* 0x000fe200097fe4ff */
[----:B------:R-:W-:Y:S01]  /*d9f0*/  IMAD.WIDE R20, R9, 0x2, R20 ;  /* 0x0000000209147825 */ /* 0x000fe200078e0214 */
[----:B------:R2:W5:Y:S04]  /*da00*/  @P0 LDG.E R30, desc[UR6][R6.64] ;  /* 0x00000006061e0981 */ /* 0x000568000c1e1900 */
[----:B-1----:R2:W5:Y:S01]  /*da10*/  @P1 LDG.E R48, desc[UR6][R4.64] ;  /* 0x0000000604301981 */ /* 0x002562000c1e1900 */
[----:B------:R-:W-:Y:S05]  /*da20*/  @P1 BRA `(.L_x_280) ;  /* 0x0000000000141947 */ /* 0x000fea0003800000 */
[----:B------:R-:W-:Y:S05]  /*da30*/  @!P0 BRA `(.L_x_280) ;  /* 0x0000000000108947 */ /* 0x000fea0003800000 */
[----:B------:R-:W-:Y:S02]  /*da40*/  ULDC.64 UR4, c[0x0][0x208] ;  /* 0x0000820000047ab9 */ /* 0x000fe40000000a00 */
[----:B--2---:R-:W2:Y:S04]  /*da50*/  LDG.E R5, desc[UR4][R6.64] ;  /* 0x0000000406057981 */ /* 0x004ea8000c1e1900 */
[----:B-----5:R-:W2:Y:S02]  /*da60*/  LDG.E R48, desc[UR4][R6.64+0x4] ;  /* 0x0000040406307981 */ /* 0x020ea4000c1e1900 */
[----:B--2---:R-:W-:-:S07]  /*da70*/  IMAD.IADD R48, R48, 0x1, -R5 ;  /* 0x0000000130307824 */ /* 0x004fce00078e0a05 */
.L_x_280:
[----:B------:R-:W-:Y:S01]  /*da80*/  SHF.R.S32.HI R19, RZ, 0x1f, R220 ;  /* 0x0000001fff137819 */ /* 0x000fe200000114dc */
[----:B------:R-:W-:Y:S01]  /*da90*/  ULDC.64 UR4, c[0x0][0xb70] ;  /* 0x0002dc0000047ab9 */ /* 0x000fe20000000a00 */
[--C-:B--2--5:R-:W-:Y:S01]  /*daa0*/  SHF.R.S32.HI R31, RZ, 0x1f, R30.reuse ;  /* 0x0000001fff1f7819 */ /* 0x124fe2000001141e */
[----:B------:R-:W-:Y:S01]  /*dab0*/  IMAD R11, R221, 0x80, R227 ;  /* 0x00000080dd0b7824 */ /* 0x000fe200078e02e3 */
[----:B------:R-:W-:Y:S01]  /*dac0*/  SEL R222, R222, RZ, !P0 ;  /* 0x000000ffdede7207 */ /* 0x000fe20004000000 */
[----:B------:R-:W-:Y:S01]  /*dad0*/  IMAD R5, R19, UR4, RZ ;  /* 0x0000000413057c24 */ /* 0x000fe2000f8e02ff */
[----:B------:R-:W-:Y:S01]  /*dae0*/  SEL R29, R23, RZ, !P0 ;  /* 0x000000ff171d7207 */ /* 0x000fe20004000000 */
[----:B------:R-:W-:Y:S01]  /*daf0*/  ULDC.64 UR6, c[0x0][0x208] ;  /* 0x0000820000067ab9 */ /* 0x000fe20000000a00 */
[----:B------:R-:W-:Y:S01]  /*db00*/  IADD3 R13, P2, R20, 0x2000, RZ ;  /* 0x00002000140d7810 */ /* 0x000fe20007f5e0ff */
[----:B------:R-:W-:Y:S01]  /*db10*/  IMAD R7, R220, UR5, R5 ;  /* 0x00000005dc077c24 */ /* 0x000fe2000f8e0205 */
[----:B------:R-:W-:Y:S01]  /*db20*/  IADD3 R33, P3, R20, 0x1000, RZ ;  /* 0x0000100014217810 */ /* 0x000fe20007f7e0ff */
[----:B------:R-:W-:Y:S01]  /*db30*/  IMAD.WIDE.U32 R4, R220, UR4, R30 ;  /* 0x00000004dc047c25 */ /* 0x000fe2000f8e001e */
[----:B------:R-:W-:Y:S01]  /*db40*/  ULDC.64 UR4, c[0x0][0xb78] ;  /* 0x0002de0000047ab9 */ /* 0x000fe20000000a00 */
[----:B------:R-:W-:-:S02]  /*db50*/  LOP3.LUT R12, R13, 0x380, RZ, 0xc0, !PT ;  /* 0x000003800d0c7812 */ /* 0x000fc400078ec0ff */
[----:B------:R-:W-:Y:S02]  /*db60*/  IADD3 R9, P1, R20, 0x3000, RZ ;  /* 0x0000300014097810 */ /* 0x000fe40007f3e0ff */
[----:B------:R-:W-:Y:S01]  /*db70*/  IADD3 R5, R5, R7, RZ ;  /* 0x0000000705057210 */ /* 0x000fe20007ffe0ff */
[----:B------:R-:W-:Y:S01]  /*db80*/  IMAD R7, R222, UR4, RZ ;  /* 0x00000004de077c24 */ /* 0x000fe2000f8e02ff */
[----:B------:R-:W-:Y:S02]  /*db90*/  LOP3.LUT R32, R33, 0x380, RZ, 0xc0, !PT ;  /* 0x0000038021207812 */ /* 0x000fe400078ec0ff */
[----:B------:R-:W-:Y:S01]  /*dba0*/  SHF.R.U64 R12, R12, 0x3, RZ ;  /* 0x000000030c0c7819 */ /* 0x000fe200000012ff */
[----:B------:R-:W-:Y:S01]  /*dbb0*/  IMAD.WIDE.U32 R4, R29, UR4, R4 ;  /* 0x000000041d047c25 */ /* 0x000fe2000f8e0004 */
[----:B------:R-:W-:Y:S02]  /*dbc0*/  LOP3.LUT R6, R9, 0x380, RZ, 0xc0, !PT ;  /* 0x0000038009067812 */ /* 0x000fe400078ec0ff */
[----:B------:R-:W-:Y:S01]  /*dbd0*/  SHF.R.U64 R32, R32, 0x3, RZ ;  /* 0x0000000320207819 */ /* 0x000fe200000012ff */
[----:B------:R-:W-:Y:S01]  /*dbe0*/  IMAD R10, R29, UR5, R7 ;  /* 0x000000051d0a7c24 */ /* 0x000fe2000f8e0207 */
[----:B------:R-:W-:Y:S01]  /*dbf0*/  SHF.R.S32.HI R7, RZ, 0x1f, R11 ;  /* 0x0000001fff077819 */ /* 0x000fe2000001140b */
[----:B------:R-:W-:Y:S01]  /*dc00*/  ULDC.64 UR4, c[0x0][0xb40] ;  /* 0x0002d00000047ab9 */ /* 0x000fe20000000a00 */
[----:B------:R-:W-:-:S02]  /*dc10*/  IADD3 R8, P0, R11, R4, RZ ;  /* 0x000000040b087210 */ /* 0x000fc40007f1e0ff */
[----:B------:R-:W-:Y:S01]  /*dc20*/  LOP3.LUT R12, R12, R13, RZ, 0x3c, !PT ;  /* 0x0000000d0c0c7212 */ /* 0x000fe200078e3cff */
[----:B------:R-:W-:Y:S01]  /*dc30*/  IMAD.X R13, RZ, RZ, R21, P2 ;  /* 0x000000ffff0d7224 */ /* 0x000fe200010e0615 */
[----:B------:R-:W-:Y:S01]  /*dc40*/  IADD3.X R7, R7, R5, R10, P0, !PT ;  /* 0x0000000507077210 */ /* 0x000fe200007fe40a */
[----:B------:R-:W-:Y:S01]  /*dc50*/  VIADD R5, R11, 0x8 ;  /* 0x000000080b057836 */ /* 0x000fe20000000000 */
[----:B------:R-:W-:Y:S02]  /*dc60*/  LEA R54, P0, R8, UR4, 0x2 ;  /* 0x0000000408367c11 */ /* 0x000fe4000f8010ff */
[----:B------:R-:W-:Y:S02]  /*dc70*/  SHF.R.U64 R6, R6, 0x3, RZ ;  /* 0x0000000306067819 */ /* 0x000fe400000012ff */
[----:B------:R-:W-:Y:S01]  /*dc80*/  LEA.HI.X R55, R8, UR5, R7, 0x2, P0 ;  /* 0x0000000508377c11 */ /* 0x000fe200080f1407 */
[----:B------:R-:W-:Y:S01]  /*dc90*/  ULDC.64 UR4, c[0x0][0xaa0] ;  /* 0x0002a80000047ab9 */ /* 0x000fe20000000a00 */
[----:B------:R-:W-:-:S02]  /*dca0*/  IADD3 R45, P6, R20, 0x4000, RZ ;  /* 0x00004000142d7810 */ /* 0x000fc40007fde0ff */
[C---:B------:R-:W-:Y:S02]  /*dcb0*/  IADD3 R37, P5, R20.reuse, 0x5000, RZ ;  /* 0x0000500014257810 */ /* 0x040fe40007fbe0ff */
[----:B------:R-:W-:Y:S02]  /*dcc0*/  IADD3 R25, P4, R20, 0x6000, RZ ;  /* 0x0000600014197810 */ /* 0x000fe40007f9e0ff */
[----:B------:R-:W-:Y:S02]  /*dcd0*/  LOP3.LUT P0, RZ, R224, 0x3, RZ, 0xc0, !PT ;  /* 0x00000003e0ff7812 */ /* 0x000fe4000780c0ff */
[----:B------:R-:W-:Y:S02]  /*dce0*/  IADD3 R7, P2, R20, 0x7000, RZ ;  /* 0x0000700014077810 */ /* 0x000fe40007f5e0ff */
[----:B------:R-:W-:Y:S01]  /*dcf0*/  LOP3.LUT R32, R32, R33, RZ, 0x3c, !PT ;  /* 0x0000002120207212 */ /* 0x000fe200078e3cff */
[----:B------:R-:W-:Y:S01]  /*dd00*/  IMAD.X R33, RZ, RZ, R21, P3 ;  /* 0x000000ffff217224 */ /* 0x000fe200018e0615 */
[----:B------:R-:W-:-:S02]  /*dd10*/  LOP3.LUT R4, R6, R9, RZ, 0x3c, !PT ;  /* 0x0000000906047212 */ /* 0x000fc400078e3cff */
[----:B------:R-:W-:Y:S02]  /*dd20*/  LOP3.LUT R44, R45, 0x380, RZ, 0xc0, !PT ;  /* 0x000003802d2c7812 */ /* 0x000fe400078ec0ff */
[----:B------:R-:W-:Y:S02]  /*dd30*/  LOP3.LUT R36, R37, 0x380, RZ, 0xc0, !PT ;  /* 0x0000038025247812 */ /* 0x000fe400078ec0ff */
[----:B------:R-:W-:Y:S02]  /*dd40*/  LOP3.LUT R24, R25, 0x380, RZ, 0xc0, !PT ;  /* 0x0000038019187812 */ /* 0x000fe400078ec0ff */
[-C--:B------:R-:W-:Y:S02]  /*dd50*/  ISETP.GE.OR P3, PT, R11, R48.reuse, P0 ;  /* 0x000000300b00720c */ /* 0x080fe40000766670 */
[----:B------:R-:W-:Y:S02]  /*dd60*/  LOP3.LUT R9, R20, 0x380, RZ, 0xc0, !PT ;  /* 0x0000038014097812 */ /* 0x000fe400078ec0ff */
[----:B------:R-:W-:Y:S01]  /*dd70*/  ISETP.GE.OR P0, PT, R5, R48, P0 ;  /* 0x000000300500720c */ /* 0x000fe20000706670 */
[----:B------:R-:W-:Y:S01]  /*dd80*/  IMAD.X R5, RZ, RZ, R21, P1 ;  /* 0x000000ffff057224 */ /* 0x000fe200008e0615 */
[----:B------:R-:W-:-:S02]  /*dd90*/  LOP3.LUT R6, R7, 0x380, RZ, 0xc0, !PT ;  /* 0x0000038007067812 */ /* 0x000fc400078ec0ff */
[----:B------:R-:W-:Y:S02]  /*dda0*/  SHF.R.U64 R44, R44, 0x3, RZ ;  /* 0x000000032c2c7819 */ /* 0x000fe400000012ff */
[----:B------:R-:W-:Y:S02]  /*ddb0*/  SHF.R.U64 R36, R36, 0x3, RZ ;  /* 0x0000000324247819 */ /* 0x000fe400000012ff */
[----:B------:R-:W-:Y:S01]  /*ddc0*/  SHF.R.U64 R24, R24, 0x3, RZ ;  /* 0x0000000318187819 */ /* 0x000fe200000012ff */
[----:B------:R-:W-:Y:S01]  /*ddd0*/  @!P3 STG.E desc[UR6][R54.64], R0 ;  /* 0x000000003600b986 */ /* 0x000fe2000c101906 */
[----:B------:R-:W-:Y:S02]  /*dde0*/  SHF.R.U64 R9, R9, 0x3, RZ ;  /* 0x0000000309097819 */ /* 0x000fe400000012ff */
[----:B------:R-:W-:Y:S01]  /*ddf0*/  SHF.R.U64 R6, R6, 0x3, RZ ;  /* 0x0000000306067819 */ /* 0x000fe200000012ff */
[----:B------:R1:W-:Y:S01]  /*de00*/  @!P0 STG.E desc[UR6][R54.64+0x20], R3 ;  /* 0x0000200336008986 */ /* 0x0003e2000c101906 */
[----:B------:R-:W-:Y:S01]  /*de10*/  LOP3.LUT R44, R44, R45, RZ, 0x3c, !PT ;  /* 0x0000002d2c2c7212 */ /* 0x000fe200078e3cff */
[--C-:B------:R-:W-:Y:S01]  /*de20*/  IMAD.X R45, RZ, RZ, R21.reuse, P6 ;  /* 0x000000ffff2d7224 */ /* 0x100fe200030e0615 */
[----:B------:R-:W-:Y:S01]  /*de30*/  LOP3.LUT R36, R36, R37, RZ, 0x3c, !PT ;  /* 0x0000002524247212 */ /* 0x000fe200078e3cff */
[--C-:B------:R-:W-:Y:S01]  /*de40*/  IMAD.X R37, RZ, RZ, R21.reuse, P5 ;  /* 0x000000ffff257224 */ /* 0x100fe200028e0615 */
[----:B------:R-:W-:Y:S01]  /*de50*/  LOP3.LUT R24, R24, R25, RZ, 0x3c, !PT ;  /* 0x0000001918187212 */ /* 0x000fe200078e3cff */
[----:B------:R-:W-:Y:S01]  /*de60*/  IMAD.X R25, RZ, RZ, R21, P4 ;  /* 0x000000ffff197224 */ /* 0x000fe200020e0615 */
[----:B------:R-:W-:Y:S01]  /*de70*/  LOP3.LUT R20, R9, R20, RZ, 0x3c, !PT ;  /* 0x0000001409147212 */ /* 0x000fe200078e3cff */
[----:B------:R-:W5:Y:S01]  /*de80*/  LD.E.128 R32, desc[UR6][R32.64] ;  /* 0x0000000620207980 */ /* 0x000f62000c101d00 */
[----:B------:R-:W-:-:S02]  /*de90*/  IADD3.X R9, RZ, R21, RZ, P2, !PT ;  /* 0x00000015ff097210 */ /* 0x000fc400017fe4ff */
[----:B------:R-:W-:Y:S01]  /*dea0*/  LOP3.LUT R8, R6, R7, RZ, 0x3c, !PT ;  /* 0x0000000706087212 */ /* 0x000fe200078e3cff */
[----:B------:R2:W5:Y:S01]  /*deb0*/  LD.E.128 R40, desc[UR6][R20.64] ;  /* 0x0000000614287980 */ /* 0x000562000c101d00 */
[--C-:B------:R-:W-:Y:S01]  /*dec0*/  SHF.R.S32.HI R53, RZ, 0x1f, R17.reuse ;  /* 0x0000001fff357819 */ /* 0x100fe20000011411 */
[----:B-1----:R-:W-:Y:S02]  /*ded0*/  IMAD R3, R31, UR4, RZ ;  /* 0x000000041f037c24 */ /* 0x002fe4000f8e02ff */
[----:B------:R-:W5:Y:S01]  /*dee0*/  LD.E.128 R12, desc[UR6][R12.64] ;  /* 0x000000060c0c7980 */ /* 0x000f62000c101d00 */
[----:B------:R-:W-:-:S03]  /*def0*/  IMAD.MOV.U32 R52, RZ, RZ, R17 ;  /* 0x000000ffff347224 */ /* 0x000fc600078e0011 */
[----:B------:R-:W5:Y:S04]  /*df00*/  LD.E.128 R4, desc[UR6][R4.64] ;  /* 0x0000000604047980 */ /* 0x000f68000c101d00 */
[----:B------:R-:W5:Y:S04]  /*df10*/  LD.E.128 R44, desc[UR6][R44.64] ;  /* 0x000000062c2c7980 */ /* 0x000f68000c101d00 */
[----:B------:R-:W5:Y:S04]  /*df20*/  LD.E.128 R36, desc[UR6][R36.64] ;  /* 0x0000000624247980 */ /* 0x000f68000c101d00 */
[----:B------:R-:W5:Y:S04]  /*df30*/  LD.E.128 R24, desc[UR6][R24.64] ;  /* 0x0000000618187980 */ /* 0x000f68000c101d00 */
[----:B------:R-:W5:Y:S01]  /*df40*/  LD.E.128 R8, desc[UR6][R8.64] ;  /* 0x0000000608087980 */ /* 0x000f62000c101d00 */
[----:B------:R-:W-:Y:S01]  /*df50*/  @!PT LDS RZ, [RZ] ;  /* 0x00000000fffff984 */ /* 0x000fe20000000800 */
[----:B------:R-:W-:Y:S01]  /*df60*/  @!PT LDS RZ, [RZ] ;  /* 0x00000000fffff984 */ /* 0x000fe20000000800 */
[----:B------:R-:W-:Y:S01]  /*df70*/  @!PT LDS RZ, [RZ] ;  /* 0x00000000fffff984 */ /* 0x000fe20000000800 */
[----:B------:R-:W-:Y:S01]  /*df80*/  @!PT LDS RZ, [RZ] ;  /* 0x00000000fffff984 */ /* 0x000fe20000000800 */
[----:B------:R1:W-:Y:S06]  /*df90*/  MEMBAR.ALL.CTA ;  /* 0x0000000000007992 */ /* 0x0003ec0000008000 */
[----:B-1----:R-:W1:Y:S01]  /*dfa0*/  FENCE.VIEW.ASYNC.S ;  /* 0x00000000000073c6 */ /* 0x002e620000000000 */
[----:B--2---:R-:W-:-:S04]  /*dfb0*/  IMAD.WIDE.U32 R20, R30, UR4, R52 ;  /* 0x000000041e147c25 */ /* 0x004fc8000f8e0034 */
[----:B------:R-:W-:Y:S01]  /*dfc0*/  IMAD R3, R30, UR5, R3 ;  /* 0x000000051e037c24 */ /* 0x000fe2000f8e0203 */
[----:B------:R-:W-:Y:S01]  /*dfd0*/  ULDC.64 UR4, c[0x0][0xae0] ;  /* 0x0002b80000047ab9 */ /* 0x000fe20000000a00 */
[----:B------:R-:W-:Y:S02]  /*dfe0*/  IMAD R48, R221, -0x80, R48 ;  /* 0xffffff80dd307824 */ /* 0x000fe400078e0230 */
[----:B------:R-:W-:Y:S02]  /*dff0*/  IMAD.IADD R21, R21, 0x1, R3 ;  /* 0x0000000115157824 */ /* 0x000fe400078e0203 */
[----:B------:R-:W-:Y:S02]  /*e000*/  IMAD R23, R19, UR4, RZ ;  /* 0x0000000413177c24 */ /* 0x000fe4000f8e02ff */
[C---:B------:R-:W-:Y:S01]  /*e010*/  VIADD R0, R18.reuse, 0x20 ;  /* 0x0000002012007836 */ /* 0x040fe20000000000 */
[----:B------:R-:W-:Y:S01]  /*e020*/  ISETP.GE.AND P2, PT, R18, R48, PT ;  /* 0x000000301200720c */ /* 0x000fe20003f46270 */
[----:B------:R-:W-:-:S02]  /*e030*/  IMAD R23, R220, UR5, R23 ;  /* 0x00000005dc177c24 */ /* 0x000fc4000f8e0217 */
[----:B------:R-:W-:Y:S01]  /*e040*/  IMAD.WIDE.U32 R20, R220, UR4, R20 ;  /* 0x00000004dc147c25 */ /* 0x000fe2000f8e0014 */
[----:B------:R-:W-:Y:S01]  /*e050*/  ULDC.64 UR4, c[0x0][0xae8] ;  /* 0x0002ba0000047ab9 */ /* 0x000fe20000000a00 */
[-C--:B------:R-:W-:Y:S02]  /*e060*/  ISETP.GE.AND P4, PT, R0, R48.reuse, PT ;  /* 0x000000300000720c */ /* 0x080fe40003f86270 */
[----:B------:R-:W-:Y:S02]  /*e070*/  VIADD R3, R18, 0x40 ;  /* 0x0000004012037836 */ /* 0x000fe40000000000 */
[----:B------:R-:W-:Y:S02]  /*e080*/  IMAD R0, R222, UR4, RZ ;  /* 0x00000004de007c24 */ /* 0x000fe4000f8e02ff */
[----:B0-----:R-:W-:Y:S02]  /*e090*/  VIADD R28, R28, 0x34820 ;  /* 0x000348201c1c7836 */ /* 0x001fe40000000000 */
[----:B------:R-:W-:Y:S01]  /*e0a0*/  VIADD R19, R18, 0x60 ;  /* 0x0000006012137836 */ /* 0x000fe20000000000 */
[----:B------:R-:W-:Y:S01]  /*e0b0*/  ISETP.GE.AND P0, PT, R3, R48, PT ;  /* 0x000000300300720c */ /* 0x000fe20003f06270 */
[----:B------:R-:W-:-:S02]  /*e0c0*/  IMAD.IADD R21, R21, 0x1, R23 ;  /* 0x0000000115157824 */ /* 0x000fc400078e0217 */
[----:B------:R-:W-:Y:S01]  /*e0d0*/  IMAD R3, R29, UR5, R0 ;  /* 0x000000051d037c24 */ /* 0x000fe2000f8e0200 */
[----:B------:R-:W-:Y:S02]  /*e0e0*/  PRMT R0, RZ, 0x654, R28 ;  /* 0x00000654ff007816 */ /* 0x000fe4000000001c */
[----:B------:R-:W-:Y:S01]  /*e0f0*/  ISETP.GE.AND P1, PT, R19, R48, PT ;  /* 0x000000301300720c */ /* 0x000fe20003f26270 */
[----:B------:R-:W-:Y:S01]  /*e100*/  IMAD.WIDE.U32 R30, R29, UR4, R20 ;  /* 0x000000041d1e7c25 */ /* 0x000fe2000f8e0014 */
[--C-:B------:R-:W-:Y:S01]  /*e110*/  SHF.R.S32.HI R19, RZ, 0x1f, R18.reuse ;  /* 0x0000001fff137819 */ /* 0x100fe20000011412 */
[----:B-1----:R0:W-:Y:S01]  /*e120*/  SYNCS.ARRIVE.TRANS64.RED.A1T0 RZ, [R0+URZ], RZ ;  /* 0x000000ff00ff79a7 */ /* 0x0021e2000810043f */
[----:B------:R-:W-:Y:S01]  /*e130*/  BSSY B1, `(.L_x_281) ;  /* 0x0000015000017945 */ /* 0x000fe20003800000 */
[----:B------:R-:W-:Y:S02]  /*e140*/  IMAD.IADD R23, R31, 0x1, R3 ;  /* 0x000000011f177824 */ /* 0x000fe400078e0203 */
[----:B------:R-:W-:Y:S01]  /*e150*/  IMAD.WIDE R28, R221, 0x80, R18 ;  /* 0x00000080dd1c7825 */ /* 0x000fe200078e0212 */
[----:B------:R-:W-:Y:S06]  /*e160*/  @P2 BRA `(.L_x_282) ;  /* 0x0000000000442947 */ /* 0x000fec0003800000 */
[----:B------:R-:W-:Y:S01]  /*e170*/  ULDC.64 UR4, c[0x0][0xad8] ;  /* 0x0002b60000047ab9 */ /* 0x000fe20000000a00 */
[----:B------:R-:W-:Y:S01]  /*e180*/  IMAD.MOV.U32 R20, RZ, RZ, R30 ;  /* 0x000000ffff147224 */ /* 0x000fe200078e001e */
[----:B0-----:R-:W-:Y:S01]  /*e190*/  IADD3 R0, R17, 0x40, RZ ;  /* 0x0000004011007810 */ /* 0x001fe20007ffe0ff */
[----:B------:R-:W-:Y:S01]  /*e1a0*/  IMAD.MOV.U32 R21, RZ, RZ, R23 ;  /* 0x000000ffff157224 */ /* 0x000fe200078e0017 */
[----:B------:R-:W-:Y:S01]  /*e1b0*/  ULDC.64 UR6, c[0x0][0xa80] ;  /* 0x0002a00000067ab9 */ /* 0x000fe20000000a00 */
[----:B------:R-:W-:Y:S01]  /*e1c0*/  IMAD R3, R29, UR4, RZ ;  /* 0x000000041d037c24 */ /* 0x000fe2000f8e02ff */
[----:B------:R-:W-:Y:S01]  /*e1d0*/  ULDC.64 UR8, c[0x0][0x208] ;  /* 0x0000820000087ab9 */ /* 0x000fe20000000a00 */
[C---:B------:R-:W-:Y:S01]  /*e1e0*/  IMAD.WIDE.U32 R20, R28.reuse, UR4, R20 ;  /* 0x000000041c147c25 */ /* 0x040fe2000f8e0014 */
[----:B------:R-:W-:Y:S02]  /*e1f0*/  ULDC UR4, c[0x0][0xa8c] ;  /* 0x0002a30000047ab9 */ /* 0x000fe40000000800 */
[----:B------:R-:W-:Y:S01]  /*e200*/  ISETP.GE.AND P2, PT, R17, UR4, PT ;  /* 0x0000000411007c0c */ /* 0x000fe2000bf46270 */
[----:B------:R-:W-:Y:S01]  /*e210*/  IMAD R3, R28, UR5, R3 ;  /* 0x000000051c037c24 */ /* 0x000fe2000f8e0203 */
[----:B------:R-:W-:-:S02]  /*e220*/  ISETP.GE.AND P3, PT, R0, UR4, PT ;  /* 0x0000000400007c0c */ /* 0x000fc4000bf66270 */
[----:B------:R-:W-:Y:S01]  /*e230*/  LEA R52, P5, R20, UR6, 0x1 ;  /* 0x0000000614347c11 */ /* 0x000fe2000f8a08ff */
[----:B------:R-:W-:-:S05]  /*e240*/  IMAD.IADD R3, R21, 0x1, R3 ;  /* 0x0000000115037824 */ /* 0x000fca00078e0203 */
[----:B------:R-:W-:-:S05]  /*e250*/  LEA.HI.X R53, R20, UR7, R3, 0x1, P5 ;  /* 0x0000000714357c11 */ /* 0x000fca000a8f0c03 */
[----:B-----5:R1:W-:Y:S04]  /*e260*/  @!P2 STG.E.128 desc[UR8][R52.64], R40 ;  /* 0x000000283400a986 */ /* 0x0203e8000c101d08 */
[----:B------:R1:W-:Y:S02]  /*e270*/  @!P3 STG.E.128 desc[UR8][R52.64+0x80], R44 ;  /* 0x0000802c3400b986 */ /* 0x0003e4000c101d08 */
.L_x_282:
[----:B------:R-:W-:Y:S05]  /*e280*/  BSYNC B1 ;  /* 0x0000000000017941 */ /* 0x000fea0003800000 */
.L_x_281:
[----:B------:R-:W-:Y:S04]  /*e290*/  BSSY B1, `(.L_x_283) ;  /* 0x0000015000017945 */ /* 0x000fe80003800000 */
[----:B------:R-:W-:Y:S05]  /*e2a0*/  @P4 BRA `(.L_x_284) ;  /* 0x00000000004c4947 */ /* 0x000fea0003800000 */
[----:B------:R-:W-:Y:S01]  /*e2b0*/  IADD3 R3, P2, R28, 0x20, RZ ;  /* 0x000000201c037810 */ /* 0x000fe20007f5e0ff */
[----:B------:R-:W-:Y:S01]  /*e2c0*/  ULDC.64 UR4, c[0x0][0xad8] ;  /* 0x0002b60000047ab9 */ /* 0x000fe20000000a00 */
[----:B------:R-:W-:Y:S01]  /*e2d0*/  IMAD.MOV.U32 R20, RZ, RZ, R30 ;  /* 0x000000ffff147224 */ /* 0x000fe200078e001e */
[----:B------:R-:W-:Y:S01]  /*e2e0*/  ULDC.64 UR6, c[0x0][0xa80] ;  /* 0x0002a00000067ab9 */ /* 0x000fe20000000a00 */
[----:B------:R-:W-:Y:S01]  /*e2f0*/  IMAD.MOV.U32 R21, RZ, RZ, R23 ;  /* 0x000000ffff157224 */ /* 0x000fe200078e0017 */
[----:B------:R-:W-:Y:S01]  /*e300*/  ULDC.64 UR8, c[0x0][0x208] ;  /* 0x0000820000087ab9 */ /* 0x000fe20000000a00 */
[----:B0-----:R-:W-:Y:S02]  /*e310*/  IMAD.X R0, RZ, RZ, R29, P2 ;  /* 0x000000ffff007224 */ /* 0x001fe400010e061d */
[----:B-1---5:R-:W-:Y:S02]  /*e320*/  VIADD R40, R17, 0x40 ;  /* 0x0000004011287836 */ /* 0x022fe40000000000 */
[----:B------:R-:W-:-:S02]  /*e330*/  IMAD R0, R0, UR4, RZ ;  /* 0x0000000400007c24 */ /* 0x000fc4000f8e02ff */
[----:B------:R-:W-:Y:S01]  /*e340*/  IMAD.WIDE.U32 R20, R3, UR4, R20 ;  /* 0x0000000403147c25 */ /* 0x000fe2000f8e0014 */
[----:B------:R-:W-:Y:S02]  /*e350*/  ULDC UR4, c[0x0][0xa8c] ;  /* 0x0002a30000047ab9 */ /* 0x000fe40000000800 */
[----:B------:R-:W-:Y:S01]  /*e360*/  ISETP.GE.AND P3, PT, R17, UR4, PT ;  /* 0x0000000411007c0c */ /* 0x000fe2000bf66270 */
[----:B------:R-:W-:Y:S01]  /*e370*/  IMAD R3, R3, UR5, R0 ;  /* 0x0000000503037c24 */ /* 0x000fe2000f8e0200 */
[----:B------:R-:W-:Y:S02]  /*e380*/  ISETP.GE.AND P4, PT, R40, UR4, PT ;  /* 0x0000000428007c0c */ /* 0x000fe4000bf86270 */
[----:B------:R-:W-:Y:S01]  /*e390*/  LEA R40, P2, R20, UR6, 0x1 ;  /* 0x0000000614287c11 */ /* 0x000fe2000f8408ff */
[----:B------:R-:W-:-:S05]  /*e3a0*/  IMAD.IADD R3, R21, 0x1, R3 ;  /* 0x0000000115037824 */ /* 0x000fca00078e0203 */
[----:B------:R-:W-:-:S05]  /*e3b0*/  LEA.HI.X R41, R20, UR7, R3, 0x1, P2 ;  /* 0x0000000714297c11 */ /* 0x000fca00090f0c03 */
[----:B------:R2:W-:Y:S04]  /*e3c0*/  @!P3 STG.E.128 desc[UR8][R40.64], R32 ;  /* 0x000000202800b986 */ /* 0x0005e8000c101d08 */
[----:B------:R2:W-:Y:S02]  /*e3d0*/  @!P4 STG.E.128 desc[UR8][R40.64+0x80], R36 ;  /* 0x000080242800c986 */ /* 0x0005e4000c101d08 */
.L_x_284:
[----:B------:R-:W-:Y:S05]  /*e3e0*/  BSYNC B1 ;  /* 0x0000000000017941 */ /* 0x000fea0003800000 */
.L_x_283:
[----:B------:R-:W-:Y:S04]  /*e3f0*/  BSSY B1, `(.L_x_285) ;  /* 0x0000015000017945 */ /* 0x000fe80003800000 */
[----:B------:R-:W-:Y:S05]  /*e400*/  @P0 BRA `(.L_x_286) ;  /* 0x00000000004c0947 */ /* 0x000fea0003800000 */
[----:B------:R-:W-:Y:S01]  /*e410*/  IADD3 R3, P0, R28, 0x40, RZ ;  /* 0x000000401c037810 */ /* 0x000fe20007f1e0ff */
[----:B------:R-:W-:Y:S01]  /*e420*/  ULDC.64 UR4, c[0x0][0xad8] ;  /* 0x0002b60000047ab9 */ /* 0x000fe20000000a00 */
[----:B------:R-:W-:Y:S01]  /*e430*/  IMAD.MOV.U32 R20, RZ, RZ, R30 ;  /* 0x000000ffff147224 */ /* 0x000fe200078e001e */
[----:B------:R-:W-:Y:S01]  /*e440*/  ULDC.64 UR6, c[0x0][0xa80] ;  /* 0x0002a00000067ab9 */ /* 0x000fe20000000a00 */
[----:B0-----:R-:W-:Y:S01]  /*e450*/  IADD3.X R0, RZ, R29, RZ, P0, !PT ;  /* 0x0000001dff007210 */ /* 0x001fe200007fe4ff */
[----:B------:R-:W-:Y:S01]  /*e460*/  IMAD.MOV.U32 R21, RZ, RZ, R23 ;  /* 0x000000ffff157224 */ /* 0x000fe200078e0017 */
[----:B------:R-:W-:Y:S01]  /*e470*/  ULDC.64 UR8, c[0x0][0x208] ;  /* 0x0000820000087ab9 */ /* 0x000fe20000000a00 */
[----:B--2--5:R-:W-:Y:S02]  /*e480*/  VIADD R32, R17, 0x40 ;  /* 0x0000004011207836 */ /* 0x024fe40000000000 */
[----:B------:R-:W-:Y:S02]  /*e490*/  IMAD R0, R0, UR4, RZ ;  /* 0x0000000400007c24 */ /* 0x000fe4000f8e02ff */
[----:B------:R-:W-:Y:S01]  /*e4a0*/  IMAD.WIDE.U32 R20, R3, UR4, R20 ;  /* 0x0000000403147c25 */ /* 0x000fe2000f8e0014 */
[----:B------:R-:W-:-:S02]  /*e4b0*/  ULDC UR4, c[0x0][0xa8c] ;  /* 0x0002a30000047ab9 */ /* 0x000fc40000000800 */
        /* <DEDUP_REMOVED lines=8> */
.L_x_286:
[----:B------:R-:W-:Y:S05]  /*e540*/  BSYNC B1 ;  /* 0x0000000000017941 */ /* 0x000fea0003800000 */
.L_x_285:
[----:B------:R-:W-:Y:S05]  /*e550*/  @P1 BRA `(.L_x_287) ;  /* 0x0000000800f41947 */ /* 0x000fea0003800000 */
[----:B------:R-:W-:Y:S01]  /*e560*/  IADD3 R3, P0, R28, 0x60, RZ ;  /* 0x000000601c037810 */ /* 0x000fe20007f1e0ff */
[----:B------:R-:W-:Y:S01]  /*e570*/  ULDC.64 UR6, c[0x0][0xad8] ;  /* 0x0002b60000067ab9 */ /* 0x000fe20000000a00 */
[----:B---3-5:R-:W-:Y:S01]  /*e580*/  IMAD.MOV.U32 R12, RZ, RZ, R30 ;  /* 0x000000ffff0c7224 */ /* 0x028fe200078e001e */
[C---:B0-----:R-:W-:Y:S01]  /*e590*/  IADD3 R0, R17.reuse, 0x40, RZ ;  /* 0x0000004011007810 */ /* 0x041fe20007ffe0ff */
[----:B------:R-:W-:Y:S01]  /*e5a0*/  IMAD.MOV.U32 R13, RZ, RZ, R23 ;  /* 0x000000ffff0d7224 */ /* 0x000fe200078e0017 */
[----:B------:R-:W-:Y:S01]  /*e5b0*/  ULDC UR4, c[0x0][0xa8c] ;  /* 0x0002a30000047ab9 */ /* 0x000fe20000000800 */
[----:B------:R-:W-:Y:S01]  /*e5c0*/  IMAD.X R28, RZ, RZ, R29, P0 ;  /* 0x000000ffff1c7224 */ /* 0x000fe200000e061d */
[----:B------:R-:W-:Y:S01]  /*e5d0*/  ISETP.GE.AND P1, PT, R17, UR4, PT ;  /* 0x0000000411007c0c */ /* 0x000fe2000bf26270 */
[----:B------:R-:W-:Y:S01]  /*e5e0*/  IMAD.WIDE.U32 R12, R3, UR6, R12 ;  /* 0x00000006030c7c25 */ /* 0x000fe2000f8e000c */
[----:B------:R-:W-:-:S03]  /*e5f0*/  ULDC.64 UR8, c[0x0][0x208] ;  /* 0x0000820000087ab9 */ /* 0x000fc60000000a00 */
[----:B------:R-:W-:-:S04]  /*e600*/  IMAD R28, R28, UR6, RZ ;  /* 0x000000061c1c7c24 */ /* 0x000fc8000f8e02ff */
[----:B------:R-:W-:Y:S01]  /*e610*/  IMAD R3, R3, UR7, R28 ;  /* 0x0000000703037c24 */ /* 0x000fe2000f8e021c */
[----:B------:R-:W-:Y:S02]  /*e620*/  ULDC.64 UR6, c[0x0][0xa80] ;  /* 0x0002a00000067ab9 */ /* 0x000fe40000000a00 */
[----:B------:R-:W-:Y:S01]  /*e630*/  LEA R14, P0, R12, UR6, 0x1 ;  /* 0x000000060c0e7c11 */ /* 0x000fe2000f8008ff */
[----:B------:R-:W-:-:S05]  /*e640*/  IMAD.IADD R3, R13, 0x1, R3 ;  /* 0x000000010d037824 */ /* 0x000fca00078e0203 */
[----:B------:R-:W-:Y:S02]  /*e650*/  LEA.HI.X R15, R12, UR7, R3, 0x1, P0 ;  /* 0x000000070c0f7c11 */ /* 0x000fe400080f0c03 */
[----:B------:R-:W-:-:S03]  /*e660*/  ISETP.GE.AND P0, PT, R0, UR4, PT ;  /* 0x0000000400007c0c */ /* 0x000fc6000bf06270 */
[----:B------:R4:W-:Y:S10]  /*e670*/  @!P1 STG.E.128 desc[UR8][R14.64], R4 ;  /* 0x000000040e009986 */ /* 0x0009f4000c101d08 */
[----:B------:R-:W-:Y:S05]  /*e680*/  @P0 BRA `(.L_x_287) ;  /* 0x0000000800a80947 */ /* 0x000fea0003800000 */
[----:B------:R-:W-:Y:S02]  /*e690*/  ULDC.64 UR4, c[0x0][0x208] ;  /* 0x0000820000047ab9 */ /* 0x000fe40000000a00 */
[----:B------:R0:W-:Y:S01]  /*e6a0*/  STG.E.128 desc[UR4][R14.64+0x80], R8 ;  /* 0x000080080e007986 */ /* 0x0001e2000c101d04 */
[----:B------:R-:W-:Y:S05]  /*e6b0*/  BRA `(.L_x_287) ;  /* 0x00000008009c7947 */ /* 0x000fea0003800000 */
.L_x_279:
[----:B------:R-:W2:Y:S01]  /*e6c0*/  LDC.64 R6, c[0x0][0xbd8] ;  /* 0x0002f600ff067b82 */ /* 0x000ea20000000a00 */
[C---:B------:R-:W-:Y:S01]  /*e6d0*/  IMAD.SHL.U32 R5, R23.reuse, 0x4, RZ ;  /* 0x0000000417057824 */ /* 0x040fe200078e00ff */
[----:B------:R-:W-:Y:S01]  /*e6e0*/  SHF.L.U64.HI R8, R23, 0x2, R222 ;  /* 0x0000000217087819 */ /* 0x000fe200000102de */
[----:B------:R-:W-:Y:S01]  /*e6f0*/  ULDC.64 UR4, c[0x0][0xbe0] ;  /* 0x0002f80000047ab9 */ /* 0x000fe20000000a00 */
[----:B------:R-:W-:Y:S01]  /*e700*/  IMAD.MOV.U32 R3, RZ, RZ, RZ ;  /* 0x000000ffff037224 */ /* 0x000fe200078e00ff */
[----:B------:R-:W-:-:S03]  /*e710*/  ULDC.64 UR6, c[0x0][0x208] ;  /* 0x0000820000067ab9 */ /* 0x000fc60000000a00 */
[----:B------:R-:W3:Y:S01]  /*e720*/  LDC R0, c[0x0][0xa88] ;  /* 0x0002a200ff007b82 */ /* 0x000ee20000000800 */
[----:B--2---:R-:W-:Y:S02]  /*e730*/  ISETP.NE.U32.AND P0, PT, R6, RZ, PT ;  /* 0x000000ff0600720c */ /* 0x004fe40003f05070 */
[----:B------:R-:W-:Y:S02]  /*e740*/  IADD3 R6, P1, R5, R6, RZ ;  /* 0x0000000605067210 */ /* 0x000fe40007f3e0ff */
[----:B------:R-:W-:-:S03]  /*e750*/  ISETP.NE.AND.EX P0, PT, R7, RZ, PT, P0 ;  /* 0x000000ff0700720c */ /* 0x000fc60003f05300 */
[----:B------:R-:W-:Y:S01]  /*e760*/  IMAD.X R7, R8, 0x1, R7, P1 ;  /* 0x0000000108077824 */ /* 0x000fe200008e0607 */
[----:B------:R-:W-:-:S04]  /*e770*/  ISETP.NE.U32.AND P1, PT, RZ, UR4, PT ;  /* 0x00000004ff007c0c */ /* 0x000fc8000bf25070 */
[----:B------:R-:W-:-:S05]  /*e780*/  ISETP.NE.AND.EX P1, PT, RZ, UR5, PT, P1 ;  /* 0x00000005ff007c0c */ /* 0x000fca000bf25310 */
[----:B------:R2:W5:Y:S08]  /*e790*/  @P0 LDG.E R3, desc[UR6][R6.64] ;  /* 0x0000000606030981 */ /* 0x000570000c1e1900 */
[----:B------:R-:W-:-:S04]  /*e7a0*/  @P1 IADD3 R4, P2, R5, UR4, RZ ;  /* 0x0000000405041c10 */ /* 0x000fc8000ff5e0ff */
[----:B------:R-:W-:Y:S02]  /*e7b0*/  @P1 IADD3.X R5, R8, UR5, RZ, P2, !PT ;  /* 0x0000000508051c10 */ /* 0x000fe400097fe4ff */
[----:B------:R-:W-:-:S03]  /*e7c0*/  ISETP.GE.AND P2, PT, R229, 0x80, PT ;  /* 0x00000080e500780c */ /* 0x000fc60003f46270 */
[----:B---3--:R2:W5:Y:S01]  /*e7d0*/  @P1 LDG.E R0, desc[UR6][R4.64] ;  /* 0x0000000604001981 */ /* 0x008562000c1e1900 */
[----:B------:R-:W-:Y:S09]  /*e7e0*/  @P1 BRA `(.L_x_288) ;  /* 0x0000000000141947 */ /* 0x000ff20003800000 */
[----:B------:R-:W-:Y:S05]  /*e7f0*/  @!P0 BRA `(.L_x_288) ;  /* 0x0000000000108947 */ /* 0x000fea0003800000 */
[----:B------:R-:W-:Y:S02]  /*e800*/  ULDC.64 UR4, c[0x0][0x208] ;  /* 0x0000820000047ab9 */ /* 0x000fe40000000a00 */
[----:B--2---:R-:W2:Y:S04]  /*e810*/  LDG.E R5, desc[UR4][R6.64] ;  /* 0x0000000406057981 */ /* 0x004ea8000c1e1900 */
[----:B-----5:R-:W2:Y:S02]  /*e820*/  LDG.E R0, desc[UR4][R6.64+0x4] ;  /* 0x0000040406007981 */ /* 0x020ea4000c1e1900 */
[----:B--2---:R-:W-:-:S07]  /*e830*/  IMAD.IADD R0, R0, 0x1, -R5 ;  /* 0x0000000100007824 */ /* 0x004fce00078e0a05 */
.L_x_288:
[----:B------:R-:W-:Y:S01]  /*e840*/  BSSY B1, `(.L_x_289) ;  /* 0x000001e000017945 */ /* 0x000fe20003800000 */
[----:B------:R-:W-:Y:S02]  /*e850*/  SHF.R.S32.HI R9, RZ, 0x1f, R220 ;  /* 0x0000001fff097819 */ /* 0x000fe400000114dc */
[----:B------:R-:W-:Y:S02]  /*e860*/  SHF.R.S32.HI R10, RZ, 0x1f, R17 ;  /* 0x0000001fff0a7819 */ /* 0x000fe40000011411 */
[----:B------:R-:W-:Y:S02]  /*e870*/  SEL R23, R23, RZ, !P0 ;  /* 0x000000ff17177207 */ /* 0x000fe40004000000 */
[----:B------:R-:W-:Y:S02]  /*e880*/  SEL R222, R222, RZ, !P0 ;  /* 0x000000ffdede7207 */ /* 0x000fe40004000000 */
[----:B-----5:R-:W-:Y:S01]  /*e890*/  SHF.R.S32.HI R8, RZ, 0x1f, R3 ;  /* 0x0000001fff087819 */ /* 0x020fe20000011403 */
[----:B------:R-:W-:Y:S06]  /*e8a0*/  @P2 BRA `(.L_x_290) ;  /* 0x00000000005c2947 */ /* 0x000fec0003800000 */
[----:B--2---:R-:W2:Y:S02]  /*e8b0*/  S2R R4, SR_TID.X ;  /* 0x0000000000047919 */ /* 0x004ea40000002100 */
[----:B--2---:R-:W-:-:S04]  /*e8c0*/  IMAD R4, R221, 0x80, R4 ;  /* 0x00000080dd047824 */ /* 0x004fc800078e0204 */
[----:B------:R-:W-:-:S05]  /*e8d0*/  VIADD R5, R4, 0xffffff80 ;  /* 0xffffff8004057836 */ /* 0x000fca0000000000 */
[----:B------:R-:W-:-:S13]  /*e8e0*/  ISETP.GE.AND P0, PT, R5, R0, PT ;  /* 0x000000000500720c */ /* 0x000fda0003f06270 */
[----:B------:R-:W-:Y:S05]  /*e8f0*/  @P0 BRA `(.L_x_290) ;  /* 0x0000000000480947 */ /* 0x000fea0003800000 */
[----:B------:R-:W-:Y:S01]  /*e900*/  IADD3 R4, P0, R5, R3, RZ ;  /* 0x0000000305047210 */ /* 0x000fe20007f1e0ff */
[----:B------:R-:W-:Y:S01]  /*e910*/  ULDC.64 UR4, c[0x0][0xb70] ;  /* 0x0002dc0000047ab9 */ /* 0x000fe20000000a00 */
[----:B------:R-:W-:Y:S01]  /*e920*/  ULDC.64 UR6, c[0x0][0x208] ;  /* 0x0000820000067ab9 */ /* 0x000fe20000000a00 */
[----:B------:R-:W-:Y:S01]  /*e930*/  IMAD R7, R9, UR4, RZ ;  /* 0x0000000409077c24 */ /* 0x000fe2000f8e02ff */
[----:B------:R-:W-:-:S03]  /*e940*/  LEA.HI.X.SX32 R5, R5, R8, 0x1, P0 ;  /* 0x0000000805057211 */ /* 0x000fc600000f0eff */
[C---:B------:R-:W-:Y:S02]  /*e950*/  IMAD R7, R220.reuse, UR5, R7 ;  /* 0x00000005dc077c24 */ /* 0x040fe4000f8e0207 */
[----:B------:R-:W-:Y:S01]  /*e960*/  IMAD.WIDE.U32 R4, R220, UR4, R4 ;  /* 0x00000004dc047c25 */ /* 0x000fe2000f8e0004 */
[----:B------:R-:W-:-:S03]  /*e970*/  ULDC.64 UR4, c[0x0][0xb78] ;  /* 0x0002de0000047ab9 */ /* 0x000fc60000000a00 */
[----:B------:R-:W-:Y:S02]  /*e980*/  IMAD R6, R222, UR4, RZ ;  /* 0x00000004de067c24 */ /* 0x000fe4000f8e02ff */
[----:B------:R-:W-:Y:S02]  /*e990*/  IMAD.IADD R5, R5, 0x1, R7 ;  /* 0x0000000105057824 */ /* 0x000fe400078e0207 */
[C---:B------:R-:W-:Y:S02]  /*e9a0*/  IMAD R7, R23.reuse, UR5, R6 ;  /* 0x0000000517077c24 */ /* 0x040fe4000f8e0206 */
[----:B------:R-:W-:Y:S01]  /*e9b0*/  IMAD.WIDE.U32 R4, R23, UR4, R4 ;  /* 0x0000000417047c25 */ /* 0x000fe2000f8e0004 */
[----:B------:R-:W-:-:S03]  /*e9c0*/  ULDC.64 UR4, c[0x0][0xb40] ;  /* 0x0002d00000047ab9 */ /* 0x000fc60000000a00 */
[----:B------:R-:W-:Y:S01]  /*e9d0*/  IMAD.IADD R5, R5, 0x1, R7 ;  /* 0x0000000105057824 */ /* 0x000fe200078e0207 */
[----:B------:R-:W-:-:S04]  /*e9e0*/  LEA R6, P0, R4, UR4, 0x2 ;  /* 0x0000000404067c11 */ /* 0x000fc8000f8010ff */
[----:B------:R-:W-:Y:S02]  /*e9f0*/  LEA.HI.X R7, R4, UR5, R5, 0x2, P0 ;  /* 0x0000000504077c11 */ /* 0x000fe400080f1405 */
[----:B------:R-:W-:-:S05]  /*ea00*/  MOV R5, 0xff800000 ;  /* 0xff80000000057802 */ /* 0x000fca0000000f00 */
[----:B------:R3:W-:Y:S02]  /*ea10*/  STG.E desc[UR6][R6.64], R5 ;  /* 0x0000000506007986 */ /* 0x0007e4000c101906 */
.L_x_290:
[----:B------:R-:W-:Y:S05]  /*ea20*/  BSYNC B1 ;  /* 0x0000000000017941 */ /* 0x000fea0003800000 */
.L_x_289:
[----:B------:R-:W-:Y:S01]  /*ea30*/  ULDC.64 UR4, c[0x0][0xaa0] ;  /* 0x0002a80000047ab9 */ /* 0x000fe20000000a00 */
[----:B--2---:R-:W-:Y:S01]  /*ea40*/  IMAD.MOV.U32 R4, RZ, RZ, R17 ;  /* 0x000000ffff047224 */ /* 0x004fe200078e0011 */
[----:B------:R-:W-:Y:S01]  /*ea50*/  BSSY B1, `(.L_x_291) ;  /* 0x000002d000017945 */ /* 0x000fe20003800000 */
[----:B---3--:R-:W-:Y:S02]  /*ea60*/  IMAD.MOV.U32 R5, RZ, RZ, R10 ;  /* 0x000000ffff057224 */ /* 0x008fe400078e000a */
[----:B------:R-:W-:Y:S02]  /*ea70*/  IMAD R6, R8, UR4, RZ ;  /* 0x0000000408067c24 */ /* 0x000fe4000f8e02ff */
[----:B------:R-:W-:-:S04]  /*ea80*/  IMAD.WIDE.U32 R4, R3, UR4, R4 ;  /* 0x0000000403047c25 */ /* 0x000fc8000f8e0004 */
[----:B------:R-:W-:Y:S01]  /*ea90*/  IMAD R3, R3, UR5, R6 ;  /* 0x0000000503037c24 */ /* 0x000fe2000f8e0206 */
[----:B------:R-:W-:Y:S01]  /*eaa0*/  ULDC.64 UR4, c[0x0][0xae0] ;  /* 0x0002b80000047ab9 */ /* 0x000fe20000000a00 */
[----:B------:R-:W-:Y:S02]  /*eab0*/  IMAD R7, R221, -0x80, R0 ;  /* 0xffffff80dd077824 */ /* 0x000fe400078e0200 */
[----:B------:R-:W-:Y:S02]  /*eac0*/  IMAD.IADD R5, R5, 0x1, R3 ;  /* 0x0000000105057824 */ /* 0x000fe400078e0203 */
[----:B------:R-:W-:Y:S01]  /*ead0*/  IMAD R3, R9, UR4, RZ ;  /* 0x0000000409037c24 */ /* 0x000fe2000f8e02ff */
[C---:B------:R-:W-:Y:S01]  /*eae0*/  ISETP.GE.AND P2, PT, R18.reuse, R7, PT ;  /* 0x000000071200720c */ /* 0x040fe20003f46270 */
[C---:B------:R-:W-:Y:S01]  /*eaf0*/  VIADD R6, R18.reuse, 0x20 ;  /* 0x0000002012067836 */ /* 0x040fe20000000000 */
[----:B------:R-:W-:Y:S01]  /*eb00*/  SHF.R.S32.HI R9, RZ, 0x1f, R18 ;  /* 0x0000001fff097819 */ /* 0x000fe20000011412 */
[----:B------:R-:W-:-:S02]  /*eb10*/  VIADD R0, R18, 0x40 ;  /* 0x0000004012007836 */ /* 0x000fc40000000000 */
[----:B------:R-:W-:Y:S01]  /*eb20*/  IMAD R3, R220, UR5, R3 ;  /* 0x00000005dc037c24 */ /* 0x000fe2000f8e0203 */
[-C--:B------:R-:W-:Y:S01]  /*eb30*/  ISETP.GE.AND P3, PT, R6, R7.reuse, PT ;  /* 0x000000070600720c */ /* 0x080fe20003f66270 */
[----:B------:R-:W-:Y:S01]  /*eb40*/  IMAD.WIDE.U32 R4, R220, UR4, R4 ;  /* 0x00000004dc047c25 */ /* 0x000fe2000f8e0004 */
[----:B------:R-:W-:Y:S01]  /*eb50*/  ULDC.64 UR4, c[0x0][0xae8] ;  /* 0x0002ba0000047ab9 */ /* 0x000fe20000000a00 */
[-C--:B------:R-:W-:Y:S02]  /*eb60*/  ISETP.GE.AND P1, PT, R0, R7.reuse, PT ;  /* 0x000000070000720c */ /* 0x080fe40003f26270 */
[----:B------:R-:W-:Y:S02]  /*eb70*/  VIADD R6, R18, 0x60 ;  /* 0x0000006012067836 */ /* 0x000fe40000000000 */
[----:B------:R-:W-:Y:S02]  /*eb80*/  IMAD.IADD R5, R5, 0x1, R3 ;  /* 0x0000000105057824 */ /* 0x000fe400078e0203 */
[----:B------:R-:W-:Y:S01]  /*eb90*/  IMAD R0, R222, UR4, RZ ;  /* 0x00000004de007c24 */ /* 0x000fe2000f8e02ff */
[----:B------:R-:W-:Y:S01]  /*eba0*/  ISETP.GE.AND P0, PT, R6, R7, PT ;  /* 0x000000070600720c */ /* 0x000fe20003f06270 */
[----:B------:R-:W-:-:S04]  /*ebb0*/  IMAD.WIDE.U32 R6, R23, UR4, R4 ;  /* 0x0000000417067c25 */ /* 0x000fc8000f8e0004 */
[----:B------:R-:W-:Y:S02]  /*ebc0*/  IMAD R3, R23, UR5, R0 ;  /* 0x0000000517037c24 */ /* 0x000fe4000f8e0200 */
[----:B------:R-:W-:-:S03]  /*ebd0*/  IMAD.MOV.U32 R8, RZ, RZ, R18 ;  /* 0x000000ffff087224 */ /* 0x000fc600078e0012 */
[----:B------:R-:W-:Y:S01]  /*ebe0*/  IADD3 R11, R7, R3, RZ ;  /* 0x00000003070b7210 */ /* 0x000fe20007ffe0ff */
[----:B------:R-:W-:Y:S01]  /*ebf0*/  IMAD.WIDE R8, R221, 0x80, R8 ;  /* 0x00000080dd087825 */ /* 0x000fe200078e0208 */
[----:B------:R-:W-:Y:S06]  /*ec00*/  @P2 BRA `(.L_x_292) ;  /* 0x0000000000442947 */ /* 0x000fec0003800000 */
[----:B------:R-:W-:Y:S01]  /*ec10*/  ULDC.64 UR4, c[0x0][0xad8] ;  /* 0x0002b60000047ab9 */ /* 0x000fe20000000a00 */
[----:B------:R-:W-:Y:S01]  /*ec20*/  IMAD.MOV.U32 R4, RZ, RZ, R6 ;  /* 0x000000ffff047224 */ /* 0x000fe200078e0006 */
[----:B------:R-:W-:Y:S01]  /*ec30*/  ULDC.64 UR6, c[0x0][0xa80] ;  /* 0x0002a00000067ab9 */ /* 0x000fe20000000a00 */
[----:B------:R-:W-:Y:S01]  /*ec40*/  IMAD.MOV.U32 R5, RZ, RZ, R11 ;  /* 0x000000ffff057224 */ /* 0x000fe200078e000b */
[----:B------:R-:W-:Y:S01]  /*ec50*/  ULDC.64 UR8, c[0x0][0x208] ;  /* 0x0000820000087ab9 */ /* 0x000fe20000000a00 */
[----:B------:R-:W-:Y:S02]  /*ec60*/  IMAD R3, R9, UR4, RZ ;  /* 0x0000000409037c24 */ /* 0x000fe4000f8e02ff */
[----:B------:R-:W-:Y:S02]  /*ec70*/  VIADD R0, R17, 0x40 ;  /* 0x0000004011007836 */ /* 0x000fe40000000000 */
        /* <DEDUP_REMOVED lines=8> */
[----:B------:R2:W-:Y:S04]  /*ed00*/  @!P4 STG.E.128 desc[UR8][R12.64], RZ ;  /* 0x000000ff0c00c986 */ /* 0x0005e8000c101d08 */
[----:B------:R2:W-:Y:S02]  /*ed10*/  @!P5 STG.E.128 desc[UR8][R12.64+0x80], RZ ;  /* 0x000080ff0c00d986 */ /* 0x0005e4000c101d08 */
.L_x_292:
[----:B------:R-:W-:Y:S05]  /*ed20*/  BSYNC B1 ;  /* 0x0000000000017941 */ /* 0x000fea0003800000 */
.L_x_291:
        /* <DEDUP_REMOVED lines=8> */
[----:B------:R-:W-:Y:S02]  /*edb0*/  IMAD.X R0, RZ, RZ, R9, P2 ;  /* 0x000000ffff007224 */ /* 0x000fe400010e0609 */
[----:B------:R-:W-:Y:S02]  /*edc0*/  VIADD R10, R17, 0x40 ;  /* 0x00000040110a7836 */ /* 0x000fe40000000000 */
[----:B------:R-:W-:-:S02]  /*edd0*/  IMAD R0, R0, UR4, RZ ;  /* 0x0000000400007c24 */ /* 0x000fc4000f8e02ff */
[----:B------:R-:W-:Y:S01]  /*ede0*/  IMAD.WIDE.U32 R4, R3, UR4, R4 ;  /* 0x0000000403047c25 */ /* 0x000fe2000f8e0004 */
[----:B------:R-:W-:Y:S02]  /*edf0*/  ULDC UR4, c[0x0][0xa8c] ;  /* 0x0002a30000047ab9 */ /* 0x000fe40000000800 */
[----:B------:R-:W-:Y:S01]  /*ee00*/  ISETP.GE.AND P3, PT, R17, UR4, PT ;  /* 0x0000000411007c0c */ /* 0x000fe2000bf66270 */
[----:B------:R-:W-:Y:S01]  /*ee10*/  IMAD R3, R3, UR5, R0 ;  /* 0x0000000503037c24 */ /* 0x000fe2000f8e0200 */
[----:B------:R-:W-:Y:S02]  /*ee20*/  ISETP.GE.AND P4, PT, R10, UR4, PT ;  /* 0x000000040a007c0c */ /* 0x000fe4000bf86270 */
[----:B--2---:R-:W-:Y:S02]  /*ee30*/  LEA R12, P2, R4, UR6, 0x1 ;  /* 0x00000006040c7c11 */ /* 0x004fe4000f8408ff */
[----:B------:R-:W-:-:S04]  /*ee40*/  IADD3 R3, R5, R3, RZ ;  /* 0x0000000305037210 */ /* 0x000fc80007ffe0ff */
[----:B------:R-:W-:-:S05]  /*ee50*/  LEA.HI.X R13, R4, UR7, R3, 0x1, P2 ;  /* 0x00000007040d7c11 */ /* 0x000fca00090f0c03 */
[----:B------:R3:W-:Y:S04]  /*ee60*/  @!P3 STG.E.128 desc[UR8][R12.64], RZ ;  /* 0x000000ff0c00b986 */ /* 0x0007e8000c101d08 */
[----:B------:R3:W-:Y:S02]  /*ee70*/  @!P4 STG.E.128 desc[UR8][R12.64+0x80], RZ ;  /* 0x000080ff0c00c986 */ /* 0x0007e4000c101d08 */
.L_x_294:
[----:B------:R-:W-:Y:S05]  /*ee80*/  BSYNC B1 ;  /* 0x0000000000017941 */ /* 0x000fea0003800000 */
.L_x_293:
        /* <DEDUP_REMOVED lines=16> */
[----:B--23--:R-:W-:Y:S01]  /*ef90*/  LEA R12, P1, R4, UR6, 0x1 ;  /* 0x00000006040c7c11 */ /* 0x00cfe2000f8208ff */
[----:B------:R-:W-:-:S05]  /*efa0*/  IMAD.IADD R3, R5, 0x1, R3 ;  /* 0x0000000105037824 */ /* 0x000fca00078e0203 */
[----:B------:R-:W-:-:S05]  /*efb0*/  LEA.HI.X R13, R4, UR7, R3, 0x1, P1 ;  /* 0x00000007040d7c11 */ /* 0x000fca00088f0c03 */
[----:B------:R4:W-:Y:S04]  /*efc0*/  @!P2 STG.E.128 desc[UR8][R12.64], RZ ;  /* 0x000000ff0c00a986 */ /* 0x0009e8000c101d08 */
[----:B------:R4:W-:Y:S02]  /*efd0*/  @!P3 STG.E.128 desc[UR8][R12.64+0x80], RZ ;  /* 0x000080ff0c00b986 */ /* 0x0009e4000c101d08 */
.L_x_296:
[----:B------:R-:W-:Y:S05]  /*efe0*/  BSYNC B1 ;  /* 0x0000000000017941 */ /* 0x000fea0003800000 */
.L_x_295:
[----:B------:R-:W-:Y:S05]  /*eff0*/  @P0 BRA `(.L_x_287) ;  /* 0x00000000004c0947 */ /* 0x000fea0003800000 */
[----:B------:R-:W-:Y:S01]  /*f000*/  IADD3 R3, P0, R8, 0x60, RZ ;  /* 0x0000006008037810 */ /* 0x000fe20007f1e0ff */
[----:B------:R-:W-:Y:S01]  /*f010*/  ULDC.64 UR4, c[0x0][0xad8] ;  /* 0x0002b60000047ab9 */ /* 0x000fe20000000a00 */
[----:B------:R-:W-:Y:S01]  /*f020*/  IMAD.MOV.U32 R4, RZ, RZ, R6 ;  /* 0x000000ffff047224 */ /* 0x000fe200078e0006 */
[----:B------:R-:W-:Y:S01]  /*f030*/  IADD3 R0, R17, 0x40, RZ ;  /* 0x0000004011007810 */ /* 0x000fe20007ffe0ff */
[----:B------:R-:W-:Y:S01]  /*f040*/  IMAD.MOV.U32 R5, RZ, RZ, R11 ;  /* 0x000000ffff057224 */ /* 0x000fe200078e000b */
[----:B------:R-:W-:Y:S01]  /*f050*/  ULDC.64 UR6, c[0x0][0xa80] ;  /* 0x0002a00000067ab9 */ /* 0x000fe20000000a00 */
[----:B------:R-:W-:Y:S01]  /*f060*/  IMAD.X R8, RZ, RZ, R9, P0 ;  /* 0x000000ffff087224 */ /* 0x000fe200000e0609 */
[----:B------:R-:W-:Y:S01]  /*f070*/  ULDC.64 UR8, c[0x0][0x208] ;  /* 0x0000820000087ab9 */ /* 0x000fe20000000a00 */
[----:B------:R-:W-:-:S04]  /*f080*/  IMAD.WIDE.U32 R4, R3, UR4, R4 ;  /* 0x0000000403047c25 */ /* 0x000fc8000f8e0004 */
[----:B------:R-:W-:Y:S01]  /*f090*/  IMAD R8, R8, UR4, RZ ;  /* 0x0000000408087c24 */ /* 0x000fe2000f8e02ff */
[----:B------:R-:W-:Y:S01]  /*f0a0*/  ULDC UR4, c[0x0][0xa8c] ;  /* 0x0002a30000047ab9 */ /* 0x000fe20000000800 */
[----:B------:R-:W-:Y:S02]  /*f0b0*/  LEA R6, P0, R4, UR6, 0x1 ;  /* 0x0000000604067c11 */ /* 0x000fe4000f8008ff */
[----:B------:R-:W-:Y:S01]  /*f0c0*/  IMAD R3, R3, UR5, R8 ;  /* 0x0000000503037c24 */ /* 0x000fe2000f8e0208 */
[----:B------:R-:W-:Y:S02]  /*f0d0*/  ISETP.GE.AND P1, PT, R17, UR4, PT ;  /* 0x0000000411007c0c */ /* 0x000fe4000bf26270 */
[----:B------:R-:W-:Y:S01]  /*f0e0*/  ISETP.GE.AND P2, PT, R0, UR4, PT ;  /* 0x0000000400007c0c */ /* 0x000fe2000bf46270 */
[----:B------:R-:W-:-:S05]  /*f0f0*/  IMAD.IADD R3, R5, 0x1, R3 ;  /* 0x0000000105037824 */ /* 0x000fca00078e0203 */
[----:B------:R-:W-:-:S05]  /*f100*/  LEA.HI.X R7, R4, UR7, R3, 0x1, P0 ;  /* 0x0000000704077c11 */ /* 0x000fca00080f0c03 */
[----:B------:R0:W-:Y:S04]  /*f110*/  @!P1 STG.E.128 desc[UR8][R6.64], RZ ;  /* 0x000000ff06009986 */ /* 0x0001e8000c101d08 */
[----:B------:R0:W-:Y:S02]  /*f120*/  @!P2 STG.E.128 desc[UR8][R6.64+0x80], RZ ;  /* 0x000080ff0600a986 */ /* 0x0001e4000c101d08 */
.L_x_287:
[----:B------:R-:W-:Y:S05]  /*f130*/  BSYNC B0 ;  /* 0x0000000000007941 */ /* 0x000fea0003800000 */
.L_x_278:
[----:B------:R-:W-:Y:S02]  /*f140*/  ULDC UR4, c[0x0][0xc14] ;  /* 0x0003050000047ab9 */ /* 0x000fe40000000800 */
[----:B-1----:R-:W-:-:S13]  /*f150*/  ISETP.GE.AND P0, PT, R51, UR4, PT ;  /* 0x0000000433007c0c */ /* 0x002fda000bf06270 */
[----:B------:R-:W-:Y:S05]  /*f160*/  @!P0 BRA `(.L_x_297) ;  /* 0xffffff1c00048947 */ /* 0x000fea000383ffff */
[----:B------:R-:W-:Y:S05]  /*f170*/  EXIT ;  /* 0x000000000000794d */ /* 0x000fea0003800000 */
.L_x_253:
[----:B------:R-:W-:-:S08]  /*f180*/  NOP ;  /* 0x0000000000007918 */ /* 0x000fd00000000000 */
[----:B--2---:R-:W0:-:S00]  /*f190*/  USETMAXREG.DEALLOC.CTAPOOL 0x18 ;  /* 0x00000018000079c8 */ /* 0x004e0000080e0500 */
[----:B0-----:R-:W-:-:S06]  /*f1a0*/  LOP3.LUT R0, R0, 0x3, RZ, 0xc0, !PT ;  /* 0x0000000300007812 */ /* 0x001fcc00078ec0ff */
[----:B------:R-:W0:Y:S02]  /*f1b0*/  SHFL.IDX PT, R0, R0, RZ, 0x1f ;  /* 0x00001fff00007589 */ /* 0x000e2400000e0000 */
[----:B0-----:R-:W-:-:S13]  /*f1c0*/  ISETP.NE.AND P0, PT, R0, RZ, PT ;  /* 0x000000ff0000720c */ /* 0x001fda0003f05270 */
[----:B------:R-:W-:Y:S05]  /*f1d0*/  @P0 EXIT ;  /* 0x000000000000094d */ /* 0x000fea0003800000 */
[----:B------:R-:W0:Y:S01]  /*f1e0*/  S2R R2, SR_TID.X ;  /* 0x0000000000027919 */ /* 0x000e220000002100 */
[----:B------:R-:W-:Y:S01]  /*f1f0*/  LOP3.LUT R4, R4, 0xffffffdf, RZ, 0xc0, !PT ;  /* 0xffffffdf04047812 */ /* 0x000fe200078ec0ff */
[----:B------:R-:W-:Y:S01]  /*f200*/  ULDC UR5, c[0x0][0xc14] ;  /* 0x0003050000057ab9 */ /* 0x000fe20000000800 */
[----:B------:R-:W-:Y:S01]  /*f210*/  IMAD.MOV.U32 R0, RZ, RZ, RZ ;  /* 0x000000ffff007224 */ /* 0x000fe200078e00ff */
[----:B------:R-:W-:Y:S01]  /*f220*/  ULDC.64 UR6, c[0x0][0x208] ;  /* 0x0000820000067ab9 */ /* 0x000fe20000000a00 */
[----:B------:R-:W-:Y:S01]  /*f230*/  ULDC UR4, c[0x0][0xc10] ;  /* 0x0003040000047ab9 */ /* 0x000fe20000000800 */
[----:B0-----:R-:W-:-:S04]  /*f240*/  LOP3.LUT R8, R2, 0x1f, RZ, 0xc0, !PT ;  /* 0x0000001f02087812 */ /* 0x001fc800078ec0ff */
[----:B------:R-:W-:-:S13]  /*f250*/  ISETP.NE.AND P0, PT, R8, 0x1f, PT ;  /* 0x0000001f0800780c */ /* 0x000fda0003f05270 */
[----:B------:R-:W-:Y:S02]  /*f260*/  @P0 LOP3.LUT R4, R4, 0x20, RZ, 0xfc, !PT ;  /* 0x0000002004040812 */ /* 0x000fe400078efcff */
[----:B------:R-:W-:-:S13]  /*f270*/  ISETP.GE.OR P0, PT, R8, UR5, !P0 ;  /* 0x0000000508007c0c */ /* 0x000fda000c706670 */
[----:B------:R-:W0:Y:S02]  /*f280*/  @!P0 LDC.64 R2, c[0x0][0xc58] ;  /* 0x00031600ff028b82 */ /* 0x000e240000000a00 */
[----:B0-----:R-:W-:-:S05]  /*f290*/  @!P0 IMAD.WIDE.U32 R2, R8, 0x4, R2 ;  /* 0x0000000408028825 */ /* 0x001fca00078e0002 */
[----:B------:R-:W2:Y:S01]  /*f2a0*/  @!P0 LDG.E R0, desc[UR6][R2.64] ;  /* 0x0000000602008981 */ /* 0x000ea2000c1e1900 */
[C---:B------:R-:W-:Y:S01]  /*f2b0*/  ISETP.NE.AND P1, PT, R8.reuse, RZ, PT ;  /* 0x000000ff0800720c */ /* 0x040fe20003f25270 */
[----:B------:R-:W0:Y:S01]  /*f2c0*/  S2UR UR6, SR_CTAID.X ;  /* 0x00000000000679c3 */ /* 0x000e220000002500 */
[----:B------:R-:W-:Y:S01]  /*f2d0*/  ISETP.GE.U32.AND P0, PT, R8, 0x2, PT ;  /* 0x000000020800780c */ /* 0x000fe20003f06070 */
[----:B------:R-:W-:Y:S01]  /*f2e0*/  IMAD.MOV.U32 R16, RZ, RZ, RZ ;  /* 0x000000ffff107224 */ /* 0x000fe200078e00ff */
[----:B------:R-:W-:Y:S02]  /*f2f0*/  LOP3.LUT R4, R4, 0xfffffffe, RZ, 0xc0, !PT ;  /* 0xfffffffe04047812 */ /* 0x000fe400078ec0ff */
[----:B------:R-:W-:-:S07]  /*f300*/  MOV R19, RZ ;  /* 0x000000ff00137202 */ /* 0x000fce0000000f00 */
[----:B------:R-:W-:-:S04]  /*f310*/  @P1 LOP3.LUT R4, R4, 0x1, RZ, 0xfc, !PT ;  /* 0x0000000104041812 */ /* 0x000fc800078efcff */
[----:B------:R-:W-:-:S04]  /*f320*/  LOP3.LUT R4, R4, 0xffffffef, RZ, 0xc0, !PT ;  /* 0xffffffef04047812 */ /* 0x000fc800078ec0ff */
[----:B------:R-:W-:-:S04]  /*f330*/  @P0 LOP3.LUT R4, R4, 0x10, RZ, 0xfc, !PT ;  /* 0x0000001004040812 */ /* 0x000fc800078efcff */
[----:B------:R-:W-:Y:S01]  /*f340*/  LOP3.LUT R4, R4, 0xfffffff7, RZ, 0xc0, !PT ;  /* 0xfffffff704047812 */ /* 0x000fe200078ec0ff */
[----:B--2---:R-:W1:Y:S02]  /*f350*/  SHFL.UP PT, R5, R0, 0x1, RZ ;  /* 0x0420000000057989 */ /* 0x004e6400000e00ff */
[----:B-1----:R-:W-:-:S05]  /*f360*/  SEL R5, R5, RZ, P1 ;  /* 0x000000ff05057207 */ /* 0x002fca0000800000 */
[----:B------:R-:W-:-:S05]  /*f370*/  IMAD.IADD R5, R0, 0x1, R5 ;  /* 0x0000000100057824 */ /* 0x000fca00078e0205 */
[----:B------:R-:W1:Y:S02]  /*f380*/  SHFL.UP PT, R6, R5, 0x2, RZ ;  /* 0x0440000005067989 */ /* 0x000e6400000e00ff */
[----:B-1----:R-:W-:Y:S02]  /*f390*/  SEL R6, R6, RZ, P0 ;  /* 0x000000ff06067207 */ /* 0x002fe40000000000 */
[----:B------:R-:W-:-:S03]  /*f3a0*/  ISETP.GE.U32.AND P0, PT, R8, 0x4, PT ;  /* 0x000000040800780c */ /* 0x000fc60003f06070 */
[----:B------:R-:W-:-:S05]  /*f3b0*/  IMAD.IADD R6, R5, 0x1, R6 ;  /* 0x0000000105067824 */ /* 0x000fca00078e0206 */
[----:B------:R-:W1:Y:S05]  /*f3c0*/  SHFL.UP PT, R7, R6, 0x4, RZ ;  /* 0x0480000006077989 */ /* 0x000e6a00000e00ff */
[----:B------:R-:W-:-:S04]  /*f3d0*/  @P0 LOP3.LUT R4, R4, 0x8, RZ, 0xfc, !PT ;  /* 0x0000000804040812 */ /* 0x000fc800078efcff */
[----:B------:R-:W-:Y:S02]  /*f3e0*/  LOP3.LUT R4, R4, 0xfffffffb, RZ, 0xc0, !PT ;  /* 0xfffffffb04047812 */ /* 0x000fe400078ec0ff */
        /* <DEDUP_REMOVED lines=10> */
[----:B------:R-:W-:Y:S02]  /*f490*/  @P0 LOP3.LUT R4, R4, 0x2, RZ, 0xfc, !PT ;  /* 0x0000000204040812 */ /* 0x000fe400078efcff */
[----:B-1----:R-:W-:-:S05]  /*f4a0*/  SEL R2, R2, RZ, P0 ;  /* 0x000000ff02027207 */ /* 0x002fca0000000000 */
[----:B------:R-:W-:-:S05]  /*f4b0*/  IMAD.IADD R2, R3, 0x1, R2 ;  /* 0x0000000103027824 */ /* 0x000fca00078e0202 */
[----:B------:R-:W1:Y:S02]  /*f4c0*/  SHFL.IDX PT, R5, R2, 0x1f, 0x1f ;  /* 0x03e01f0002057f89 */ /* 0x000e6400000e0000 */
[----:B-1----:R-:W-:-:S04]  /*f4d0*/  IMAD R5, R5, UR4, RZ ;  /* 0x0000000405057c24 */ /* 0x002fc8000f8e02ff */
[----:B------:R-:W-:Y:S01]  /*f4e0*/  IMAD.MOV.U32 R6, RZ, RZ, R5 ;  /* 0x000000ffff067224 */ /* 0x000fe200078e0005 */
[----:B0-----:R-:W-:-:S13]  /*f4f0*/  ISETP.GT.AND P0, PT, R5, UR6, PT ;  /* 0x0000000605007c0c */ /* 0x001fda000bf04270 */
[----:B------:R-:W-:Y:S05]  /*f500*/  @P0 BRA `(.L_x_298) ;  /* 0x0000000000c40947 */ /* 0x000fea0003800000 */
[----:B------:R-:W-:Y:S01]  /*f510*/  IMAD.MOV.U32 R5, RZ, RZ, R6 ;  /* 0x000000ffff057224 */ /* 0x000fe200078e0006 */
[----:B------:R-:W-:Y:S01]  /*f520*/  ULDC UR5, c[0x0][0xc14] ;  /* 0x0003050000057ab9 */ /* 0x000fe20000000800 */
[----:B------:R-:W-:Y:S01]  /*f530*/  IMAD.MOV.U32 R19, RZ, RZ, RZ ;  /* 0x000000ffff137224 */ /* 0x000fe200078e00ff */
[----:B------:R-:W-:Y:S01]  /*f540*/  ULDC UR7, c[0x0][0xc14] ;  /* 0x0003050000077ab9 */ /* 0x000fe20000000800 */
[----:B------:R-:W-:-:S05]  /*f550*/  ULDC UR4, c[0x0][0xc10] ;  /* 0x0003040000047ab9 */ /* 0x000fca0000000800 */
.L_x_302:
[----:B------:R-:W-:Y:S02]  /*f560*/  VIADD R0, R19, 0x1f ;  /* 0x0000001f13007836 */ /* 0x000fe40000000000 */
[----:B------:R-:W-:-:S03]  /*f570*/  IMAD.U32 R19, RZ, RZ, UR7 ;  /* 0x00000007ff137e24 */ /* 0x000fc6000f8e00ff */
[----:B------:R-:W-:-:S13]  /*f580*/  ISETP.GE.AND P0, PT, R0, UR5, PT ;  /* 0x0000000500007c0c */ /* 0x000fda000bf06270 */
[----:B------:R-:W-:Y:S05]  /*f590*/  @P0 BRA `(.L_x_299) ;  /* 0x0000000400440947 */ /* 0x000fea0003800000 */
[----:B------:R-:W0:Y:S01]  /*f5a0*/  S2R R2, SR_TID.X ;  /* 0x0000000000027919 */ /* 0x000e220000002100 */
[----:B------:R-:W-:Y:S01]  /*f5b0*/  IMAD.MOV.U32 R19, RZ, RZ, R0 ;  /* 0x000000ffff137224 */ /* 0x000fe200078e0000 */
[----:B------:R-:W-:Y:S01]  /*f5c0*/  BSSY B0, `(.L_x_300) ;  /* 0x000000b000007945 */ /* 0x000fe20003800000 */
[----:B------:R-:W-:Y:S01]  /*f5d0*/  IMAD.MOV.U32 R0, RZ, RZ, RZ ;  /* 0x000000ffff007224 */ /* 0x000fe200078e00ff */
[----:B0-----:R-:W-:-:S04]  /*f5e0*/  LOP3.LUT R8, R2, 0x1f, RZ, 0xc0, !PT ;  /* 0x0000001f02087812 */ /* 0x001fc800078ec0ff */
[C---:B------:R-:W-:Y:S01]  /*f5f0*/  ISETP.NE.AND P1, PT, R8.reuse, 0x1f, PT ;  /* 0x0000001f0800780c */ /* 0x040fe20003f25270 */
[----:B------:R-:W-:-:S05]  /*f600*/  IMAD.IADD R7, R8, 0x1, R19 ;  /* 0x0000000108077824 */ /* 0x000fca00078e0213 */
[----:B------:R-:W-:-:S13]  /*f610*/  ISETP.GE.OR P0, PT, R7, UR5, !P1 ;  /* 0x0000000507007c0c */ /* 0x000fda000cf06670 */
[----:B------:R-:W-:Y:S05]  /*f620*/  @P0 BRA `(.L_x_301) ;  /* 0x0000000000100947 */ /* 0x000fea0003800000 */
[----:B------:R-:W0:Y:S01]  /*f630*/  LDC.64 R2, c[0x0][0xc58] ;  /* 0x00031600ff027b82 */ /* 0x000e220000000a00 */
[----:B------:R-:W-:Y:S01]  /*f640*/  ULDC.64 UR8, c[0x0][0x208] ;  /* 0x0000820000087ab9 */ /* 0x000fe20000000a00 */
[----:B0-----:R-:W-:-:S05]  /*f650*/  IMAD.WIDE R2, R7, 0x4, R2 ;  /* 0x0000000407027825 */ /* 0x001fca00078e0202 */
[----:B------:R0:W5:Y:S02]  /*f660*/  LDG.E R0, desc[UR8][R2.64] ;  /* 0x0000000802007981 */ /* 0x000164000c1e1900 */
.L_x_301:
[----:B------:R-:W-:Y:S05]  /*f670*/  BSYNC B0 ;  /* 0x0000000000007941 */ /* 0x000fea0003800000 */
.L_x_300:
[----:B0----5:R-:W0:Y:S01]  /*f680*/  SHFL.UP PT, R2, R0, 0x1, RZ ;  /* 0x0420000000027989 */ /* 0x021e2200000e00ff */
[C---:B------:R-:W-:Y:S02]  /*f690*/  ISETP.NE.AND P0, PT, R8.reuse, RZ, PT ;  /* 0x000000ff0800720c */ /* 0x040fe40003f05270 */
[----:B------:R-:W-:Y:S02]  /*f6a0*/  ISETP.GE.U32.AND P1, PT, R8, 0x2, PT ;  /* 0x000000020800780c */ /* 0x000fe40003f26070 */
[----:B0-----:R-:W-:Y:S02]  /*f6b0*/  SEL R3, R2, RZ, P0 ;  /* 0x000000ff02037207 */ /* 0x001fe40000000000 */
[----:B------:R-:W-:Y:S02]  /*f6c0*/  ISETP.GE.U32.AND P0, PT, R8, 0x4, PT ;  /* 0x000000040800780c */ /* 0x000fe40003f06070 */
[----:B------:R-:W-:-:S05]  /*f6d0*/  IADD3 R3, R0, R3, RZ ;  /* 0x0000000300037210 */ /* 0x000fca0007ffe0ff */
[----:B------:R-:W0:Y:S02]  /*f6e0*/  SHFL.UP PT, R2, R3, 0x2, RZ ;  /* 0x0440000003027989 */ /* 0x000e2400000e00ff */
[----:B0-----:R-:W-:Y:S02]  /*f6f0*/  SEL R2, R2, RZ, P1 ;  /* 0x000000ff02027207 */ /* 0x001fe40000800000 */
[----:B------:R-:W-:-:S03]  /*f700*/  ISETP.GE.U32.AND P1, PT, R8, 0x8, PT ;  /* 0x000000080800780c */ /* 0x000fc60003f26070 */
[----:B------:R-:W-:-:S05]  /*f710*/  IMAD.IADD R2, R3, 0x1, R2 ;  /* 0x0000000103027824 */ /* 0x000fca00078e0202 */
[----:B------:R-:W0:Y:S02]  /*f720*/  SHFL.UP PT, R6, R2, 0x4, RZ ;  /* 0x0480000002067989 */ /* 0x000e2400000e00ff */
[----:B0-----:R-:W-:Y:S02]  /*f730*/  SEL R7, R6, RZ, P0 ;  /* 0x000000ff06077207 */ /* 0x001fe40000000000 */
[----:B------:R-:W-:-:S03]  /*f740*/  ISETP.GE.U32.AND P0, PT, R8, 0x10, PT ;  /* 0x000000100800780c */ /* 0x000fc60003f06070 */
[----:B------:R-:W-:-:S05]  /*f750*/  IMAD.IADD R7, R2, 0x1, R7 ;  /* 0x0000000102077824 */ /* 0x000fca00078e0207 */
[----:B------:R-:W0:Y:S02]  /*f760*/  SHFL.UP PT, R6, R7, 0x8, RZ ;  /* 0x0500000007067989 */ /* 0x000e2400000e00ff */
[----:B0-----:R-:W-:-:S05]  /*f770*/  SEL R6, R6, RZ, P1 ;  /* 0x000000ff06067207 */ /* 0x001fca0000800000 */
[----:B------:R-:W-:-:S05]  /*f780*/  IMAD.IADD R6, R7, 0x1, R6 ;  /* 0x0000000107067824 */ /* 0x000fca00078e0206 */
[----:B------:R-:W0:Y:S02]  /*f790*/  SHFL.UP PT, R8, R6, 0x10, RZ ;  /* 0x0600000006087989 */ /* 0x000e2400000e00ff */
[----:B0-----:R-:W-:-:S05]  /*f7a0*/  SEL R9, R8, RZ, P0 ;  /* 0x000000ff08097207 */ /* 0x001fca0000000000 */
[----:B------:R-:W-:-:S05]  /*f7b0*/  IMAD.IADD R9, R6, 0x1, R9 ;  /* 0x0000000106097824 */ /* 0x000fca00078e0209 */
[----:B------:R-:W0:Y:S02]  /*f7c0*/  SHFL.IDX PT, R3, R9, 0x1f, 0x1f ;  /* 0x03e01f0009037f89 */ /* 0x000e2400000e0000 */
[----:B0-----:R-:W-:-:S04]  /*f7d0*/  IMAD R6, R3, UR4, RZ ;  /* 0x0000000403067c24 */ /* 0x001fc8000f8e02ff */
[----:B------:R-:W-:-:S05]  /*f7e0*/  IMAD.IADD R5, R6, 0x1, R5 ;  /* 0x0000000106057824 */ /* 0x000fca00078e0205 */
[----:B------:R-:W-:-:S13]  /*f7f0*/  ISETP.GT.AND P0, PT, R5, UR6, PT ;  /* 0x0000000605007c0c */ /* 0x000fda000bf04270 */
[----:B------:R-:W-:Y:S05]  /*f800*/  @!P0 BRA `(.L_x_302) ;  /* 0xfffffffc00548947 */ /* 0x000fea000383ffff */
[----:B------:R-:W-:-:S07]  /*f810*/  IMAD.MOV.U32 R2, RZ, RZ, R9 ;  /* 0x000000ffff027224 */ /* 0x000fce00078e0009 */
.L_x_298:
[----:B------:R-:W-:-:S04]  /*f820*/  IMAD.IADD R7, R5, 0x1, -R6 ;  /* 0x0000000105077824 */ /* 0x000fc800078e0a06 */
[----:B------:R-:W-:-:S05]  /*f830*/  IMAD R3, R2, UR4, R7 ;  /* 0x0000000402037c24 */ /* 0x000fca000f8e0207 */
[----:B------:R-:W-:-:S13]  /*f840*/  ISETP.GT.AND P0, PT, R3, UR6, PT ;  /* 0x0000000603007c0c */ /* 0x000fda000bf04270 */
[----:B------:R-:W-:-:S04]  /*f850*/  VOTE.ANY R8, PT, !P0 ;  /* 0x0000000000087806 */ /* 0x000fc800040e0100 */
[----:B------:R-:W0:Y:S01]  /*f860*/  POPC R5, R8 ;  /* 0x0000000800057309 */ /* 0x000e220000000000 */
[----:B------:R-:W-:Y:S01]  /*f870*/  ISETP.NE.AND P0, PT, R8, RZ, PT ;  /* 0x000000ff0800720c */ /* 0x000fe20003f05270 */
[----:B0-----:R-:W0:Y:S02]  /*f880*/  SHFL.IDX PT, R0, R0, R5, 0x1f ;  /* 0x00001f0500007589 */ /* 0x001e2400000e0000 */
[----:B0-----:R-:W-:-:S04]  /*f890*/  IABS R6, R0 ;  /* 0x0000000000067213 */ /* 0x001fc80000000000 */
[----:B------:R-:W0:Y:S08]  /*f8a0*/  I2F.RP R9, R6 ;  /* 0x0000000600097306 */ /* 0x000e300000209400 */
[----:B0-----:R-:W0:Y:S02]  /*f8b0*/  MUFU.RCP R9, R9 ;  /* 0x0000000900097308 */ /* 0x001e240000001000 */
[----:B0-----:R-:W-:-:S06]  /*f8c0*/  VIADD R3, R9, 0xffffffe ;  /* 0x0ffffffe09037836 */ /* 0x001fcc0000000000 */
[----:B------:R-:W0:Y:S02]  /*f8d0*/  F2I.FTZ.U32.TRUNC.NTZ R3, R3 ;  /* 0x0000000300037305 */ /* 0x000e24000021f000 */
[----:B0-----:R-:W-:Y:S01]  /*f8e0*/  IADD3 R11, RZ, -R3, RZ ;  /* 0x80000003ff0b7210 */ /* 0x001fe20007ffe0ff */
[----:B------:R-:W-:Y:S06]  /*f8f0*/  @!P0 BRA `(.L_x_303) ;  /* 0x0000000000088947 */ /* 0x000fec0003800000 */
[----:B------:R-:W-:-:S05]  /*f900*/  VIADD R9, R5, 0xffffffff ;  /* 0xffffffff05097836 */ /* 0x000fca0000000000 */
[----:B------:R0:W1:Y:S02]  /*f910*/  SHFL.IDX PT, R16, R2, R9, 0x1f ;  /* 0x00001f0902107589 */ /* 0x00006400000e0000 */
.L_x_303:
[----:B-1----:R-:W-:Y:S01]  /*f920*/  IMAD R16, R16, UR4, R7 ;  /* 0x0000000410107c24 */ /* 0x002fe2000f8e0207 */
[----:B------:R-:W-:Y:S01]  /*f930*/  IADD3 R19, R5, R19, RZ ;  /* 0x0000001305137210 */ /* 0x000fe20007ffe0ff */
[----:B------:R-:W-:Y:S02]  /*f940*/  IMAD R7, R11, R6, RZ ;  /* 0x000000060b077224 */ /* 0x000fe400078e02ff */
[----:B0-----:R-:W-:Y:S01]  /*f950*/  IMAD.MOV.U32 R2, RZ, RZ, RZ ;  /* 0x000000ffff027224 */ /* 0x001fe200078e00ff */
[----:B------:R-:W-:-:S03]  /*f960*/  IADD3 R17, -R16, UR6, RZ ;  /* 0x0000000610117c10 */ /* 0x000fc6000fffe1ff */
[----:B------:R-:W-:Y:S01]  /*f970*/  IMAD.HI.U32 R2, R3, R7, R2 ;  /* 0x0000000703027227 */ /* 0x000fe200078e0002 */
[----:B------:R-:W-:Y:S02]  /*f980*/  IABS R7, R0 ;  /* 0x0000000000077213 */ /* 0x000fe40000000000 */
[----:B------:R-:W-:-:S03]  /*f990*/  IABS R3, R17 ;  /* 0x0000001100037213 */ /* 0x000fc60000000000 */
[----:B------:R-:W-:Y:S02]  /*f9a0*/  IMAD.MOV R7, RZ, RZ, -R7 ;  /* 0x000000ffff077224 */ /* 0x000fe400078e0a07 */
[----:B------:R-:W-:-:S04]  /*f9b0*/  IMAD.HI.U32 R2, R2, R3, RZ ;  /* 0x0000000302027227 */ /* 0x000fc800078e00ff */
[----:B------:R-:W-:-:S05]  /*f9c0*/  IMAD R3, R2, R7, R3 ;  /* 0x0000000702037224 */ /* 0x000fca00078e0203 */
[----:B------:R-:W-:-:S13]  /*f9d0*/  ISETP.GT.U32.AND P0, PT, R6, R3, PT ;  /* 0x000000030600720c */ /* 0x000fda0003f04070 */
[----:B------:R-:W-:Y:S02]  /*f9e0*/  @!P0 IMAD.IADD R3, R3, 0x1, -R6 ;  /* 0x0000000103038824 */ /* 0x000fe400078e0a06 */
[----:B------:R-:W-:-:S03]  /*f9f0*/  @!P0 VIADD R2, R2, 0x1 ;  /* 0x0000000102028836 */ /* 0x000fc60000000000 */
[----:B------:R-:W-:Y:S02]  /*fa00*/  ISETP.GE.U32.AND P0, PT, R3, R6, PT ;  /* 0x000000060300720c */ /* 0x000fe40003f06070 */
[----:B------:R-:W-:-:S11]  /*fa10*/  LOP3.LUT R3, R17, R0, RZ, 0x3c, !PT ;  /* 0x0000000011037212 */ /* 0x000fd600078e3cff */
[----:B------:R-:W-:Y:S01]  /*fa20*/  @P0 VIADD R2, R2, 0x1 ;  /* 0x0000000102020836 */ /* 0x000fe20000000000 */
[----:B------:R-:W-:-:S13]  /*fa30*/  ISETP.GE.AND P0, PT, R3, RZ, PT ;  /* 0x000000ff0300720c */ /* 0x000fda0003f06270 */
[----:B------:R-:W-:Y:S01]  /*fa40*/  @!P0 IMAD.MOV R2, RZ, RZ, -R2 ;  /* 0x000000ffff028224 */ /* 0x000fe200078e0a02 */
[----:B------:R-:W-:-:S13]  /*fa50*/  ISETP.NE.AND P0, PT, R0, RZ, PT ;  /* 0x000000ff0000720c */ /* 0x000fda0003f05270 */
[----:B------:R-:W-:-:S05]  /*fa60*/  @!P0 LOP3.LUT R2, RZ, R0, RZ, 0x33, !PT ;  /* 0x00000000ff028212 */ /* 0x000fca00078e33ff */
[--C-:B------:R-:W-:Y:S02]  /*fa70*/  IMAD.MOV R3, RZ, RZ, -R2.reuse ;  /* 0x000000ffff037224 */ /* 0x100fe400078e0a02 */
[----:B------:R-:W-:Y:S02]  /*fa80*/  IMAD.MOV.U32 R18, RZ, RZ, R2 ;  /* 0x000000ffff127224 */ /* 0x000fe400078e0002 */
[----:B------:R-:W-:Y:S01]  /*fa90*/  IMAD R17, R0, R3, R17 ;  /* 0x0000000300117224 */ /* 0x000fe200078e0211 */
[----:B------:R-:W-:Y:S06]  /*faa0*/  BRA `(.L_x_304) ;  /* 0x00000000000c7947 */ /* 0x000fec0003800000 */
.L_x_299:
[----:B------:R-:W-:Y:S02]  /*fab0*/  IMAD.MOV.U32 R17, RZ, RZ, RZ ;  /* 0x000000ffff117224 */ /* 0x000fe400078e00ff */
[----:B------:R-:W-:Y:S02]  /*fac0*/  IMAD.U32 R16, RZ, RZ, UR6 ;  /* 0x00000006ff107e24 */ /* 0x000fe4000f8e00ff */
[----:B------:R-:W-:-:S07]  /*fad0*/  IMAD.MOV.U32 R18, RZ, RZ, RZ ;  /* 0x000000ffff127224 */ /* 0x000fce00078e00ff */
.L_x_304:
[----:B------:R-:W0:Y:S01]  /*fae0*/  S2R R0, SR_TID.X ;  /* 0x0000000000007919 */ /* 0x000e220000002100 */
[----:B------:R-:W-:Y:S01]  /*faf0*/  STL [R1+0x28], RZ ;  /* 0x000028ff01007387 */ /* 0x000fe20000100800 */
[----:B0-----:R-:W-:-:S04]  /*fb00*/  LOP3.LUT R0, R0, 0x1f, RZ, 0xc0, !PT ;  /* 0x0000001f00007812 */ /* 0x001fc800078ec0ff */
[----:B------:R-:W-:-:S13]  /*fb10*/  ISETP.NE.AND P0, PT, R0, RZ, PT ;  /* 0x000000ff0000720c */ /* 0x000fda0003f05270 */
[----:B------:R-:W0:Y:S01]  /*fb20*/  @!P0 S2R R3, SR_CgaCtaId ;  /* 0x0000000000038919 */ /* 0x000e220000008800 */
[----:B------:R-:W-:-:S04]  /*fb30*/  @!P0 MOV R0, 0x400 ;  /* 0x0000040000008802 */ /* 0x000fc80000000f00 */
[----:B0-----:R-:W-:-:S05]  /*fb40*/  @!P0 LEA R0, R3, R0, 0x18 ;  /* 0x0000000003008211 */ /* 0x001fca00078ec0ff */
[----:B------:R0:W-:Y:S01]  /*fb50*/  @!P0 STS.128 [R0+0x348d0], R16 ;  /* 0x0348d01000008388 */ /* 0x0001e20000000c00 */
[----:B------:R-:W-:Y:S06]  /*fb60*/  BAR.ARV 0x5, 0x120 ;  /* 0x0144800000007b1d */ /* 0x000fec0000002000 */
[----:B------:R-:W-:Y:S01]  /*fb70*/  ISETP.GE.AND P0, PT, R19, UR5, PT ;  /* 0x0000000513007c0c */ /* 0x000fe2000bf06270 */
[----:B0-----:R-:W-:-:S05]  /*fb80*/  IMAD.MOV.U32 R0, RZ, RZ, 0x1 ;  /* 0x00000001ff007424 */ /* 0x001fca00078e00ff */
[----:B------:R0:W-:Y:S04]  /*fb90*/  STL [R1+0x8], R0 ;  /* 0x0000080001007387 */ /* 0x0001e80000100800 */
[----:B------:R0:W-:Y:S03]  /*fba0*/  STL [R1], RZ ;  /* 0x000000ff01007387 */ /* 0x0001e60000100800 */
[----:B------:R-:W-:Y:S05]  /*fbb0*/  @P0 BRA `(.L_x_305) ;  /* 0x0000003c00200947 */ /* 0x000fea0003800000 */
[----:B0-----:R-:W-:Y:S01]  /*fbc0*/  IMAD.MOV.U32 R0, RZ, RZ, 0x1 ;  /* 0x00000001ff007424 */ /* 0x001fe200078e00ff */
[----:B------:R0:W-:Y:S01]  /*fbd0*/  STL [R1], RZ ;  /* 0x000000ff01007387 */ /* 0x0001e20000100800 */
[----:B------:R-:W-:Y:S01]  /*fbe0*/  ULDC UR38, c[0x0][0xc] ;  /* 0x0000030000267ab9 */ /* 0x000fe20000000800 */
[----:B------:R-:W-:Y:S02]  /*fbf0*/  ULDC.64 UR36, c[0x0][0x198] ;  /* 0x0000660000247ab9 */ /* 0x000fe40000000a00 */
[----:B------:R0:W-:Y:S04]  /*fc00*/  STL [R1+0x8], R0 ;  /* 0x0000080001007387 */ /* 0x0001e80000100800 */
[----:B------:R0:W-:Y:S02]  /*fc10*/  STL [R1+0x28], RZ ;  /* 0x000028ff01007387 */ /* 0x0001e40000100800 */
.L_x_369:
[----:B-1----:R-:W1:Y:S01]  /*fc20*/  LDC.64 R2, c[0x0][0xc60] ;  /* 0x00031800ff027b82 */ /* 0x002e620000000a00 */
[----:B------:R-:W-:Y:S01]  /*fc30*/  ULDC.64 UR4, c[0x0][0x208] ;  /* 0x0000820000047ab9 */ /* 0x000fe20000000a00 */
[----:B-1----:R-:W-:-:S05]  /*fc40*/  IMAD.WIDE R2, R19, 0x4, R2 ;  /* 0x0000000413027825 */ /* 0x002fca00078e0202 */
[----:B------:R-:W2:Y:S01]  /*fc50*/  LDG.E R5, desc[UR4][R2.64] ;  /* 0x0000000402057981 */ /* 0x000ea2000c1e1900 */
[----:B------:R-:W-:Y:S05]  /*fc60*/  YIELD ;  /* 0x0000000000007946 */ /* 0x000fea0003800000 */
[----:B------:R-:W-:Y:S01]  /*fc70*/  ULDC.64 UR4, c[0x0][0xa28] ;  /* 0x00028a0000047ab9 */ /* 0x000fe20000000a00 */
[----:B0-----:R-:W-:Y:S01]  /*fc80*/  IMAD.MOV.U32 R0, RZ, RZ, RZ ;  /* 0x000000ffff007224 */ /* 0x001fe200078e00ff */
[----:B------:R-:W-:Y:S01]  /*fc90*/  ISETP.NE.U32.AND P0, PT, RZ, UR4, PT ;  /* 0x00000004ff007c0c */ /* 0x000fe2000bf05070 */
[----:B------:R-:W-:-:S03]  /*fca0*/  ULDC.64 UR6, c[0x0][0x208] ;  /* 0x0000820000067ab9 */ /* 0x000fc60000000a00 */
[----:B------:R-:W-:Y:S01]  /*fcb0*/  ISETP.NE.AND.EX P0, PT, RZ, UR5, PT, P0 ;  /* 0x00000005ff007c0c */ /* 0x000fe2000bf05300 */
[----:B------:R-:W-:Y:S01]  /*fcc0*/  IMAD.MOV.U32 R6, RZ, RZ, RZ ;  /* 0x000000ffff067224 */ /* 0x000fe200078e00ff */
[----:B--2---:R-:W-:Y:S01]  /*fcd0*/  SHF.R.S32.HI R4, RZ, 0x1f, R5 ;  /* 0x0000001fff047819 */ /* 0x004fe20000011405 */
[----:B------:R-:W-:Y:S10]  /*fce0*/  STL [R1+0x14], R5 ;  /* 0x0000140501007387 */ /* 0x000ff40000100800 */
[----:B------:R-:W-:-:S04]  /*fcf0*/  @P0 LEA R2, P1, R5, UR4, 0x2 ;  /* 0x0000000405020c11 */ /* 0x000fc8000f8210ff */
[----:B------:R-:W-:Y:S01]  /*fd00*/  @P0 LEA.HI.X R3, R5, UR5, R4, 0x2, P1 ;  /* 0x0000000505030c11 */ /* 0x000fe200088f1404 */
[----:B------:R-:W-:-:S04]  /*fd10*/  ULDC.64 UR4, c[0x0][0xa00] ;  /* 0x0002800000047ab9 */ /* 0x000fc80000000a00 */
[----:B------:R0:W5:Y:S01]  /*fd20*/  @P0 LDG.E R0, desc[UR6][R2.64] ;  /* 0x0000000602000981 */ /* 0x000162000c1e1900 */
[----:B------:R-:W-:-:S04]  /*fd30*/  ISETP.NE.U32.AND P0, PT, RZ, UR4, PT ;  /* 0x00000004ff007c0c */ /* 0x000fc8000bf05070 */
[----:B------:R-:W-:-:S13]  /*fd40*/  ISETP.NE.AND.EX P0, PT, RZ, UR5, PT, P0 ;  /* 0x00000005ff007c0c */ /* 0x000fda000bf05300 */
[----:B0-----:R-:W-:-:S04]  /*fd50*/  @P0 LEA R2, P1, R5, UR4, 0x2 ;  /* 0x0000000405020c11 */ /* 0x001fc8000f8210ff */
[----:B------:R-:W-:Y:S01]  /*fd60*/  @P0 LEA.HI.X R3, R5, UR5, R4, 0x2, P1 ;  /* 0x0000000505030c11 */ /* 0x000fe200088f1404 */
[----:B------:R-:W-:-:S04]  /*fd70*/  ULDC.64 UR4, c[0x0][0xa20] ;  /* 0x0002880000047ab9 */ /* 0x000fc80000000a00 */
[----:B------:R-:W2:Y:S01]  /*fd80*/  @P0 LDG.E R6, desc[UR6][R2.64] ;  /* 0x0000000602060981 */ /* 0x000ea2000c1e1900 */
[----:B------:R-:W-:Y:S02]  /*fd90*/  ISETP.NE.U32.AND P0, PT, RZ, UR4, PT ;  /* 0x00000004ff007c0c */ /* 0x000fe4000bf05070 */
[C---:B------:R-:W-:Y:S02]  /*fda0*/  SHF.L.U32 R7, R5.reuse, 0x2, RZ ;  /* 0x0000000205077819 */ /* 0x040fe400000006ff */
[----:B------:R-:W-:Y:S01]  /*fdb0*/  ISETP.NE.AND.EX P0, PT, RZ, UR5, PT, P0 ;  /* 0x00000005ff007c0c */ /* 0x000fe2000bf05300 */
[----:B--2---:R0:W-:Y:S04]  /*fdc0*/  STL [R1+0x2c], R6 ;  /* 0x00002c0601007387 */ /* 0x0041e80000100800 */
[----:B------:R1:W-:Y:S01]  /*fdd0*/  STL [R1+0x1c], R7 ;  /* 0x00001c0701007387 */ /* 0x0003e20000100800 */
[----:B0-----:R-:W-:-:S07]  /*fde0*/  SHF.L.U64.HI R6, R5, 0x2, R4 ;  /* 0x0000000205067819 */ /* 0x001fce0000010204 */
[C---:B------:R-:W-:Y:S01]  /*fdf0*/  @P0 IADD3 R4, P1, R7.reuse, UR4, RZ ;  /* 0x0000000407040c10 */ /* 0x040fe2000ff3e0ff */
[----:B------:R0:W-:Y:S03]  /*fe00*/  STL [R1+0x20], R6 ;  /* 0x0000200601007387 */ /* 0x0001e60000100800 */
[----:B------:R-:W-:Y:S01]  /*fe10*/  @P0 IADD3.X R5, R6, UR5, RZ, P1, !PT ;  /* 0x0000000506050c10 */ /* 0x000fe20008ffe4ff */
[----:B------:R-:W-:Y:S02]  /*fe20*/  ULDC.64 UR4, c[0x0][0xa08] ;  /* 0x0002820000047ab9 */ /* 0x000fe40000000a00 */
[----:B------:R-:W-:Y:S01]  /*fe30*/  IADD3 R2, P1, R7, UR4, RZ ;  /* 0x0000000407027c10 */ /* 0x000fe2000ff3e0ff */
[----:B-1----:R-:W-:-:S03]  /*fe40*/  IMAD.MOV.U32 R7, RZ, RZ, RZ ;  /* 0x000000ffff077224 */ /* 0x002fc600078e00ff */
[----:B------:R-:W-:Y:S02]  /*fe50*/  IADD3.X R3, R6, UR5, RZ, P1, !PT ;  /* 0x0000000506037c10 */ /* 0x000fe40008ffe4ff */
[----:B------:R-:W-:-:S04]  /*fe60*/  ISETP.NE.U32.AND P1, PT, RZ, UR4, PT ;  /* 0x00000004ff007c0c */ /* 0x000fc8000bf25070 */
[----:B------:R-:W-:Y:S01]  /*fe70*/  ISETP.NE.AND.EX P1, PT, RZ, UR5, PT, P1 ;  /* 0x00000005ff007c0c */ /* 0x000fe2000bf25310 */
[----:B------:R-:W-:Y:S02]  /*fe80*/  ULDC.64 UR4, c[0x0][0x3f8] ;  /* 0x0000fe0000047ab9 */ /* 0x000fe40000000a00 */
[----:B------:R-:W-:-:S03]  /*fe90*/  UISETP.NE.U32.AND UP0, UPT, UR4, URZ, UPT ;  /* 0x0000003f0400728c */ /* 0x000fc6000bf05070 */
[----:B------:R-:W-:Y:S01]  /*fea0*/  ULDC UR4, c[0x0][0x404] ;  /* 0x0001010000047ab9 */ /* 0x000fe20000000800 */
[----:B------:R-:W-:-:S03]  /*feb0*/  UISETP.NE.AND.EX UP0, UPT, UR5, URZ, UPT, UP0 ;  /* 0x0000003f0500728c */ /* 0x000fc6000bf05300 */
[----:B------:R-:W-:Y:S01]  /*fec0*/  ULDC UR5, c[0x0][0x2e0] ;  /* 0x0000b80000057ab9 */ /* 0x000fe20000000800 */
[----:B------:R-:W-:Y:S02]  /*fed0*/  USEL UR4, UR4, 0x1, UP0 ;  /* 0x0000000104047887 */ /* 0x000fe40008000000 */
[----:B------:R1:W5:Y:S02]  /*fee0*/  @P1 LDG.E R7, desc[UR6][R2.64] ;  /* 0x0000000602071981 */ /* 0x000364000c1e1900 */
[----:B------:R-:W-:-:S06]  /*fef0*/  UIMAD UR4, UR4, UR5, URZ ;  /* 0x00000005040472a4 */ /* 0x000fcc000f8e023f */
[----:B0-----:R-:W-:-:S06]  /*ff00*/  IMAD.U32 R6, RZ, RZ, UR4 ;  /* 0x00000004ff067e24 */ /* 0x001fcc000f8e00ff */
[----:B------:R1:W5:Y:S01]  /*ff10*/  @P0 LDG.E R6, desc[UR6][R4.64] ;  /* 0x0000000604060981 */ /* 0x000362000c1e1900 */
[----:B------:R-:W-:Y:S05]  /*ff20*/  @P0 BRA `(.L_x_306) ;  /* 0x0000000000140947 */ /* 0x000fea0003800000 */
[----:B------:R-:W-:Y:S05]  /*ff30*/  @!P1 BRA `(.L_x_306) ;  /* 0x0000000000109947 */ /* 0x000fea0003800000 */
[----:B------:R-:W-:Y:S02]  /*ff40*/  ULDC.64 UR4, c[0x0][0x208] ;  /* 0x0000820000047ab9 */ /* 0x000fe40000000a00 */
[----:B-----5:R-:W2:Y:S04]  /*ff50*/  LDG.E R6, desc[UR4][R2.64] ;  /* 0x0000000402067981 */ /* 0x020ea8000c1e1900 */
[----:B-1----:R-:W2:Y:S02]  /*ff60*/  LDG.E R5, desc[UR4][R2.64+0x4] ;  /* 0x0000040402057981 */ /* 0x002ea4000c1e1900 */
[----:B--2---:R-:W-:-:S07]  /*ff70*/  IMAD.IADD R6, R5, 0x1, -R6 ;  /* 0x0000000105067824 */ /* 0x004fce00078e0a06 */
.L_x_306:
[--C-:B-1---5:R-:W-:Y:S01]  /*ff80*/  IMAD.IADD R2, R6, 0x1, -R0.reuse ;  /* 0x0000000106027824 */ /* 0x122fe200078e0a00 */
[----:B------:R-:W-:Y:S01]  /*ff90*/  BSSY B6, `(.L_x_307) ;  /* 0x00002eb000067945 */ /* 0x000fe20003800000 */
[----:B------:R-:W-:Y:S02]  /*ffa0*/  IMAD.IADD R3, R7, 0x1, R0 ;  /* 0x0000000107037824 */ /* 0x000fe400078e0200 */
[C---:B------:R-:W-:Y:S01]  /*ffb0*/  VIADD R0, R2.reuse, 0xaf ;  /* 0x000000af02007836 */ /* 0x040fe20000000000 */
[----:B------:R-:W-:Y:S01]  /*ffc0*/  STL [R1+0x24], R2 ;  /* 0x0000240201007387 */ /* 0x000fe20000100800 */
[----:B------:R-:W-:Y:S02]  /*ffd0*/  ISETP.GT.AND P0, PT, R2, RZ, PT ;  /* 0x000000ff0200720c */ /* 0x000fe40003f04270 */
[----:B------:R-:W-:Y:S01]  /*ffe0*/  IMAD.HI R0, R0, 0x2e8ba2e9, RZ ;  /* 0x2e8ba2e900007827 */ /* 0x000fe200078e02ff */
[----:B------:R0:W-:Y:S04]  /*fff0*/  STL [R1+0x4], R3 ;  /* 0x0000040301007387 */ /* 0x0001e80000100800 */
[----:B0-----:R-:W-:-:S04]  /*10000*/  SHF.R.U32.HI R3, RZ, 0x1f, R0 ;  /* 0x0000001fff037819 */ /* 0x001fc80000011600 */
[----:B------:R-:W-:-:S05]  /*10010*/  LEA.HI.SX32 R0, R0, R3, 0x1b ;  /* 0x0000000300007211 */ /* 0x000fca00078fdaff */
[----:B------:R0:W-:Y:S01]  /*10020*/  STL [R1+0x18], R0 ;  /* 0x0000180001007387 */ /* 0x0001e20000100800 */
[----:B------:R-:W-:Y:S05]  /*10030*/  @P0 BRA `(.L_x_308) ;  /* 0x0000000000480947 */ /* 0x000fea0003800000 */
[----:B------:R-:W1:Y:S02]  /*10040*/  S2R R2, SR_TID.X ;  /* 0x0000000000027919 */ /* 0x000e640000002100 */
[----:B-1----:R-:W-:-:S04]  /*10050*/  LOP3.LUT R2, R2, 0x1f, RZ, 0xc0, !PT ;  /* 0x0000001f02027812 */ /* 0x002fc800078ec0ff */
[----:B------:R-:W-:-:S13]  /*10060*/  ISETP.NE.AND P1, PT, R2, RZ, PT ;  /* 0x000000ff0200720c */ /* 0x000fda0003f25270 */
[----:B------:R-:W-:Y:S05]  /*10070*/  @P1 BRA `(.L_x_309) ;  /* 0x0000002c00701947 */ /* 0x000fea0003800000 */
[----:B------:R-:W1:Y:S01]  /*10080*/  S2R R7, SR_LANEID ;  /* 0x0000000000077919 */ /* 0x000e620000000000 */
[----:B------:R-:W-:Y:S01]  /*10090*/  VOTEU.ANY UR4, UPT, PT ;  /* 0x0000000000047886 */ /* 0x000fe200038e0100 */
[----:B------:R-:W2:Y:S01]  /*100a0*/  LDC.64 R2, c[0x0][0xc38] ;  /* 0x00030e00ff027b82 */ /* 0x000ea20000000a00 */
[----:B0-----:R-:W1:Y:S01]  /*100b0*/  FLO.U32 R0, UR4 ;  /* 0x0000000400007d00 */ /* 0x001e6200080e0000 */
[----:B------:R-:W-:-:S07]  /*100c0*/  ULDC.64 UR6, c[0x0][0x208] ;  /* 0x0000820000067ab9 */ /* 0x000fce0000000a00 */
[----:B------:R-:W2:Y:S01]  /*100d0*/  POPC R5, UR4 ;  /* 0x0000000400057d09 */ /* 0x000ea20008000000 */
[----:B-1----:R-:W-:-:S13]  /*100e0*/  ISETP.EQ.U32.AND P0, PT, R0, R7, PT ;  /* 0x000000070000720c */ /* 0x002fda0003f02070 */
[----:B--2---:R-:W2:Y:S01]  /*100f0*/  @P0 ATOMG.E.ADD.STRONG.GPU PT, R3, desc[UR6][R2.64], R5 ;  /* 0x00000005020309a8 */ /* 0x004ea200081ee1c6 */
[----:B------:R-:W0:Y:S02]  /*10100*/  S2R R4, SR_LTMASK ;  /* 0x0000000000047919 */ /* 0x000e240000003900 */
[----:B0-----:R-:W-:-:S04]  /*10110*/  LOP3.LUT R4, R4, UR4, RZ, 0xc0, !PT ;  /* 0x0000000404047c12 */ /* 0x001fc8000f8ec0ff */
[----:B------:R-:W0:Y:S01]  /*10120*/  POPC R7, R4 ;  /* 0x0000000400077309 */ /* 0x000e220000000000 */
[----:B--2---:R-:W0:Y:S02]  /*10130*/  SHFL.IDX PT, R0, R3, R0, 0x1f ;  /* 0x00001f0003007589 */ /* 0x004e2400000e0000 */
[----:B0-----:R-:W-:Y:S01]  /*10140*/  IADD3 R16, R0, UR38, R7 ;  /* 0x0000002600107c10 */ /* 0x001fe2000fffe007 */
[----:B------:R-:W-:Y:S06]  /*10150*/  BRA `(.L_x_309) ;  /* 0x0000002c00387947 */ /* 0x000fec0003800000 */
.L_x_308:
[----:B------:R-:W1:Y:S01]  /*10160*/  S2R R3, SR_CgaCtaId ;  /* 0x0000000000037919 */ /* 0x000e620000008800 */
[----:B0-----:R-:W-:-:S04]  /*10170*/  MOV R0, 0x400 ;  /* 0x0000040000007802 */ /* 0x001fc80000000f00 */
[----:B-1----:R-:W-:-:S05]  /*10180*/  LEA R2, R3, R0, 0x18 ;  /* 0x0000000003027211 */ /* 0x002fca00078ec0ff */
[----:B------:R0:W-:Y:S01]  /*10190*/  STL [R1+0x10], R2 ;  /* 0x0000100201007387 */ /* 0x0001e20000100800 */
[----:B------:R-:W-:-:S05]  /*101a0*/  VIADD R0, R2, 0x1e400 ;  /* 0x0001e40002007836 */ /* 0x000fca0000000000 */
[----:B------:R-:W-:-:S13]  /*101b0*/  LOP3.LUT P0, RZ, R0, 0x3ff, RZ, 0xc0, !PT ;  /* 0x000003ff00ff7812 */ /* 0x000fda000780c0ff */
[----:B0-----:R-:W-:Y:S05]  /*101c0*/  @!P0 BRA `(.L_x_310) ;  /* 0x0000000000408947 */ /* 0x001fea0003800000 */
[----:B------:R-:W-:Y:S01]  /*101d0*/  MOV R2, 0x0 ;  /* 0x0000000000027802 */ /* 0x000fe20000000f00 */
[----:B------:R-:W-:Y:S01]  /*101e0*/  ULDC.64 UR6, c[0x4][0xa0] ;  /* 0x0100280000067ab9 */ /* 0x000fe20000000a00 */
[----:B------:R-:W-:Y:S01]  /*101f0*/  ULDC.64 UR8, c[0x4][0xa8] ;  /* 0x01002a0000087ab9 */ /* 0x000fe20000000a00 */
[----:B------:R-:W-:Y:S01]  /*10200*/  ULDC.64 UR4, c[0x4][0x28] ;  /* 0x01000a0000047ab9 */ /* 0x000fe20000000a00 */
[----:B------:R-:W-:Y:S01]  /*10210*/  IMAD.U32 R4, RZ, RZ, UR6 ;  /* 0x00000006ff047e24 */ /* 0x000fe2000f8e00ff */
[----:B------:R-:W-:Y:S01]  /*10220*/  MOV R5, UR7 ;  /* 0x0000000700057c02 */ /* 0x000fe20008000f00 */
[----:B------:R-:W0:Y:S01]  /*10230*/  LDC.64 R2, c[0x4][R2] ;  /* 0x0100000002027b82 */ /* 0x000e220000000a00 */
        /* <DEDUP_REMOVED lines=8> */
[----:B0-----:R-:W-:Y:S05]  /*102c0*/  CALL.ABS.NOINC R2 ;  /* 0x0000000002007343 */ /* 0x001fea0003c00000 */
.L_x_310:
        /* <DEDUP_REMOVED lines=8> */
[----:B------:R0:W1:Y:S01]  /*10350*/  LDC.64 R2, c[0x4][R0] ;  /* 0x0100000000027b82 */ /* 0x0000620000000a00 */
[----:B------:R-:W-:Y:S01]  /*10360*/  MOV R4, UR6 ;  /* 0x0000000600047c02 */ /* 0x000fe20008000f00 */
[----:B------:R-:W-:Y:S02]  /*10370*/  IMAD.U32 R5, RZ, RZ, UR7 ;  /* 0x00000007ff057e24 */ /* 0x000fe4000f8e00ff */
[----:B------:R-:W-:Y:S02]  /*10380*/  IMAD.U32 R6, RZ, RZ, UR8 ;  /* 0x00000008ff067e24 */ /* 0x000fe4000f8e00ff */
[----:B------:R-:W-:-:S02]  /*10390*/  IMAD.U32 R7, RZ, RZ, UR9 ;  /* 0x00000009ff077e24 */ /* 0x000fc4000f8e00ff */
[----:B------:R-:W-:Y:S02]  /*103a0*/  IMAD.U32 R10, RZ, RZ, UR4 ;  /* 0x00000004ff0a7e24 */ /* 0x000fe4000f8e00ff */
[----:B------:R-:W-:Y:S02]  /*103b0*/  IMAD.U32 R11, RZ, RZ, UR5 ;  /* 0x00000005ff0b7e24 */ /* 0x000fe4000f8e00ff */
[----:B------:R-:W-:Y:S02]  /*103c0*/  IMAD.MOV.U32 R8, RZ, RZ, 0x70 ;  /* 0x00000070ff087424 */ /* 0x000fe400078e00ff */
[----:B------:R-:W-:Y:S02]  /*103d0*/  IMAD.MOV.U32 R12, RZ, RZ, 0x1 ;  /* 0x00000001ff0c7424 */ /* 0x000fe400078e00ff */
[----:B0-----:R-:W-:-:S07]  /*103e0*/  IMAD.MOV.U32 R13, RZ, RZ, RZ ;  /* 0x000000ffff0d7224 */ /* 0x001fce00078e00ff */
[----:B------:R-:W-:-:S07]  /*103f0*/  LEPC R20, `(.L_x_312) ;  /* 0x000000001014794e */ /* 0x000fce0000000000 */
[----:B-1----:R-:W-:Y:S05]  /*10400*/  CALL.ABS.NOINC R2 ;  /* 0x0000000002007343 */ /* 0x002fea0003c00000 */
.L_x_312:
[----:B------:R-:W-:Y:S01]  /*10410*/  MOV R2, 0x0 ;  /* 0x0000000000027802 */ /* 0x000fe20000000f00 */
[----:B------:R-:W-:Y:S01]  /*10420*/  ULDC.64 UR6, c[0x4][0xa0] ;  /* 0x0100280000067ab9 */ /* 0x000fe20000000a00 */
[----:B------:R-:W-:Y:S01]  /*10430*/  ULDC.64 UR8, c[0x4][0xa8] ;  /* 0x01002a0000087ab9 */ /* 0x000fe20000000a00 */
[----:B------:R-:W-:Y:S01]  /*10440*/  ULDC.64 UR4, c[0x4][0x38] ;  /* 0x01000e0000047ab9 */ /* 0x000fe20000000a00 */
[----:B------:R-:W-:Y:S01]  /*10450*/  MOV R4, UR6 ;  /* 0x0000000600047c02 */ /* 0x000fe20008000f00 */
[----:B------:R-:W-:Y:S01]  /*10460*/  IMAD.U32 R5, RZ, RZ, UR7 ;  /* 0x00000007ff057e24 */ /* 0x000fe2000f8e00ff */
        /* <DEDUP_REMOVED lines=10> */
.L_x_311:
[----:B------:R-:W2:Y:S01]  /*10510*/  LDL.LU R2, [R1+0x1c] ;  /* 0x00001c0001027983 */ /* 0x000ea20000300800 */
[----:B------:R-:W-:-:S03]  /*10520*/  ULDC.64 UR4, c[0x0][0x9f8] ;  /* 0x00027e0000047ab9 */ /* 0x000fc60000000a00 */
[----:B------:R-:W3:Y:S04]  /*10530*/  LDL.LU R0, [R1+0x20] ;  /* 0x0000200001007983 */ /* 0x000ee80000300800 */
[----:B------:R-:W4:Y:S04]  /*10540*/  LDL.LU R4, [R1+0x2c] ;  /* 0x00002c0001047983 */ /* 0x000f280000300800 */
[----:B------:R-:W4:Y:S01]  /*10550*/  LDL.LU R8, [R1+0x14] ;  /* 0x0000140001087983 */ /* 0x000f220000300800 */
[----:B------:R-:W-:Y:S01]  /*10560*/  ISETP.NE.U32.AND P0, PT, RZ, UR4, PT ;  /* 0x00000004ff007c0c */ /* 0x000fe2000bf05070 */
[----:B------:R-:W-:-:S03]  /*10570*/  ULDC.64 UR6, c[0x0][0x208] ;  /* 0x0000820000067ab9 */ /* 0x000fc60000000a00 */
[----:B------:R-:W-:Y:S01]  /*10580*/  ISETP.NE.AND.EX P0, PT, RZ, UR5, PT, P0 ;  /* 0x00000005ff007c0c */ /* 0x000fe2000bf05300 */
[----:B------:R-:W0:Y:S02]  /*10590*/  S2R R9, SR_TID.X ;  /* 0x0000000000097919 */ /* 0x000e240000002100 */
[----:B0-----:R-:W-:-:S04]  /*105a0*/  LOP3.LUT R9, R9, 0x1f, RZ, 0xc0, !PT ;  /* 0x0000001f09097812 */ /* 0x001fc800078ec0ff */
[----:B------:R-:W-:-:S13]  /*105b0*/  ISETP.NE.AND P6, PT, R9, RZ, PT ;  /* 0x000000ff0900720c */ /* 0x000fda0003fc5270 */
[----:B------:R-:W-:-:S05]  /*105c0*/  VOTEU.ALL UP1, P6 ;  /* 0x00000000003f7886 */ /* 0x000fca0003020000 */
[----:B------:R-:W-:-:S04]  /*105d0*/  @!UP1 UIADD3 UR8, UP0, UR36, 0x270, URZ ;  /* 0x0000027024089890 */ /* 0x000fc8000ff1e03f */
[----:B------:R-:W-:-:S03]  /*105e0*/  @!UP1 UIADD3.X UR9, URZ, UR37, URZ, UP0, !UPT ;  /* 0x000000253f099290 */ /* 0x000fc600087fe43f */
[----:B------:R-:W-:Y:S01]  /*105f0*/  VOTEU.ALL UP0, P6 ;  /* 0x00000000003f7886 */ /* 0x000fe20003000000 */
[----:B--2---:R-:W-:-:S04]  /*10600*/  @P0 IADD3 R2, P1, R2, UR4, RZ ;  /* 0x0000000402020c10 */ /* 0x004fc8000ff3e0ff */
[----:B---3--:R-:W-:Y:S01]  /*10610*/  @P0 IADD3.X R3, R0, UR5, RZ, P1, !PT ;  /* 0x0000000500030c10 */ /* 0x008fe20008ffe4ff */
[----:B------:R-:W-:Y:S01]  /*10620*/  ULDC.64 UR4, c[0x0][0xa00] ;  /* 0x0002800000047ab9 */ /* 0x000fe20000000a00 */
[----:B----4-:R-:W-:Y:S02]  /*10630*/  IMAD R17, R17, 0x80, R4 ;  /* 0x0000008011117824 */ /* 0x010fe400078e0204 */
[----:B------:R-:W0:Y:S01]  /*10640*/  LDC R4, c[0x0][0x428] ;  /* 0x00010a00ff047b82 */ /* 0x000e220000000800 */
[----:B------:R-:W-:-:S06]  /*10650*/  MOV R0, R8 ;  /* 0x0000000800007202 */ /* 0x000fcc0000000f00 */
[----:B------:R1:W5:Y:S01]  /*10660*/  @P0 LDG.E R0, desc[UR6][R2.64] ;  /* 0x0000000602000981 */ /* 0x000362000c1e1900 */
[----:B------:R-:W-:Y:S02]  /*10670*/  PLOP3.LUT P1, PT, P6, PT, PT, 0x8, 0x0 ;  /* 0x000000000000781c */ /* 0x000fe4000372e170 */
[----:B0-----:R-:W-:Y:S01]  /*10680*/  ISETP.NE.AND P0, PT, R4, 0x1, PT ;  /* 0x000000010400780c */ /* 0x001fe20003f05270 */
[----:B------:R-:W-:-:S12]  /*10690*/  IMAD.MOV.U32 R4, RZ, RZ, R18 ;  /* 0x000000ffff047224 */ /* 0x000fd800078e0012 */
[----:B------:R-:W0:Y:S08]  /*106a0*/  @P0 LDC R7, c[0x0][0x42c] ;  /* 0x00010b00ff070b82 */ /* 0x000e300000000800 */
[----:B------:R-:W2:Y:S01]  /*106b0*/  @P0 LDC R5, c[0x0][0x430] ;  /* 0x00010c00ff050b82 */ /* 0x000ea20000000800 */
[----:B0-----:R-:W-:-:S05]  /*106c0*/  @P0 IMAD.HI.U32 R6, R18, R7, RZ ;  /* 0x0000000712060227 */ /* 0x001fca00078e00ff */
[----:B--2---:R-:W-:Y:S02]  /*106d0*/  @P0 SHF.R.U32.HI R4, RZ, R5, R6 ;  /* 0x00000005ff040219 */ /* 0x004fe40000011606 */
[----:B------:R-:W-:-:S04]  /*106e0*/  ISETP.NE.U32.AND P0, PT, RZ, UR4, PT ;  /* 0x00000004ff007c0c */ /* 0x000fc8000bf05070 */
[----:B------:R-:W-:-:S04]  /*106f0*/  ISETP.NE.AND.EX P0, PT, RZ, UR5, PT, P0 ;  /* 0x00000005ff007c0c */ /* 0x000fc8000bf05300 */
[----:B-1----:R-:W-:-:S09]  /*10700*/  SEL R6, R8, RZ, !P0 ;  /* 0x000000ff08067207 */ /* 0x002fd20004000000 */
.L_x_313:
[----:B------:R-:W-:Y:S02]  /*10710*/  PLOP3.LUT P0, PT, P0, P1, PT, 0xa2, 0x0 ;  /* 0x000000000000781c */ /* 0x000fe40000703472 */
[----:B------:R-:W-:Y:S01]  /*10720*/  @P1 R2UR P0, UR7, R6 ;  /* 0x00000000060712ca */ /* 0x000fe20000000000 */
[----:B------:R-:W-:-:S07]  /*10730*/  UMOV UR4, URZ ;  /* 0x0000003f00047c82 */ /* 0x000fce0008000000 */
[----:B------:R-:W-:Y:S02]  /*10740*/  PLOP3.LUT P0, PT, P0, P1, PT, 0xa2, 0x0 ;  /* 0x000000000000781c */ /* 0x000fe40000703472 */
[----:B------:R-:W-:-:S08]  /*10750*/  @P1 R2UR.OR P0, UR6, R18 ;  /* 0x00000000120612ca */ /* 0x000fd00000100000 */
[----:B------:R-:W-:Y:S02]  /*10760*/  PLOP3.LUT P0, PT, P0, P1, PT, 0xa2, 0x0 ;  /* 0x000000000000781c */ /* 0x000fe40000703472 */
[----:B------:R-:W-:-:S08]  /*10770*/  @P1 R2UR.OR P0, UR5, R17 ;  /* 0x00000000110512ca */ /* 0x000fd00000100000 */
[----:B------:R-:W-:-:S05]  /*10780*/  @P1 PLOP3.LUT P1, PT, P0, PT, PT, 0x80, 0x0 ;  /* 0x000000000000181c */ /* 0x000fca000072f070 */
[----:B------:R0:W-:Y:S08]  /*10790*/  @!UP0 UTMAPF.L2.4D [UR4], [UR8] ;  /* 0x00000004080085b8 */ /* 0x0001f00008018000 */
[----:B0-----:R-:W-:Y:S05]  /*107a0*/  @P1 BRA.U.ANY `(.L_x_313) ;  /* 0xfffffffd00d81947 */ /* 0x001fea000393ffff */
[----:B------:R-:W0:Y:S01]  /*107b0*/  S2R R2, SR_TID.X ;  /* 0x0000000000027919 */ /* 0x000e220000002100 */
[----:B------:R-:W-:Y:S01]  /*107c0*/  UMOV UR4, 0x40 ;  /* 0x0000004000047882 */ /* 0x000fe20000000000 */
[----:B0-----:R-:W-:-:S04]  /*107d0*/  LOP3.LUT R2, R2, 0x1f, RZ, 0xc0, !PT ;  /* 0x0000001f02027812 */ /* 0x001fc800078ec0ff */
[----:B------:R-:W-:-:S04]  /*107e0*/  ISETP.NE.AND P2, PT, R2, RZ, PT ;  /* 0x000000ff0200720c */ /* 0x000fc80003f45270 */
[----:B------:R-:W-:-:S09]  /*107f0*/  PLOP3.LUT P1, PT, P2, PT, PT, 0x8, 0x0 ;  /* 0x000000000000781c */ /* 0x000fd2000172e170 */
[----:B------:R-:W-:-:S05]  /*10800*/  VOTEU.ALL UP0, P2 ;  /* 0x00000000003f7886 */ /* 0x000fca0001000000 */
.L_x_314:
[----:B------:R-:W-:Y:S02]  /*10810*/  PLOP3.LUT P0, PT, P0, P1, PT, 0xa2, 0x0 ;  /* 0x000000000000781c */ /* 0x000fe40000703472 */
[----:B------:R-:W-:-:S08]  /*10820*/  @P1 R2UR P0, UR7, R6 ;  /* 0x00000000060712ca */ /* 0x000fd00000000000 */
[----:B------:R-:W-:Y:S02]  /*10830*/  PLOP3.LUT P0, PT, P0, P1, PT, 0xa2, 0x0 ;  /* 0x000000000000781c */ /* 0x000fe40000703472 */
[----:B------:R-:W-:-:S08]  /*10840*/  @P1 R2UR.OR P0, UR6, R18 ;  /* 0x00000000120612ca */ /* 0x000fd00000100000 */
[----:B------:R-:W-:Y:S02]  /*10850*/  PLOP3.LUT P0, PT, P0, P1, PT, 0xa2, 0x0 ;  /* 0x000000000000781c */ /* 0x000fe40000703472 */
[----:B------:R-:W-:-:S08]  /*10860*/  @P1 R2UR.OR P0, UR5, R17 ;  /* 0x00000000110512ca */ /* 0x000fd00000100000 */
[----:B------:R-:W-:-:S05]  /*10870*/  @P1 PLOP3.LUT P1, PT, P0, PT, PT, 0x80, 0x0 ;  /* 0x000000000000181c */ /* 0x000fca000072f070 */
[----:B------:R0:W-:Y:S08]  /*10880*/  @!UP0 UTMAPF.L2.4D [UR4], [UR8] ;  /* 0x00000004080085b8 */ /* 0x0001f00008018000 */
[----:B0-----:R-:W-:Y:S05]  /*10890*/  @P1 BRA.U.ANY `(.L_x_314) ;  /* 0xfffffffd00dc1947 */ /* 0x001fea000393ffff */
[----:B------:R-:W0:Y:S01]  /*108a0*/  LDC.64 R2, c[0x0][0x3f8] ;  /* 0x0000fe00ff027b82 */ /* 0x000e220000000a00 */
[----:B------:R-:W-:Y:S02]  /*108b0*/  ULDC.64 UR4, c[0x0][0xa08] ;  /* 0x0002820000047ab9 */ /* 0x000fe40000000a00 */
[----:B0-----:R-:W-:Y:S01]  /*108c0*/  LOP3.LUT P0, RZ, R2, UR4, RZ, 0xfc, !PT ;  /* 0x0000000402ff7c12 */ /* 0x001fe2000f80fcff */
[----:B------:R-:W-:-:S03]  /*108d0*/  UMOV UR4, 0xffffffff ;  /* 0xffffffff00047882 */ /* 0x000fc60000000000 */
[----:B------:R-:W-:-:S04]  /*108e0*/  LOP3.LUT P0, RZ, R3, UR5, RZ, 0xfc, P0 ;  /* 0x0000000503ff7c12 */ /* 0x000fc8000800fcff */
[----:B-----5:R-:W-:Y:S01]  /*108f0*/  SEL R5, R0, RZ, !P0 ;  /* 0x000000ff00057207 */ /* 0x020fe20004000000 */
[----:B------:R-:W-:Y:S08]  /*10900*/  BRA.DIV UR4, `(.L_x_315) ;  /* 0x0000003604287947 */ /* 0x000ff0000b800000 */
.L_x_385:
[----:B------:R-:W2:Y:S01]  /*10910*/  LDL R7, [R1+0x18] ;  /* 0x0000180001077983 */ /* 0x000ea20000100800 */
[----:B------:R-:W-:Y:S01]  /*10920*/  UMOV UR4, 0xffffffff ;  /* 0xffffffff00047882 */ /* 0x000fe20000000000 */
[----:B------:R-:W-:Y:S01]  /*10930*/  SHF.R.S32.HI R12, RZ, 0x1f, R0 ;  /* 0x0000001fff0c7819 */ /* 0x000fe20000011400 */
[----:B--2---:R-:W-:Y:S01]  /*10940*/  VIADD R7, R7, 0xffffffff ;  /* 0xffffffff07077836 */ /* 0x004fe20000000000 */
[----:B------:R-:W-:Y:S06]  /*10950*/  BRA.DIV UR4, `(.L_x_316) ;  /* 0x0000003604487947 */ /* 0x000fec000b800000 */
[----:B------:R-:W-:-:S13]  /*10960*/  ELECT P6, URZ, PT ;  /* 0x00000000003f782f */ /* 0x000fda00038c0000 */
.L_x_388:
[----:B------:R-:W-:Y:S05]  /*10970*/  @!P6 BRA `(.L_x_317) ;  /* 0x000000040020e947 */ /* 0x000fea0003800000 */
[----:B------:R0:W-:Y:S01]  /*10980*/  STL [R1+0xc], R7 ;  /* 0x00000c0701007387 */ /* 0x0001e20000100800 */
[----:B------:R-:W-:-:S04]  /*10990*/  ISETP.NE.U32.AND P0, PT, R2, RZ, PT ;  /* 0x000000ff0200720c */ /* 0x000fc80003f05070 */
[----:B------:R-:W-:-:S13]  /*109a0*/  ISETP.NE.AND.EX P0, PT, R3, RZ, PT, P0 ;  /* 0x000000ff0300720c */ /* 0x000fda0003f05300 */
[----:B0-----:R-:W-:Y:S05]  /*109b0*/  @!P0 BRA `(.L_x_318) ;  /* 0x0000000000508947 */ /* 0x001fea0003800000 */
[----:B------:R-:W0:Y:S01]  /*109c0*/  LDC R10, c[0x0][0x41c] ;  /* 0x00010700ff0a7b82 */ /* 0x000e220000000800 */
[----:B------:R-:W-:Y:S01]  /*109d0*/  IMAD.MOV.U32 R5, RZ, RZ, R7 ;  /* 0x000000ffff057224 */ /* 0x000fe200078e0007 */
[----:B------:R-:W-:Y:S01]  /*109e0*/  ULDC.64 UR4, c[0x0][0x408] ;  /* 0x0001020000047ab9 */ /* 0x000fe20000000a00 */
[----:B------:R-:W-:Y:S01]  /*109f0*/  ULDC.64 UR6, c[0x0][0x208] ;  /* 0x0000820000067ab9 */ /* 0x000fe20000000a00 */
[----:B0-----:R-:W-:-:S13]  /*10a00*/  ISETP.NE.AND P0, PT, R10, 0x1, PT ;  /* 0x000000010a00780c */ /* 0x001fda0003f05270 */
[----:B------:R-:W0:Y:S02]  /*10a10*/  @P0 LDC.64 R8, c[0x0][0x420] ;  /* 0x00010800ff080b82 */ /* 0x000e240000000a00 */
[----:B0-----:R-:W-:-:S05]  /*10a20*/  @P0 IMAD.HI.U32 R8, R7, R8, RZ ;  /* 0x0000000807080227 */ /* 0x001fca00078e00ff */
[----:B------:R-:W-:-:S05]  /*10a30*/  @P0 SHF.R.U32.HI R5, RZ, R9, R8 ;  /* 0x00000009ff050219 */ /* 0x000fca0000011608 */
[----:B------:R-:W-:-:S04]  /*10a40*/  IMAD.MOV R8, RZ, RZ, -R5 ;  /* 0x000000ffff087224 */ /* 0x000fc800078e0a05 */
[----:B------:R-:W-:Y:S02]  /*10a50*/  IMAD R9, R10, R8, R7 ;  /* 0x000000080a097224 */ /* 0x000fe400078e0207 */
[----:B------:R-:W-:-:S03]  /*10a60*/  IMAD R8, R12, UR4, RZ ;  /* 0x000000040c087c24 */ /* 0x000fc6000f8e02ff */
[----:B------:R0:W-:Y:S01]  /*10a70*/  STL [R1+0xc], R9 ;  /* 0x00000c0901007387 */ /* 0x0001e20000100800 */
[----:B------:R-:W-:Y:S02]  /*10a80*/  IMAD R10, R0, UR5, R8 ;  /* 0x00000005000a7c24 */ /* 0x000fe4000f8e0208 */
[--C-:B------:R-:W-:Y:S01]  /*10a90*/  IMAD.MOV.U32 R8, RZ, RZ, R5.reuse ;  /* 0x000000ffff087224 */ /* 0x100fe200078e0005 */
[----:B0-----:R-:W-:-:S03]  /*10aa0*/  SHF.R.S32.HI R9, RZ, 0x1f, R5 ;  /* 0x0000001fff097819 */ /* 0x001fc60000011405 */
[----:B------:R-:W-:-:S04]  /*10ab0*/  IMAD.WIDE.U32 R8, R0, UR4, R8 ;  /* 0x0000000400087c25 */ /* 0x000fc8000f8e0008 */
[----:B------:R-:W-:Y:S01]  /*10ac0*/  IMAD.IADD R5, R9, 0x1, R10 ;  /* 0x0000000109057824 */ /* 0x000fe200078e020a */
[----:B------:R-:W-:-:S04]  /*10ad0*/  LEA R10, P0, R8, R2, 0x2 ;  /* 0x00000002080a7211 */ /* 0x000fc800078010ff */
[----:B------:R-:W-:-:S05]  /*10ae0*/  LEA.HI.X R11, R8, R3, R5, 0x2, P0 ;  /* 0x00000003080b7211 */ /* 0x000fca00000f1405 */
[----:B------:R0:W5:Y:S04]  /*10af0*/  LDG.E R5, desc[UR6][R10.64] ;  /* 0x000000060a057981 */ /* 0x000168000c1e1900 */
.L_x_318:
[----:B------:R-:W2:Y:S01]  /*10b00*/  LDL R8, [R1] ;  /* 0x0000000001087983 */ /* 0x000ea20000100800 */
[----:B0-----:R-:W-:-:S03]  /*10b10*/  MOV R10, 0x400 ;  /* 0x00000400000a7802 */ /* 0x001fc60000000f00 */
[----:B------:R-:W3:Y:S01]  /*10b20*/  LDL R9, [R1+0x8] ;  /* 0x0000080001097983 */ /* 0x000ee20000100800 */
[----:B------:R-:W0:Y:S02]  /*10b30*/  S2R R11, SR_CgaCtaId ;  /* 0x00000000000b7919 */ /* 0x000e240000008800 */
[----:B0-----:R-:W-:-:S05]  /*10b40*/  LEA R10, R11, R10, 0x18 ;  /* 0x0000000a0b0a7211 */ /* 0x001fca00078ec0ff */
[----:B--2---:R-:W-:Y:S01]  /*10b50*/  IMAD R8, R8, 0x8, R10 ;  /* 0x0000000808087824 */ /* 0x004fe200078e020a */
[----:B---3--:R-:W-:-:S04]  /*10b60*/  SHF.L.U32 R9, R9, 0x1f, RZ ;  /* 0x0000001f09097819 */ /* 0x008fc800000006ff */
[----:B------:R-:W0:Y:S02]  /*10b70*/  SYNCS.PHASECHK.TRANS64.TRYWAIT P0, [R8+URZ+0x34840], R9 ;  /* 0x03484009080075a7 */ /* 0x000e24000800017f */
[----:B0-----:R-:W-:Y:S05]  /*10b80*/  @!P0 BRA `(.L_x_319) ;  /* 0x0000003000dc8947 */ /* 0x001fea0003800000 */
.L_x_389:
[----:B------:R-:W1:Y:S02]  /*10b90*/  S2R R10, SR_TID.X ;  /* 0x00000000000a7919 */ /* 0x000e640000002100 */
[----:B-1----:R-:W-:-:S04]  /*10ba0*/  LOP3.LUT R10, R10, 0x7f, RZ, 0xc0, !PT ;  /* 0x0000007f0a0a7812 */ /* 0x002fc800078ec0ff */
[----:B------:R-:W-:-:S13]  /*10bb0*/  ISETP.NE.AND P0, PT, R10, RZ, PT ;  /* 0x000000ff0a00720c */ /* 0x000fda0003f05270 */
[----:B------:R-:W-:Y:S05]  /*10bc0*/  @P0 BRA `(.L_x_320) ;  /* 0x00000000001c0947 */ /* 0x000fea0003800000 */
[----:B------:R-:W1:Y:S01]  /*10bd0*/  S2R R10, SR_TID.X ;  /* 0x00000000000a7919 */ /* 0x000e620000002100 */
[----:B0-----:R-:W-:-:S04]  /*10be0*/  MOV R9, 0xb000 ;  /* 0x0000b00000097802 */ /* 0x001fc80000000f00 */
[----:B------:R2:W-:Y:S01]  /*10bf0*/  SYNCS.ARRIVE.TRANS64 RZ, [R8+URZ+0x34830], R9 ;  /* 0x0348300908ff79a7 */ /* 0x0005e2000800003f */
[----:B-1----:R-:W-:-:S04]  /*10c00*/  LOP3.LUT R10, R10, 0x1f, RZ, 0xc0, !PT ;  /* 0x0000001f0a0a7812 */ /* 0x002fc800078ec0ff */
[----:B------:R-:W-:-:S13]  /*10c10*/  ISETP.NE.AND P1, PT, R10, RZ, PT ;  /* 0x000000ff0a00720c */ /* 0x000fda0003f25270 */
[----:B--2---:R-:W-:Y:S05]  /*10c20*/  @!P1 BRA `(.L_x_320) ;  /* 0x0000000000049947 */ /* 0x004fea0003800000 */
[----:B------:R-:W-:Y:S01]  /*10c30*/  BPT.TRAP 0x1 ;  /* 0x000000040000795c */ /* 0x000fe20000300000 */
.L_x_320:
[----:B------:R-:W2:Y:S01]  /*10c40*/  LDL R11, [R1] ;  /* 0x00000000010b7983 */ /* 0x000ea20000100800 */
[----:B------:R-:W-:-:S03]  /*10c50*/  MOV R13, 0x400 ;  /* 0x00000400000d7802 */ /* 0x000fc60000000f00 */
[----:B------:R-:W3:Y:S04]  /*10c60*/  LDL R10, [R1+0xc] ;  /* 0x00000c00010a7983 */ /* 0x000ee80000100800 */
[----:B0-----:R-:W4:Y:S01]  /*10c70*/  LDL R9, [R1+0x4] ;  /* 0x0000040001097983 */ /* 0x001f220000100800 */
[----:B------:R-:W0:Y:S01]  /*10c80*/  S2R R14, SR_CgaCtaId ;  /* 0x00000000000e7919 */ /* 0x000e220000008800 */
[----:B------:R-:W-:Y:S01]  /*10c90*/  R2UR UR9, R8 ;  /* 0x00000000080972ca */ /* 0x000fe200000e0000 */
[----:B------:R-:W-:Y:S01]  /*10ca0*/  UIADD3 UR4, UP0, UR36, 0x370, URZ ;  /* 0x0000037024047890 */ /* 0x000fe2000ff1e03f */
[----:B------:R-:W-:Y:S02]  /*10cb0*/  R2UR UR12, R4 ;  /* 0x00000000040c72ca */ /* 0x000fe400000e0000 */
[----:B-----5:R-:W-:-:S02]  /*10cc0*/  R2UR UR13, R5 ;  /* 0x00000000050d72ca */ /* 0x020fc400000e0000 */
[----:B0-----:R-:W-:-:S07]  /*10cd0*/  LEA R13, R14, R13, 0x18 ;  /* 0x0000000d0e0d7211 */ /* 0x001fce00078ec0ff */
[----:B------:R-:W-:Y:S01]  /*10ce0*/  UIADD3 UR9, UR9, 0x34830, URZ ;  /* 0x0003483009097890 */ /* 0x000fe2000fffe03f */
[----:B------:R-:W-:Y:S01]  /*10cf0*/  UMOV UR10, URZ ;  /* 0x0000003f000a7c82 */ /* 0x000fe20008000000 */
[----:B------:R-:W-:Y:S01]  /*10d00*/  UMOV UR7, 0x14f00000 ;  /* 0x14f0000000077882 */ /* 0x000fe20000000000 */
[----:B------:R-:W-:Y:S01]  /*10d10*/  UMOV UR15, 0x40 ;  /* 0x00000040000f7882 */ /* 0x000fe20000000000 */
[----:B--2---:R-:W-:Y:S01]  /*10d20*/  IMAD R8, R11, 0xb000, R13 ;  /* 0x0000b0000b087824 */ /* 0x004fe200078e020d */
[----:B---3--:R-:W-:-:S04]  /*10d30*/  R2UR UR11, R10 ;  /* 0x000000000a0b72ca */ /* 0x008fc800000e0000 */
[----:B------:R-:W-:Y:S02]  /*10d40*/  R2UR UR6, R8 ;  /* 0x00000000080672ca */ /* 0x000fe400000e0000 */
[----:B----4-:R-:W-:-:S11]  /*10d50*/  R2UR UR5, R9 ;  /* 0x00000000090572ca */ /* 0x010fd600000e0000 */
[----:B------:R-:W-:Y:S02]  /*10d60*/  UIADD3 UR8, UR6, 0x1e400, URZ ;  /* 0x0001e40006087890 */ /* 0x000fe4000fffe03f */
[----:B------:R-:W-:Y:S02]  /*10d70*/  UIMAD UR11, UR11, 0xb0, UR5 ;  /* 0x000000b00b0b78a4 */ /* 0x000fe4000f8e0205 */
[----:B------:R-:W-:Y:S02]  /*10d80*/  UIADD3.X UR5, URZ, UR37, URZ, UP0, !UPT ;  /* 0x000000253f057290 */ /* 0x000fe400087fe43f */
[----:B------:R-:W-:-:S03]  /*10d90*/  UIADD3 UR14, UR6, 0x23c00, URZ ;  /* 0x00023c00060e7890 */ /* 0x000fc6000fffe03f */
[----:B------:R-:W-:-:S04]  /*10da0*/  UMOV UR6, 0x0 ;  /* 0x0000000000067882 */ /* 0x000fc80000000000 */
[----:B------:R0:W-:Y:S02]  /*10db0*/  UTMALDG.4D [UR8], [UR4], desc[UR6] ;  /* 0x00000608040075b4 */ /* 0x0001e40008019000 */
[----:B0-----:R-:W-:Y:S01]  /*10dc0*/  UMOV UR8, UR14 ;  /* 0x0000000e00087c82 */ /* 0x001fe20008000000 */
[----:B------:R-:W-:Y:S02]  /*10dd0*/  UMOV UR10, UR15 ;  /* 0x0000000f000a7c82 */ /* 0x000fe40008000000 */
[----:B------:R0:W-:Y:S02]  /*10de0*/  UTMALDG.4D [UR8], [UR4], desc[UR6] ;  /* 0x00000608040075b4 */ /* 0x0001e40008019000 */
[----:B0-----:R-:W-:Y:S01]  /*10df0*/  NOP ;  /* 0x0000000000007918 */ /* 0x001fe20000000000 */
.L_x_317:
[----:B------:R-:W2:Y:S01]  /*10e00*/  LDL.LU R11, [R1+0x28] ;  /* 0x00002800010b7983 */ /* 0x000ea20000300800 */
[----:B------:R-:W-:Y:S01]  /*10e10*/  MOV R9, 0x400 ;  /* 0x0000040000097802 */ /* 0x000fe20000000f00 */
[----:B------:R-:W-:Y:S05]  /*10e20*/  WARPSYNC.ALL ;  /* 0x0000000000007948 */ /* 0x000fea0003800000 */
[----:B------:R-:W0:Y:S01]  /*10e30*/  S2R R10, SR_CgaCtaId ;  /* 0x00000000000a7919 */ /* 0x000e220000008800 */
[----:B------:R-:W-:-:S13]  /*10e40*/  ELECT P0, URZ, PT ;  /* 0x00000000003f782f */ /* 0x000fda0003800000 */
[----:B------:R-:W-:Y:S01]  /*10e50*/  @P0 R2UR UR13, R6 ;  /* 0x00000000060d02ca */ /* 0x000fe200000e0000 */
[----:B------:R-:W-:Y:S01]  /*10e60*/  UIADD3 UR4, UP0, UR36, 0x270, URZ ;  /* 0x0000027024047890 */ /* 0x000fe2000ff1e03f */
[----:B------:R-:W-:Y:S01]  /*10e70*/  @P0 R2UR UR12, R18 ;  /* 0x00000000120c02ca */ /* 0x000fe200000e0000 */
[----:B------:R-:W-:Y:S01]  /*10e80*/  UMOV UR6, 0x0 ;  /* 0x0000000000067882 */ /* 0x000fe20000000000 */
[----:B------:R-:W-:Y:S01]  /*10e90*/  @P0 R2UR UR11, R17 ;  /* 0x00000000110b02ca */ /* 0x000fe200000e0000 */
[----:B------:R-:W-:Y:S01]  /*10ea0*/  UIADD3.X UR5, URZ, UR37, URZ, UP0, !UPT ;  /* 0x000000253f057290 */ /* 0x000fe200087fe43f */
[----:B------:R-:W-:Y:S01]  /*10eb0*/  BSSY B0, `(.L_x_321) ;  /* 0x000001b000007945 */ /* 0x000fe20003800000 */
[----:B------:R-:W-:Y:S01]  /*10ec0*/  UMOV UR7, 0x12f00000 ;  /* 0x12f0000000077882 */ /* 0x000fe20000000000 */
[----:B------:R-:W-:Y:S01]  /*10ed0*/  UMOV UR10, URZ ;  /* 0x0000003f000a7c82 */ /* 0x000fe20008000000 */
[----:B------:R-:W-:Y:S01]  /*10ee0*/  UMOV UR14, 0x0 ;  /* 0x00000000000e7882 */ /* 0x000fe20000000000 */
[----:B------:R-:W-:Y:S01]  /*10ef0*/  UMOV UR15, 0x12f00000 ;  /* 0x12f00000000f7882 */ /* 0x000fe20000000000 */
[----:B------:R-:W-:Y:S01]  /*10f00*/  @P0 IMAD.MOV.U32 R8, RZ, RZ, 0x8000 ;  /* 0x00008000ff080424 */ /* 0x000fe200078e00ff */
[----:B0-----:R-:W-:Y:S01]  /*10f10*/  LEA R9, R10, R9, 0x18 ;  /* 0x000000090a097211 */ /* 0x001fe200078ec0ff */
[----:B------:R-:W-:Y:S03]  /*10f20*/  BAR.SYNC.DEFER_BLOCKING 0x8, 0x120 ;  /* 0x0204800000007b1d */ /* 0x000fe60000010000 */
[----:B------:R-:W-:-:S13]  /*10f30*/  R2UR UR16, R9 ;  /* 0x00000000091072ca */ /* 0x000fda00000e0000 */
[----:B------:R-:W-:Y:S02]  /*10f40*/  UIADD3 UR8, UR16, 0x16400, URZ ;  /* 0x0001640010087890 */ /* 0x000fe4000fffe03f */
[----:B------:R-:W-:Y:S01]  /*10f50*/  UIADD3 UR9, UR16, 0x34800, URZ ;  /* 0x0003480010097890 */ /* 0x000fe2000fffe03f */
[----:B------:R0:W-:Y:S08]  /*10f60*/  @P0 SYNCS.ARRIVE.TRANS64 RZ, [R9+URZ+0x34800], R8 ;  /* 0x0348000809ff09a7 */ /* 0x0001f0000800003f */
[----:B------:R1:W-:Y:S02]  /*10f70*/  UTMALDG.4D [UR8], [UR4], desc[UR6] ;  /* 0x00000608040075b4 */ /* 0x0003e40008019000 */
[----:B-1----:R-:W-:Y:S01]  /*10f80*/  @P0 R2UR UR13, R6 ;  /* 0x00000000060d02ca */ /* 0x002fe200000e0000 */
[----:B------:R-:W-:Y:S01]  /*10f90*/  UIADD3 UR8, UR16, 0x1a400, URZ ;  /* 0x0001a40010087890 */ /* 0x000fe2000fffe03f */
[----:B------:R-:W-:Y:S01]  /*10fa0*/  @P0 R2UR UR12, R18 ;  /* 0x00000000120c02ca */ /* 0x000fe200000e0000 */
[----:B------:R-:W-:Y:S01]  /*10fb0*/  UMOV UR10, 0x40 ;  /* 0x00000040000a7882 */ /* 0x000fe20000000000 */
[----:B------:R-:W-:-:S13]  /*10fc0*/  @P0 R2UR UR11, R17 ;  /* 0x00000000110b02ca */ /* 0x000fda00000e0000 */
[----:B------:R0:W-:Y:S01]  /*10fd0*/  UTMALDG.4D [UR8], [UR4], desc[UR14] ;  /* 0x00000e08040075b4 */ /* 0x0001e20008019000 */
[----:B--2---:R-:W-:-:S05]  /*10fe0*/  VIADD R11, R11, 0x1 ;  /* 0x000000010b0b7836 */ /* 0x004fca0000000000 */
[----:B------:R-:W-:Y:S01]  /*10ff0*/  LEA.HI R6, R11, R11, RZ, 0x1 ;  /* 0x0000000b0b067211 */ /* 0x000fe200078f08ff */
[----:B------:R0:W-:Y:S03]  /*11000*/  STL [R1+0x28], R11 ;  /* 0x0000280b01007387 */ /* 0x0001e60000100800 */
[----:B------:R-:W-:-:S05]  /*11010*/  LOP3.LUT R6, R6, 0xfffffffe, RZ, 0xc0, !PT ;  /* 0xfffffffe06067812 */ /* 0x000fca00078ec0ff */
[----:B------:R-:W-:-:S05]  /*11020*/  IMAD.IADD R6, R11, 0x1, -R6 ;  /* 0x000000010b067824 */ /* 0x000fca00078e0a06 */
[----:B------:R-:W-:-:S04]  /*11030*/  SHF.L.U32 R6, R6, 0x1f, RZ ;  /* 0x0000001f06067819 */ /* 0x000fc800000006ff */
[----:B------:R-:W1:Y:S02]  /*11040*/  SYNCS.PHASECHK.TRANS64.TRYWAIT P0, [R9+URZ+0x34820], R6 ;  /* 0x03482006090075a7 */ /* 0x000e64000800017f */
[----:B01----:R-:W-:Y:S05]  /*11050*/  @!P0 BRA `(.L_x_322) ;  /* 0x0000002c00bc8947 */ /* 0x003fea0003800000 */
.L_x_390:
[----:B------:R-:W-:Y:S05]  /*11060*/  BSYNC B0 ;  /* 0x0000000000007941 */ /* 0x000fea0003800000 */
.L_x_321:
[----:B0-----:R-:W2:Y:S01]  /*11070*/  LDL.LU R8, [R1+0x24] ;  /* 0x0000240001087983 */ /* 0x001ea20000300800 */
[----:B------:R-:W-:Y:S01]  /*11080*/  BSSY B0, `(.L_x_323) ;  /* 0x000018c000007945 */ /* 0x000fe20003800000 */
[----:B--2---:R-:W-:-:S13]  /*11090*/  ISETP.GE.AND P0, PT, R8, 0xb1, PT ;  /* 0x000000b10800780c */ /* 0x004fda0003f06270 */
[----:B------:R-:W-:Y:S05]  /*110a0*/  @!P0 BRA `(.L_x_324) ;  /* 0x0000001800248947 */ /* 0x000fea0003800000 */
[----:B------:R-:W2:Y:S01]  /*110b0*/  LDL R8, [R1+0x18] ;  /* 0x0000180001087983 */ /* 0x000ea20000100800 */
[----:B------:R-:W-:Y:S01]  /*110c0*/  IMAD.MOV.U32 R6, RZ, RZ, 0x1 ;  /* 0x00000001ff067424 */ /* 0x000fe200078e00ff */
[----:B------:R-:W-:Y:S01]  /*110d0*/  BSSY B1, `(.L_x_325) ;  /* 0x000008b000017945 */ /* 0x000fe20003800000 */
[----:B--2---:R-:W-:-:S05]  /*110e0*/  IMAD.MOV R14, RZ, RZ, -R8 ;  /* 0x000000ffff0e7224 */ /* 0x004fca00078e0a08 */
[----:B------:R-:W-:-:S05]  /*110f0*/  VIADDMNMX R14, R14, R6, 0xffffffff, !PT ;  /* 0xffffffff0e0e7446 */ /* 0x000fca0007800106 */
[----:B------:R-:W-:-:S05]  /*11100*/  IMAD.IADD R6, R8, 0x1, R14 ;  /* 0x0000000108067824 */ /* 0x000fca00078e020e */
[----:B------:R-:W-:-:S04]  /*11110*/  LOP3.LUT R6, R6, 0x1, RZ, 0xc0, !PT ;  /* 0x0000000106067812 */ /* 0x000fc800078ec0ff */
[----:B------:R-:W-:Y:S01]  /*11120*/  ISETP.NE.U32.AND P0, PT, R6, 0x1, PT ;  /* 0x000000010600780c */ /* 0x000fe20003f05070 */
[----:B------:R-:W-:-:S12]  /*11130*/  VIADD R6, R8, 0xfffffffe ;  /* 0xfffffffe08067836 */ /* 0x000fd80000000000 */
[----:B------:R-:W-:Y:S05]  /*11140*/  @P0 BRA `(.L_x_326) ;  /* 0x00000008000c0947 */ /* 0x000fea0003800000 */
[----:B------:R-:W2:Y:S04]  /*11150*/  LDL R9, [R1] ;  /* 0x0000000001097983 */ /* 0x000ea80000100800 */
[----:B------:R-:W3:Y:S01]  /*11160*/  LDL R8, [R1+0x8] ;  /* 0x0000080001087983 */ /* 0x000ee20000100800 */
[----:B------:R-:W-:Y:S01]  /*11170*/  BSSY B2, `(.L_x_327) ;  /* 0x000007c000027945 */ /* 0x000fe20003800000 */
[----:B--2---:R-:W-:-:S05]  /*11180*/  VIADD R13, R9, 0x1 ;  /* 0x00000001090d7836 */ /* 0x004fca0000000000 */
[----:B------:R-:W-:-:S04]  /*11190*/  ISETP.NE.AND P0, PT, R13, 0x2, PT ;  /* 0x000000020d00780c */ /* 0x000fc80003f05270 */
[----:B------:R-:W-:Y:S02]  /*111a0*/  SEL R15, RZ, 0x1, P0 ;  /* 0x00000001ff0f7807 */ /* 0x000fe40000000000 */
[----:B------:R-:W-:Y:S02]  /*111b0*/  SEL R13, R13, RZ, P0 ;  /* 0x000000ff0d0d7207 */ /* 0x000fe40000000000 */
[----:B---3--:R-:W-:Y:S01]  /*111c0*/  LOP3.LUT R15, R8, R15, RZ, 0x3c, !PT ;  /* 0x0000000f080f7212 */ /* 0x008fe200078e3cff */
[----:B------:R-:W-:Y:S06]  /*111d0*/  @!P6 BRA `(.L_x_328) ;  /* 0x0000000400d4e947 */ /* 0x000fec0003800000 */
[----:B------:R-:W-:Y:S02]  /*111e0*/  ISETP.NE.U32.AND P0, PT, R2, RZ, PT ;  /* 0x000000ff0200720c */ /* 0x000fe40003f05070 */
[----:B------:R-:W-:Y:S02]  /*111f0*/  MOV R8, R5 ;  /* 0x0000000500087202 */ /* 0x000fe40000000f00 */
[----:B------:R-:W-:-:S13]  /*11200*/  ISETP.NE.AND.EX P0, PT, R3, RZ, PT, P0 ;  /* 0x000000ff0300720c */ /* 0x000fda0003f05300 */
[----:B------:R-:W-:Y:S05]  /*11210*/  @!P0 BRA `(.L_x_329) ;  /* 0x0000000000488947 */ /* 0x000fea0003800000 */
[----:B------:R-:W0:Y:S01]  /*11220*/  LDC R18, c[0x0][0x41c] ;  /* 0x00010700ff127b82 */ /* 0x000e220000000800 */
[----:B------:R-:W-:Y:S01]  /*11230*/  ULDC.64 UR4, c[0x0][0x408] ;  /* 0x0001020000047ab9 */ /* 0x000fe20000000a00 */
[----:B------:R-:W-:Y:S01]  /*11240*/  ULDC.64 UR6, c[0x0][0x208] ;  /* 0x0000820000067ab9 */ /* 0x000fe20000000a00 */
[----:B0-----:R-:W-:-:S13]  /*11250*/  ISETP.NE.AND P0, PT, R18, 0x1, PT ;  /* 0x000000011200780c */ /* 0x001fda0003f05270 */
[----:B------:R-:W0:Y:S02]  /*11260*/  @P0 LDC.64 R8, c[0x0][0x420] ;  /* 0x00010800ff080b82 */ /* 0x000e240000000a00 */
[----:B0-----:R-:W-:-:S04]  /*11270*/  @P0 IMAD.HI.U32 R10, R6, R8, RZ ;  /* 0x00000008060a0227 */ /* 0x001fc800078e00ff */
[----:B------:R-:W-:Y:S01]  /*11280*/  IMAD.MOV.U32 R8, RZ, RZ, R6 ;  /* 0x000000ffff087224 */ /* 0x000fe200078e0006 */
[----:B------:R-:W-:Y:S01]  /*11290*/  @P0 SHF.R.U32.HI R8, RZ, R9, R10 ;  /* 0x00000009ff080219 */ /* 0x000fe2000001160a */
[----:B------:R-:W-:-:S03]  /*112a0*/  IMAD R10, R12, UR4, RZ ;  /* 0x000000040c0a7c24 */ /* 0x000fc6000f8e02ff */
[----:B------:R-:W-:Y:S01]  /*112b0*/  SHF.R.S32.HI R9, RZ, 0x1f, R8 ;  /* 0x0000001fff097819 */ /* 0x000fe20000011408 */
[C---:B------:R-:W-:Y:S02]  /*112c0*/  IMAD R17, R0.reuse, UR5, R10 ;  /* 0x0000000500117c24 */ /* 0x040fe4000f8e020a */
[----:B------:R-:W-:-:S04]  /*112d0*/  IMAD.WIDE.U32 R10, R0, UR4, R8 ;  /* 0x00000004000a7c25 */ /* 0x000fc8000f8e0008 */
[----:B------:R-:W-:Y:S01]  /*112e0*/  IMAD.IADD R17, R17, 0x1, R11 ;  /* 0x0000000111117824 */ /* 0x000fe200078e020b */
[----:B------:R-:W-:Y:S01]  /*112f0*/  LEA R2, P0, R10, R2, 0x2 ;  /* 0x000000020a027211 */ /* 0x000fe200078010ff */
[----:B------:R-:W-:-:S03]  /*11300*/  IMAD.MOV R8, RZ, RZ, -R8 ;  /* 0x000000ffff087224 */ /* 0x000fc600078e0a08 */
[----:B------:R-:W-:Y:S01]  /*11310*/  LEA.HI.X R3, R10, R3, R17, 0x2, P0 ;  /* 0x000000030a037211 */ /* 0x000fe200000f1411 */
[----:B------:R-:W-:-:S04]  /*11320*/  IMAD R6, R18, R8, R6 ;  /* 0x0000000812067224 */ /* 0x000fc800078e0206 */
[----:B------:R0:W5:Y:S04]  /*11330*/  LDG.E R8, desc[UR6][R2.64] ;  /* 0x0000000602087981 */ /* 0x000168000c1e1900 */
.L_x_329:
[----:B0-----:R-:W0:Y:S01]  /*11340*/  S2R R3, SR_CgaCtaId ;  /* 0x0000000000037919 */ /* 0x001e220000008800 */
[----:B------:R-:W-:-:S04]  /*11350*/  MOV R2, 0x400 ;  /* 0x0000040000027802 */ /* 0x000fc80000000f00 */
[----:B0-----:R-:W-:Y:S02]  /*11360*/  LEA R2, R3, R2, 0x18 ;  /* 0x0000000203027211 */ /* 0x001fe400078ec0ff */
[----:B------:R-:W-:-:S03]  /*11370*/  SHF.L.U32 R3, R15, 0x1f, RZ ;  /* 0x0000001f0f037819 */ /* 0x000fc600000006ff */
[----:B------:R-:W-:-:S04]  /*11380*/  IMAD R2, R13, 0x8, R2 ;  /* 0x000000080d027824 */ /* 0x000fc800078e0202 */
[----:B------:R-:W0:Y:S02]  /*11390*/  SYNCS.PHASECHK.TRANS64.TRYWAIT P0, [R2+URZ+0x34840], R3 ;  /* 0x03484003020075a7 */ /* 0x000e24000800017f */
[----:B0-----:R-:W-:Y:S05]  /*113a0*/  @!P0 BRA `(.L_x_330) ;  /* 0x0000002c00088947 */ /* 0x001fea0003800000 */
.L_x_391:
[----:B------:R-:W1:Y:S02]  /*113b0*/  S2R R9, SR_TID.X ;  /* 0x0000000000097919 */ /* 0x000e640000002100 */
[----:B-1----:R-:W-:-:S04]  /*113c0*/  LOP3.LUT R9, R9, 0x7f, RZ, 0xc0, !PT ;  /* 0x0000007f09097812 */ /* 0x002fc800078ec0ff */
[----:B------:R-:W-:-:S13]  /*113d0*/  ISETP.NE.AND P1, PT, R9, RZ, PT ;  /* 0x000000ff0900720c */ /* 0x000fda0003f25270 */
[----:B------:R-:W-:Y:S05]  /*113e0*/  @P1 BRA `(.L_x_331) ;  /* 0x00000000001c1947 */ /* 0x000fea0003800000 */
[----:B------:R-:W1:Y:S01]  /*113f0*/  S2R R9, SR_TID.X ;  /* 0x0000000000097919 */ /* 0x000e620000002100 */
[----:B0-----:R-:W-:-:S04]  /*11400*/  IMAD.MOV.U32 R3, RZ, RZ, 0xb000 ;  /* 0x0000b000ff037424 */ /* 0x001fc800078e00ff */
[----:B------:R2:W-:Y:S01]  /*11410*/  SYNCS.ARRIVE.TRANS64 RZ, [R2+URZ+0x34830], R3 ;  /* 0x0348300302ff79a7 */ /* 0x0005e2000800003f */
[----:B-1----:R-:W-:-:S04]  /*11420*/  LOP3.LUT R9, R9, 0x1f, RZ, 0xc0, !PT ;  /* 0x0000001f09097812 */ /* 0x002fc800078ec0ff */
[----:B------:R-:W-:-:S13]  /*11430*/  ISETP.NE.AND P0, PT, R9, RZ, PT ;  /* 0x000000ff0900720c */ /* 0x000fda0003f05270 */
[----:B--2---:R-:W-:Y:S05]  /*11440*/  @!P0 BRA `(.L_x_331) ;  /* 0x0000000000048947 */ /* 0x004fea0003800000 */
[----:B------:R-:W-:Y:S01]  /*11450*/  BPT.TRAP 0x1 ;  /* 0x000000040000795c */ /* 0x000fe20000300000 */
.L_x_331:
[----:B------:R-:W2:Y:S01]  /*11460*/  LDL R17, [R1+0x4] ;  /* 0x0000040001117983 */ /* 0x000ea20000100800 */
[----:B0-----:R-:W-:-:S03]  /*11470*/  MOV R3, 0x400 ;  /* 0x0000040000037802 */ /* 0x001fc60000000f00 */
[----:B------:R-:W3:Y:S04]  /*11480*/  LDL.LU R10, [R1+0x8] ;  /* 0x00000800010a7983 */ /* 0x000ee80000300800 */
[----:B------:R-:W4:Y:S01]  /*11490*/  LDL R9, [R1] ;  /* 0x0000000001097983 */ /* 0x000f220000100800 */
[----:B------:R-:W0:Y:S01]  /*114a0*/  S2R R11, SR_CgaCtaId ;  /* 0x00000000000b7919 */ /* 0x000e220000008800 */
[----:B------:R-:W-:Y:S02]  /*114b0*/  R2UR UR14, R2 ;  /* 0x00000000020e72ca */ /* 0x000fe400000e0000 */
[----:B------:R-:W-:Y:S01]  /*114c0*/  R2UR UR11, R6 ;  /* 0x00000000060b72ca */ /* 0x000fe200000e0000 */
[----:B------:R-:W-:Y:S01]  /*114d0*/  UIADD3 UR4, UP0, UR36, 0x370, URZ ;  /* 0x0000037024047890 */ /* 0x000fe2000ff1e03f */
[----:B------:R-:W-:-:S02]  /*114e0*/  R2UR UR12, R4 ;  /* 0x00000000040c72ca */ /* 0x000fc400000e0000 */
[----:B-----5:R-:W-:Y:S01]  /*114f0*/  R2UR UR13, R8 ;  /* 0x00000000080d72ca */ /* 0x020fe200000e0000 */
[----:B------:R-:W-:Y:S01]  /*11500*/  UIADD3.X UR5, URZ, UR37, URZ, UP0, !UPT ;  /* 0x000000253f057290 */ /* 0x000fe200087fe43f */
[----:B0-----:R-:W-:-:S05]  /*11510*/  LEA R3, R11, R3, 0x18 ;  /* 0x000000030b037211 */ /* 0x001fca00078ec0ff */
[----:B------:R-:W-:-:S05]  /*11520*/  IMAD R2, R13, 0xb000, R3 ;  /* 0x0000b0000d027824 */ /* 0x000fca00078e0203 */
[----:B------:R-:W-:Y:S01]  /*11530*/  R2UR UR8, R2 ;  /* 0x00000000020872ca */ /* 0x000fe200000e0000 */
[----:B------:R-:W-:Y:S01]  /*11540*/  VIADD R3, R3, 0x34800 ;  /* 0x0003480003037836 */ /* 0x000fe20000000000 */
[----:B------:R-:W-:Y:S01]  /*11550*/  UMOV UR10, URZ ;  /* 0x0000003f000a7c82 */ /* 0x000fe20008000000 */
[----:B------:R-:W-:Y:S01]  /*11560*/  UMOV UR6, 0x0 ;  /* 0x0000000000067882 */ /* 0x000fe20000000000 */
[----:B------:R-:W-:Y:S01]  /*11570*/  UMOV UR7, 0x14f00000 ;  /* 0x14f0000000077882 */ /* 0x000fe20000000000 */
[----:B------:R-:W-:-:S08]  /*11580*/  UMOV UR16, 0x40 ;  /* 0x0000004000107882 */ /* 0x000fd00000000000 */
[----:B------:R-:W-:Y:S01]  /*11590*/  UIADD3 UR15, UR8, 0x23c00, URZ ;  /* 0x00023c00080f7890 */ /* 0x000fe2000fffe03f */
[----:B--2---:R-:W-:-:S13]  /*115a0*/  R2UR UR9, R17 ;  /* 0x00000000110972ca */ /* 0x004fda00000e0000 */
[----:B------:R-:W-:Y:S02]  /*115b0*/  UIMAD UR11, UR11, 0xb0, UR9 ;  /* 0x000000b00b0b78a4 */ /* 0x000fe4000f8e0209 */
[----:B------:R-:W-:Y:S02]  /*115c0*/  UIADD3 UR9, UR14, 0x34830, URZ ;  /* 0x000348300e097890 */ /* 0x000fe4000fffe03f */
[----:B------:R-:W-:Y:S01]  /*115d0*/  UIADD3 UR14, UR8, 0x1e400, URZ ;  /* 0x0001e400080e7890 */ /* 0x000fe2000fffe03f */
[----:B---3--:R-:W-:Y:S01]  /*115e0*/  SHF.L.U32 R2, R10, 0x1f, RZ ;  /* 0x0000001f0a027819 */ /* 0x008fe200000006ff */
[----:B----4-:R-:W-:-:S05]  /*115f0*/  IMAD R3, R9, 0x8, R3 ;  /* 0x0000000809037824 */ /* 0x010fca00078e0203 */
[----:B------:R-:W-:Y:S02]  /*11600*/  UMOV UR8, UR14 ;  /* 0x0000000e00087c82 */ /* 0x000fe40008000000 */
[----:B------:R0:W-:Y:S02]  /*11610*/  UTMALDG.4D [UR8], [UR4], desc[UR6] ;  /* 0x00000608040075b4 */ /* 0x0001e40008019000 */
[----:B0-----:R-:W-:Y:S01]  /*11620*/  UMOV UR8, UR15 ;  /* 0x0000000f00087c82 */ /* 0x001fe20008000000 */
[----:B------:R-:W-:Y:S02]  /*11630*/  UMOV UR10, UR16 ;  /* 0x00000010000a7c82 */ /* 0x000fe40008000000 */
[----:B------:R0:W-:Y:S01]  /*11640*/  UTMALDG.4D [UR8], [UR4], desc[UR6] ;  /* 0x00000608040075b4 */ /* 0x0001e20008019000 */
[----:B------:R-:W1:Y:S02]  /*11650*/  SYNCS.PHASECHK.TRANS64.TRYWAIT P0, [R3+URZ+0x60], R2 ;  /* 0x00006002030075a7 */ /* 0x000e64000800017f */
[----:B01----:R-:W-:Y:S05]  /*11660*/  @!P0 BRA `(.L_x_332) ;  /* 0x00000028006c8947 */ /* 0x003fea0003800000 */
.L_x_392:
[----:B------:R-:W-:Y:S05]  /*11670*/  @P1 BRA `(.L_x_333) ;  /* 0x0000000000301947 */ /* 0x000fea0003800000 */
[----:B------:R-:W1:Y:S01]  /*11680*/  S2R R9, SR_TID.X ;  /* 0x0000000000097919 */ /* 0x000e620000002100 */
[----:B------:R-:W-:Y:S01]  /*11690*/  MOV R10, 0x400 ;  /* 0x00000400000a7802 */ /* 0x000fe20000000f00 */
[----:B------:R-:W2:Y:S01]  /*116a0*/  S2R R11, SR_CgaCtaId ;  /* 0x00000000000b7919 */ /* 0x000ea20000008800 */
[----:B-1----:R-:W-:Y:S02]  /*116b0*/  LOP3.LUT R17, R9, 0x1f, RZ, 0xc0, !PT ;  /* 0x0000001f09117812 */ /* 0x002fe400078ec0ff */
[----:B------:R-:W3:Y:S02]  /*116c0*/  LDL R9, [R1] ;  /* 0x0000000001097983 */ /* 0x000ee40000100800 */
[----:B------:R-:W-:Y:S02]  /*116d0*/  ISETP.NE.AND P0, PT, R17, RZ, PT ;  /* 0x000000ff1100720c */ /* 0x000fe40003f05270 */
[----:B--2---:R-:W-:Y:S02]  /*116e0*/  LEA R10, R11, R10, 0x18 ;  /* 0x0000000a0b0a7211 */ /* 0x004fe400078ec0ff */
[----:B0-----:R-:W-:-:S03]  /*116f0*/  MOV R3, 0xb000 ;  /* 0x0000b00000037802 */ /* 0x001fc60000000f00 */
[----:B---3--:R-:W-:-:S04]  /*11700*/  IMAD R2, R9, 0x8, R10 ;  /* 0x0000000809027824 */ /* 0x008fc800078e020a */
[----:B------:R1:W-:Y:S02]  /*11710*/  SYNCS.ARRIVE.TRANS64 RZ, [R2+URZ+0x34850], R3 ;  /* 0x0348500302ff79a7 */ /* 0x0003e4000800003f */
[----:B------:R-:W-:Y:S05]  /*11720*/  @!P0 BRA `(.L_x_333) ;  /* 0x0000000000048947 */ /* 0x000fea0003800000 */
[----:B------:R-:W-:Y:S01]  /*11730*/  BPT.TRAP 0x1 ;  /* 0x000000040000795c */ /* 0x000fe20000300000 */
.L_x_333:
[----:B01----:R-:W2:Y:S01]  /*11740*/  LDL.LU R2, [R1+0xc] ;  /* 0x00000c0001027983 */ /* 0x003ea20000300800 */
[----:B------:R-:W-:-:S03]  /*11750*/  MOV R10, 0x400 ;  /* 0x00000400000a7802 */ /* 0x000fc60000000f00 */
[----:B------:R-:W3:Y:S04]  /*11760*/  LDL.LU R9, [R1] ;  /* 0x0000000001097983 */ /* 0x000ee80000300800 */
[----:B------:R-:W4:Y:S01]  /*11770*/  LDL R3, [R1+0x4] ;  /* 0x0000040001037983 */ /* 0x000f220000100800 */
[----:B------:R-:W0:Y:S01]  /*11780*/  S2R R11, SR_CgaCtaId ;  /* 0x00000000000b7919 */ /* 0x000e220000008800 */
[----:B------:R-:W-:Y:S01]  /*11790*/  R2UR UR13, R5 ;  /* 0x00000000050d72ca */ /* 0x000fe200000e0000 */
[----:B------:R-:W-:Y:S01]  /*117a0*/  UIADD3 UR4, UP0, UR36, 0x470, URZ ;  /* 0x0000047024047890 */ /* 0x000fe2000ff1e03f */
[----:B------:R-:W-:Y:S02]  /*117b0*/  R2UR UR12, R4 ;  /* 0x00000000040c72ca */ /* 0x000fe400000e0000 */
[----:B0-----:R-:W-:Y:S01]  /*117c0*/  LEA R10, R11, R10, 0x18 ;  /* 0x0000000a0b0a7211 */ /* 0x001fe200078ec0ff */
[----:B------:R-:W-:Y:S01]  /*117d0*/  UMOV UR10, URZ ;  /* 0x0000003f000a7c82 */ /* 0x000fe20008000000 */
[----:B------:R-:W-:Y:S01]  /*117e0*/  UMOV UR6, 0x0 ;  /* 0x0000000000067882 */ /* 0x000fe20000000000 */
[----:B------:R-:W-:Y:S01]  /*117f0*/  UMOV UR7, 0x14f00000 ;  /* 0x14f0000000077882 */ /* 0x000fe20000000000 */
[----:B------:R-:W-:Y:S01]  /*11800*/  UMOV UR15, 0x40 ;  /* 0x00000040000f7882 */ /* 0x000fe20000000000 */
[----:B------:R0:W-:Y:S01]  /*11810*/  STL [R1+0xc], R6 ;  /* 0x00000c0601007387 */ /* 0x0001e20000100800 */
[----:B------:R-:W-:Y:S01]  /*11820*/  IMAD.MOV.U32 R5, RZ, RZ, R8 ;  /* 0x000000ffff057224 */ /* 0x000fe200078e0008 */
[----:B--2---:R-:W-:Y:S01]  /*11830*/  R2UR UR11, R2 ;  /* 0x00000000020b72ca */ /* 0x004fe200000e0000 */
[----:B---3--:R-:W-:-:S05]  /*11840*/  IMAD R2, R9, 0x8, R10 ;  /* 0x0000000809027824 */ /* 0x008fca00078e020a */
[----:B------:R-:W-:Y:S01]  /*11850*/  R2UR UR9, R2 ;  /* 0x00000000020972ca */ /* 0x000fe200000e0000 */
[----:B------:R-:W-:Y:S01]  /*11860*/  IMAD R2, R9, 0xb000, R10 ;  /* 0x0000b00009027824 */ /* 0x000fe200078e020a */
[----:B----4-:R-:W-:-:S04]  /*11870*/  R2UR UR5, R3 ;  /* 0x00000000030572ca */ /* 0x010fc800000e0000 */
[----:B------:R-:W-:-:S07]  /*11880*/  R2UR UR14, R2 ;  /* 0x00000000020e72ca */ /* 0x000fce00000e0000 */
[----:B------:R-:W-:Y:S02]  /*11890*/  UIADD3 UR9, UR9, 0x34850, URZ ;  /* 0x0003485009097890 */ /* 0x000fe4000fffe03f */
[----:B------:R-:W-:Y:S02]  /*118a0*/  UIMAD UR11, UR11, 0xb0, UR5 ;  /* 0x000000b00b0b78a4 */ /* 0x000fe4000f8e0205 */
[----:B------:R-:W-:Y:S02]  /*118b0*/  UIADD3.X UR5, URZ, UR37, URZ, UP0, !UPT ;  /* 0x000000253f057290 */ /* 0x000fe400087fe43f */
[----:B------:R-:W-:Y:S02]  /*118c0*/  UIADD3 UR8, UR14, 0x400, URZ ;  /* 0x000004000e087890 */ /* 0x000fe4000fffe03f */
[----:B------:R-:W-:-:S07]  /*118d0*/  UIADD3 UR14, UR14, 0x5c00, URZ ;  /* 0x00005c000e0e7890 */ /* 0x000fce000fffe03f */
[----:B------:R1:W-:Y:S02]  /*118e0*/  UTMALDG.4D [UR8], [UR4], desc[UR6] ;  /* 0x00000608040075b4 */ /* 0x0003e40008019000 */
[----:B-1----:R-:W-:Y:S01]  /*118f0*/  UMOV UR8, UR14 ;  /* 0x0000000e00087c82 */ /* 0x002fe20008000000 */
[----:B------:R-:W-:Y:S02]  /*11900*/  UMOV UR10, UR15 ;  /* 0x0000000f000a7c82 */ /* 0x000fe40008000000 */
[----:B------:R0:W-:Y:S02]  /*11910*/  UTMALDG.4D [UR8], [UR4], desc[UR6] ;  /* 0x00000608040075b4 */ /* 0x0001e40008019000 */
[----:B0-----:R-:W-:Y:S01]  /*11920*/  NOP ;  /* 0x0000000000007918 */ /* 0x001fe20000000000 */
.L_x_328:
[----:B------:R-:W-:Y:S05]  /*11930*/  BSYNC B2 ;  /* 0x0000000000027941 */ /* 0x000fea0003800000 */
.L_x_327:
[----:B------:R-:W2:Y:S04]  /*11940*/  LDL.LU R2, [R1+0x18] ;  /* 0x0000180001027983 */ /* 0x000ea80000300800 */
[----:B------:R0:W-:Y:S04]  /*11950*/  STL [R1], R13 ;  /* 0x0000000d01007387 */ /* 0x0001e80000100800 */
[----:B------:R0:W-:Y:S02]  /*11960*/  STL [R1+0x8], R15 ;  /* 0x0000080f01007387 */ /* 0x0001e40000100800 */
[----:B0-2---:R-:W-:-:S07]  /*11970*/  VIADD R6, R2, 0xfffffffd ;  /* 0xfffffffd02067836 */ /* 0x005fce0000000000 */
.L_x_326:
[----:B------:R-:W-:Y:S05]  /*11980*/  BSYNC B1 ;  /* 0x0000000000017941 */ /* 0x000fea0003800000 */
.L_x_325:
[----:B------:R-:W-:-:S05]  /*11990*/  IMAD.MOV R14, RZ, RZ, -R14 ;  /* 0x000000ffff0e7224 */ /* 0x000fca00078e0a0e */
[----:B------:R-:W-:-:S13]  /*119a0*/  ISETP.NE.AND P0, PT, R7, R14, PT ;  /* 0x0000000e0700720c */ /* 0x000fda0003f05270 */
[----:B------:R-:W-:Y:S05]  /*119b0*/  @!P0 BRA `(.L_x_324) ;  /* 0x0000000c00e08947 */ /* 0x000fea0003800000 */
[----:B------:R-:W-:-:S07]  /*119c0*/  IMAD.MOV.U32 R10, RZ, RZ, R5 ;  /* 0x000000ffff0a7224 */ /* 0x000fce00078e0005 */
.L_x_348:
[----:B------:R-:W2:Y:S04]  /*119d0*/  LDL R3, [R1] ;  /* 0x0000000001037983 */ /* 0x000ea80000100800 */
[----:B------:R-:W3:Y:S01]  /*119e0*/  LDL R2, [R1+0x8] ;  /* 0x0000080001027983 */ /* 0x000ee20000100800 */
[----:B------:R-:W-:Y:S05]  /*119f0*/  YIELD ;  /* 0x0000000000007946 */ /* 0x000fea0003800000 */
[----:B------:R-:W-:Y:S01]  /*11a00*/  BSSY B1, `(.L_x_334) ;  /* 0x0000077000017945 */ /* 0x000fe20003800000 */
[----:B--2---:R-:W-:-:S05]  /*11a10*/  VIADD R7, R3, 0x1 ;  /* 0x0000000103077836 */ /* 0x004fca0000000000 */
[----:B------:R-:W-:-:S04]  /*11a20*/  ISETP.NE.AND P0, PT, R7, 0x2, PT ;  /* 0x000000020700780c */ /* 0x000fc80003f05270 */
[----:B------:R-:W-:Y:S02]  /*11a30*/  SEL R8, RZ, 0x1, P0 ;  /* 0x00000001ff087807 */ /* 0x000fe40000000000 */
[----:B------:R-:W-:Y:S02]  /*11a40*/  SEL R7, R7, RZ, P0 ;  /* 0x000000ff07077207 */ /* 0x000fe40000000000 */
[----:B---3--:R-:W-:Y:S01]  /*11a50*/  LOP3.LUT R8, R2, R8, RZ, 0x3c, !PT ;  /* 0x0000000802087212 */ /* 0x008fe200078e3cff */
[----:B0-----:R-:W-:Y:S06]  /*11a60*/  @!P6 BRA `(.L_x_335) ;  /* 0x0000000400c0e947 */ /* 0x001fec0003800000 */
[----:B------:R-:W-:Y:S01]  /*11a70*/  ULDC.64 UR4, c[0x0][0x3f8] ;  /* 0x0000fe0000047ab9 */ /* 0x000fe20000000a00 */
[----:B------:R-:W-:Y:S01]  /*11a80*/  IMAD.MOV.U32 R9, RZ, RZ, R6 ;  /* 0x000000ffff097224 */ /* 0x000fe200078e0006 */
[----:B------:R-:W-:-:S04]  /*11a90*/  ISETP.NE.U32.AND P0, PT, RZ, UR4, PT ;  /* 0x00000004ff007c0c */ /* 0x000fc8000bf05070 */
[----:B------:R-:W-:-:S13]  /*11aa0*/  ISETP.NE.AND.EX P0, PT, RZ, UR5, PT, P0 ;  /* 0x00000005ff007c0c */ /* 0x000fda000bf05300 */
        /* <DEDUP_REMOVED lines=10> */
[----:B------:R-:W-:Y:S01]  /*11b50*/  IADD3 R3, -R2, RZ, RZ ;  /* 0x000000ff02037210 */ /* 0x000fe20007ffe1ff */
[----:B------:R-:W-:-:S04]  /*11b60*/  IMAD R10, R0, UR7, R10 ;  /* 0x00000007000a7c24 */ /* 0x000fc8000f8e020a */
[----:B------:R-:W-:Y:S01]  /*11b70*/  IMAD R9, R9, R3, R6 ;  /* 0x0000000309097224 */ /* 0x000fe200078e0206 */
[----:B------:R-:W-:-:S03]  /*11b80*/  SHF.R.S32.HI R3, RZ, 0x1f, R2 ;  /* 0x0000001fff037819 */ /* 0x000fc60000011402 */
[----:B------:R-:W-:-:S04]  /*11b90*/  IMAD.WIDE.U32 R2, R0, UR6, R2 ;  /* 0x0000000600027c25 */ /* 0x000fc8000f8e0002 */
[----:B------:R-:W-:Y:S01]  /*11ba0*/  IMAD.IADD R3, R10, 0x1, R3 ;  /* 0x000000010a037824 */ /* 0x000fe200078e0203 */
[----:B------:R-:W-:-:S04]  /*11bb0*/  LEA R10, P0, R2, UR4, 0x2 ;  /* 0x00000004020a7c11 */ /* 0x000fc8000f8010ff */
[----:B------:R-:W-:-:S05]  /*11bc0*/  LEA.HI.X R11, R2, UR5, R3, 0x2, P0 ;  /* 0x00000005020b7c11 */ /* 0x000fca00080f1403 */
[----:B------:R0:W5:Y:S04]  /*11bd0*/  LDG.E R10, desc[UR8][R10.64] ;  /* 0x000000080a0a7981 */ /* 0x000168000c1e1900 */
.L_x_336:
[----:B------:R-:W1:Y:S01]  /*11be0*/  S2R R3, SR_CgaCtaId ;  /* 0x0000000000037919 */ /* 0x000e620000008800 */
[----:B------:R-:W-:-:S04]  /*11bf0*/  MOV R2, 0x400 ;  /* 0x0000040000027802 */ /* 0x000fc80000000f00 */
[----:B-1----:R-:W-:Y:S02]  /*11c00*/  LEA R2, R3, R2, 0x18 ;  /* 0x0000000203027211 */ /* 0x002fe400078ec0ff */
[----:B------:R-:W-:-:S03]  /*11c10*/  SHF.L.U32 R3, R8, 0x1f, RZ ;  /* 0x0000001f08037819 */ /* 0x000fc600000006ff */
[----:B------:R-:W-:-:S04]  /*11c20*/  IMAD R2, R7, 0x8, R2 ;  /* 0x0000000807027824 */ /* 0x000fc800078e0202 */
[----:B------:R-:W1:Y:S02]  /*11c30*/  SYNCS.PHASECHK.TRANS64.TRYWAIT P0, [R2+URZ+0x34840], R3 ;  /* 0x03484003020075a7 */ /* 0x000e64000800017f */
[----:B-1----:R-:W-:Y:S05]  /*11c40*/  @!P0 BRA `(.L_x_337) ;  /* 0x0000002400088947 */ /* 0x002fea0003800000 */
.L_x_393:
[----:B0-----:R-:W0:Y:S02]  /*11c50*/  S2R R11, SR_TID.X ;  /* 0x00000000000b7919 */ /* 0x001e240000002100 */
[----:B0-----:R-:W-:-:S04]  /*11c60*/  LOP3.LUT R11, R11, 0x7f, RZ, 0xc0, !PT ;  /* 0x0000007f0b0b7812 */ /* 0x001fc800078ec0ff */
[----:B------:R-:W-:-:S13]  /*11c70*/  ISETP.NE.AND P0, PT, R11, RZ, PT ;  /* 0x000000ff0b00720c */ /* 0x000fda0003f05270 */
[----:B------:R-:W-:Y:S05]  /*11c80*/  @P0 BRA `(.L_x_338) ;  /* 0x00000000001c0947 */ /* 0x000fea0003800000 */
[----:B------:R-:W0:Y:S01]  /*11c90*/  S2R R11, SR_TID.X ;  /* 0x00000000000b7919 */ /* 0x000e220000002100 */
[----:B-1----:R-:W-:-:S04]  /*11ca0*/  IMAD.MOV.U32 R3, RZ, RZ, 0xb000 ;  /* 0x0000b000ff037424 */ /* 0x002fc800078e00ff */
[----:B------:R2:W-:Y:S01]  /*11cb0*/  SYNCS.ARRIVE.TRANS64 RZ, [R2+URZ+0x34830], R3 ;  /* 0x0348300302ff79a7 */ /* 0x0005e2000800003f */
[----:B0-----:R-:W-:-:S04]  /*11cc0*/  LOP3.LUT R11, R11, 0x1f, RZ, 0xc0, !PT ;  /* 0x0000001f0b0b7812 */ /* 0x001fc800078ec0ff */
[----:B------:R-:W-:-:S13]  /*11cd0*/  ISETP.NE.AND P1, PT, R11, RZ, PT ;  /* 0x000000ff0b00720c */ /* 0x000fda0003f25270 */
[----:B--2---:R-:W-:Y:S05]  /*11ce0*/  @!P1 BRA `(.L_x_338) ;  /* 0x0000000000049947 */ /* 0x004fea0003800000 */
[----:B------:R-:W-:Y:S01]  /*11cf0*/  BPT.TRAP 0x1 ;  /* 0x000000040000795c */ /* 0x000fe20000300000 */
.L_x_338:
[----:B------:R-:W2:Y:S01]  /*11d00*/  LDL R15, [R1+0x4] ;  /* 0x00000400010f7983 */ /* 0x000ea20000100800 */
[----:B------:R-:W-:-:S03]  /*11d10*/  MOV R13, 0x400 ;  /* 0x00000400000d7802 */ /* 0x000fc60000000f00 */
[----:B-1----:R-:W3:Y:S04]  /*11d20*/  LDL.LU R3, [R1+0x8] ;  /* 0x0000080001037983 */ /* 0x002ee80000300800 */
        /* <DEDUP_REMOVED lines=30> */
.L_x_394:
        /* <DEDUP_REMOVED lines=8> */
.L_x_340:
[----:B------:R-:W2:Y:S01]  /*11f90*/  LDL.LU R15, [R1+0xc] ;  /* 0x00000c00010f7983 */ /* 0x000ea20000300800 */
[----:B------:R-:W-:-:S03]  /*11fa0*/  MOV R13, 0x400 ;  /* 0x00000400000d7802 */ /* 0x000fc60000000f00 */
[----:B0-----:R-:W3:Y:S04]  /*11fb0*/  LDL.LU R3, [R1] ;  /* 0x0000000001037983 */ /* 0x001ee80000300800 */
[----:B------:R-:W4:Y:S01]  /*11fc0*/  LDL R11, [R1+0x4] ;  /* 0x00000400010b7983 */ /* 0x000f220000100800 */
[----:B------:R-:W0:Y:S01]  /*11fd0*/  S2R R14, SR_CgaCtaId ;  /* 0x00000000000e7919 */ /* 0x000e220000008800 */
[----:B------:R-:W-:Y:S01]  /*11fe0*/  R2UR UR9, R2 ;  /* 0x00000000020972ca */ /* 0x000fe200000e0000 */
[----:B------:R-:W-:Y:S01]  /*11ff0*/  UIADD3 UR4, UP0, UR36, 0x470, URZ ;  /* 0x0000047024047890 */ /* 0x000fe2000ff1e03f */
[----:B------:R-:W-:Y:S02]  /*12000*/  R2UR UR13, R5 ;  /* 0x00000000050d72ca */ /* 0x000fe400000e0000 */
[----:B------:R-:W-:-:S02]  /*12010*/  R2UR UR12, R4 ;  /* 0x00000000040c72ca */ /* 0x000fc400000e0000 */
[----:B0-----:R-:W-:-:S07]  /*12020*/  LEA R13, R14, R13, 0x18 ;  /* 0x0000000d0e0d7211 */ /* 0x001fce00078ec0ff */
[----:B------:R-:W-:Y:S01]  /*12030*/  UIADD3 UR9, UR9, 0x50, URZ ;  /* 0x0000005009097890 */ /* 0x000fe2000fffe03f */
[----:B------:R-:W-:Y:S01]  /*12040*/  UMOV UR10, URZ ;  /* 0x0000003f000a7c82 */ /* 0x000fe20008000000 */
[----:B------:R-:W-:Y:S01]  /*12050*/  UMOV UR7, 0x14f00000 ;  /* 0x14f0000000077882 */ /* 0x000fe20000000000 */
[----:B------:R-:W-:Y:S01]  /*12060*/  UMOV UR15, 0x40 ;  /* 0x00000040000f7882 */ /* 0x000fe20000000000 */
[----:B------:R0:W-:Y:S01]  /*12070*/  STL [R1+0xc], R9 ;  /* 0x00000c0901007387 */ /* 0x0001e20000100800 */
[----:B------:R-:W-:Y:S01]  /*12080*/  IMAD.MOV.U32 R5, RZ, RZ, R10 ;  /* 0x000000ffff057224 */ /* 0x000fe200078e000a */
[----:B--2---:R-:W-:Y:S01]  /*12090*/  R2UR UR11, R15 ;  /* 0x000000000f0b72ca */ /* 0x004fe200000e0000 */
[----:B---3--:R-:W-:Y:S01]  /*120a0*/  IMAD R3, R3, 0xb000, R13 ;  /* 0x0000b00003037824 */ /* 0x008fe200078e020d */
[----:B----4-:R-:W-:-:S04]  /*120b0*/  R2UR UR5, R11 ;  /* 0x000000000b0572ca */ /* 0x010fc800000e0000 */
[----:B------:R-:W-:-:S09]  /*120c0*/  R2UR UR6, R3 ;  /* 0x00000000030672ca */ /* 0x000fd200000e0000 */
[----:B------:R-:W-:-:S04]  /*120d0*/  UIMAD UR11, UR11, 0xb0, UR5 ;  /* 0x000000b00b0b78a4 */ /* 0x000fc8000f8e0205 */
[----:B------:R-:W-:Y:S02]  /*120e0*/  UIADD3 UR8, UR6, 0x400, URZ ;  /* 0x0000040006087890 */ /* 0x000fe4000fffe03f */
[----:B------:R-:W-:Y:S02]  /*120f0*/  UIADD3.X UR5, URZ, UR37, URZ, UP0, !UPT ;  /* 0x000000253f057290 */ /* 0x000fe400087fe43f */
[----:B------:R-:W-:-:S03]  /*12100*/  UIADD3 UR14, UR6, 0x5c00, URZ ;  /* 0x00005c00060e7890 */ /* 0x000fc6000fffe03f */
[----:B------:R-:W-:-:S04]  /*12110*/  UMOV UR6, 0x0 ;  /* 0x0000000000067882 */ /* 0x000fc80000000000 */
[----:B------:R1:W-:Y:S02]  /*12120*/  UTMALDG.4D [UR8], [UR4], desc[UR6] ;  /* 0x00000608040075b4 */ /* 0x0003e40008019000 */
[----:B-1----:R-:W-:Y:S01]  /*12130*/  UMOV UR8, UR14 ;  /* 0x0000000e00087c82 */ /* 0x002fe20008000000 */
[----:B------:R-:W-:Y:S02]  /*12140*/  UMOV UR10, UR15 ;  /* 0x0000000f000a7c82 */ /* 0x000fe40008000000 */
[----:B------:R0:W-:Y:S02]  /*12150*/  UTMALDG.4D [UR8], [UR4], desc[UR6] ;  /* 0x00000608040075b4 */ /* 0x0001e40008019000 */
[----:B0-----:R-:W-:Y:S01]  /*12160*/  NOP ;  /* 0x0000000000007918 */ /* 0x001fe20000000000 */
.L_x_335:
[----:B------:R-:W-:Y:S05]  /*12170*/  BSYNC B1 ;  /* 0x0000000000017941 */ /* 0x000fea0003800000 */
.L_x_334:
[----:B------:R-:W-:Y:S01]  /*12180*/  VIADD R2, R7, 0x1 ;  /* 0x0000000107027836 */ /* 0x000fe20000000000 */
[----:B------:R-:W-:Y:S04]  /*12190*/  BSSY B1, `(.L_x_341) ;  /* 0x0000077000017945 */ /* 0x000fe80003800000 */
[----:B------:R-:W-:-:S04]  /*121a0*/  ISETP.NE.AND P0, PT, R2, 0x2, PT ;  /* 0x000000020200780c */ /* 0x000fc80003f05270 */
[----:B------:R-:W-:Y:S02]  /*121b0*/  SEL R3, RZ, 0x1, P0 ;  /* 0x00000001ff037807 */ /* 0x000fe40000000000 */
[----:B------:R-:W-:Y:S02]  /*121c0*/  SEL R14, R2, RZ, P0 ;  /* 0x000000ff020e7207 */ /* 0x000fe40000000000 */
[----:B------:R-:W-:-:S05]  /*121d0*/  LOP3.LUT R13, R8, R3, RZ, 0x3c, !PT ;  /* 0x00000003080d7212 */ /* 0x000fca00078e3cff */
[----:B------:R0:W-:Y:S04]  /*121e0*/  STL [R1+0x8], R13 ;  /* 0x0000080d01007387 */ /* 0x0001e80000100800 */
[----:B------:R0:W-:Y:S01]  /*121f0*/  STL [R1], R14 ;  /* 0x0000000e01007387 */ /* 0x0001e20000100800 */
[----:B------:R-:W-:Y:S05]  /*12200*/  @!P6 BRA `(.L_x_342) ;  /* 0x0000000400bce947 */ /* 0x000fea0003800000 */
[----:B------:R-:W-:Y:S01]  /*12210*/  ULDC.64 UR4, c[0x0][0x3f8] ;  /* 0x0000fe0000047ab9 */ /* 0x000fe20000000a00 */
[----:B------:R-:W-:Y:S02]  /*12220*/  IADD3 R9, R6, -0x1, RZ ;  /* 0xffffffff06097810 */ /* 0x000fe40007ffe0ff */
[----:B------:R-:W-:-:S04]  /*12230*/  ISETP.NE.U32.AND P0, PT, RZ, UR4, PT ;  /* 0x00000004ff007c0c */ /* 0x000fc8000bf05070 */
[----:B------:R-:W-:-:S13]  /*12240*/  ISETP.NE.AND.EX P0, PT, RZ, UR5, PT, P0 ;  /* 0x00000005ff007c0c */ /* 0x000fda000bf05300 */
[----:B------:R-:W-:Y:S05]  /*12250*/  @!P0 BRA `(.L_x_343) ;  /* 0x0000000000488947 */ /* 0x000fea0003800000 */
        /* <DEDUP_REMOVED lines=13> */
[----:B------:R-:W-:-:S04]  /*12330*/  IMAD.WIDE.U32 R2, R0, UR6, R2 ;  /* 0x0000000600027c25 */ /* 0x000fc8000f8e0002 */
[----:B------:R-:W-:Y:S01]  /*12340*/  IMAD.IADD R3, R10, 0x1, R3 ;  /* 0x000000010a037824 */ /* 0x000fe200078e0203 */
[----:B------:R-:W-:-:S04]  /*12350*/  LEA R10, P0, R2, UR4, 0x2 ;  /* 0x00000004020a7c11 */ /* 0x000fc8000f8010ff */
[----:B------:R-:W-:-:S05]  /*12360*/  LEA.HI.X R11, R2, UR5, R3, 0x2, P0 ;  /* 0x00000005020b7c11 */ /* 0x000fca00080f1403 */
[----:B------:R1:W5:Y:S04]  /*12370*/  LDG.E R10, desc[UR8][R10.64] ;  /* 0x000000080a0a7981 */ /* 0x000368000c1e1900 */
.L_x_343:
[----:B------:R-:W2:Y:S01]  /*12380*/  S2R R3, SR_CgaCtaId ;  /* 0x0000000000037919 */ /* 0x000ea20000008800 */
[----:B------:R-:W-:-:S04]  /*12390*/  MOV R2, 0x400 ;  /* 0x0000040000027802 */ /* 0x000fc80000000f00 */
[----:B--2---:R-:W-:Y:S02]  /*123a0*/  LEA R2, R3, R2, 0x18 ;  /* 0x0000000203027211 */ /* 0x004fe400078ec0ff */
[----:B------:R-:W-:-:S03]  /*123b0*/  SHF.L.U32 R3, R13, 0x1f, RZ ;  /* 0x0000001f0d037819 */ /* 0x000fc600000006ff */
[----:B------:R-:W-:-:S04]  /*123c0*/  IMAD R2, R14, 0x8, R2 ;  /* 0x000000080e027824 */ /* 0x000fc800078e0202 */
[----:B------:R-:W2:Y:S02]  /*123d0*/  SYNCS.PHASECHK.TRANS64.TRYWAIT P0, [R2+URZ+0x34840], R3 ;  /* 0x03484003020075a7 */ /* 0x000ea4000800017f */
[----:B--2---:R-:W-:Y:S05]  /*123e0*/  @!P0 BRA `(.L_x_344) ;  /* 0x0000001c00488947 */ /* 0x004fea0003800000 */
.L_x_395:
[----:B-1----:R-:W1:Y:S02]  /*123f0*/  S2R R11, SR_TID.X ;  /* 0x00000000000b7919 */ /* 0x002e640000002100 */
[----:B-1----:R-:W-:-:S04]  /*12400*/  LOP3.LUT R11, R11, 0x7f, RZ, 0xc0, !PT ;  /* 0x0000007f0b0b7812 */ /* 0x002fc800078ec0ff */
[----:B------:R-:W-:-:S13]  /*12410*/  ISETP.NE.AND P0, PT, R11, RZ, PT ;  /* 0x000000ff0b00720c */ /* 0x000fda0003f05270 */
[----:B------:R-:W-:Y:S05]  /*12420*/  @P0 BRA `(.L_x_345) ;  /* 0x00000000001c0947 */ /* 0x000fea0003800000 */
[----:B------:R-:W1:Y:S01]  /*12430*/  S2R R11, SR_TID.X ;  /* 0x00000000000b7919 */ /* 0x000e620000002100 */
[----:B--2---:R-:W-:-:S04]  /*12440*/  IMAD.MOV.U32 R3, RZ, RZ, 0xb000 ;  /* 0x0000b000ff037424 */ /* 0x004fc800078e00ff */
[----:B------:R3:W-:Y:S01]  /*12450*/  SYNCS.ARRIVE.TRANS64 RZ, [R2+URZ+0x34830], R3 ;  /* 0x0348300302ff79a7 */ /* 0x0007e2000800003f */
[----:B-1----:R-:W-:-:S04]  /*12460*/  LOP3.LUT R11, R11, 0x1f, RZ, 0xc0, !PT ;  /* 0x0000001f0b0b7812 */ /* 0x002fc800078ec0ff */
[----:B------:R-:W-:-:S13]  /*12470*/  ISETP.NE.AND P1, PT, R11, RZ, PT ;  /* 0x000000ff0b00720c */ /* 0x000fda0003f25270 */
[----:B---3--:R-:W-:Y:S05]  /*12480*/  @!P1 BRA `(.L_x_345) ;  /* 0x0000000000049947 */ /* 0x008fea0003800000 */
[----:B------:R-:W-:Y:S01]  /*12490*/  BPT.TRAP 0x1 ;  /* 0x000000040000795c */ /* 0x000fe20000300000 */
.L_x_345:
[----:B0-----:R-:W3:Y:S01]  /*124a0*/  LDL R13, [R1] ;  /* 0x00000000010d7983 */ /* 0x001ee20000100800 */
[----:B------:R-:W-:-:S03]  /*124b0*/  MOV R14, 0x400 ;  /* 0x00000400000e7802 */ /* 0x000fc60000000f00 */
[----:B------:R-:W4:Y:S01]  /*124c0*/  LDL R11, [R1+0x4] ;  /* 0x00000400010b7983 */ /* 0x000f220000100800 */
[----:B------:R-:W0:Y:S01]  /*124d0*/  S2R R15, SR_CgaCtaId ;  /* 0x00000000000f7919 */ /* 0x000e220000008800 */
[----:B------:R-:W-:Y:S01]  /*124e0*/  R2UR UR11, R9 ;  /* 0x00000000090b72ca */ /* 0x000fe200000e0000 */
[----:B------:R-:W-:Y:S01]  /*124f0*/  UIADD3 UR4, UP0, UR36, 0x370, URZ ;  /* 0x0000037024047890 */ /* 0x000fe2000ff1e03f */
[----:B------:R-:W-:Y:S02]  /*12500*/  R2UR UR12, R4 ;  /* 0x00000000040c72ca */ /* 0x000fe400000e0000 */
[----:B0-----:R-:W-:-:S05]  /*12510*/  LEA R14, R15, R14, 0x18 ;  /* 0x0000000e0f0e7211 */ /* 0x001fca00078ec0ff */
[----:B--2---:R-:W-:Y:S01]  /*12520*/  VIADD R2, R14, 0x34800 ;  /* 0x000348000e027836 */ /* 0x004fe20000000000 */
[----:B-----5:R-:W-:Y:S01]  /*12530*/  R2UR UR13, R10 ;  /* 0x000000000a0d72ca */ /* 0x020fe200000e0000 */
[----:B------:R-:W-:Y:S01]  /*12540*/  UMOV UR10, URZ ;  /* 0x0000003f000a7c82 */ /* 0x000fe20008000000 */
[----:B------:R-:W-:Y:S01]  /*12550*/  UMOV UR6, 0x0 ;  /* 0x0000000000067882 */ /* 0x000fe20000000000 */
[----:B------:R-:W-:Y:S01]  /*12560*/  UMOV UR7, 0x14f00000 ;  /* 0x14f0000000077882 */ /* 0x000fe20000000000 */
[----:B------:R-:W-:Y:S01]  /*12570*/  UMOV UR16, 0x40 ;  /* 0x0000004000107882 */ /* 0x000fe20000000000 */
[----:B------:R-:W-:Y:S01]  /*12580*/  SHF.L.U32 R8, R8, 0x1f, RZ ;  /* 0x0000001f08087819 */ /* 0x000fe200000006ff */
        /* <DEDUP_REMOVED lines=9> */
[----:B------:R-:W-:Y:S01]  /*12620*/  UIADD3 UR15, UR8, 0x23c00, URZ ;  /* 0x00023c00080f7890 */ /* 0x000fe2000fffe03f */
[----:B------:R-:W-:-:S04]  /*12630*/  IMAD R2, R7, 0x8, R2 ;  /* 0x0000000807027824 */ /* 0x000fc800078e0202 */
[----:B------:R-:W-:Y:S02]  /*12640*/  UMOV UR8, UR14 ;  /* 0x0000000e00087c82 */ /* 0x000fe40008000000 */
[----:B------:R0:W-:Y:S02]  /*12650*/  UTMALDG.4D [UR8], [UR4], desc[UR6] ;  /* 0x00000608040075b4 */ /* 0x0001e40008019000 */
[----:B0-----:R-:W-:Y:S01]  /*12660*/  UMOV UR8, UR15 ;  /* 0x0000000f00087c82 */ /* 0x001fe20008000000 */
[----:B------:R-:W-:Y:S02]  /*12670*/  UMOV UR10, UR16 ;  /* 0x00000010000a7c82 */ /* 0x000fe40008000000 */
[----:B------:R0:W-:Y:S01]  /*12680*/  UTMALDG.4D [UR8], [UR4], desc[UR6] ;  /* 0x00000608040075b4 */ /* 0x0001e20008019000 */
[----:B------:R-:W1:Y:S02]  /*12690*/  SYNCS.PHASECHK.TRANS64.TRYWAIT P1, [R2+URZ+0x60], R8 ;  /* 0x00006008020075a7 */ /* 0x000e64000802017f */
[----:B01----:R-:W-:Y:S05]  /*126a0*/  @!P1 BRA `(.L_x_346) ;  /* 0x0000001800ac9947 */ /* 0x003fea0003800000 */
.L_x_396:
[----:B------:R-:W-:Y:S05]  /*126b0*/  @P0 BRA `(.L_x_347) ;  /* 0x00000000001c0947 */ /* 0x000fea0003800000 */
[----:B------:R-:W1:Y:S02]  /*126c0*/  S2R R3, SR_TID.X ;  /* 0x0000000000037919 */ /* 0x000e640000002100 */
[----:B-1----:R-:W-:-:S04]  /*126d0*/  LOP3.LUT R3, R3, 0x1f, RZ, 0xc0, !PT ;  /* 0x0000001f03037812 */ /* 0x002fc800078ec0ff */
[----:B------:R-:W-:Y:S02]  /*126e0*/  ISETP.NE.AND P1, PT, R3, RZ, PT ;  /* 0x000000ff0300720c */ /* 0x000fe40003f25270 */
[----:B------:R-:W-:-:S04]  /*126f0*/  MOV R3, 0xb000 ;  /* 0x0000b00000037802 */ /* 0x000fc80000000f00 */
[----:B------:R1:W-:Y:S07]  /*12700*/  SYNCS.ARRIVE.TRANS64 RZ, [R2+URZ+0x50], R3 ;  /* 0x0000500302ff79a7 */ /* 0x0003ee000800003f */
[----:B------:R-:W-:Y:S05]  /*12710*/  @!P1 BRA `(.L_x_347) ;  /* 0x0000000000049947 */ /* 0x000fea0003800000 */
[----:B------:R-:W-:Y:S01]  /*12720*/  BPT.TRAP 0x1 ;  /* 0x000000040000795c */ /* 0x000fe20000300000 */
.L_x_347:
[----:B------:R-:W2:Y:S01]  /*12730*/  LDL.LU R13, [R1+0xc] ;  /* 0x00000c00010d7983 */ /* 0x000ea20000300800 */
[----:B0-----:R-:W-:-:S03]  /*12740*/  MOV R8, 0x400 ;  /* 0x0000040000087802 */ /* 0x001fc60000000f00 */
[----:B-1----:R-:W3:Y:S01]  /*12750*/  LDL R3, [R1+0x4] ;  /* 0x0000040001037983 */ /* 0x002ee20000100800 */
[----:B------:R-:W0:Y:S01]  /*12760*/  S2R R11, SR_CgaCtaId ;  /* 0x00000000000b7919 */ /* 0x000e220000008800 */
[----:B------:R-:W-:Y:S01]  /*12770*/  R2UR UR9, R2 ;  /* 0x00000000020972ca */ /* 0x000fe200000e0000 */
[----:B------:R-:W-:Y:S01]  /*12780*/  UIADD3 UR4, UP0, UR36, 0x470, URZ ;  /* 0x0000047024047890 */ /* 0x000fe2000ff1e03f */
[----:B------:R-:W-:Y:S02]  /*12790*/  R2UR UR13, R5 ;  /* 0x00000000050d72ca */ /* 0x000fe400000e0000 */
[----:B------:R-:W-:Y:S02]  /*127a0*/  R2UR UR12, R4 ;  /* 0x00000000040c72ca */ /* 0x000fe400000e0000 */
[----:B0-----:R-:W-:-:S05]  /*127b0*/  LEA R8, R11, R8, 0x18 ;  /* 0x000000080b087211 */ /* 0x001fca00078ec0ff */
[----:B------:R-:W-:-:S05]  /*127c0*/  IMAD R7, R7, 0xb000, R8 ;  /* 0x0000b00007077824 */ /* 0x000fca00078e0208 */
[----:B------:R-:W-:Y:S01]  /*127d0*/  R2UR UR14, R7 ;  /* 0x00000000070e72ca */ /* 0x000fe200000e0000 */
[----:B------:R-:W-:Y:S01]  /*127e0*/  UIADD3 UR9, UR9, 0x50, URZ ;  /* 0x0000005009097890 */ /* 0x000fe2000fffe03f */
[----:B------:R-:W-:Y:S01]  /*127f0*/  UMOV UR10, URZ ;  /* 0x0000003f000a7c82 */ /* 0x000fe20008000000 */
[----:B------:R-:W-:Y:S01]  /*12800*/  UMOV UR6, 0x0 ;  /* 0x0000000000067882 */ /* 0x000fe20000000000 */
[----:B------:R-:W-:-:S09]  /*12810*/  UMOV UR7, 0x14f00000 ;  /* 0x14f0000000077882 */ /* 0x000fd20000000000 */
[----:B------:R-:W-:Y:S02]  /*12820*/  UIADD3 UR8, UR14, 0x400, URZ ;  /* 0x000004000e087890 */ /* 0x000fe4000fffe03f */
[----:B------:R-:W-:Y:S01]  /*12830*/  UIADD3 UR14, UR14, 0x5c00, URZ ;  /* 0x00005c000e0e7890 */ /* 0x000fe2000fffe03f */
[----:B------:R-:W-:Y:S01]  /*12840*/  UMOV UR15, 0x40 ;  /* 0x00000040000f7882 */ /* 0x000fe20000000000 */
[----:B------:R1:W-:Y:S01]  /*12850*/  STL [R1+0xc], R9 ;  /* 0x00000c0901007387 */ /* 0x0003e20000100800 */
[----:B------:R-:W-:Y:S01]  /*12860*/  IMAD.MOV.U32 R5, RZ, RZ, R10 ;  /* 0x000000ffff057224 */ /* 0x000fe200078e000a */
[----:B--2---:R-:W-:Y:S02]  /*12870*/  R2UR UR11, R13 ;  /* 0x000000000d0b72ca */ /* 0x004fe400000e0000 */
[----:B---3--:R-:W-:-:S13]  /*12880*/  R2UR UR5, R3 ;  /* 0x00000000030572ca */ /* 0x008fda00000e0000 */
[----:B------:R-:W-:Y:S02]  /*12890*/  UIMAD UR11, UR11, 0xb0, UR5 ;  /* 0x000000b00b0b78a4 */ /* 0x000fe4000f8e0205 */
[----:B------:R-:W-:-:S09]  /*128a0*/  UIADD3.X UR5, URZ, UR37, URZ, UP0, !UPT ;  /* 0x000000253f057290 */ /* 0x000fd200087fe43f */
[----:B------:R0:W-:Y:S02]  /*128b0*/  UTMALDG.4D [UR8], [UR4], desc[UR6] ;  /* 0x00000608040075b4 */ /* 0x0001e40008019000 */
[----:B0-----:R-:W-:Y:S01]  /*128c0*/  UMOV UR8, UR14 ;  /* 0x0000000e00087c82 */ /* 0x001fe20008000000 */
[----:B------:R-:W-:Y:S02]  /*128d0*/  UMOV UR10, UR15 ;  /* 0x0000000f000a7c82 */ /* 0x000fe40008000000 */
[----:B------:R1:W-:Y:S02]  /*128e0*/  UTMALDG.4D [UR8], [UR4], desc[UR6] ;  /* 0x00000608040075b4 */ /* 0x0003e40008019000 */
[----:B-1----:R-:W-:Y:S01]  /*128f0*/  NOP ;  /* 0x0000000000007918 */ /* 0x002fe20000000000 */
.L_x_342:
[----:B------:R-:W-:Y:S05]  /*12900*/  BSYNC B1 ;  /* 0x0000000000017941 */ /* 0x000fea0003800000 */
.L_x_341:
[C---:B------:R-:W-:Y:S01]  /*12910*/  ISETP.GT.AND P0, PT, R6.reuse, 0x1, PT ;  /* 0x000000010600780c */ /* 0x040fe20003f04270 */
[----:B------:R-:W-:-:S12]  /*12920*/  VIADD R6, R6, 0xfffffffe ;  /* 0xfffffffe06067836 */ /* 0x000fd80000000000 */
[----:B------:R-:W-:Y:S05]  /*12930*/  @P0 BRA `(.L_x_348) ;  /* 0xfffffff000240947 */ /* 0x000fea000383ffff */
.L_x_324:
[----:B------:R-:W-:Y:S05]  /*12940*/  BSYNC B0 ;  /* 0x0000000000007941 */ /* 0x000fea0003800000 */
.L_x_323:
[----:B------:R-:W1:Y:S01]  /*12950*/  S2R R2, SR_TID.X ;  /* 0x0000000000027919 */ /* 0x000e620000002100 */
[----:B------:R-:W-:Y:S01]  /*12960*/  BSSY B0, `(.L_x_349) ;  /* 0x0000011000007945 */ /* 0x000fe20003800000 */
[----:B-1----:R-:W-:-:S04]  /*12970*/  LOP3.LUT R2, R2, 0x1f, RZ, 0xc0, !PT ;  /* 0x0000001f02027812 */ /* 0x002fc800078ec0ff */
[----:B------:R-:W-:-:S13]  /*12980*/  ISETP.NE.AND P0, PT, R2, RZ, PT ;  /* 0x000000ff0200720c */ /* 0x000fda0003f05270 */
[----:B------:R-:W-:Y:S05]  /*12990*/  @P0 BRA `(.L_x_350) ;  /* 0x0000000000340947 */ /* 0x000fea0003800000 */
[----:B------:R-:W1:Y:S01]  /*129a0*/  S2R R9, SR_LANEID ;  /* 0x0000000000097919 */ /* 0x000e620000000000 */
[----:B------:R-:W-:Y:S01]  /*129b0*/  VOTEU.ANY UR4, UPT, PT ;  /* 0x0000000000047886 */ /* 0x000fe200038e0100 */
[----:B------:R-:W2:Y:S01]  /*129c0*/  LDC.64 R2, c[0x0][0xc38] ;  /* 0x00030e00ff027b82 */ /* 0x000ea20000000a00 */
[----:B------:R-:W1:Y:S01]  /*129d0*/  FLO.U32 R0, UR4 ;  /* 0x0000000400007d00 */ /* 0x000e6200080e0000 */
[----:B------:R-:W-:-:S07]  /*129e0*/  ULDC.64 UR6, c[0x0][0x208] ;  /* 0x0000820000067ab9 */ /* 0x000fce0000000a00 */
[----:B------:R-:W2:Y:S01]  /*129f0*/  POPC R7, UR4 ;  /* 0x0000000400077d09 */ /* 0x000ea20008000000 */
[----:B-1----:R-:W-:-:S13]  /*12a00*/  ISETP.EQ.U32.AND P0, PT, R0, R9, PT ;  /* 0x000000090000720c */ /* 0x002fda0003f02070 */
[----:B--2---:R-:W2:Y:S01]  /*12a10*/  @P0 ATOMG.E.ADD.STRONG.GPU PT, R3, desc[UR6][R2.64], R7 ;  /* 0x00000007020309a8 */ /* 0x004ea200081ee1c6 */
[----:B------:R-:W1:Y:S02]  /*12a20*/  S2R R6, SR_LTMASK ;  /* 0x0000000000067919 */ /* 0x000e640000003900 */
[----:B-1----:R-:W-:-:S04]  /*12a30*/  LOP3.LUT R6, R6, UR4, RZ, 0xc0, !PT ;  /* 0x0000000406067c12 */ /* 0x002fc8000f8ec0ff */
[----:B------:R-:W1:Y:S01]  /*12a40*/  POPC R9, R6 ;  /* 0x0000000600097309 */ /* 0x000e620000000000 */
[----:B--2---:R-:W1:Y:S02]  /*12a50*/  SHFL.IDX PT, R0, R3, R0, 0x1f ;  /* 0x00001f0003007589 */ /* 0x004e6400000e0000 */
[----:B-1----:R-:W-:-:S07]  /*12a60*/  IADD3 R16, R0, UR38, R9 ;  /* 0x0000002600107c10 */ /* 0x002fce000fffe009 */
.L_x_350:
[----:B------:R-:W-:Y:S05]  /*12a70*/  BSYNC B0 ;  /* 0x0000000000007941 */ /* 0x000fea0003800000 */
.L_x_349:
[----:B------:R-:W-:Y:S04]  /*12a80*/  BSSY B0, `(.L_x_351) ;  /* 0x0000032000007945 */ /* 0x000fe80003800000 */
[----:B------:R-:W-:Y:S05]  /*12a90*/  @!P6 BRA `(.L_x_352) ;  /* 0x0000000000c0e947 */ /* 0x000fea0003800000 */
[----:B------:R-:W2:Y:S01]  /*12aa0*/  LDL R2, [R1] ;  /* 0x0000000001027983 */ /* 0x000ea20000100800 */
[----:B------:R-:W-:-:S03]  /*12ab0*/  MOV R3, 0x400 ;  /* 0x0000040000037802 */ /* 0x000fc60000000f00 */
[----:B------:R-:W3:Y:S01]  /*12ac0*/  LDL R0, [R1+0x8] ;  /* 0x0000080001007983 */ /* 0x000ee20000100800 */
[----:B------:R-:W1:Y:S02]  /*12ad0*/  S2R R6, SR_CgaCtaId ;  /* 0x0000000000067919 */ /* 0x000e640000008800 */
[----:B-1----:R-:W-:-:S05]  /*12ae0*/  LEA R3, R6, R3, 0x18 ;  /* 0x0000000306037211 */ /* 0x002fca00078ec0ff */
[----:B--2---:R-:W-:Y:S01]  /*12af0*/  IMAD R3, R2, 0x8, R3 ;  /* 0x0000000802037824 */ /* 0x004fe200078e0203 */
[----:B---3--:R-:W-:-:S04]  /*12b00*/  SHF.L.U32 R0, R0, 0x1f, RZ ;  /* 0x0000001f00007819 */ /* 0x008fc800000006ff */
[----:B------:R-:W1:Y:S02]  /*12b10*/  SYNCS.PHASECHK.TRANS64.TRYWAIT P0, [R3+URZ+0x34860], R0 ;  /* 0x03486000030075a7 */ /* 0x000e64000800017f */
[----:B-1----:R-:W-:Y:S05]  /*12b20*/  @!P0 BRA `(.L_x_353) ;  /* 0x0000001400a08947 */ /* 0x002fea0003800000 */
.L_x_397:
        /* <DEDUP_REMOVED lines=11> */
.L_x_354:
[----:B-1----:R-:W2:Y:S01]  /*12be0*/  LDL R0, [R1] ;  /* 0x0000000001007983 */ /* 0x002ea20000100800 */
[----:B------:R-:W-:-:S03]  /*12bf0*/  MOV R7, 0x400 ;  /* 0x0000040000077802 */ /* 0x000fc60000000f00 */
[----:B------:R-:W3:Y:S04]  /*12c00*/  LDL.LU R6, [R1+0x4] ;  /* 0x0000040001067983 */ /* 0x000ee80000300800 */
[----:B------:R-:W4:Y:S01]  /*12c10*/  LDL R2, [R1+0xc] ;  /* 0x00000c0001027983 */ /* 0x000f220000100800 */
[----:B------:R-:W1:Y:S01]  /*12c20*/  S2R R8, SR_CgaCtaId ;  /* 0x0000000000087919 */ /* 0x000e620000008800 */
[----:B------:R-:W-:Y:S01]  /*12c30*/  R2UR UR9, R3 ;  /* 0x00000000030972ca */ /* 0x000fe200000e0000 */
[----:B------:R-:W-:Y:S01]  /*12c40*/  UIADD3 UR4, UP0, UR36, 0x470, URZ ;  /* 0x0000047024047890 */ /* 0x000fe2000ff1e03f */
[----:B------:R-:W-:Y:S02]  /*12c50*/  R2UR UR12, R4 ;  /* 0x00000000040c72ca */ /* 0x000fe400000e0000 */
[----:B------:R-:W-:-:S02]  /*12c60*/  R2UR UR13, R5 ;  /* 0x00000000050d72ca */ /* 0x000fc400000e0000 */
[----:B-1----:R-:W-:-:S07]  /*12c70*/  LEA R7, R8, R7, 0x18 ;  /* 0x0000000708077211 */ /* 0x002fce00078ec0ff */
        /* <DEDUP_REMOVED lines=14> */
[----:B-1----:R-:W-:Y:S01]  /*12d60*/  UMOV UR8, UR14 ;  /* 0x0000000e00087c82 */ /* 0x002fe20008000000 */
[----:B------:R-:W-:Y:S02]  /*12d70*/  UMOV UR10, UR15 ;  /* 0x0000000f000a7c82 */ /* 0x000fe40008000000 */
[----:B------:R1:W-:Y:S02]  /*12d80*/  UTMALDG.4D [UR8], [UR4], desc[UR6] ;  /* 0x00000608040075b4 */ /* 0x0003e40008019000 */
[----:B-1----:R-:W-:Y:S01]  /*12d90*/  NOP ;  /* 0x0000000000007918 */ /* 0x002fe20000000000 */
.L_x_352:
[----:B------:R-:W-:Y:S05]  /*12da0*/  BSYNC B0 ;  /* 0x0000000000007941 */ /* 0x000fea0003800000 */
.L_x_351:
[----:B------:R-:W2:Y:S04]  /*12db0*/  LDL.LU R0, [R1] ;  /* 0x0000000001007983 */ /* 0x000ea80000300800 */
[----:B------:R-:W3:Y:S01]  /*12dc0*/  LDL.LU R3, [R1+0x8] ;  /* 0x0000080001037983 */ /* 0x000ee20000300800 */
[----:B--2---:R-:W-:-:S05]  /*12dd0*/  VIADD R0, R0, 0x1 ;  /* 0x0000000100007836 */ /* 0x004fca0000000000 */
[----:B------:R-:W-:-:S04]  /*12de0*/  ISETP.NE.AND P0, PT, R0, 0x2, PT ;  /* 0x000000020000780c */ /* 0x000fc80003f05270 */
[----:B------:R-:W-:Y:S02]  /*12df0*/  SEL R2, RZ, 0x1, P0 ;  /* 0x00000001ff027807 */ /* 0x000fe40000000000 */
[----:B------:R-:W-:Y:S02]  /*12e00*/  SEL R0, R0, RZ, P0 ;  /* 0x000000ff00007207 */ /* 0x000fe40000000000 */
[----:B---3--:R-:W-:-:S05]  /*12e10*/  LOP3.LUT R3, R3, R2, RZ, 0x3c, !PT ;  /* 0x0000000203037212 */ /* 0x008fca00078e3cff */
[----:B------:R1:W-:Y:S04]  /*12e20*/  STL [R1+0x8], R3 ;  /* 0x0000080301007387 */ /* 0x0003e80000100800 */
[----:B------:R1:W-:Y:S02]  /*12e30*/  STL [R1], R0 ;  /* 0x0000000001007387 */ /* 0x0003e40000100800 */
.L_x_309:
[----:B------:R-:W-:Y:S05]  /*12e40*/  BSYNC B6 ;  /* 0x0000000000067941 */ /* 0x000fea0003800000 */
.L_x_307:
[----:B------:R-:W-:-:S03]  /*12e50*/  UMOV UR4, 0xffffffff ;  /* 0xffffffff00047882 */ /* 0x000fc60000000000 */
[----:B------:R-:W-:Y:S05]  /*12e60*/  BRA.DIV UR4, `(.L_x_355) ;  /* 0x0000001204e47947 */ /* 0x000fea000b800000 */
[----:B------:R2:W3:Y:S04]  /*12e70*/  SHFL.IDX PT, R4, R16, RZ, 0x1f ;  /* 0x00001fff10047589 */ /* 0x0004e800000e0000 */
[----:B------:R2:W4:Y:S02]  /*12e80*/  SHFL.IDX PT, R5, R16, 0x1, 0x1f ;  /* 0x00201f0010057f89 */ /* 0x00052400000e0000 */
.L_x_401:
[----:B01----:R-:W0:Y:S01]  /*12e90*/  S2R R0, SR_TID.X ;  /* 0x0000000000007919 */ /* 0x003e220000002100 */
[----:B------:R-:W-:Y:S01]  /*12ea0*/  ULDC UR4, c[0x0][0xc14] ;  /* 0x0003050000047ab9 */ /* 0x000fe20000000800 */
[----:B------:R-:W-:Y:S01]  /*12eb0*/  BSSY B0, `(.L_x_356) ;  /* 0x000000c000007945 */ /* 0x000fe20003800000 */
[----:B------:R-:W-:Y:S02]  /*12ec0*/  MOV R3, RZ ;  /* 0x000000ff00037202 */ /* 0x000fe40000000f00 */
[----:B0-----:R-:W-:Y:S01]  /*12ed0*/  LOP3.LUT R9, R0, 0x1f, RZ, 0xc0, !PT ;  /* 0x0000001f00097812 */ /* 0x001fe200078ec0ff */
[----:B------:R-:W-:-:S03]  /*12ee0*/  IMAD.U32 R0, RZ, RZ, UR4 ;  /* 0x00000004ff007e24 */ /* 0x000fc6000f8e00ff */
[C---:B------:R-:W-:Y:S01]  /*12ef0*/  ISETP.NE.AND P0, PT, R9.reuse, 0x1f, PT ;  /* 0x0000001f0900780c */ /* 0x040fe20003f05270 */
[----:B------:R-:W-:-:S05]  /*12f00*/  IMAD.IADD R7, R9, 0x1, R19 ;  /* 0x0000000109077824 */ /* 0x000fca00078e0213 */
[----:B------:R-:W-:-:S13]  /*12f10*/  ISETP.GE.OR P0, PT, R7, R0, !P0 ;  /* 0x000000000700720c */ /* 0x000fda0004706670 */
[----:B------:R-:W-:Y:S05]  /*12f20*/  @P0 BRA `(.L_x_357) ;  /* 0x0000000000100947 */ /* 0x000fea0003800000 */
[----:B------:R-:W0:Y:S01]  /*12f30*/  LDC.64 R2, c[0x0][0xc58] ;  /* 0x00031600ff027b82 */ /* 0x000e220000000a00 */
[----:B------:R-:W-:Y:S01]  /*12f40*/  ULDC.64 UR4, c[0x0][0x208] ;  /* 0x0000820000047ab9 */ /* 0x000fe20000000a00 */
[----:B0-----:R-:W-:-:S06]  /*12f50*/  IMAD.WIDE R2, R7, 0x4, R2 ;  /* 0x0000000407027825 */ /* 0x001fcc00078e0202 */
[----:B------:R0:W5:Y:S02]  /*12f60*/  LDG.E R3, desc[UR4][R2.64] ;  /* 0x0000000402037981 */ /* 0x000164000c1e1900 */
.L_x_357:
[----:B------:R-:W-:Y:S05]  /*12f70*/  BSYNC B0 ;  /* 0x0000000000007941 */ /* 0x000fea0003800000 */
.L_x_356:
[----:B------:R-:W-:-:S03]  /*12f80*/  UMOV UR4, 0xffffffff ;  /* 0xffffffff00047882 */ /* 0x000fc60000000000 */
[----:B------:R-:W-:Y:S05]  /*12f90*/  BRA.DIV UR4, `(.L_x_358) ;  /* 0x0000001204e47947 */ /* 0x000fea000b800000 */
[----:B-----5:R-:W1:Y:S01]  /*12fa0*/  SHFL.UP PT, R14, R3, 0x1, RZ ;  /* 0x04200000030e7989 */ /* 0x020e6200000e00ff */
[C---:B------:R-:W-:Y:S02]  /*12fb0*/  ISETP.NE.AND P0, PT, R9.reuse, RZ, PT ;  /* 0x000000ff0900720c */ /* 0x040fe40003f05270 */
[C---:B------:R-:W-:Y:S02]  /*12fc0*/  ISETP.GE.U32.AND P1, PT, R9.reuse, 0x2, PT ;  /* 0x000000020900780c */ /* 0x040fe40003f26070 */
[----:B-1----:R-:W-:Y:S02]  /*12fd0*/  SEL R14, R14, RZ, P0 ;  /* 0x000000ff0e0e7207 */ /* 0x002fe40000000000 */
[----:B------:R-:W-:-:S03]  /*12fe0*/  ISETP.GE.U32.AND P0, PT, R9, 0x4, PT ;  /* 0x000000040900780c */ /* 0x000fc60003f06070 */
[----:B------:R-:W-:-:S05]  /*12ff0*/  IMAD.IADD R13, R3, 0x1, R14 ;  /* 0x00000001030d7824 */ /* 0x000fca00078e020e */
[----:B------:R-:W1:Y:S02]  /*13000*/  SHFL.UP PT, R14, R13, 0x2, RZ ;  /* 0x044000000d0e7989 */ /* 0x000e6400000e00ff */
        /* <DEDUP_REMOVED lines=8> */
[----:B-1----:R-:W-:-:S05]  /*13090*/  SEL R8, R14, RZ, P1 ;  /* 0x000000ff0e087207 */ /* 0x002fca0000800000 */
[----:B------:R-:W-:-:S05]  /*130a0*/  IMAD.IADD R8, R7, 0x1, R8 ;  /* 0x0000000107087824 */ /* 0x000fca00078e0208 */
[----:B------:R-:W1:Y:S02]  /*130b0*/  SHFL.UP PT, R14, R8, 0x10, RZ ;  /* 0x06000000080e7989 */ /* 0x000e6400000e00ff */
[----:B-1----:R-:W-:-:S05]  /*130c0*/  SEL R9, R14, RZ, P0 ;  /* 0x000000ff0e097207 */ /* 0x002fca0000000000 */
[----:B0-----:R-:W-:-:S05]  /*130d0*/  IMAD.IADD R2, R8, 0x1, R9 ;  /* 0x0000000108027824 */ /* 0x001fca00078e0209 */
[----:B------:R0:W1:Y:S02]  /*130e0*/  SHFL.IDX PT, R14, R2, 0x1f, 0x1f ;  /* 0x03e01f00020e7f89 */ /* 0x00006400000e0000 */
.L_x_409:
[----:B------:R-:W-:Y:S02]  /*130f0*/  ULDC UR4, c[0x0][0xc10] ;  /* 0x0003040000047ab9 */ /* 0x000fe40000000800 */
[----:B--2---:R-:W-:-:S04]  /*13100*/  IMAD.U32 R16, RZ, RZ, UR4 ;  /* 0x00000004ff107e24 */ /* 0x004fc8000f8e00ff */
[----:B-1----:R-:W-:-:S04]  /*13110*/  IMAD R6, R14, R16, RZ ;  /* 0x000000100e067224 */ /* 0x002fc800078e02ff */
[----:B----4-:R-:W-:-:S05]  /*13120*/  IMAD.IADD R5, R5, 0x1, R6 ;  /* 0x0000000105057824 */ /* 0x010fca00078e0206 */
[----:B---3--:R-:W-:-:S13]  /*13130*/  ISETP.GT.AND P0, PT, R5, R4, PT ;  /* 0x000000040500720c */ /* 0x008fda0003f04270 */
[----:B------:R-:W-:Y:S05]  /*13140*/  @P0 BRA `(.L_x_359) ;  /* 0x0000000000b80947 */ /* 0x000fea0003800000 */
[----:B------:R-:W1:Y:S02]  /*13150*/  LDC R0, c[0x0][0xc14] ;  /* 0x00030500ff007b82 */ /* 0x000e640000000800 */
.L_x_364:
[----:B------:R-:W-:-:S04]  /*13160*/  IADD3 R19, R19, 0x1f, RZ ;  /* 0x0000001f13137810 */ /* 0x000fc80007ffe0ff */
[----:B-1----:R-:W-:-:S13]  /*13170*/  ISETP.GE.AND P0, PT, R19, R0, PT ;  /* 0x000000001300720c */ /* 0x002fda0003f06270 */
[----:B------:R-:W-:Y:S05]  /*13180*/  @P0 BRA `(.L_x_360) ;  /* 0x0000000400600947 */ /* 0x000fea0003800000 */
[----:B0-----:R-:W0:Y:S01]  /*13190*/  S2R R2, SR_TID.X ;  /* 0x0000000000027919 */ /* 0x001e220000002100 */
[----:B------:R-:W-:Y:S01]  /*131a0*/  BSSY B0, `(.L_x_361) ;  /* 0x000000b000007945 */ /* 0x000fe20003800000 */
[----:B------:R-:W-:Y:S01]  /*131b0*/  IMAD.MOV.U32 R3, RZ, RZ, RZ ;  /* 0x000000ffff037224 */ /* 0x000fe200078e00ff */
[----:B0-----:R-:W-:-:S04]  /*131c0*/  LOP3.LUT R8, R2, 0x1f, RZ, 0xc0, !PT ;  /* 0x0000001f02087812 */ /* 0x001fc800078ec0ff */
        /* <DEDUP_REMOVED lines=8> */
.L_x_362:
[----:B------:R-:W-:Y:S05]  /*13250*/  BSYNC B0 ;  /* 0x0000000000007941 */ /* 0x000fea0003800000 */
.L_x_361:
[----:B------:R-:W-:-:S03]  /*13260*/  UMOV UR4, 0xffffffff ;  /* 0xffffffff00047882 */ /* 0x000fc60000000000 */
[----:B------:R-:W-:Y:S05]  /*13270*/  BRA.DIV UR4, `(.L_x_363) ;  /* 0x0000001204fc7947 */ /* 0x000fea000b800000 */
[----:B-----5:R-:W1:Y:S01]  /*13280*/  SHFL.UP PT, R14, R3, 0x1, RZ ;  /* 0x04200000030e7989 */ /* 0x020e6200000e00ff */
[C---:B------:R-:W-:Y:S02]  /*13290*/  ISETP.NE.AND P0, PT, R8.reuse, RZ, PT ;  /* 0x000000ff0800720c */ /* 0x040fe40003f05270 */
[----:B------:R-:W-:Y:S02]  /*132a0*/  ISETP.GE.U32.AND P1, PT, R8, 0x2, PT ;  /* 0x000000020800780c */ /* 0x000fe40003f26070 */
[----:B-1----:R-:W-:Y:S02]  /*132b0*/  SEL R14, R14, RZ, P0 ;  /* 0x000000ff0e0e7207 */ /* 0x002fe40000000000 */
[----:B------:R-:W-:-:S03]  /*132c0*/  ISETP.GE.U32.AND P0, PT, R8, 0x4, PT ;  /* 0x000000040800780c */ /* 0x000fc60003f06070 */
[----:B------:R-:W-:-:S05]  /*132d0*/  IMAD.IADD R13, R3, 0x1, R14 ;  /* 0x00000001030d7824 */ /* 0x000fca00078e020e */
        /* <DEDUP_REMOVED lines=14> */
[----:B------:R0:W1:Y:S02]  /*133c0*/  SHFL.IDX PT, R14, R2, 0x1f, 0x1f ;  /* 0x03e01f00020e7f89 */ /* 0x00006400000e0000 */
.L_x_417:
[----:B------:R-:W-:Y:S02]  /*133d0*/  ULDC UR4, c[0x0][0xc10] ;  /* 0x0003040000047ab9 */ /* 0x000fe40000000800 */
[----:B------:R-:W-:-:S05]  /*133e0*/  MOV R16, UR4 ;  /* 0x0000000400107c02 */ /* 0x000fca0008000f00 */
[----:B-1----:R-:W-:-:S04]  /*133f0*/  IMAD R6, R14, R16, RZ ;  /* 0x000000100e067224 */ /* 0x002fc800078e02ff */
[----:B------:R-:W-:-:S05]  /*13400*/  IMAD.IADD R5, R6, 0x1, R5 ;  /* 0x0000000106057824 */ /* 0x000fca00078e0205 */
[----:B------:R-:W-:-:S13]  /*13410*/  ISETP.GT.AND P0, PT, R5, R4, PT ;  /* 0x000000040500720c */ /* 0x000fda0003f04270 */
[----:B------:R-:W-:Y:S05]  /*13420*/  @!P0 BRA `(.L_x_364) ;  /* 0xfffffffc004c8947 */ /* 0x000fea000383ffff */
.L_x_359:
[----:B------:R-:W-:Y:S01]  /*13430*/  IMAD.IADD R6, R5, 0x1, -R6 ;  /* 0x0000000105067824 */ /* 0x000fe200078e0a06 */
[----:B------:R-:W-:-:S03]  /*13440*/  UMOV UR4, 0xffffffff ;  /* 0xffffffff00047882 */ /* 0x000fc60000000000 */
[----:B------:R-:W-:-:S05]  /*13450*/  IMAD R5, R2, R16, R6 ;  /* 0x0000001002057224 */ /* 0x000fca00078e0206 */
[----:B------:R-:W-:Y:S01]  /*13460*/  ISETP.GT.AND P6, PT, R5, R4, PT ;  /* 0x000000040500720c */ /* 0x000fe20003fc4270 */
[----:B------:R-:W-:-:S12]  /*13470*/  BRA.DIV UR4, `(.L_x_365) ;  /* 0x00000016044c7947 */ /* 0x000fd8000b800000 */
[----:B------:R-:W-:-:S04]  /*13480*/  VOTE.ANY R7, PT, !P6 ;  /* 0x0000000000077806 */ /* 0x000fc800070e0100 */
[----:B------:R-:W1:Y:S02]  /*13490*/  POPC R5, R7 ;  /* 0x0000000700057309 */ /* 0x000e640000000000 */
[----:B-1----:R1:W2:Y:S02]  /*134a0*/  SHFL.IDX PT, R17, R3, R5, 0x1f ;  /* 0x00001f0503117589 */ /* 0x0022a400000e0000 */
.L_x_421:
[----:B------:R-:W-:Y:S01]  /*134b0*/  ISETP.NE.AND P0, PT, R7, RZ, PT ;  /* 0x000000ff0700720c */ /* 0x000fe20003f05270 */
[----:B------:R-:W-:-:S12]  /*134c0*/  IMAD.MOV.U32 R14, RZ, RZ, RZ ;  /* 0x000000ffff0e7224 */ /* 0x000fd800078e00ff */
[----:B------:R-:W-:Y:S05]  /*134d0*/  @!P0 BRA `(.L_x_366) ;  /* 0x0000000000108947 */ /* 0x000fea0003800000 */
[----:B------:R-:W-:Y:S01]  /*134e0*/  UMOV UR4, 0xffffffff ;  /* 0xffffffff00047882 */ /* 0x000fe20000000000 */
[----:B------:R-:W-:Y:S02]  /*134f0*/  VIADD R12, R5, 0xffffffff ;  /* 0xffffffff050c7836 */ /* 0x000fe40000000000 */
[----:B------:R-:W-:Y:S05]  /*13500*/  BRA.DIV UR4, `(.L_x_367) ;  /* 0x0000001604707947 */ /* 0x000fea000b800000 */
[----:B------:R3:W4:Y:S02]  /*13510*/  SHFL.IDX PT, R14, R2, R12, 0x1f ;  /* 0x00001f0c020e7589 */ /* 0x00072400000e0000 */
.L_x_366:
[-C--:B--2---:R-:W-:Y:S01]  /*13520*/  IABS R7, R17.reuse ;  /* 0x0000001100077213 */ /* 0x084fe20000000000 */
[----:B----4-:R-:W-:Y:S01]  /*13530*/  IMAD R16, R14, R16, R6 ;  /* 0x000000100e107224 */ /* 0x010fe200078e0206 */
[----:B------:R-:W-:Y:S01]  /*13540*/  IABS R6, R17 ;  /* 0x0000001100067213 */ /* 0x000fe20000000000 */
[----:B------:R-:W-:Y:S01]  /*13550*/  IMAD.IADD R19, R5, 0x1, R19 ;  /* 0x0000000105137824 */ /* 0x000fe200078e0213 */
[----:B------:R-:W2:Y:S03]  /*13560*/  I2F.RP R8, R7 ;  /* 0x0000000700087306 */ /* 0x000ea60000209400 */
[----:B------:R-:W-:-:S05]  /*13570*/  IMAD.MOV R6, RZ, RZ, -R6 ;  /* 0x000000ffff067224 */ /* 0x000fca00078e0a06 */
[----:B--2---:R-:W2:Y:S02]  /*13580*/  MUFU.RCP R8, R8 ;  /* 0x0000000800087308 */ /* 0x004ea40000001000 */
[----:B--2---:R-:W-:-:S06]  /*13590*/  VIADD R9, R8, 0xffffffe ;  /* 0x0ffffffe08097836 */ /* 0x004fcc0000000000 */
[----:B-1----:R-:W0:Y:S02]  /*135a0*/  F2I.FTZ.U32.TRUNC.NTZ R3, R9 ;  /* 0x0000000900037305 */ /* 0x002e24000021f000 */
[----:B0--3--:R-:W-:-:S04]  /*135b0*/  IMAD.MOV R2, RZ, RZ, -R3 ;  /* 0x000000ffff027224 */ /* 0x009fc800078e0a03 */
[----:B------:R-:W-:Y:S02]  /*135c0*/  IMAD R11, R2, R7, RZ ;  /* 0x00000007020b7224 */ /* 0x000fe400078e02ff */
[----:B------:R-:W-:-:S04]  /*135d0*/  IMAD.MOV.U32 R2, RZ, RZ, RZ ;  /* 0x000000ffff027224 */ /* 0x000fc800078e00ff */
[----:B------:R-:W-:Y:S01]  /*135e0*/  IMAD.HI.U32 R3, R3, R11, R2 ;  /* 0x0000000b03037227 */ /* 0x000fe200078e0002 */
[----:B------:R-:W-:-:S04]  /*135f0*/  IADD3 R2, R4, -R16, RZ ;  /* 0x8000001004027210 */ /* 0x000fc80007ffe0ff */
[----:B------:R-:W-:-:S05]  /*13600*/  IABS R4, R2 ;  /* 0x0000000200047213 */ /* 0x000fca0000000000 */
        /* <DEDUP_REMOVED lines=11> */
[----:B------:R-:W-:-:S04]  /*136c0*/  @!P0 LOP3.LUT R3, RZ, R17, RZ, 0x33, !PT ;  /* 0x00000011ff038212 */ /* 0x000fc800078e33ff */
[----:B------:R-:W-:Y:S01]  /*136d0*/  MOV R18, R3 ;  /* 0x0000000300127202 */ /* 0x000fe20000000f00 */
[----:B------:R-:W-:-:S04]  /*136e0*/  IMAD.MOV R4, RZ, RZ, -R3 ;  /* 0x000000ffff047224 */ /* 0x000fc800078e0a03 */
[----:B------:R-:W-:Y:S01]  /*136f0*/  IMAD R17, R17, R4, R2 ;  /* 0x0000000411117224 */ /* 0x000fe200078e0202 */
[----:B------:R-:W-:Y:S06]  /*13700*/  BRA `(.L_x_368) ;  /* 0x00000000001c7947 */ /* 0x000fec0003800000 */
.L_x_360:
[----:B------:R-:W-:Y:S01]  /*13710*/  UMOV UR4, URZ ;  /* 0x0000003f00047c82 */ /* 0x000fe20008000000 */
[----:B------:R-:W-:Y:S01]  /*13720*/  UMOV UR5, URZ ;  /* 0x0000003f00057c82 */ /* 0x000fe20008000000 */
[----:B------:R-:W-:Y:S01]  /*13730*/  ULDC UR6, c[0x0][0xc14] ;  /* 0x0003050000067ab9 */ /* 0x000fe20000000800 */
[----:B------:R-:W-:Y:S02]  /*13740*/  IMAD.MOV.U32 R16, RZ, RZ, R4 ;  /* 0x000000ffff107224 */ /* 0x000fe400078e0004 */
[----:B------:R-:W-:Y:S02]  /*13750*/  IMAD.U32 R17, RZ, RZ, UR4 ;  /* 0x00000004ff117e24 */ /* 0x000fe4000f8e00ff */
[----:B------:R-:W-:Y:S02]  /*13760*/  IMAD.U32 R18, RZ, RZ, UR5 ;  /* 0x00000005ff127e24 */ /* 0x000fe4000f8e00ff */
[----:B------:R-:W-:-:S07]  /*13770*/  IMAD.U32 R19, RZ, RZ, UR6 ;  /* 0x00000006ff137e24 */ /* 0x000fce000f8e00ff */
.L_x_368:
[----:B0-----:R-:W0:Y:S01]  /*13780*/  S2R R2, SR_TID.X ;  /* 0x0000000000027919 */ /* 0x001e220000002100 */
[----:B------:R-:W-:Y:S05]  /*13790*/  WARPSYNC.ALL ;  /* 0x0000000000007948 */ /* 0x000fea0003800000 */
[----:B------:R-:W-:Y:S01]  /*137a0*/  BAR.SYNC.DEFER_BLOCKING 0x4, 0x120 ;  /* 0x0104800000007b1d */ /* 0x000fe20000010000 */
[----:B0-----:R-:W-:-:S04]  /*137b0*/  LOP3.LUT R2, R2, 0x1f, RZ, 0xc0, !PT ;  /* 0x0000001f02027812 */ /* 0x001fc800078ec0ff */
[----:B------:R-:W-:-:S13]  /*137c0*/  ISETP.NE.AND P0, PT, R2, RZ, PT ;  /* 0x000000ff0200720c */ /* 0x000fda0003f05270 */
[----:B------:R-:W0:Y:S01]  /*137d0*/  @!P0 S2R R3, SR_CgaCtaId ;  /* 0x0000000000038919 */ /* 0x000e220000008800 */
[----:B------:R-:W-:-:S04]  /*137e0*/  @!P0 MOV R2, 0x400 ;  /* 0x0000040000028802 */ /* 0x000fc80000000f00 */
[----:B0-----:R-:W-:-:S05]  /*137f0*/  @!P0 LEA R2, R3, R2, 0x18 ;  /* 0x0000000203028211 */ /* 0x001fca00078ec0ff */
[----:B------:R1:W-:Y:S01]  /*13800*/  @!P0 STS.128 [R2+0x348d0], R16 ;  /* 0x0348d01002008388 */ /* 0x0003e20000000c00 */
[----:B------:R-:W-:Y:S06]  /*13810*/  BAR.ARV 0x5, 0x120 ;  /* 0x0144800000007b1d */ /* 0x000fec0000002000 */
[----:B------:R-:W-:-:S13]  /*13820*/  ISETP.GE.AND P0, PT, R19, R0, PT ;  /* 0x000000001300720c */ /* 0x000fda0003f06270 */
[----:B------:R-:W-:Y:S05]  /*13830*/  @!P0 BRA `(.L_x_369) ;  /* 0xffffffc000f88947 */ /* 0x000fea000383ffff */
.L_x_305:
[----:B0-----:R-:W2:Y:S01]  /*13840*/  LDL.LU R0, [R1+0x28] ;  /* 0x0000280001007983 */ /* 0x001ea20000300800 */
[----:B------:R-:W-:Y:S01]  /*13850*/  BSSY B0, `(.L_x_370) ;  /* 0x000000b000007945 */ /* 0x000fe20003800000 */
[----:B------:R-:W0:Y:S01]  /*13860*/  S2R R5, SR_CgaCtaId ;  /* 0x0000000000057919 */ /* 0x000e220000008800 */
[----:B--2---:R-:W-:-:S05]  /*13870*/  VIADD R0, R0, 0x1 ;  /* 0x0000000100007836 */ /* 0x004fca0000000000 */
[----:B-1----:R-:W-:-:S04]  /*13880*/  LEA.HI R2, R0, R0, RZ, 0x1 ;  /* 0x0000000000027211 */ /* 0x002fc800078f08ff */
[----:B------:R-:W-:-:S05]  /*13890*/  LOP3.LUT R3, R2, 0xfffffffe, RZ, 0xc0, !PT ;  /* 0xfffffffe02037812 */ /* 0x000fca00078ec0ff */
[----:B------:R-:W-:Y:S01]  /*138a0*/  IMAD.IADD R3, R0, 0x1, -R3 ;  /* 0x0000000100037824 */ /* 0x000fe200078e0a03 */
[----:B------:R-:W-:-:S04]  /*138b0*/  MOV R0, 0x400 ;  /* 0x0000040000007802 */ /* 0x000fc80000000f00 */
[----:B0-----:R-:W-:Y:S02]  /*138c0*/  LEA R0, R5, R0, 0x18 ;  /* 0x0000000005007211 */ /* 0x001fe400078ec0ff */
[----:B------:R-:W-:-:S04]  /*138d0*/  SHF.L.U32 R3, R3, 0x1f, RZ ;  /* 0x0000001f03037819 */ /* 0x000fc800000006ff */
[----:B------:R-:W0:Y:S02]  /*138e0*/  SYNCS.PHASECHK.TRANS64.TRYWAIT P0, [R0+URZ+0x34820], R3 ;  /* 0x03482003000075a7 */ /* 0x000e24000800017f */
[----:B0-----:R-:W-:Y:S05]  /*138f0*/  @!P0 BRA `(.L_x_371) ;  /* 0x0000001000988947 */ /* 0x001fea0003800000 */
.L_x_424:
[----:B------:R-:W-:Y:S05]  /*13900*/  BSYNC B0 ;  /* 0x0000000000007941 */ /* 0x000fea0003800000 */
.L_x_370:
[----:B------:R-:W-:-:S03]  /*13910*/  UMOV UR4, 0xffffffff ;  /* 0xffffffff00047882 */ /* 0x000fc60000000000 */
[----:B------:R-:W-:Y:S05]  /*13920*/  BRA.DIV UR4, `(.L_x_372) ;  /* 0x0000001204a07947 */ /* 0x000fea000b800000 */
[----:B------:R-:W1:Y:S02]  /*13930*/  S2R R2, SR_TID.X ;  /* 0x0000000000027919 */ /* 0x000e640000002100 */
[----:B-1----:R-:W-:-:S04]  /*13940*/  SHF.R.U32.HI R2, RZ, 0x5, R2 ;  /* 0x00000005ff027819 */ /* 0x002fc80000011602 */
[----:B------:R-:W-:-:S05]  /*13950*/  LOP3.LUT R2, R2, 0x3, RZ, 0xc0, !PT ;  /* 0x0000000302027812 */ /* 0x000fca00078ec0ff */
[----:B------:R1:W2:Y:S02]  /*13960*/  SHFL.IDX PT, R14, R2, RZ, 0x1f ;  /* 0x00001fff020e7589 */ /* 0x0002a400000e0000 */
.L_x_427:
[----:B--2---:R-:W-:Y:S01]  /*13970*/  ISETP.NE.AND P0, PT, R14, RZ, PT ;  /* 0x000000ff0e00720c */ /* 0x004fe20003f05270 */
[----:B------:R-:W-:-:S12]  /*13980*/  BSSY B0, `(.L_x_373) ;  /* 0x0000027000007945 */ /* 0x000fd80003800000 */
[----:B------:R-:W-:Y:S05]  /*13990*/  @P0 BRA `(.L_x_374) ;  /* 0x0000000000940947 */ /* 0x000fea0003800000 */
[----:B------:R-:W-:-:S03]  /*139a0*/  UMOV UR4, 0xffffffff ;  /* 0xffffffff00047882 */ /* 0x000fc60000000000 */
[----:B------:R-:W-:Y:S05]  /*139b0*/  BRA.DIV UR4, `(.L_x_375) ;  /* 0x0000001204b07947 */ /* 0x000fea000b800000 */
[----:B------:R-:W-:-:S13]  /*139c0*/  ELECT P6, URZ, PT ;  /* 0x00000000003f782f */ /* 0x000fda00038c0000 */
.L_x_430:
[----:B------:R-:W-:Y:S05]  /*139d0*/  @!P6 BRA `(.L_x_374) ;  /* 0x000000000084e947 */ /* 0x000fea0003800000 */
[----:B-1----:R-:W2:Y:S02]  /*139e0*/  LDL.LU R2, [R1+0x30] ;  /* 0x0000300001027983 */ /* 0x002ea40000300800 */
[----:B--2---:R-:W-:-:S04]  /*139f0*/  LOP3.LUT R2, R2, 0x2, RZ, 0xfc, !PT ;  /* 0x0000000202027812 */ /* 0x004fc800078efcff */
[----:B------:R-:W-:-:S13]  /*13a00*/  ISETP.NE.AND P2, PT, R2, 0x3, PT ;  /* 0x000000030200780c */ /* 0x000fda0003f45270 */
[----:B------:R-:W-:Y:S05]  /*13a10*/  @!P2 BRA `(.L_x_376) ;  /* 0x000000000004a947 */ /* 0x000fea0003800000 */
[----:B------:R-:W-:Y:S01]  /*13a20*/  BPT.TRAP 0x1 ;  /* 0x000000040000795c */ /* 0x000fe20000300000 */
.L_x_376:
[----:B0-----:R-:W2:Y:S04]  /*13a30*/  LDL R3, [R1] ;  /* 0x0000000001037983 */ /* 0x001ea80000100800 */
[----:B------:R-:W3:Y:S01]  /*13a40*/  LDL.LU R7, [R1+0x8] ;  /* 0x0000080001077983 */ /* 0x000ee20000300800 */
[----:B------:R-:W-:-:S05]  /*13a50*/  VIADD R2, R0, 0x34840 ;  /* 0x0003484000027836 */ /* 0x000fca0000000000 */
[C---:B--2---:R-:W-:Y:S01]  /*13a60*/  LEA R6, R3.reuse, R2, 0x3 ;  /* 0x0000000203067211 */ /* 0x044fe200078e18ff */
[----:B------:R-:W-:Y:S01]  /*13a70*/  VIADD R3, R3, 0x1 ;  /* 0x0000000103037836 */ /* 0x000fe20000000000 */
[----:B---3--:R-:W-:-:S04]  /*13a80*/  SHF.L.U32 R5, R7, 0x1f, RZ ;  /* 0x0000001f07057819 */ /* 0x008fc800000006ff */
[C---:B------:R-:W-:Y:S01]  /*13a90*/  ISETP.NE.AND P1, PT, R3.reuse, 0x2, PT ;  /* 0x000000020300780c */ /* 0x040fe20003f25270 */
[----:B------:R-:W0:Y:S03]  /*13aa0*/  SYNCS.PHASECHK.TRANS64.TRYWAIT P0, [R6+URZ], R5 ;  /* 0x00000005060075a7 */ /* 0x000e26000800017f */
[----:B------:R-:W-:Y:S02]  /*13ab0*/  SEL R4, RZ, 0x1, P1 ;  /* 0x00000001ff047807 */ /* 0x000fe40000800000 */
[----:B------:R-:W-:Y:S02]  /*13ac0*/  SEL R3, R3, RZ, P1 ;  /* 0x000000ff03037207 */ /* 0x000fe40000800000 */
[----:B------:R-:W-:-:S03]  /*13ad0*/  LOP3.LUT R4, R7, R4, RZ, 0x3c, !PT ;  /* 0x0000000407047212 */ /* 0x000fc600078e3cff */
[----:B------:R-:W-:Y:S01]  /*13ae0*/  IMAD R7, R3, 0x8, R2 ;  /* 0x0000000803077824 */ /* 0x000fe200078e0202 */
[----:B------:R-:W-:Y:S01]  /*13af0*/  SHF.L.U32 R2, R4, 0x1f, RZ ;  /* 0x0000001f04027819 */ /* 0x000fe200000006ff */
[----:B0-----:R-:W-:Y:S06]  /*13b00*/  @!P0 BRA `(.L_x_377) ;  /* 0x00000010007c8947 */ /* 0x001fec0003800000 */
.L_x_431:
[----:B------:R-:W1:Y:S02]  /*13b10*/  SYNCS.PHASECHK.TRANS64.TRYWAIT P0, [R7+URZ], R2 ;  /* 0x00000002070075a7 */ /* 0x000e64000800017f */
[----:B-1----:R-:W-:Y:S05]  /*13b20*/  @!P0 BRA `(.L_x_378) ;  /* 0x0000001000888947 */ /* 0x002fea0003800000 */
.L_x_432:
[----:B------:R-:W-:Y:S05]  /*13b30*/  @!P2 BRA `(.L_x_379) ;  /* 0x000000000004a947 */ /* 0x000fea0003800000 */
[----:B------:R-:W-:Y:S01]  /*13b40*/  BPT.TRAP 0x1 ;  /* 0x000000040000795c */ /* 0x000fe20000300000 */
.L_x_379:
[----:B------:R-:W2:Y:S01]  /*13b50*/  LDL.LU R4, [R1] ;  /* 0x0000000001047983 */ /* 0x000ea20000300800 */
[----:B------:R-:W-:-:S04]  /*13b60*/  VIADD R0, R0, 0x34860 ;  /* 0x0003486000007836 */ /* 0x000fc80000000000 */
[----:B--2---:R-:W-:-:S04]  /*13b70*/  IMAD R4, R4, 0x8, R0 ;  /* 0x0000000804047824 */ /* 0x004fc800078e0200 */
[----:B------:R-:W2:Y:S02]  /*13b80*/  SYNCS.PHASECHK.TRANS64.TRYWAIT P0, [R4+URZ], R5 ;  /* 0x00000005040075a7 */ /* 0x000ea4000800017f */
[----:B--2---:R-:W-:Y:S05]  /*13b90*/  @!P0 BRA `(.L_x_380) ;  /* 0x0000001000808947 */ /* 0x004fea0003800000 */
.L_x_433:
[----:B------:R-:W-:-:S07]  /*13ba0*/  IMAD R3, R3, 0x8, R0 ;  /* 0x0000000803037824 */ /* 0x000fce00078e0200 */
.L_x_381:
[----:B---3--:R3:W4:Y:S02]  /*13bb0*/  SYNCS.PHASECHK.TRANS64.TRYWAIT P0, [R3+URZ], R2 ;  /* 0x00000002030075a7 */ /* 0x008724000800017f */
[----:B----4-:R-:W-:Y:S05]  /*13bc0*/  @!P0 NANOSLEEP.SYNCS 0x989680 ;  /* 0x009896800000895d */ /* 0x010fea0003900000 */
[----:B------:R-:W4:Y:S02]  /*13bd0*/  @!P0 SYNCS.PHASECHK.TRANS64 P0, [R3+URZ], R2 ;  /* 0x00000002030085a7 */ /* 0x000f24000800007f */
[----:B----4-:R-:W-:Y:S05]  /*13be0*/  @!P0 BRA `(.L_x_381) ;  /* 0xfffffffc00f08947 */ /* 0x010fea000383ffff */
.L_x_374:
[----:B------:R-:W-:Y:S05]  /*13bf0*/  BSYNC B0 ;  /* 0x0000000000007941 */ /* 0x000fea0003800000 */
.L_x_373:
[----:B------:R-:W-:Y:S05]  /*13c00*/  EXIT ;  /* 0x000000000000794d */ /* 0x000fea0003800000 */
.L_x_259:
[----:B0-----:R0:W1:Y:S02]  /*13c10*/  SYNCS.PHASECHK.TRANS64.TRYWAIT P1, [R0+URZ+0x34800], R3 ;  /* 0x03480003000075a7 */ /* 0x001064000802017f */
[----:B-1----:R-:W-:Y:S05]  /*13c20*/  @!P1 NANOSLEEP.SYNCS 0x989680 ;  /* 0x009896800000995d */ /* 0x002fea0003900000 */
[----:B------:R-:W1:Y:S02]  /*13c30*/  @!P1 SYNCS.PHASECHK.TRANS64 P1, [R0+URZ+0x34800], R3 ;  /* 0x03480003000095a7 */ /* 0x000e64000802007f */
[----:B-1----:R-:W-:Y:S05]  /*13c40*/  @!P1 BRA `(.L_x_259) ;  /* 0xfffffffc00f09947 */ /* 0x002fea000383ffff */
[----:B------:R-:W-:Y:S05]  /*13c50*/  BRA `(.L_x_382) ;  /* 0xfffffed800447947 */ /* 0x000fea000383ffff */
.L_x_263:
[----:B-1----:R1:W2:Y:S02]  /*13c60*/  SYNCS.PHASECHK.TRANS64.TRYWAIT P2, [R10+URZ+0x34830], R3 ;  /* 0x034830030a0075a7 */ /* 0x0022a4000804017f */
[----:B--2---:R-:W-:Y:S05]  /*13c70*/  @!P2 NANOSLEEP.SYNCS 0x989680 ;  /* 0x009896800000a95d */ /* 0x004fea0003900000 */
[----:B------:R-:W2:Y:S02]  /*13c80*/  @!P2 SYNCS.PHASECHK.TRANS64 P2, [R10+URZ+0x34830], R3 ;  /* 0x034830030a00a5a7 */ /* 0x000ea4000804007f */
[----:B--2---:R-:W-:Y:S05]  /*13c90*/  @!P2 BRA `(.L_x_263) ;  /* 0xfffffffc00f0a947 */ /* 0x004fea000383ffff */
[----:B------:R-:W-:Y:S05]  /*13ca0*/  BRA `(.L_x_262) ;  /* 0xfffffed800687947 */ /* 0x000fea000383ffff */
.L_x_268:
[----:B-1----:R1:W2:Y:S02]  /*13cb0*/  SYNCS.PHASECHK.TRANS64.TRYWAIT P2, [R0+URZ+0x34830], R21 ;  /* 0x03483015000075a7 */ /* 0x0022a4000804017f */
[----:B--2---:R-:W-:Y:S05]  /*13cc0*/  @!P2 NANOSLEEP.SYNCS 0x989680 ;  /* 0x009896800000a95d */ /* 0x004fea0003900000 */
[----:B------:R-:W2:Y:S02]  /*13cd0*/  @!P2 SYNCS.PHASECHK.TRANS64 P2, [R0+URZ+0x34830], R21 ;  /* 0x034830150000a5a7 */ /* 0x000ea4000804007f */
[----:B--2---:R-:W-:Y:S05]  /*13ce0*/  @!P2 BRA `(.L_x_268) ;  /* 0xfffffffc00f0a947 */ /* 0x004fea000383ffff */
[----:B------:R-:W-:Y:S05]  /*13cf0*/  BRA `(.L_x_265) ;  /* 0xffffff34001c7947 */ /* 0x000fea000383ffff */
.L_x_272:
[----:B-1----:R-:W-:-:S04]  /*13d00*/  IMAD.U32 R15, RZ, RZ, UR6 ;  /* 0x00000006ff0f7e24 */ /* 0x002fc8000f8e00ff */
[----:B------:R1:W2:Y:S03]  /*13d10*/  SYNCS.PHASECHK.TRANS64.TRYWAIT P2, [R15+URZ+0x34850], R0 ;  /* 0x034850000f0075a7 */ /* 0x0002a6000804017f */
[----:B--2---:R-:W-:Y:S05]  /*13d20*/  @!P2 NANOSLEEP.SYNCS 0x989680 ;  /* 0x009896800000a95d */ /* 0x004fea0003900000 */
[----:B------:R-:W2:Y:S02]  /*13d30*/  @!P2 SYNCS.PHASECHK.TRANS64 P2, [R15+URZ+0x34850], R0 ;  /* 0x034850000f00a5a7 */ /* 0x000ea4000804007f */
[----:B--2---:R-:W-:Y:S05]  /*13d40*/  @!P2 BRA `(.L_x_272) ;  /* 0xfffffffc00eca947 */ /* 0x004fea000383ffff */
[----:B------:R-:W-:Y:S05]  /*13d50*/  BRA `(.L_x_269) ;  /* 0xffffff5800cc7947 */ /* 0x000fea000383ffff */
.L_x_277:
[----:B-1----:R1:W2:Y:S02]  /*13d60*/  SYNCS.PHASECHK.TRANS64.TRYWAIT P0, [R8+URZ+0x34850], R3 ;  /* 0x03485003080075a7 */ /* 0x0022a4000800017f */
[----:B--2---:R-:W-:Y:S05]  /*13d70*/  @!P0 NANOSLEEP.SYNCS 0x989680 ;  /* 0x009896800000895d */ /* 0x004fea0003900000 */
[----:B------:R-:W2:Y:S02]  /*13d80*/  @!P0 SYNCS.PHASECHK.TRANS64 P0, [R8+URZ+0x34850], R3 ;  /* 0x03485003080085a7 */ /* 0x000ea4000800007f */
[----:B--2---:R-:W-:Y:S05]  /*13d90*/  @!P0 BRA `(.L_x_277) ;  /* 0xfffffffc00f08947 */ /* 0x004fea000383ffff */
[----:B------:R-:W-:Y:S05]  /*13da0*/  BRA `(.L_x_276) ;  /* 0xffffff8800707947 */ /* 0x000fea000383ffff */
.L_x_315:
[----:B------:R-:W0:Y:S01]  /*13db0*/  S2R R7, SR_TID.X ;  /* 0x0000000000077919 */ /* 0x000e220000002100 */
[----:B------:R-:W-:Y:S01]  /*13dc0*/  BSSY B0, `(.L_x_383) ;  /* 0x000000a000007945 */ /* 0x000fe20003800000 */
[----:B------:R-:W-:Y:S01]  /*13dd0*/  MOV R12, RZ ;  /* 0x000000ff000c7202 */ /* 0x000fe20000000f00 */
[----:B------:R-:W-:Y:S02]  /*13de0*/  IMAD.MOV.U32 R11, RZ, RZ, 0x1f ;  /* 0x0000001fff0b7424 */ /* 0x000fe400078e00ff */
[----:B------:R-:W-:Y:S01]  /*13df0*/  IMAD.MOV.U32 R15, RZ, RZ, -0x1 ;  /* 0xffffffffff0f7424 */ /* 0x000fe200078e00ff */
[----:B0-----:R-:W-:-:S04]  /*13e00*/  SHF.R.U32.HI R7, RZ, 0x5, R7 ;  /* 0x00000005ff077819 */ /* 0x001fc80000011607 */
[----:B------:R-:W-:-:S05]  /*13e10*/  LOP3.LUT R7, R7, 0x3, RZ, 0xc0, !PT ;  /* 0x0000000307077812 */ /* 0x000fca00078ec0ff */
[----:B------:R-:W-:-:S07]  /*13e20*/  IMAD.MOV.U32 R13, RZ, RZ, R7 ;  /* 0x000000ffff0d7224 */ /* 0x000fce00078e0007 */
[----:B------:R-:W-:Y:S05]  /*13e30*/  WARPSYNC.COLLECTIVE R15, `(.L_x_384) ;  /* 0x000000000f087348 */ /* 0x000fea0003c00000 */
[----:B------:R0:W1:Y:S02]  /*13e40*/  SHFL.IDX P6, R14, R13, R12, R11 ;  /* 0x0000000c0d0e7389 */ /* 0x00006400000c000b */
[----:B01----:R-:W-:Y:S01]  /*13e50*/  ENDCOLLECTIVE ;  /* 0x000000000000791b */ /* 0x003fe20003800000 */
.L_x_384:
[----:B------:R-:W-:Y:S05]  /*13e60*/  BSYNC B0 ;  /* 0x0000000000007941 */ /* 0x000fea0003800000 */
.L_x_383:
[----:B------:R-:W-:Y:S05]  /*13e70*/  BRA `(.L_x_385) ;  /* 0xffffffc800a47947 */ /* 0x000fea000383ffff */
.L_x_316:
[----:B------:R-:W-:Y:S01]  /*13e80*/  BSSY B0, `(.L_x_386) ;  /* 0x0000006000007945 */ /* 0x000fe20003800000 */
[----:B------:R-:W-:-:S07]  /*13e90*/  IMAD.MOV.U32 R15, RZ, RZ, -0x1 ;  /* 0xffffffffff0f7424 */ /* 0x000fce00078e00ff */
[----:B------:R-:W-:Y:S05]  /*13ea0*/  WARPSYNC.COLLECTIVE R15, `(.L_x_387) ;  /* 0x000000000f0c7348 */ /* 0x000fea0003c00000 */
[----:B------:R-:W-:Y:S02]  /*13eb0*/  ELECT P6, UR62, PT ;  /* 0x00000000003e782f */ /* 0x000fe400038c0000 */
[----:B------:R-:W-:Y:S01]  /*13ec0*/  MOV R14, UR62 ;  /* 0x0000003e000e7c02 */ /* 0x000fe20008000f00 */
[----:B------:R-:W-:Y:S10]  /*13ed0*/  ENDCOLLECTIVE ;  /* 0x000000000000791b */ /* 0x000ff40003800000 */
.L_x_387:
[----:B------:R-:W-:Y:S05]  /*13ee0*/  BSYNC B0 ;  /* 0x0000000000007941 */ /* 0x000fea0003800000 */
.L_x_386:
[----:B------:R-:W-:Y:S05]  /*13ef0*/  BRA `(.L_x_388) ;  /* 0xffffffc8009c7947 */ /* 0x000fea000383ffff */
.L_x_319:
[----:B0-----:R0:W1:Y:S02]  /*13f00*/  SYNCS.PHASECHK.TRANS64.TRYWAIT P0, [R8+URZ+0x34840], R9 ;  /* 0x03484009080075a7 */ /* 0x001064000800017f */
[----:B-1----:R-:W-:Y:S05]  /*13f10*/  @!P0 NANOSLEEP.SYNCS 0x989680 ;  /* 0x009896800000895d */ /* 0x002fea0003900000 */
[----:B------:R-:W1:Y:S02]  /*13f20*/  @!P0 SYNCS.PHASECHK.TRANS64 P0, [R8+URZ+0x34840], R9 ;  /* 0x03484009080085a7 */ /* 0x000e64000800007f */
[----:B-1----:R-:W-:Y:S05]  /*13f30*/  @!P0 BRA `(.L_x_319) ;  /* 0xfffffffc00f08947 */ /* 0x002fea000383ffff */
[----:B------:R-:W-:Y:S05]  /*13f40*/  BRA `(.L_x_389) ;  /* 0xffffffcc00107947 */ /* 0x000fea000383ffff */
.L_x_322:
[----:B0-----:R-:W0:Y:S01]  /*13f50*/  S2R R9, SR_CgaCtaId ;  /* 0x0000000000097919 */ /* 0x001e220000008800 */
[----:B------:R-:W-:-:S04]  /*13f60*/  MOV R8, 0x400 ;  /* 0x0000040000087802 */ /* 0x000fc80000000f00 */
[----:B0-----:R-:W-:-:S04]  /*13f70*/  LEA R8, R9, R8, 0x18 ;  /* 0x0000000809087211 */ /* 0x001fc800078ec0ff */
[----:B------:R0:W1:Y:S03]  /*13f80*/  SYNCS.PHASECHK.TRANS64.TRYWAIT P0, [R8+URZ+0x34820], R6 ;  /* 0x03482006080075a7 */ /* 0x000066000800017f */
[----:B-1----:R-:W-:Y:S05]  /*13f90*/  @!P0 NANOSLEEP.SYNCS 0x989680 ;  /* 0x009896800000895d */ /* 0x002fea0003900000 */
[----:B------:R-:W1:Y:S02]  /*13fa0*/  @!P0 SYNCS.PHASECHK.TRANS64 P0, [R8+URZ+0x34820], R6 ;  /* 0x03482006080085a7 */ /* 0x000e64000800007f */
[----:B-1----:R-:W-:Y:S05]  /*13fb0*/  @!P0 BRA `(.L_x_322) ;  /* 0xfffffffc00e48947 */ /* 0x002fea000383ffff */
[----:B------:R-:W-:Y:S05]  /*13fc0*/  BRA `(.L_x_390) ;  /* 0xffffffd000247947 */ /* 0x000fea000383ffff */
.L_x_330:
[----:B0-----:R0:W1:Y:S02]  /*13fd0*/  SYNCS.PHASECHK.TRANS64.TRYWAIT P0, [R2+URZ+0x34840], R3 ;  /* 0x03484003020075a7 */ /* 0x001064000800017f */
[----:B-1----:R-:W-:Y:S05]  /*13fe0*/  @!P0 NANOSLEEP.SYNCS 0x989680 ;  /* 0x009896800000895d */ /* 0x002fea0003900000 */
[----:B------:R-:W1:Y:S02]  /*13ff0*/  @!P0 SYNCS.PHASECHK.TRANS64 P0, [R2+URZ+0x34840], R3 ;  /* 0x03484003020085a7 */ /* 0x000e64000800007f */
[----:B-1----:R-:W-:Y:S05]  /*14000*/  @!P0 BRA `(.L_x_330) ;  /* 0xfffffffc00f08947 */ /* 0x002fea000383ffff */
[----:B------:R-:W-:Y:S05]  /*14010*/  BRA `(.L_x_391) ;  /* 0xffffffd000e47947 */ /* 0x000fea000383ffff */
.L_x_332:
[----:B0-----:R0:W1:Y:S02]  /*14020*/  SYNCS.PHASECHK.TRANS64.TRYWAIT P0, [R3+URZ+0x60], R2 ;  /* 0x00006002030075a7 */ /* 0x001064000800017f */
[----:B-1----:R-:W-:Y:S05]  /*14030*/  @!P0 NANOSLEEP.SYNCS 0x989680 ;  /* 0x009896800000895d */ /* 0x002fea0003900000 */
[----:B------:R-:W1:Y:S02]  /*14040*/  @!P0 SYNCS.PHASECHK.TRANS64 P0, [R3+URZ+0x60], R2 ;  /* 0x00006002030085a7 */ /* 0x000e64000800007f */
[----:B-1----:R-:W-:Y:S05]  /*14050*/  @!P0 BRA `(.L_x_332) ;  /* 0xfffffffc00f08947 */ /* 0x002fea000383ffff */
[----:B------:R-:W-:Y:S05]  /*14060*/  BRA `(.L_x_392) ;  /* 0xffffffd400807947 */ /* 0x000fea000383ffff */
.L_x_337:
[----:B-1----:R1:W2:Y:S02]  /*14070*/  SYNCS.PHASECHK.TRANS64.TRYWAIT P0, [R2+URZ+0x34840], R3 ;  /* 0x03484003020075a7 */ /* 0x0022a4000800017f */
[----:B--2---:R-:W-:Y:S05]  /*14080*/  @!P0 NANOSLEEP.SYNCS 0x989680 ;  /* 0x009896800000895d */ /* 0x004fea0003900000 */
[----:B------:R-:W2:Y:S02]  /*14090*/  @!P0 SYNCS.PHASECHK.TRANS64 P0, [R2+URZ+0x34840], R3 ;  /* 0x03484003020085a7 */ /* 0x000ea4000800007f */
[----:B--2---:R-:W-:Y:S05]  /*140a0*/  @!P0 BRA `(.L_x_337) ;  /* 0xfffffffc00f08947 */ /* 0x004fea000383ffff */
[----:B------:R-:W-:Y:S05]  /*140b0*/  BRA `(.L_x_393) ;  /* 0xffffffd800e47947 */ /* 0x000fea000383ffff */
.L_x_339:
[----:B0-----:R0:W1:Y:S02]  /*140c0*/  SYNCS.PHASECHK.TRANS64.TRYWAIT P1, [R2+URZ+0x60], R3 ;  /* 0x00006003020075a7 */ /* 0x001064000802017f */
[----:B-1----:R-:W-:Y:S05]  /*140d0*/  @!P1 NANOSLEEP.SYNCS 0x989680 ;  /* 0x009896800000995d */ /* 0x002fea0003900000 */
[----:B------:R-:W1:Y:S02]  /*140e0*/  @!P1 SYNCS.PHASECHK.TRANS64 P1, [R2+URZ+0x60], R3 ;  /* 0x00006003020095a7 */ /* 0x000e64000802007f */
[----:B-1----:R-:W-:Y:S05]  /*140f0*/  @!P1 BRA `(.L_x_339) ;  /* 0xfffffffc00f09947 */ /* 0x002fea000383ffff */
[----:B------:R-:W-:Y:S05]  /*14100*/  BRA `(.L_x_394) ;  /* 0xffffffdc00807947 */ /* 0x000fea000383ffff */
.L_x_344:
[----:B--2---:R2:W3:Y:S02]  /*14110*/  SYNCS.PHASECHK.TRANS64.TRYWAIT P0, [R2+URZ+0x34840], R3 ;  /* 0x03484003020075a7 */ /* 0x0044e4000800017f */
[----:B---3--:R-:W-:Y:S05]  /*14120*/  @!P0 NANOSLEEP.SYNCS 0x989680 ;  /* 0x009896800000895d */ /* 0x008fea0003900000 */
[----:B------:R-:W3:Y:S02]  /*14130*/  @!P0 SYNCS.PHASECHK.TRANS64 P0, [R2+URZ+0x34840], R3 ;  /* 0x03484003020085a7 */ /* 0x000ee4000800007f */
[----:B---3--:R-:W-:Y:S05]  /*14140*/  @!P0 BRA `(.L_x_344) ;  /* 0xfffffffc00f08947 */ /* 0x008fea000383ffff */
[----:B------:R-:W-:Y:S05]  /*14150*/  BRA `(.L_x_395) ;  /* 0xffffffe000a47947 */ /* 0x000fea000383ffff */
.L_x_346:
[----:B0-----:R0:W1:Y:S02]  /*14160*/  SYNCS.PHASECHK.TRANS64.TRYWAIT P1, [R2+URZ+0x60], R8 ;  /* 0x00006008020075a7 */ /* 0x001064000802017f */
[----:B-1----:R-:W-:Y:S05]  /*14170*/  @!P1 NANOSLEEP.SYNCS 0x989680 ;  /* 0x009896800000995d */ /* 0x002fea0003900000 */
[----:B------:R-:W1:Y:S02]  /*14180*/  @!P1 SYNCS.PHASECHK.TRANS64 P1, [R2+URZ+0x60], R8 ;  /* 0x00006008020095a7 */ /* 0x000e64000802007f */
[----:B-1----:R-:W-:Y:S05]  /*14190*/  @!P1 BRA `(.L_x_346) ;  /* 0xfffffffc00f09947 */ /* 0x002fea000383ffff */
[----:B------:R-:W-:Y:S05]  /*141a0*/  BRA `(.L_x_396) ;  /* 0xffffffe400407947 */ /* 0x000fea000383ffff */
.L_x_353:
[----:B-1----:R1:W2:Y:S02]  /*141b0*/  SYNCS.PHASECHK.TRANS64.TRYWAIT P0, [R3+URZ+0x34860], R0 ;  /* 0x03486000030075a7 */ /* 0x0022a4000800017f */
[----:B--2---:R-:W-:Y:S05]  /*141c0*/  @!P0 NANOSLEEP.SYNCS 0x989680 ;  /* 0x009896800000895d */ /* 0x004fea0003900000 */
[----:B------:R-:W2:Y:S02]  /*141d0*/  @!P0 SYNCS.PHASECHK.TRANS64 P0, [R3+URZ+0x34860], R0 ;  /* 0x03486000030085a7 */ /* 0x000ea4000800007f */
[----:B--2---:R-:W-:Y:S05]  /*141e0*/  @!P0 BRA `(.L_x_353) ;  /* 0xfffffffc00f08947 */ /* 0x004fea000383ffff */
[----:B------:R-:W-:Y:S05]  /*141f0*/  BRA `(.L_x_397) ;  /* 0xffffffe8004c7947 */ /* 0x000fea000383ffff */
.L_x_355:
[----:B------:R-:W-:Y:S01]  /*14200*/  BSSY B0, `(.L_x_398) ;  /* 0x0000008000007945 */ /* 0x000fe20003800000 */
[----:B0-----:R-:W-:Y:S02]  /*14210*/  IMAD.MOV.U32 R13, RZ, RZ, R16 ;  /* 0x000000ffff0d7224 */ /* 0x001fe400078e0010 */
[----:B------:R-:W-:Y:S02]  /*14220*/  IMAD.MOV.U32 R12, RZ, RZ, RZ ;  /* 0x000000ffff0c7224 */ /* 0x000fe400078e00ff */
[----:B------:R-:W-:Y:S02]  /*14230*/  IMAD.MOV.U32 R11, RZ, RZ, 0x1f ;  /* 0x0000001fff0b7424 */ /* 0x000fe400078e00ff */
[----:B------:R-:W-:-:S07]  /*14240*/  IMAD.MOV.U32 R15, RZ, RZ, -0x1 ;  /* 0xffffffffff0f7424 */ /* 0x000fce00078e00ff */
[----:B-1----:R-:W-:Y:S05]  /*14250*/  WARPSYNC.COLLECTIVE R15, `(.L_x_399) ;  /* 0x000000000f087348 */ /* 0x002fea0003c00000 */
[----:B------:R0:W2:Y:S02]  /*14260*/  SHFL.IDX P6, R14, R13, R12, R11 ;  /* 0x0000000c0d0e7389 */ /* 0x0000a400000c000b */
[----:B012---:R-:W-:Y:S01]  /*14270*/  ENDCOLLECTIVE ;  /* 0x000000000000791b */ /* 0x007fe20003800000 */
.L_x_399:
[----:B------:R-:W-:Y:S05]  /*14280*/  BSYNC B0 ;  /* 0x0000000000007941 */ /* 0x000fea0003800000 */
.L_x_398:
[----:B------:R-:W-:Y:S01]  /*14290*/  IMAD.MOV.U32 R13, RZ, RZ, R16 ;  /* 0x000000ffff0d7224 */ /* 0x000fe200078e0010 */
[----:B------:R-:W-:Y:S01]  /*142a0*/  MOV R4, R14 ;  /* 0x0000000e00047202 */ /* 0x000fe20000000f00 */
[----:B------:R-:W-:Y:S02]  /*142b0*/  IMAD.MOV.U32 R12, RZ, RZ, 0x1 ;  /* 0x00000001ff0c7424 */ /* 0x000fe400078e00ff */
[----:B------:R-:W-:Y:S02]  /*142c0*/  IMAD.MOV.U32 R11, RZ, RZ, 0x1f ;  /* 0x0000001fff0b7424 */ /* 0x000fe400078e00ff */
[----:B------:R-:W-:-:S07]  /*142d0*/  IMAD.MOV.U32 R15, RZ, RZ, -0x1 ;  /* 0xffffffffff0f7424 */ /* 0x000fce00078e00ff */
[----:B------:R-:W-:Y:S05]  /*142e0*/  WARPSYNC.COLLECTIVE R15, `(.L_x_400) ;  /* 0x000000000f087348 */ /* 0x000fea0003c00000 */
[----:B------:R0:W1:Y:S02]  /*142f0*/  SHFL.IDX P6, R14, R13, R12, R11 ;  /* 0x0000000c0d0e7389 */ /* 0x00006400000c000b */
[----:B01----:R-:W-:Y:S01]  /*14300*/  ENDCOLLECTIVE ;  /* 0x000000000000791b */ /* 0x003fe20003800000 */
.L_x_400:
[----:B------:R-:W-:Y:S01]  /*14310*/  IMAD.MOV.U32 R5, RZ, RZ, R14 ;  /* 0x000000ffff057224 */ /* 0x000fe200078e000e */
[----:B------:R-:W-:Y:S06]  /*14320*/  BRA `(.L_x_401) ;  /* 0xffffffe800d87947 */ /* 0x000fec000383ffff */
.L_x_358:
[----:B------:R-:W-:Y:S01]  /*14330*/  BSSY B0, `(.L_x_402) ;  /* 0x0000008000007945 */ /* 0x000fe20003800000 */
[----:B-----5:R-:W-:Y:S01]  /*14340*/  IMAD.MOV.U32 R13, RZ, RZ, R3 ;  /* 0x000000ffff0d7224 */ /* 0x020fe200078e0003 */
[----:B------:R-:W-:Y:S01]  /*14350*/  MOV R11, RZ ;  /* 0x000000ff000b7202 */ /* 0x000fe20000000f00 */
[----:B------:R-:W-:Y:S02]  /*14360*/  IMAD.MOV.U32 R12, RZ, RZ, 0x1 ;  /* 0x00000001ff0c7424 */ /* 0x000fe400078e00ff */
[----:B------:R-:W-:-:S07]  /*14370*/  IMAD.MOV.U32 R15, RZ, RZ, -0x1 ;  /* 0xffffffffff0f7424 */ /* 0x000fce00078e00ff */
[----:B0-234-:R-:W-:Y:S05]  /*14380*/  WARPSYNC.COLLECTIVE R15, `(.L_x_403) ;  /* 0x000000000f087348 */ /* 0x01dfea0003c00000 */
[----:B------:R1:W0:Y:S02]  /*14390*/  SHFL.UP P6, R14, R13, R12, R11 ;  /* 0x0400000c0d0e7389 */ /* 0x00022400000c000b */
[----:B01234-:R-:W-:Y:S01]  /*143a0*/  ENDCOLLECTIVE ;  /* 0x000000000000791b */ /* 0x01ffe20003800000 */
.L_x_403:
[----:B------:R-:W-:Y:S05]  /*143b0*/  BSYNC B0 ;  /* 0x0000000000007941 */ /* 0x000fea0003800000 */
.L_x_402:
[C---:B------:R-:W-:Y:S01]  /*143c0*/  ISETP.NE.AND P0, PT, R9.reuse, RZ, PT ;  /* 0x000000ff0900720c */ /* 0x040fe20003f05270 */
[----:B------:R-:W-:Y:S02]  /*143d0*/  IMAD.MOV.U32 R12, RZ, RZ, 0x2 ;  /* 0x00000002ff0c7424 */ /* 0x000fe400078e00ff */
[----:B------:R-:W-:Y:S01]  /*143e0*/  IMAD.MOV.U32 R11, RZ, RZ, RZ ;  /* 0x000000ffff0b7224 */ /* 0x000fe200078e00ff */
[----:B------:R-:W-:Y:S01]  /*143f0*/  SEL R14, R14, RZ, P0 ;  /* 0x000000ff0e0e7207 */ /* 0x000fe20000000000 */
[----:B------:R-:W-:Y:S01]  /*14400*/  IMAD.MOV.U32 R15, RZ, RZ, -0x1 ;  /* 0xffffffffff0f7424 */ /* 0x000fe200078e00ff */
[----:B------:R-:W-:-:S03]  /*14410*/  ISETP.GE.U32.AND P0, PT, R9, 0x2, PT ;  /* 0x000000020900780c */ /* 0x000fc60003f06070 */
[----:B------:R-:W-:-:S10]  /*14420*/  IMAD.IADD R13, R3, 0x1, R14 ;  /* 0x00000001030d7824 */ /* 0x000fd400078e020e */
[----:B------:R-:W-:Y:S05]  /*14430*/  WARPSYNC.COLLECTIVE R15, `(.L_x_404) ;  /* 0x000000000f087348 */ /* 0x000fea0003c00000 */
[----:B------:R0:W1:Y:S02]  /*14440*/  SHFL.UP P6, R14, R13, R12, R11 ;  /* 0x0400000c0d0e7389 */ /* 0x00006400000c000b */
[----:B01----:R-:W-:Y:S01]  /*14450*/  ENDCOLLECTIVE ;  /* 0x000000000000791b */ /* 0x003fe20003800000 */
.L_x_404:
[----:B------:R-:W-:Y:S02]  /*14460*/  MOV R12, 0x4 ;  /* 0x00000004000c7802 */ /* 0x000fe40000000f00 */
[----:B------:R-:W-:Y:S02]  /*14470*/  SEL R6, R14, RZ, P0 ;  /* 0x000000ff0e067207 */ /* 0x000fe40000000000 */
[----:B------:R-:W-:-:S03]  /*14480*/  ISETP.GE.U32.AND P0, PT, R9, 0x4, PT ;  /* 0x000000040900780c */ /* 0x000fc60003f06070 */
[----:B------:R-:W-:-:S04]  /*14490*/  IMAD.IADD R6, R13, 0x1, R6 ;  /* 0x000000010d067824 */ /* 0x000fc800078e0206 */
[----:B------:R-:W-:-:S07]  /*144a0*/  IMAD.MOV.U32 R13, RZ, RZ, R6 ;  /* 0x000000ffff0d7224 */ /* 0x000fce00078e0006 */
[----:B------:R-:W-:Y:S05]  /*144b0*/  WARPSYNC.COLLECTIVE R15, `(.L_x_405) ;  /* 0x000000000f087348 */ /* 0x000fea0003c00000 */
[----:B------:R0:W1:Y:S02]  /*144c0*/  SHFL.UP P6, R14, R13, R12, R11 ;  /* 0x0400000c0d0e7389 */ /* 0x00006400000c000b */
[----:B01----:R-:W-:Y:S01]  /*144d0*/  ENDCOLLECTIVE ;  /* 0x000000000000791b */ /* 0x003fe20003800000 */
.L_x_405:
[----:B------:R-:W-:Y:S01]  /*144e0*/  IMAD.MOV.U32 R12, RZ, RZ, 0x8 ;  /* 0x00000008ff0c7424 */ /* 0x000fe200078e00ff */
[----:B------:R-:W-:Y:S02]  /*144f0*/  SEL R7, R14, RZ, P0 ;  /* 0x000000ff0e077207 */ /* 0x000fe40000000000 */
[----:B------:R-:W-:-:S03]  /*14500*/  ISETP.GE.U32.AND P0, PT, R9, 0x8, PT ;  /* 0x000000080900780c */ /* 0x000fc60003f06070 */
[----:B------:R-:W-:-:S04]  /*14510*/  IMAD.IADD R7, R6, 0x1, R7 ;  /* 0x0000000106077824 */ /* 0x000fc800078e0207 */
[----:B------:R-:W-:-:S07]  /*14520*/  IMAD.MOV.U32 R13, RZ, RZ, R7 ;  /* 0x000000ffff0d7224 */ /* 0x000fce00078e0007 */
[----:B------:R-:W-:Y:S05]  /*14530*/  WARPSYNC.COLLECTIVE R15, `(.L_x_406) ;  /* 0x000000000f087348 */ /* 0x000fea0003c00000 */
[----:B------:R0:W1:Y:S02]  /*14540*/  SHFL.UP P6, R14, R13, R12, R11 ;  /* 0x0400000c0d0e7389 */ /* 0x00006400000c000b */
[----:B01----:R-:W-:Y:S01]  /*14550*/  ENDCOLLECTIVE ;  /* 0x000000000000791b */ /* 0x003fe20003800000 */
.L_x_406:
        /* <DEDUP_REMOVED lines=8> */
.L_x_407:
[----:B------:R-:W-:Y:S02]  /*145e0*/  IMAD.MOV.U32 R12, RZ, RZ, 0x1f ;  /* 0x0000001fff0c7424 */ /* 0x000fe400078e00ff */
[----:B------:R-:W-:Y:S01]  /*145f0*/  IMAD.MOV.U32 R11, RZ, RZ, 0x1f ;  /* 0x0000001fff0b7424 */ /* 0x000fe200078e00ff */
[----:B------:R-:W-:-:S05]  /*14600*/  SEL R7, R14, RZ, P0 ;  /* 0x000000ff0e077207 */ /* 0x000fca0000000000 */
[----:B------:R-:W-:-:S05]  /*14610*/  IMAD.IADD R2, R8, 0x1, R7 ;  /* 0x0000000108027824 */ /* 0x000fca00078e0207 */
[----:B------:R-:W-:-:S07]  /*14620*/  MOV R13, R2 ;  /* 0x00000002000d7202 */ /* 0x000fce0000000f00 */
[----:B------:R-:W-:Y:S05]  /*14630*/  WARPSYNC.COLLECTIVE R15, `(.L_x_408) ;  /* 0x000000000f087348 */ /* 0x000fea0003c00000 */
[----:B------:R0:W1:Y:S02]  /*14640*/  SHFL.IDX P6, R14, R13, R12, R11 ;  /* 0x0000000c0d0e7389 */ /* 0x00006400000c000b */
[----:B01----:R-:W-:Y:S01]  /*14650*/  ENDCOLLECTIVE ;  /* 0x000000000000791b */ /* 0x003fe20003800000 */
.L_x_408:
[----:B------:R-:W-:Y:S05]  /*14660*/  BRA `(.L_x_409) ;  /* 0xffffffe800a07947 */ /* 0x000fea000383ffff */
.L_x_363:
[----:B------:R-:W-:Y:S01]  /*14670*/  BSSY B0, `(.L_x_410) ;  /* 0x0000008000007945 */ /* 0x000fe20003800000 */
[----:B-----5:R-:W-:Y:S02]  /*14680*/  IMAD.MOV.U32 R13, RZ, RZ, R3 ;  /* 0x000000ffff0d7224 */ /* 0x020fe400078e0003 */
[----:B------:R-:W-:Y:S02]  /*14690*/  IMAD.MOV.U32 R12, RZ, RZ, 0x1 ;  /* 0x00000001ff0c7424 */ /* 0x000fe400078e00ff */
[----:B------:R-:W-:Y:S02]  /*146a0*/  IMAD.MOV.U32 R11, RZ, RZ, RZ ;  /* 0x000000ffff0b7224 */ /* 0x000fe400078e00ff */
[----:B------:R-:W-:-:S07]  /*146b0*/  IMAD.MOV.U32 R15, RZ, RZ, -0x1 ;  /* 0xffffffffff0f7424 */ /* 0x000fce00078e00ff */
[----:B0-----:R-:W-:Y:S05]  /*146c0*/  WARPSYNC.COLLECTIVE R15, `(.L_x_411) ;  /* 0x000000000f087348 */ /* 0x001fea0003c00000 */
[----:B------:R1:W2:Y:S02]  /*146d0*/  SHFL.UP P6, R14, R13, R12, R11 ;  /* 0x0400000c0d0e7389 */ /* 0x0002a400000c000b */
[----:B012---:R-:W-:Y:S01]  /*146e0*/  ENDCOLLECTIVE ;  /* 0x000000000000791b */ /* 0x007fe20003800000 */
.L_x_411:
[----:B------:R-:W-:Y:S05]  /*146f0*/  BSYNC B0 ;  /* 0x0000000000007941 */ /* 0x000fea0003800000 */
.L_x_410:
[----:B------:R-:W-:Y:S01]  /*14700*/  ISETP.NE.AND P0, PT, R8, RZ, PT ;  /* 0x000000ff0800720c */ /* 0x000fe20003f05270 */
[----:B------:R-:W-:Y:S01]  /*14710*/  IMAD.MOV.U32 R11, RZ, RZ, RZ ;  /* 0x000000ffff0b7224 */ /* 0x000fe200078e00ff */
[----:B------:R-:W-:Y:S01]  /*14720*/  MOV R12, 0x2 ;  /* 0x00000002000c7802 */ /* 0x000fe20000000f00 */
[----:B------:R-:W-:Y:S01]  /*14730*/  IMAD.MOV.U32 R15, RZ, RZ, -0x1 ;  /* 0xffffffffff0f7424 */ /* 0x000fe200078e00ff */
[----:B------:R-:W-:Y:S02]  /*14740*/  SEL R14, R14, RZ, P0 ;  /* 0x000000ff0e0e7207 */ /* 0x000fe40000000000 */
[----:B------:R-:W-:-:S03]  /*14750*/  ISETP.GE.U32.AND P0, PT, R8, 0x2, PT ;  /* 0x000000020800780c */ /* 0x000fc60003f06070 */
[----:B------:R-:W-:-:S10]  /*14760*/  IMAD.IADD R13, R3, 0x1, R14 ;  /* 0x00000001030d7824 */ /* 0x000fd400078e020e */
[----:B------:R-:W-:Y:S05]  /*14770*/  WARPSYNC.COLLECTIVE R15, `(.L_x_412) ;  /* 0x000000000f087348 */ /* 0x000fea0003c00000 */
[----:B------:R0:W1:Y:S02]  /*14780*/  SHFL.UP P6, R14, R13, R12, R11 ;  /* 0x0400000c0d0e7389 */ /* 0x00006400000c000b */
[----:B01----:R-:W-:Y:S01]  /*14790*/  ENDCOLLECTIVE ;  /* 0x000000000000791b */ /* 0x003fe20003800000 */
.L_x_412:
        /* <DEDUP_REMOVED lines=8> */
.L_x_413:
        /* <DEDUP_REMOVED lines=8> */
.L_x_414:
        /* <DEDUP_REMOVED lines=8> */
.L_x_415:
[----:B------:R-:W-:Y:S02]  /*14920*/  IMAD.MOV.U32 R12, RZ, RZ, 0x1f ;  /* 0x0000001fff0c7424 */ /* 0x000fe400078e00ff */
[----:B------:R-:W-:Y:S01]  /*14930*/  IMAD.MOV.U32 R11, RZ, RZ, 0x1f ;  /* 0x0000001fff0b7424 */ /* 0x000fe200078e00ff */
[----:B------:R-:W-:-:S05]  /*14940*/  SEL R2, R14, RZ, P0 ;  /* 0x000000ff0e027207 */ /* 0x000fca0000000000 */
[----:B------:R-:W-:-:S04]  /*14950*/  IMAD.IADD R2, R7, 0x1, R2 ;  /* 0x0000000107027824 */ /* 0x000fc800078e0202 */
[----:B------:R-:W-:-:S07]  /*14960*/  IMAD.MOV.U32 R13, RZ, RZ, R2 ;  /* 0x000000ffff0d7224 */ /* 0x000fce00078e0002 */
[----:B------:R-:W-:Y:S05]  /*14970*/  WARPSYNC.COLLECTIVE R15, `(.L_x_416) ;  /* 0x000000000f087348 */ /* 0x000fea0003c00000 */
[----:B------:R0:W1:Y:S02]  /*14980*/  SHFL.IDX P6, R14, R13, R12, R11 ;  /* 0x0000000c0d0e7389 */ /* 0x00006400000c000b */
[----:B01----:R-:W-:Y:S01]  /*14990*/  ENDCOLLECTIVE ;  /* 0x000000000000791b */ /* 0x003fe20003800000 */
.L_x_416:
[----:B------:R-:W-:Y:S05]  /*149a0*/  BRA `(.L_x_417) ;  /* 0xffffffe800887947 */ /* 0x000fea000383ffff */
.L_x_365:
[----:B------:R-:W-:Y:S01]  /*149b0*/  BSSY B0, `(.L_x_418) ;  /* 0x0000006000007945 */ /* 0x000fe20003800000 */
[----:B------:R-:W-:Y:S02]  /*149c0*/  PLOP3.LUT P6, PT, P6, PT, PT, 0x8, 0x0 ;  /* 0x000000000000781c */ /* 0x000fe400037ce170 */
[----:B------:R-:W-:-:S11]  /*149d0*/  MOV R15, 0xffffffff ;  /* 0xffffffff000f7802 */ /* 0x000fd60000000f00 */
[----:B0-----:R-:W-:Y:S05]  /*149e0*/  WARPSYNC.COLLECTIVE R15, `(.L_x_419) ;  /* 0x000000000f087348 */ /* 0x001fea0003c00000 */
[----:B------:R-:W-:Y:S01]  /*149f0*/  VOTE.ANY R14, PT, P6 ;  /* 0x00000000000e7806 */ /* 0x000fe200030e0100 */
[----:B0-----:R-:W-:Y:S06]  /*14a00*/  ENDCOLLECTIVE ;  /* 0x000000000000791b */ /* 0x001fec0003800000 */
.L_x_419:
[----:B------:R-:W-:Y:S05]  /*14a10*/  BSYNC B0 ;  /* 0x0000000000007941 */ /* 0x000fea0003800000 */
.L_x_418:
[----:B------:R-:W-:Y:S02]  /*14a20*/  IMAD.MOV.U32 R7, RZ, RZ, R14 ;  /* 0x000000ffff077224 */ /* 0x000fe400078e000e */
[----:B------:R-:W-:Y:S02]  /*14a30*/  IMAD.MOV.U32 R13, RZ, RZ, R3 ;  /* 0x000000ffff0d7224 */ /* 0x000fe400078e0003 */
[----:B------:R-:W0:Y:S01]  /*14a40*/  POPC R5, R7 ;  /* 0x0000000700057309 */ /* 0x000e220000000000 */
[----:B------:R-:W-:Y:S02]  /*14a50*/  IMAD.MOV.U32 R11, RZ, RZ, 0x1f ;  /* 0x0000001fff0b7424 */ /* 0x000fe400078e00ff */
[----:B------:R-:W-:Y:S02]  /*14a60*/  IMAD.MOV.U32 R15, RZ, RZ, -0x1 ;  /* 0xffffffffff0f7424 */ /* 0x000fe400078e00ff */
[----:B0-----:R-:W-:-:S07]  /*14a70*/  IMAD.MOV.U32 R12, RZ, RZ, R5 ;  /* 0x000000ffff0c7224 */ /* 0x001fce00078e0005 */
[----:B------:R-:W-:Y:S05]  /*14a80*/  WARPSYNC.COLLECTIVE R15, `(.L_x_420) ;  /* 0x000000000f087348 */ /* 0x000fea0003c00000 */
[----:B------:R0:W1:Y:S02]  /*14a90*/  SHFL.IDX P6, R14, R13, R12, R11 ;  /* 0x0000000c0d0e7389 */ /* 0x00006400000c000b */
[----:B01----:R-:W-:Y:S01]  /*14aa0*/  ENDCOLLECTIVE ;  /* 0x000000000000791b */ /* 0x003fe20003800000 */
.L_x_420:
[----:B------:R-:W-:Y:S01]  /*14ab0*/  IMAD.MOV.U32 R17, RZ, RZ, R14 ;  /* 0x000000ffff117224 */ /* 0x000fe200078e000e */
[----:B------:R-:W-:Y:S06]  /*14ac0*/  BRA `(.L_x_421) ;  /* 0xffffffe800787947 */ /* 0x000fec000383ffff */
.L_x_367:
[----:B------:R-:W-:Y:S01]  /*14ad0*/  BSSY B0, `(.L_x_422) ;  /* 0x0000007000007945 */ /* 0x000fe20003800000 */
[----:B------:R-:W-:Y:S01]  /*14ae0*/  IMAD.MOV.U32 R13, RZ, RZ, R2 ;  /* 0x000000ffff0d7224 */ /* 0x000fe200078e0002 */
[----:B------:R-:W-:Y:S01]  /*14af0*/  MOV R11, 0x1f ;  /* 0x0000001f000b7802 */ /* 0x000fe20000000f00 */
[----:B------:R-:W-:-:S07]  /*14b00*/  IMAD.MOV.U32 R15, RZ, RZ, -0x1 ;  /* 0xffffffffff0f7424 */ /* 0x000fce00078e00ff */
[----:B012---:R-:W-:Y:S05]  /*14b10*/  WARPSYNC.COLLECTIVE R15, `(.L_x_423) ;  /* 0x000000000f087348 */ /* 0x007fea0003c00000 */
[----:B------:R3:W4:Y:S02]  /*14b20*/  SHFL.IDX P6, R14, R13, R12, R11 ;  /* 0x0000000c0d0e7389 */ /* 0x00072400000c000b */
[----:B01234-:R-:W-:Y:S01]  /*14b30*/  ENDCOLLECTIVE ;  /* 0x000000000000791b */ /* 0x01ffe20003800000 */
.L_x_423:
[----:B------:R-:W-:Y:S05]  /*14b40*/  BSYNC B0 ;  /* 0x0000000000007941 */ /* 0x000fea0003800000 */
.L_x_422:
[----:B------:R-:W-:Y:S05]  /*14b50*/  BRA `(.L_x_366) ;  /* 0xffffffe800707947 */ /* 0x000fea000383ffff */
.L_x_371:
[----:B0-----:R0:W1:Y:S02]  /*14b60*/  SYNCS.PHASECHK.TRANS64.TRYWAIT P0, [R0+URZ+0x34820], R3 ;  /* 0x03482003000075a7 */ /* 0x001064000800017f */
[----:B-1----:R-:W-:Y:S05]  /*14b70*/  @!P0 NANOSLEEP.SYNCS 0x989680 ;  /* 0x009896800000895d */ /* 0x002fea0003900000 */
[----:B------:R-:W1:Y:S02]  /*14b80*/  @!P0 SYNCS.PHASECHK.TRANS64 P0, [R0+URZ+0x34820], R3 ;  /* 0x03482003000085a7 */ /* 0x000e64000800007f */
[----:B-1----:R-:W-:Y:S05]  /*14b90*/  @!P0 BRA `(.L_x_371) ;  /* 0xfffffffc00f08947 */ /* 0x002fea000383ffff */
[----:B------:R-:W-:Y:S05]  /*14ba0*/  BRA `(.L_x_424) ;  /* 0xffffffec00547947 */ /* 0x000fea000383ffff */
.L_x_372:
        /* <DEDUP_REMOVED lines=8> */
[----:B0-----:R-:W-:Y:S05]  /*14c30*/  WARPSYNC.COLLECTIVE R15, `(.L_x_426) ;  /* 0x000000000f087348 */ /* 0x001fea0003c00000 */
[----:B------:R1:W2:Y:S02]  /*14c40*/  SHFL.IDX P6, R14, R13, R12, R11 ;  /* 0x0000000c0d0e7389 */ /* 0x0002a400000c000b */
[----:B012---:R-:W-:Y:S01]  /*14c50*/  ENDCOLLECTIVE ;  /* 0x000000000000791b */ /* 0x007fe20003800000 */
.L_x_426:
[----:B------:R-:W-:Y:S05]  /*14c60*/  BSYNC B0 ;  /* 0x0000000000007941 */ /* 0x000fea0003800000 */
.L_x_425:
[----:B------:R-:W-:Y:S05]  /*14c70*/  BRA `(.L_x_427) ;  /* 0xffffffec003c7947 */ /* 0x000fea000383ffff */
.L_x_375:
[----:B------:R-:W-:Y:S01]  /*14c80*/  BSSY B1, `(.L_x_428) ;  /* 0x0000006000017945 */ /* 0x000fe20003800000 */
[----:B------:R-:W-:-:S07]  /*14c90*/  IMAD.MOV.U32 R15, RZ, RZ, -0x1 ;  /* 0xffffffffff0f7424 */ /* 0x000fce00078e00ff */
[----:B01----:R-:W-:Y:S05]  /*14ca0*/  WARPSYNC.COLLECTIVE R15, `(.L_x_429) ;  /* 0x000000000f0c7348 */ /* 0x003fea0003c00000 */
[----:B------:R-:W-:Y:S02]  /*14cb0*/  ELECT P6, UR62, PT ;  /* 0x00000000003e782f */ /* 0x000fe400038c0000 */
[----:B------:R-:W-:Y:S01]  /*14cc0*/  MOV R14, UR62 ;  /* 0x0000003e000e7c02 */ /* 0x000fe20008000f00 */
[----:B01----:R-:W-:Y:S10]  /*14cd0*/  ENDCOLLECTIVE ;  /* 0x000000000000791b */ /* 0x003ff40003800000 */
.L_x_429:
[----:B------:R-:W-:Y:S05]  /*14ce0*/  BSYNC B1 ;  /* 0x0000000000017941 */ /* 0x000fea0003800000 */
.L_x_428:
[----:B------:R-:W-:Y:S05]  /*14cf0*/  BRA `(.L_x_430) ;  /* 0xffffffec00347947 */ /* 0x000fea000383ffff */
.L_x_377:
[----:B0-----:R0:W1:Y:S02]  /*14d00*/  SYNCS.PHASECHK.TRANS64.TRYWAIT P0, [R6+URZ], R5 ;  /* 0x00000005060075a7 */ /* 0x001064000800017f */
[----:B-1----:R-:W-:Y:S05]  /*14d10*/  @!P0 NANOSLEEP.SYNCS 0x989680 ;  /* 0x009896800000895d */ /* 0x002fea0003900000 */
[----:B------:R-:W1:Y:S02]  /*14d20*/  @!P0 SYNCS.PHASECHK.TRANS64 P0, [R6+URZ], R5 ;  /* 0x00000005060085a7 */ /* 0x000e64000800007f */
[----:B-1----:R-:W-:Y:S05]  /*14d30*/  @!P0 BRA `(.L_x_377) ;  /* 0xfffffffc00f08947 */ /* 0x002fea000383ffff */
[----:B------:R-:W-:Y:S05]  /*14d40*/  BRA `(.L_x_431) ;  /* 0xffffffec00707947 */ /* 0x000fea000383ffff */
.L_x_378:
[----:B-1----:R1:W2:Y:S02]  /*14d50*/  SYNCS.PHASECHK.TRANS64.TRYWAIT P0, [R7+URZ], R2 ;  /* 0x00000002070075a7 */ /* 0x0022a4000800017f */
[----:B--2---:R-:W-:Y:S05]  /*14d60*/  @!P0 NANOSLEEP.SYNCS 0x989680 ;  /* 0x009896800000895d */ /* 0x004fea0003900000 */
[----:B------:R-:W2:Y:S02]  /*14d70*/  @!P0 SYNCS.PHASECHK.TRANS64 P0, [R7+URZ], R2 ;  /* 0x00000002070085a7 */ /* 0x000ea4000800007f */
[----:B--2---:R-:W-:Y:S05]  /*14d80*/  @!P0 BRA `(.L_x_378) ;  /* 0xfffffffc00f08947 */ /* 0x004fea000383ffff */
[----:B------:R-:W-:Y:S05]  /*14d90*/  BRA `(.L_x_432) ;  /* 0xffffffec00647947 */ /* 0x000fea000383ffff */
.L_x_380:
[----:B--2---:R2:W3:Y:S02]  /*14da0*/  SYNCS.PHASECHK.TRANS64.TRYWAIT P0, [R4+URZ], R5 ;  /* 0x00000005040075a7 */ /* 0x0044e4000800017f */
[----:B---3--:R-:W-:Y:S05]  /*14db0*/  @!P0 NANOSLEEP.SYNCS 0x989680 ;  /* 0x009896800000895d */ /* 0x008fea0003900000 */
[----:B------:R-:W3:Y:S02]  /*14dc0*/  @!P0 SYNCS.PHASECHK.TRANS64 P0, [R4+URZ], R5 ;  /* 0x00000005040085a7 */ /* 0x000ee4000800007f */
[----:B---3--:R-:W-:Y:S05]  /*14dd0*/  @!P0 BRA `(.L_x_380) ;  /* 0xfffffffc00f08947 */ /* 0x008fea000383ffff */
[----:B------:R-:W-:Y:S05]  /*14de0*/  BRA `(.L_x_433) ;  /* 0xffffffec006c7947 */ /* 0x000fea000383ffff */
.L_x_434:
        /* <DEDUP_REMOVED lines=9> */
.L_x_2728:


//--------------------- .text._ZN7cutlass13device_kernelIN5flash11enable_sm90INS1_16FlashAttnFwdSm90INS1_25CollectiveMainloopFwdSm90ILi2EN4cute5tupleIJNS5_1CILi1EEES8_S8_EEENS6_IJNS7_ILi128EEENS7_ILi176EEESA_EEELi128ENS_6half_tEfNS_4arch4Sm90ELb0ELb0ELb1ELb1ELb0ELb1ELb0ELb1ELb1ELb0ELb0ELb0EEENS1_21CollectiveEpilogueFwdINS6_IJSA_SA_SB_EEES9_SD_SF_Li256ELb1ELb0ELb0ELb0EEENS1_36VarlenDynamicPersistentTileSchedulerILi128ELi176ELi256ELi32ELb0ELb0ELb1ELb0ELb1ELb1EEEEEEEEEvNT_6ParamsE --------------------------
	.section	.text._ZN7cutlass13device_kernelIN5flash11enable_sm90INS1_16FlashAttnFwdSm90INS1_25CollectiveMainloopFwdSm90ILi2EN4cute5tupleIJNS5_1CILi1EEES8_S8_EEENS6_IJNS7_ILi128EEENS7_ILi176EEESA_EEELi128ENS_6half_tEfNS_4arch4Sm90ELb0ELb0ELb1ELb1ELb0ELb1ELb0ELb1ELb1ELb0ELb0ELb0EEENS1_21CollectiveEpilogueFwdINS6_IJSA_SA_SB_EEES9_SD_SF_Li256ELb1ELb0ELb0ELb0EEENS1_36VarlenDynamicPersistentTileSchedulerILi128ELi176ELi256ELi32ELb0ELb0ELb1ELb0ELb1ELb1EEEEEEEEEvNT_6ParamsE,"ax",@progbits
	.align	128
.text._ZN7cutlass13device_kernelIN5flash11enable_sm90INS1_16FlashAttnFwdSm90INS1_25CollectiveMainloopFwdSm90ILi2EN4cute5tupleIJNS5_1CILi1EEES8_S8_EEENS6_IJNS7_ILi128EEENS7_ILi176EEESA_EEELi128ENS_6half_tEfNS_4arch4Sm90ELb0ELb0ELb1ELb1ELb0ELb1ELb0ELb1ELb1ELb0ELb0ELb0EEENS1_21CollectiveEpilogueFwdINS6_IJSA_SA_SB_EEES9_SD_SF_Li256ELb1ELb0ELb0ELb0EEENS1_36VarlenDynamicPersistentTileSchedulerILi128ELi176ELi256ELi32ELb0ELb0ELb1ELb0ELb1ELb1EEEEEEEEEvNT_6ParamsE:
        .type           _ZN7cutlass13device_kernelIN5flash11enable_sm90INS1_16FlashAttnFwdSm90INS1_25CollectiveMainloopFwdSm90ILi2EN4cute5tupleIJNS5_1CILi1EEES8_S8_EEENS6_IJNS7_ILi128EEENS7_ILi176EEESA_EEELi128ENS_6half_tEfNS_4arch4Sm90ELb0ELb0ELb1ELb1ELb0ELb1ELb0ELb1ELb1ELb0ELb0ELb0EEENS1_21CollectiveEpilogueFwdINS6_IJSA_SA_SB_EEES9_SD_SF_Li256ELb1ELb0ELb0ELb0EEENS1_36VarlenDynamicPersistentTileSchedulerILi128ELi176ELi256ELi32ELb0ELb0ELb1ELb0ELb1ELb1EEEEEEEEEvNT_6ParamsE,@function
        .size           _ZN7cutlass13device_kernelIN5flash11enable_sm90INS1_16FlashAttnFwdSm90INS1_25CollectiveMainloopFwdSm90ILi2EN4cute5tupleIJNS5_1CILi1EEES8_S8_EEENS6_IJNS7_ILi128EEENS7_ILi176EEESA_EEELi128ENS_6half_tEfNS_4arch4Sm90ELb0ELb0ELb1ELb1ELb0ELb1ELb0ELb1ELb1ELb0ELb0ELb0EEENS1_21CollectiveEpilogueFwdINS6_IJSA_SA_SB_EEES9_SD_SF_Li256ELb1ELb0ELb0ELb0EEENS1_36VarlenDynamicPersistentTileSchedulerILi128ELi176ELi256ELi32ELb0ELb0ELb1ELb0ELb1ELb1EEEEEEEEEvNT_6ParamsE,(.L_x_2729 - _ZN7cutlass13device_kernelIN5flash11enable_sm90INS1_16FlashAttnFwdSm90INS1_25CollectiveMainloopFwdSm90ILi2EN4cute5tupleIJNS5_1CILi1EEES8_S8_EEENS6_IJNS7_ILi128EEENS7_ILi176EEESA_EEELi128ENS_6half_tEfNS_4arch4Sm90ELb0ELb0ELb1ELb1ELb0ELb1ELb0ELb1ELb1ELb0ELb0ELb0EEENS1_21CollectiveEpilogueFwdINS6_IJSA_SA_SB_EEES9_SD_SF_Li256ELb1ELb0ELb0ELb0EEENS1_36VarlenDynamicPersistentTileSchedulerILi128ELi176ELi256ELi32ELb0ELb0ELb1ELb0ELb1ELb1EEEEEEEEEvNT_6ParamsE)
        .other          _ZN7cutlass13device_kernelIN5flash11enable_sm90INS1_16FlashAttnFwdSm90INS1_25CollectiveMainloopFwdSm90ILi2EN4cute5tupleIJNS5_1CILi1EEES8_S8_EEENS6_IJNS7_ILi128EEENS7_ILi176EEESA_EEELi128ENS_6half_tEfNS_4arch4Sm90ELb0ELb0ELb1ELb1ELb0ELb1ELb0ELb1ELb1ELb0ELb0ELb0EEENS1_21CollectiveEpilogueFwdINS6_IJSA_SA_SB_EEES9_SD_SF_Li256ELb1ELb0ELb0ELb0EEENS1_36VarlenDynamicPersistentTileSchedulerILi128ELi176ELi256ELi32ELb0ELb0ELb1ELb0ELb1ELb1EEEEEEEEEvNT_6ParamsE,@"STO_CUDA_ENTRY STV_DEFAULT"
_ZN7cutlass13device_kernelIN5flash11enable_sm90INS1_16FlashAttnFwdSm90INS1_25CollectiveMainloopFwdSm90ILi2EN4cute5tupleIJNS5_1CILi1EEES8_S8_EEENS6_IJNS7_ILi128EEENS7_ILi176EEESA_EEELi128ENS_6half_tEfNS_4arch4Sm90ELb0ELb0ELb1ELb1ELb0ELb1ELb0ELb1ELb1ELb0ELb0ELb0EEENS1_21CollectiveEpilogueFwdINS6_IJSA_SA_SB_EEES9_SD_SF_Li256ELb1ELb0ELb0ELb0EEENS1_36VarlenDynamicPersistentTileSchedulerILi128ELi176ELi256ELi32ELb0ELb0ELb1ELb0ELb1ELb1EEEEEEEEEvNT_6ParamsE:
[----:B------:R-:W0:Y:S02]  /*0000*/  LDC R1, c[0x0][0x28] ;  /* 0x00000a00ff017b82 */ /* 0x000e240000000800 */
[----:B0-----:R-:W-:Y:S01]  /*0010*/  VIADD R1, R1, 0xffffff68 ;  /* 0xffffff6801017836 */ /* 0x001fe20000000000 */
[----:B------:R-:W0:Y:S01]  /*0020*/  S2R R3, SR_TID.X ;  /* 0x0000000000037919 */ /* 0x000e220000002100 */
[----:B------:R-:W-:Y:S01]  /*0030*/  ELECT P0, URZ, PT ;  /* 0x00000000003f782f */ /* 0x000fe20003800000 */
[----:B------:R-:W-:Y:S01]  /*0040*/  BSSY B0, `(.L_x_435) ;  /* 0x0000017000007945 */ /* 0x000fe20003800000 */
[--C-:B0-----:R-:W-:Y:S02]  /*0050*/  SHF.R.U32.HI R0, RZ, 0x5, R3.reuse ;  /* 0x00000005ff007819 */ /* 0x101fe40000011603 */
[----:B------:R-:W-:-:S03]  /*0060*/  SHF.R.U32.HI R4, RZ, 0x7, R3 ;  /* 0x00000007ff047819 */ /* 0x000fc60000011603 */
[----:B------:R-:W0:Y:S02]  /*0070*/  SHFL.IDX PT, R2, R0, RZ, 0x1f ;  /* 0x00001fff00027589 */ /* 0x000e2400000e0000 */
[----:B0-----:R-:W-:-:S13]  /*0080*/  ISETP.EQ.AND P0, PT, R2, RZ, P0 ;  /* 0x000000ff0200720c */ /* 0x001fda0000702270 */
[----:B------:R-:W-:Y:S05]  /*0090*/  @!P0 BRA `(.L_x_436) ;  /* 0x0000000000448947 */ /* 0x000fea0003800000 */
[----:B------:R-:W-:Y:S02]  /*00a0*/  ULDC.64 UR4, c[0x0][0x198] ;  /* 0x0000660000047ab9 */ /* 0x000fe40000000a00 */
[----:B------:R-:W-:Y:S02]  /*00b0*/  UIADD3 UR6, UP0, UR4, 0x270, URZ ;  /* 0x0000027004067890 */ /* 0x000fe4000ff1e03f */
[----:B------:R-:W-:Y:S02]  /*00c0*/  UIADD3 UR8, UP1, UR4, 0x370, URZ ;  /* 0x0000037004087890 */ /* 0x000fe4000ff3e03f */
[----:B------:R-:W-:Y:S02]  /*00d0*/  UIADD3 UR10, UP2, UR4, 0x470, URZ ;  /* 0x00000470040a7890 */ /* 0x000fe4000ff5e03f */
[----:B------:R-:W-:Y:S02]  /*00e0*/  UIADD3 UR12, UP3, UR4, 0x570, URZ ;  /* 0x00000570040c7890 */ /* 0x000fe4000ff7e03f */
[----:B------:R-:W-:-:S02]  /*00f0*/  UIADD3 UR4, UP4, UR4, 0x670, URZ ;  /* 0x0000067004047890 */ /* 0x000fc4000ff9e03f */
[----:B------:R-:W-:Y:S02]  /*0100*/  UIADD3.X UR7, URZ, UR5, URZ, UP0, !UPT ;  /* 0x000000053f077290 */ /* 0x000fe400087fe43f */
[----:B------:R-:W-:Y:S02]  /*0110*/  UIADD3.X UR9, URZ, UR5, URZ, UP1, !UPT ;  /* 0x000000053f097290 */ /* 0x000fe40008ffe43f */
[----:B------:R-:W-:Y:S02]  /*0120*/  UIADD3.X UR11, URZ, UR5, URZ, UP2, !UPT ;  /* 0x000000053f0b7290 */ /* 0x000fe400097fe43f */
[----:B------:R-:W-:Y:S02]  /*0130*/  UIADD3.X UR13, URZ, UR5, URZ, UP3, !UPT ;  /* 0x000000053f0d7290 */ /* 0x000fe40009ffe43f */
[----:B------:R-:W-:Y:S01]  /*0140*/  UIADD3.X UR5, URZ, UR5, URZ, UP4, !UPT ;  /* 0x000000053f057290 */ /* 0x000fe2000a7fe43f */
[----:B------:R0:W-:Y:S02]  /*0150*/  UTMACCTL.PF [UR6] ;  /* 0x00000000060079b9 */ /* 0x0001e40008040000 */
[----:B------:R0:W-:Y:S02]  /*0160*/  UTMACCTL.PF [UR8] ;  /* 0x00000000080079b9 */ /* 0x0001e40008040000 */
[----:B------:R0:W-:Y:S02]  /*0170*/  UTMACCTL.PF [UR10] ;  /* 0x000000000a0079b9 */ /* 0x0001e40008040000 */
[----:B------:R0:W-:Y:S02]  /*0180*/  UTMACCTL.PF [UR12] ;  /* 0x000000000c0079b9 */ /* 0x0001e40008040000 */
[----:B------:R0:W-:Y:S02]  /*0190*/  UTMACCTL.PF [UR4] ;  /* 0x00000000040079b9 */ /* 0x0001e40008040000 */
[----:B0-----:R-:W-:Y:S01]  /*01a0*/  NOP ;  /* 0x0000000000007918 */ /* 0x001fe20000000000 */
.L_x_436:
[----:B------:R-:W-:Y:S05]  /*01b0*/  BSYNC B0 ;  /* 0x0000000000007941 */ /* 0x000fea0003800000 */
.L_x_435:
[----:B------:R-:W-:Y:S01]  /*01c0*/  VOTEU.ANY UP0, P0 ;  /* 0x00000000003f7886 */ /* 0x000fe20000000100 */
[----:B------:R-:W0:Y:S01]  /*01d0*/  SHFL.IDX PT, R4, R4, RZ, 0x1f ;  /* 0x00001fff04047589 */ /* 0x000e2200000e0000 */
[----:B------:R-:W-:Y:S01]  /*01e0*/  UMOV UR4, 0x1 ;  /* 0x0000000100047882 */ /* 0x000fe20000000000 */
[----:B------:R-:W-:Y:S01]  /*01f0*/  UMOV UR7, 0x100 ;  /* 0x0000010000077882 */ /* 0x000fe20000000000 */
[----:B------:R-:W-:Y:S01]  /*0200*/  VOTEU.ANY UP1, P0 ;  /* 0x00000000003f7886 */ /* 0x000fe20000020100 */
[----:B------:R-:W1:Y:S01]  /*0210*/  @UP0 S2UR UR8, SR_CgaCtaId ;  /* 0x00000000000809c3 */ /* 0x000e620000008800 */
[----:B------:R-:W2:Y:S01]  /*0220*/  SHFL.IDX PT, R2, R0, RZ, 0x1f ;  /* 0x00001fff00027589 */ /* 0x000ea200000e0000 */
[----:B------:R-:W-:Y:S01]  /*0230*/  @UP0 UMOV UR6, 0x400 ;  /* 0x0000040000060882 */ /* 0x000fe20000000000 */
[----:B------:R-:W-:-:S04]  /*0240*/  @UP0 UIADD3 UR4, -UR4, 0x100000, URZ ;  /* 0x0010000004040890 */ /* 0x000fc8000fffe13f */
[----:B------:R-:W-:Y:S02]  /*0250*/  @UP0 USHF.L.U32 UR5, UR4, 0xb, URZ ;  /* 0x0000000b04050899 */ /* 0x000fe4000800063f */
[----:B------:R-:W-:Y:S01]  /*0260*/  @UP0 USHF.L.U32 UR4, UR4, 0x1, URZ ;  /* 0x0000000104040899 */ /* 0x000fe2000800063f */
[----:B------:R-:W-:Y:S01]  /*0270*/  VOTEU.ANY UP2, P0 ;  /* 0x00000000003f7886 */ /* 0x000fe20000040100 */
[----:B0-----:R-:W-:Y:S01]  /*0280*/  R2UR UR9, R4 ;  /* 0x00000000040972ca */ /* 0x001fe200000e0000 */
[----:B-1----:R-:W-:Y:S01]  /*0290*/  @UP0 ULEA UR8, UR8, UR6, 0x18 ;  /* 0x0000000608080291 */ /* 0x002fe2000f8ec03f */
[----:B--2---:R-:W-:Y:S01]  /*02a0*/  ISETP.NE.AND P1, PT, R2, RZ, PT ;  /* 0x000000ff0200720c */ /* 0x004fe20003f25270 */
[----:B------:R-:W-:-:S04]  /*02b0*/  @UP0 UIADD3 UR6, -UR7, 0x100000, URZ ;  /* 0x0010000007060890 */ /* 0x000fc8000fffe13f */
[----:B------:R-:W-:Y:S02]  /*02c0*/  @UP0 USHF.L.U32 UR7, UR6, 0xb, URZ ;  /* 0x0000000b06070899 */ /* 0x000fe4000800063f */
[----:B------:R-:W-:-:S04]  /*02d0*/  @UP0 USHF.L.U32 UR6, UR6, 0x1, URZ ;  /* 0x0000000106060899 */ /* 0x000fc8000800063f */
[----:B------:R-:W-:Y:S01]  /*02e0*/  UISETP.NE.AND UP0, UPT, UR9, URZ, UPT ;  /* 0x0000003f0900728c */ /* 0x000fe2000bf05270 */
[----:B------:R-:W0:Y:S02]  /*02f0*/  FENCE.VIEW.ASYNC.S ;  /* 0x00000000000073c6 */ /* 0x000e240000000000 */
[----:B0-----:R0:W1:Y:S05]  /*0300*/  @UP1 SYNCS.EXCH.64 URZ, [UR8+0x34800], UR4 ;  /* 0x03480004083f15b2 */ /* 0x00106a0008000100 */
[----:B------:R0:W2:Y:S01]  /*0310*/  @UP2 SYNCS.EXCH.64 URZ, [UR8+0x34820], UR6 ;  /* 0x03482006083f25b2 */ /* 0x0000a20008000100 */
[----:B------:R-:W-:Y:S05]  /*0320*/  @P1 BRA `(.L_x_437) ;  /* 0x0000000000481947 */ /* 0x000fea0003800000 */
[----:B0-----:R-:W0:Y:S01]  /*0330*/  S2UR UR5, SR_CgaCtaId ;  /* 0x00000000000579c3 */ /* 0x001e220000008800 */
        /* <DEDUP_REMOVED lines=15> */
[----:B------:R3:W0:Y:S02]  /*0430*/  SYNCS.EXCH.64 URZ, [UR8+0x34848], UR4 ;  /* 0x03484804083f75b2 */ /* 0x0006240008000100 */
[----:B---3--:R-:W-:Y:S01]  /*0440*/  NOP ;  /* 0x0000000000007918 */ /* 0x008fe20000000000 */
.L_x_437:
[----:B------:R-:W3:Y:S01]  /*0450*/  SHFL.IDX PT, R2, R0, RZ, 0x1f ;  /* 0x00001fff00027589 */ /* 0x000ee200000e0000 */
[----:B------:R-:W-:Y:S01]  /*0460*/  NOP ;  /* 0x0000000000007918 */ /* 0x000fe20000000000 */
[----:B---3--:R-:W-:-:S13]  /*0470*/  ISETP.NE.AND P0, PT, R2, RZ, PT ;  /* 0x000000ff0200720c */ /* 0x008fda0003f05270 */
        /* <DEDUP_REMOVED lines=17> */
[----:B------:R3:W0:Y:S02]  /*0590*/  SYNCS.EXCH.64 URZ, [UR8+0x34868], UR6 ;  /* 0x03486806083f75b2 */ /* 0x0006240008000100 */
[----:B---3--:R-:W-:Y:S01]  /*05a0*/  NOP ;  /* 0x0000000000007918 */ /* 0x008fe20000000000 */
.L_x_438:
[----:B------:R-:W3:Y:S01]  /*05b0*/  SHFL.IDX PT, R2, R0, RZ, 0x1f ;  /* 0x00001fff00027589 */ /* 0x000ee200000e0000 */
[----:B------:R-:W-:Y:S01]  /*05c0*/  NOP ;  /* 0x0000000000007918 */ /* 0x000fe20000000000 */
[----:B---3--:R-:W-:-:S13]  /*05d0*/  ISETP.NE.AND P0, PT, R2, RZ, PT ;  /* 0x000000ff0200720c */ /* 0x008fda0003f05270 */
        /* <DEDUP_REMOVED lines=13> */
[----:B------:R3:W0:Y:S02]  /*06b0*/  SYNCS.EXCH.64 URZ, [UR6+0x34888], UR4 ;  /* 0x03488804063f75b2 */ /* 0x0006240008000100 */
[----:B---3--:R-:W-:Y:S01]  /*06c0*/  NOP ;  /* 0x0000000000007918 */ /* 0x008fe20000000000 */
.L_x_439:
        /* <DEDUP_REMOVED lines=22> */
.L_x_440:
        /* <DEDUP_REMOVED lines=22> */
.L_x_441:
[----:B------:R-:W-:Y:S01]  /*0990*/  PLOP3.LUT P0, PT, PT, PT, UP0, 0x80, 0x0 ;  /* 0x000000000000781c */ /* 0x000fe20003f0f008 */
[----:B------:R-:W-:Y:S01]  /*09a0*/  UMOV UR60, 0x1 ;  /* 0x00000001003c7882 */ /* 0x000fe20000000000 */
[----:B------:R-:W-:Y:S01]  /*09b0*/  NOP ;  /* 0x0000000000007918 */ /* 0x000fe20000000000 */
[----:B------:R-:W-:Y:S01]  /*09c0*/  USEL UR60, UR60, 0x2, !UP0 ;  /* 0x000000023c3c7887 */ /* 0x000fe2000c000000 */
[----:B------:R-:W-:Y:S01]  /*09d0*/  BSSY B7, `(.L_x_442) ;  /* 0x000245e000077945 */ /* 0x000fe20003800000 */
[----:B012-4-:R-:W-:Y:S08]  /*09e0*/  BAR.SYNC.DEFER_BLOCKING 0x0 ;  /* 0x0000000000007b1d */ /* 0x017ff00000010000 */
[----:B------:R-:W-:Y:S05]  /*09f0*/  @!P0 BRA `(.L_x_443) ;  /* 0x000001ec00248947 */ /* 0x000fea0003800000 */
.L_x_444:
[----:B------:R-:W-:-:S08]  /*0a00*/  NOP ;  /* 0x0000000000007918 */ /* 0x000fd00000000000 */
[----:B------:R-:W0:Y:S02]  /*0a10*/  USETMAXREG.TRY_ALLOC.CTAPOOL UP0, 0xf0 ;  /* 0x000000f0000079c8 */ /* 0x000e240008000600 */
[----:B0-----:R-:W-:-:S13]  /*0a20*/  PLOP3.LUT P0, PT, PT, PT, UP0, 0x80, 0x0 ;  /* 0x000000000000781c */ /* 0x001fda0003f0f008 */
[----:B------:R-:W-:Y:S05]  /*0a30*/  @!P0 BRA `(.L_x_444) ;  /* 0xfffffffc00f08947 */ /* 0x000fea000383ffff */
[----:B------:R-:W2:Y:S01]  /*0a40*/  LDL.LU R0, [R1] ;  /* 0x0000000001007983 */ /* 0x000ea20000300800 */
[----:B------:R-:W-:Y:S01]  /*0a50*/  SHF.R.U32.HI R2, RZ, 0x7, R3 ;  /* 0x00000007ff027819 */ /* 0x000fe20000011603 */
[----:B------:R-:W0:Y:S01]  /*0a60*/  S2UR UR5, SR_CgaCtaId ;  /* 0x00000000000579c3 */ /* 0x000e220000008800 */
[----:B------:R-:W-:-:S07]  /*0a70*/  UMOV UR4, 0x400 ;  /* 0x0000040000047882 */ /* 0x000fce0000000000 */
[----:B------:R-:W-:Y:S06]  /*0a80*/  BAR.ARV 0x8, 0x120 ;  /* 0x0204800000007b1d */ /* 0x000fec0000002000 */
[----:B------:R-:W-:-:S13]  /*0a90*/  ISETP.NE.AND P0, PT, R2, 0x1, PT ;  /* 0x000000010200780c */ /* 0x000fda0003f05270 */
[----:B------:R-:W-:Y:S06]  /*0aa0*/  @!P0 BAR.ARV 0x9, 0x100 ;  /* 0x0244000000008b1d */ /* 0x000fec0000002000 */
[----:B0-----:R-:W-:Y:S02]  /*0ab0*/  ULEA UR4, UR5, UR4, 0x18 ;  /* 0x0000000405047291 */ /* 0x001fe4000f8ec03f */
[----:B------:R-:W-:Y:S04]  /*0ac0*/  BAR.SYNC.DEFER_BLOCKING 0x5, 0x120 ;  /* 0x0144800000007b1d */ /* 0x000fe80000010000 */
[----:B------:R-:W-:-:S02]  /*0ad0*/  IMAD.U32 R2, RZ, RZ, UR4 ;  /* 0x00000004ff027e24 */ /* 0x000fc4000f8e00ff */
[----:B------:R-:W-:-:S03]  /*0ae0*/  ULDC UR4, c[0x0][0xc14] ;  /* 0x0003050000047ab9 */ /* 0x000fc60000000800 */
[----:B------:R-:W0:Y:S01]  /*0af0*/  LDS.128 R156, [R2+0x348d0] ;  /* 0x0348d000029c7984 */ /* 0x000e220000000c00 */
[----:B------:R-:W-:Y:S06]  /*0b00*/  BAR.ARV 0x4, 0x120 ;  /* 0x0104800000007b1d */ /* 0x000fec0000002000 */
[----:B--2---:R-:W-:-:S04]  /*0b10*/  LOP3.LUT R0, R0, 0xffffffdf, RZ, 0xc0, !PT ;  /* 0xffffffdf00007812 */ /* 0x004fc800078ec0ff */
[----:B------:R-:W-:Y:S02]  /*0b20*/  @P0 LOP3.LUT R0, R0, 0x20, RZ, 0xfc, !PT ;  /* 0x0000002000000812 */ /* 0x000fe400078efcff */
[----:B0-----:R-:W-:-:S03]  /*0b30*/  ISETP.GE.AND P0, PT, R159, UR4, PT ;  /* 0x000000049f007c0c */ /* 0x001fc6000bf06270 */
[----:B------:R0:W-:Y:S10]  /*0b40*/  STL [R1], R0 ;  /* 0x0000000001007387 */ /* 0x0001f40000100800 */
[----:B0-----:R-:W-:Y:S05]  /*0b50*/  @P0 BRA `(.L_x_445) ;  /* 0x0000024400140947 */ /* 0x001fea0003800000 */
[----:B------:R-:W-:Y:S01]  /*0b60*/  VIADD R5, R3, 0xffffff80 ;  /* 0xffffff8003057836 */ /* 0x000fe20000000000 */
[----:B------:R-:W-:Y:S01]  /*0b70*/  R2UR UR4, R2 ;  /* 0x00000000020472ca */ /* 0x000fe200000e0000 */
[----:B------:R-:W-:Y:S01]  /*0b80*/  ULOP3.LUT UR5, UR60, 0x1, URZ, 0xfc, !UPT ;  /* 0x000000013c057892 */ /* 0x000fe2000f8efc3f */
[----:B------:R-:W-:Y:S01]  /*0b90*/  STL [R1+0x84], RZ ;  /* 0x000084ff01007387 */ /* 0x000fe20000100800 */
[----:B------:R-:W-:Y:S02]  /*0ba0*/  CS2R R228, SRZ ;  /* 0x0000000000e47805 */ /* 0x000fe4000001ff00 */
[----:B------:R-:W-:Y:S01]  /*0bb0*/  SHF.R.S32.HI R0, RZ, 0x1f, R5 ;  /* 0x0000001fff007819 */ /* 0x000fe20000011405 */
[----:B------:R-:W-:Y:S01]  /*0bc0*/  IMAD.MOV.U32 R220, RZ, RZ, RZ ;  /* 0x000000ffffdc7224 */ /* 0x000fe200078e00ff */
[----:B------:R-:W-:Y:S01]  /*0bd0*/  STL [R1+0x4], RZ ;  /* 0x000004ff01007387 */ /* 0x000fe20000100800 */
[----:B------:R-:W-:Y:S02]  /*0be0*/  MOV R3, UR5 ;  /* 0x0000000500037c02 */ /* 0x000fe40008000f00 */
[----:B------:R-:W-:-:S02]  /*0bf0*/  LEA.HI R3, R0, R5, RZ, 0x6 ;  /* 0x0000000500037211 */ /* 0x000fc400078f30ff */
[----:B------:R-:W-:Y:S01]  /*0c00*/  LEA.HI R0, R0, R5, RZ, 0x3 ;  /* 0x0000000500007211 */ /* 0x000fe200078f18ff */
[----:B------:R-:W-:Y:S02]  /*0c10*/  UIADD3 UR4, UR4, 0x16400, URZ ;  /* 0x0001640004047890 */ /* 0x000fe4000fffe03f */
[----:B------:R-:W-:Y:S01]  /*0c20*/  IMAD.SHL.U32 R4, R3, 0x8, RZ ;  /* 0x0000000803047824 */ /* 0x000fe200078e00ff */
[----:B------:R-:W-:Y:S02]  /*0c30*/  LOP3.LUT R3, R0, 0xfffffff8, RZ, 0xc0, !PT ;  /* 0xfffffff800037812 */ /* 0x000fe400078ec0ff */
[----:B------:R-:W-:Y:S02]  /*0c40*/  SHF.R.S32.HI R22, RZ, 0x3, R0 ;  /* 0x00000003ff167819 */ /* 0x000fe40000011400 */
[----:B------:R-:W-:Y:S01]  /*0c50*/  LOP3.LUT R14, R4, 0xfffffe00, RZ, 0xc0, !PT ;  /* 0xfffffe00040e7812 */ /* 0x000fe200078ec0ff */
[----:B------:R-:W-:Y:S01]  /*0c60*/  IMAD.IADD R3, R5, 0x1, -R3 ;  /* 0x0000000105037824 */ /* 0x000fe200078e0a03 */
[----:B------:R-:W-:Y:S01]  /*0c70*/  MOV R4, UR4 ;  /* 0x0000000400047c02 */ /* 0x000fe20008000f00 */
[C---:B------:R-:W-:Y:S01]  /*0c80*/  IMAD.SHL.U32 R0, R22.reuse, 0x40, RZ ;  /* 0x0000004016007824 */ /* 0x040fe200078e00ff */
[C---:B------:R-:W-:Y:S01]  /*0c90*/  IADD3 R224, R22.reuse, 0x60, RZ ;  /* 0x0000006016e07810 */ /* 0x040fe20007ffe0ff */
[C---:B------:R-:W-:Y:S01]  /*0ca0*/  VIADD R223, R22.reuse, 0x20 ;  /* 0x0000002016df7836 */ /* 0x040fe20000000000 */
[C---:B------:R-:W-:Y:S01]  /*0cb0*/  SHF.L.U32 R18, R3.reuse, 0x2, RZ ;  /* 0x0000000203127819 */ /* 0x040fe200000006ff */
[----:B------:R-:W-:Y:S01]  /*0cc0*/  VIADD R222, R22, 0x40 ;  /* 0x0000004016de7836 */ /* 0x000fe20000000000 */
[----:B------:R0:W-:Y:S01]  /*0cd0*/  STL [R1+0x8c], R4 ;  /* 0x00008c0401007387 */ /* 0x0001e20000100800 */
[----:B------:R-:W-:Y:S01]  /*0ce0*/  IMAD.SHL.U32 R16, R3, 0x8, RZ ;  /* 0x0000000803107824 */ /* 0x000fe200078e00ff */
[----:B------:R-:W-:Y:S01]  /*0cf0*/  LOP3.LUT R3, R0, 0x1c0, RZ, 0xc0, !PT ;  /* 0x000001c000037812 */ /* 0x000fe200078ec0ff */
[C---:B------:R-:W-:Y:S01]  /*0d00*/  VIADD R225, R22.reuse, 0x80 ;  /* 0x0000008016e17836 */ /* 0x040fe20000000000 */
[----:B------:R1:W-:Y:S01]  /*0d10*/  STL [R1+0x3c], R0 ;  /* 0x00003c0001007387 */ /* 0x0003e20000100800 */
[----:B------:R-:W-:Y:S01]  /*0d20*/  SHF.R.S32.HI R15, RZ, 0x1f, R222 ;  /* 0x0000001fff0f7819 */ /* 0x000fe200000114de */
[----:B------:R-:W-:Y:S01]  /*0d30*/  VIADD R226, R22, 0xa0 ;  /* 0x000000a016e27836 */ /* 0x000fe20000000000 */
[----:B------:R-:W-:Y:S01]  /*0d40*/  SHF.R.S32.HI R20, RZ, 0x1f, R224 ;  /* 0x0000001fff147819 */ /* 0x000fe200000114e0 */
[----:B------:R-:W-:Y:S01]  /*0d50*/  IMAD.SHL.U32 R5, R222, 0x40, RZ ;  /* 0x00000040de057824 */ /* 0x000fe200078e00ff */
[----:B------:R-:W-:Y:S01]  /*0d60*/  SHF.L.U32 R10, R225, 0x6, RZ ;  /* 0x00000006e10a7819 */ /* 0x000fe200000006ff */
[----:B0-----:R-:W-:Y:S01]  /*0d70*/  IMAD.SHL.U32 R4, R223, 0x40, RZ ;  /* 0x00000040df047824 */ /* 0x001fe200078e00ff */
[----:B------:R-:W-:Y:S01]  /*0d80*/  SHF.R.S32.HI R7, RZ, 0x1f, R222 ;  /* 0x0000001fff077819 */ /* 0x000fe200000114de */
[----:B------:R-:W-:Y:S01]  /*0d90*/  IMAD.SHL.U32 R11, R226, 0x40, RZ ;  /* 0x00000040e20b7824 */ /* 0x000fe200078e00ff */
[----:B------:R-:W-:Y:S01]  /*0da0*/  LOP3.LUT R10, R10, 0x1c0, RZ, 0xc0, !PT ;  /* 0x000001c00a0a7812 */ /* 0x000fe200078ec0ff */
[----:B------:R-:W-:Y:S01]  /*0db0*/  IMAD.SHL.U32 R8, R224, 0x40, RZ ;  /* 0x00000040e0087824 */ /* 0x000fe200078e00ff */
[--C-:B-1----:R-:W-:Y:S01]  /*0dc0*/  SHF.R.S32.HI R0, RZ, 0x1f, R223.reuse ;  /* 0x0000001fff007819 */ /* 0x102fe200000114df */
[----:B------:R-:W-:Y:S01]  /*0dd0*/  VIADD R221, R18, 0x20 ;  /* 0x0000002012dd7836 */ /* 0x000fe20000000000 */
[----:B------:R-:W-:Y:S01]  /*0de0*/  LOP3.LUT R4, R4, 0x1c0, RZ, 0xc0, !PT ;  /* 0x000001c004047812 */ /* 0x000fe200078ec0ff */
[----:B------:R-:W-:Y:S01]  /*0df0*/  VIADD R227, R16, 0x40 ;  /* 0x0000004010e37836 */ /* 0x000fe20000000000 */
[----:B------:R-:W-:Y:S01]  /*0e00*/  LOP3.LUT R5, R5, 0x1c0, RZ, 0xc0, !PT ;  /* 0x000001c005057812 */ /* 0x000fe200078ec0ff */
[----:B------:R0:W-:Y:S01]  /*0e10*/  STL [R1+0x78], R0 ;  /* 0x0000780001007387 */ /* 0x0001e20000100800 */
[----:B------:R-:W-:-:S02]  /*0e20*/  SHF.R.S32.HI R6, RZ, 0x1f, R223 ;  /* 0x0000001fff067819 */ /* 0x000fc400000114df */
[----:B------:R-:W-:Y:S01]  /*0e30*/  LOP3.LUT R8, R8, 0x1c0, RZ, 0xc0, !PT ;  /* 0x000001c008087812 */ /* 0x000fe200078ec0ff */
[----:B------:R1:W-:Y:S01]  /*0e40*/  STL [R1+0x74], R15 ;  /* 0x0000740f01007387 */ /* 0x0003e20000100800 */
[----:B------:R-:W-:Y:S02]  /*0e50*/  LEA.HI R7, R7, R222, RZ, 0x3 ;  /* 0x000000de07077211 */ /* 0x000fe400078f18ff */
[----:B------:R-:W-:Y:S01]  /*0e60*/  SHF.R.S32.HI R9, RZ, 0x1f, R224 ;  /* 0x0000001fff097819 */ /* 0x000fe200000114e0 */
[----:B------:R-:W-:Y:S01]  /*0e70*/  STL [R1+0x70], R20 ;  /* 0x0000701401007387 */ /* 0x000fe20000100800 */
[----:B------:R-:W-:Y:S01]  /*0e80*/  LEA.HI R6, R6, R223, RZ, 0x3 ;  /* 0x000000df06067211 */ /* 0x000fe200078f18ff */
[----:B------:R-:W-:Y:S01]  /*0e90*/  IMAD.SHL.U32 R7, R7, 0x40, RZ ;  /* 0x0000004007077824 */ /* 0x000fe200078e00ff */
[----:B0-----:R-:W-:Y:S02]  /*0ea0*/  LOP3.LUT R0, R3, 0x38, R16, 0xf8, !PT ;  /* 0x0000003803007812 */ /* 0x001fe400078ef810 */
[----:B------:R-:W-:-:S02]  /*0eb0*/  SHF.R.S32.HI R12, RZ, 0x1f, R225 ;  /* 0x0000001fff0c7819 */ /* 0x000fc400000114e1 */
[----:B-1----:R-:W-:Y:S02]  /*0ec0*/  SHF.R.U32.HI R15, RZ, 0x3, R3 ;  /* 0x00000003ff0f7819 */ /* 0x002fe40000011603 */
[----:B------:R-:W-:Y:S02]  /*0ed0*/  LOP3.LUT R3, R11, 0x1c0, RZ, 0xc0, !PT ;  /* 0x000001c00b037812 */ /* 0x000fe400078ec0ff */
[----:B------:R-:W-:Y:S01]  /*0ee0*/  LOP3.LUT R0, R14, R0, R15, 0xf6, !PT ;  /* 0x000000000e007212 */ /* 0x000fe200078ef60f */
[----:B------:R-:W-:Y:S01]  /*0ef0*/  STL [R1+0x64], R15 ;  /* 0x0000640f01007387 */ /* 0x000fe20000100800 */
[----:B------:R-:W-:Y:S02]  /*0f00*/  SHF.R.S32.HI R13, RZ, 0x1f, R226 ;  /* 0x0000001fff0d7819 */ /* 0x000fe400000114e2 */
[----:B------:R-:W-:Y:S01]  /*0f10*/  LEA.HI R9, R9, R224, RZ, 0x3 ;  /* 0x000000e009097211 */ /* 0x000fe200078f18ff */
[----:B------:R-:W-:Y:S01]  /*0f20*/  STL [R1+0x38], R4 ;  /* 0x0000380401007387 */ /* 0x000fe20000100800 */
[----:B------:R-:W-:-:S02]  /*0f30*/  SHF.L.U32 R6, R6, 0x6, RZ ;  /* 0x0000000606067819 */ /* 0x000fc400000006ff */
[----:B------:R-:W-:Y:S01]  /*0f40*/  LEA.HI R12, R12, R225, RZ, 0x3 ;  /* 0x000000e10c0c7211 */ /* 0x000fe200078f18ff */
[----:B------:R-:W-:Y:S01]  /*0f50*/  STL [R1+0x44], R10 ;  /* 0x0000440a01007387 */ /* 0x000fe20000100800 */
[----:B------:R-:W-:Y:S01]  /*0f60*/  LEA.HI R13, R13, R226, RZ, 0x3 ;  /* 0x000000e20d0d7211 */ /* 0x000fe200078f18ff */
[----:B------:R-:W-:Y:S01]  /*0f70*/  IMAD.SHL.U32 R9, R9, 0x40, RZ ;  /* 0x0000004009097824 */ /* 0x000fe200078e00ff */
[----:B------:R-:W-:Y:S01]  /*0f80*/  SHF.R.S32.HI R23, RZ, 0x1f, R22 ;  /* 0x0000001fff177819 */ /* 0x000fe20000011416 */
[----:B------:R-:W-:Y:S01]  /*0f90*/  STL [R1+0x34], R5 ;  /* 0x0000340501007387 */ /* 0x000fe20000100800 */
[----:B------:R-:W-:Y:S01]  /*0fa0*/  IMAD.SHL.U32 R12, R12, 0x40, RZ ;  /* 0x000000400c0c7824 */ /* 0x000fe200078e00ff */
[----:B------:R-:W-:Y:S02]  /*0fb0*/  SHF.L.U32 R13, R13, 0x6, RZ ;  /* 0x000000060d0d7819 */ /* 0x000fe400000006ff */
[----:B------:R0:W-:Y:S01]  /*0fc0*/  STL [R1+0x40], R3 ;  /* 0x0000400301007387 */ /* 0x0001e20000100800 */
[----:B------:R-:W-:-:S03]  /*0fd0*/  SHF.R.S32.HI R17, RZ, 0x1f, R16 ;  /* 0x0000001fff117819 */ /* 0x000fc60000011410 */
[----:B------:R-:W-:Y:S04]  /*0fe0*/  STL [R1+0x30], R8 ;  /* 0x0000300801007387 */ /* 0x000fe80000100800 */
[----:B------:R1:W-:Y:S01]  /*0ff0*/  STL [R1+0x60], R0 ;  /* 0x0000600001007387 */ /* 0x0003e20000100800 */
[----:B0-----:R-:W-:Y:S02]  /*1000*/  SHF.R.U32.HI R3, RZ, 0x3, R4 ;  /* 0x00000003ff037819 */ /* 0x001fe40000011604 */
[----:B------:R-:W-:-:S03]  /*1010*/  SHF.R.U32.HI R4, RZ, 0x3, R8 ;  /* 0x00000003ff047819 */ /* 0x000fc60000011608 */
[----:B------:R0:W-:Y:S01]  /*1020*/  STL [R1+0x5c], R3 ;  /* 0x00005c0301007387 */ /* 0x0001e20000100800 */
[----:B-1----:R-:W-:-:S05]  /*1030*/  SHF.R.U32.HI R0, RZ, 0x3, R5 ;  /* 0x00000003ff007819 */ /* 0x002fca0000011605 */
[----:B------:R1:W-:Y:S01]  /*1040*/  STL [R1+0x58], R0 ;  /* 0x0000580001007387 */ /* 0x0003e20000100800 */
[----:B0-----:R-:W-:-:S03]  /*1050*/  LOP3.LUT R3, R6, 0xfffffe00, RZ, 0xc0, !PT ;  /* 0xfffffe0006037812 */ /* 0x001fc600078ec0ff */
[----:B------:R0:W-:Y:S04]  /*1060*/  STL [R1+0x50], R4 ;  /* 0x0000500401007387 */ /* 0x0001e80000100800 */
[----:B------:R2:W-:Y:S01]  /*1070*/  STL [R1+0x4c], R3 ;  /* 0x00004c0301007387 */ /* 0x0005e20000100800 */
[----:B-1----:R-:W-:Y:S02]  /*1080*/  LOP3.LUT R0, R7, 0xfffffe00, RZ, 0xc0, !PT ;  /* 0xfffffe0007007812 */ /* 0x002fe400078ec0ff */
[----:B0-----:R-:W-:-:S03]  /*1090*/  LOP3.LUT R4, R9, 0xfffffe00, RZ, 0xc0, !PT ;  /* 0xfffffe0009047812 */ /* 0x001fc600078ec0ff */
[----:B------:R0:W-:Y:S01]  /*10a0*/  STL [R1+0x48], R0 ;  /* 0x0000480001007387 */ /* 0x0001e20000100800 */
[----:B--2---:R-:W-:-:S03]  /*10b0*/  LOP3.LUT R3, R12, 0xfffffe00, RZ, 0xc0, !PT ;  /* 0xfffffe000c037812 */ /* 0x004fc600078ec0ff */
[----:B------:R1:W-:Y:S01]  /*10c0*/  STL [R1+0x54], R4 ;  /* 0x0000540401007387 */ /* 0x0003e20000100800 */
[----:B0-----:R-:W-:-:S05]  /*10d0*/  LOP3.LUT R0, R13, 0xfffffe00, RZ, 0xc0, !PT ;  /* 0xfffffe000d007812 */ /* 0x001fca00078ec0ff */
[----:B------:R1:W-:Y:S04]  /*10e0*/  STL [R1+0x68], R0 ;  /* 0x0000680001007387 */ /* 0x0003e80000100800 */
[----:B------:R1:W-:Y:S02]  /*10f0*/  STL [R1+0x6c], R3 ;  /* 0x00006c0301007387 */ /* 0x0003e40000100800 */
.L_x_663:
[----:B01---5:R-:W0:Y:S01]  /*1100*/  LDC.64 R4, c[0x0][0xc60] ;  /* 0x00031800ff047b82 */ /* 0x023e220000000a00 */
[----:B------:R-:W-:Y:S01]  /*1110*/  ULDC.64 UR4, c[0x0][0x208] ;  /* 0x0000820000047ab9 */ /* 0x000fe20000000a00 */
[----:B0-----:R-:W-:-:S05]  /*1120*/  IMAD.WIDE R4, R159, 0x4, R4 ;  /* 0x000000049f047825 */ /* 0x001fca00078e0204 */
[----:B--2---:R-:W2:Y:S01]  /*1130*/  LDG.E R10, desc[UR4][R4.64] ;  /* 0x00000004040a7981 */ /* 0x004ea2000c1e1900 */
[----:B------:R-:W-:Y:S05]  /*1140*/  YIELD ;  /* 0x0000000000007946 */ /* 0x000fea0003800000 */
[----:B------:R-:W-:Y:S01]  /*1150*/  ULDC.64 UR4, c[0x0][0xa28] ;  /* 0x00028a0000047ab9 */ /* 0x000fe20000000a00 */
[----:B------:R-:W-:Y:S01]  /*1160*/  ULDC.64 UR8, c[0x0][0xa18] ;  /* 0x0002860000087ab9 */ /* 0x000fe20000000a00 */
[----:B------:R-:W-:Y:S01]  /*1170*/  ISETP.NE.U32.AND P1, PT, RZ, UR4, PT ;  /* 0x00000004ff007c0c */ /* 0x000fe2000bf25070 */
[----:B------:R-:W-:Y:S01]  /*1180*/  ULDC.64 UR6, c[0x0][0xa08] ;  /* 0x0002820000067ab9 */ /* 0x000fe20000000a00 */
[----:B------:R-:W-:Y:S01]  /*1190*/  IMAD.MOV.U32 R3, RZ, RZ, RZ ;  /* 0x000000ffff037224 */ /* 0x000fe200078e00ff */
[----:B------:R-:W-:Y:S01]  /*11a0*/  ISETP.NE.U32.AND P0, PT, RZ, UR6, PT ;  /* 0x00000006ff007c0c */ /* 0x000fe2000bf05070 */
[----:B------:R-:W-:Y:S01]  /*11b0*/  ULDC.64 UR10, c[0x0][0x208] ;  /* 0x00008200000a7ab9 */ /* 0x000fe20000000a00 */
[----:B------:R-:W-:Y:S01]  /*11c0*/  ISETP.NE.AND.EX P1, PT, RZ, UR5, PT, P1 ;  /* 0x00000005ff007c0c */ /* 0x000fe2000bf25310 */
[----:B------:R-:W-:Y:S01]  /*11d0*/  IMAD.MOV.U32 R29, RZ, RZ, RZ ;  /* 0x000000ffff1d7224 */ /* 0x000fe200078e00ff */
[----:B------:R-:W-:-:S02]  /*11e0*/  ISETP.NE.AND.EX P0, PT, RZ, UR7, PT, P0 ;  /* 0x00000007ff007c0c */ /* 0x000fc4000bf05300 */
[----:B--2---:R-:W-:Y:S01]  /*11f0*/  SHF.R.S32.HI R0, RZ, 0x1f, R10 ;  /* 0x0000001fff007819 */ /* 0x004fe2000001140a */
[----:B------:R0:W-:Y:S08]  /*1200*/  STL [R1+0x7c], R10 ;  /* 0x00007c0a01007387 */ /* 0x0001f00000100800 */
[C---:B---34-:R-:W-:Y:S01]  /*1210*/  @P1 LEA R6, P2, R10.reuse, UR4, 0x2 ;  /* 0x000000040a061c11 */ /* 0x058fe2000f8410ff */
[C---:B------:R-:W-:Y:S01]  /*1220*/  IMAD.SHL.U32 R28, R10.reuse, 0x4, RZ ;  /* 0x000000040a1c7824 */ /* 0x040fe200078e00ff */
[----:B------:R-:W-:-:S02]  /*1230*/  SHF.L.U64.HI R30, R10, 0x2, R0 ;  /* 0x000000020a1e7819 */ /* 0x000fc40000010200 */
[----:B------:R-:W-:Y:S02]  /*1240*/  @P1 LEA.HI.X R7, R10, UR5, R0, 0x2, P2 ;  /* 0x000000050a071c11 */ /* 0x000fe400090f1400 */
[----:B------:R-:W-:Y:S01]  /*1250*/  ISETP.NE.U32.AND P2, PT, RZ, UR8, PT ;  /* 0x00000008ff007c0c */ /* 0x000fe2000bf45070 */
[----:B------:R-:W-:Y:S01]  /*1260*/  ULDC UR4, c[0x0][0x288] ;  /* 0x0000a20000047ab9 */ /* 0x000fe20000000800 */
[----:B------:R-:W-:Y:S01]  /*1270*/  IADD3 R8, P3, R28, UR6, RZ ;  /* 0x000000061c087c10 */ /* 0x000fe2000ff7e0ff */
[----:B------:R0:W5:Y:S01]  /*1280*/  @P1 LDG.E R3, desc[UR10][R6.64] ;  /* 0x0000000a06031981 */ /* 0x000162000c1e1900 */
[----:B------:R-:W-:Y:S02]  /*1290*/  ISETP.NE.AND.EX P2, PT, RZ, UR9, PT, P2 ;  /* 0x00000009ff007c0c */ /* 0x000fe4000bf45320 */
[----:B------:R-:W-:Y:S01]  /*12a0*/  MOV R160, UR4 ;  /* 0x0000000400a07c02 */ /* 0x000fe20008000f00 */
[----:B------:R-:W-:Y:S01]  /*12b0*/  ULDC.64 UR4, c[0x0][0x3f8] ;  /* 0x0000fe0000047ab9 */ /* 0x000fe20000000a00 */
[----:B------:R-:W-:Y:S01]  /*12c0*/  IADD3.X R9, R30, UR7, RZ, P3, !PT ;  /* 0x000000071e097c10 */ /* 0x000fe20009ffe4ff */
[----:B------:R-:W-:-:S03]  /*12d0*/  UISETP.NE.U32.AND UP0, UPT, UR4, URZ, UPT ;  /* 0x0000003f0400728c */ /* 0x000fc6000bf05070 */
[----:B------:R-:W-:Y:S01]  /*12e0*/  ULDC UR4, c[0x0][0x404] ;  /* 0x0001010000047ab9 */ /* 0x000fe20000000800 */
[----:B------:R-:W-:Y:S01]  /*12f0*/  UISETP.NE.AND.EX UP0, UPT, UR5, URZ, UPT, UP0 ;  /* 0x0000003f0500728c */ /* 0x000fe2000bf05300 */
[----:B------:R0:W5:Y:S02]  /*1300*/  @P0 LDG.E R29, desc[UR10][R8.64] ;  /* 0x0000000a081d0981 */ /* 0x000164000c1e1900 */
[----:B------:R-:W-:Y:S01]  /*1310*/  ULDC UR5, c[0x0][0x2e0] ;  /* 0x0000b80000057ab9 */ /* 0x000fe20000000800 */
[----:B------:R-:W-:Y:S01]  /*1320*/  USEL UR4, UR4, 0x1, UP0 ;  /* 0x0000000104047887 */ /* 0x000fe20008000000 */
[----:B------:R-:W-:-:S03]  /*1330*/  @P2 IADD3 R4, P1, R28, UR8, RZ ;  /* 0x000000081c042c10 */ /* 0x000fc6000ff3e0ff */
[----:B------:R-:W-:Y:S01]  /*1340*/  UIMAD UR4, UR4, UR5, URZ ;  /* 0x00000005040472a4 */ /* 0x000fe2000f8e023f */
[----:B------:R-:W-:Y:S02]  /*1350*/  @P2 IADD3.X R5, R30, UR9, RZ, P1, !PT ;  /* 0x000000091e052c10 */ /* 0x000fe40008ffe4ff */
[----:B------:R-:W-:Y:S02]  /*1360*/  ULDC UR5, c[0x0][0x338] ;  /* 0x0000ce0000057ab9 */ /* 0x000fe40000000800 */
[----:B------:R-:W-:Y:S01]  /*1370*/  IMAD.U32 R25, RZ, RZ, UR5 ;  /* 0x00000005ff197e24 */ /* 0x000fe2000f8e00ff */
[----:B------:R0:W5:Y:S01]  /*1380*/  @P2 LDG.E R160, desc[UR10][R4.64] ;  /* 0x0000000a04a02981 */ /* 0x000162000c1e1900 */
[----:B------:R-:W-:Y:S02]  /*1390*/  IMAD.U32 R26, RZ, RZ, UR4 ;  /* 0x00000004ff1a7e24 */ /* 0x000fe4000f8e00ff */
[----:B------:R-:W-:Y:S01]  /*13a0*/  IMAD.MOV.U32 R27, RZ, RZ, R10 ;  /* 0x000000ffff1b7224 */ /* 0x000fe200078e000a */
[----:B------:R-:W-:Y:S06]  /*13b0*/  @P2 BRA `(.L_x_446) ;  /* 0x0000000000282947 */ /* 0x000fec0003800000 */
        /* <DEDUP_REMOVED lines=9> */
[----:B--2---:R-:W-:-:S07]  /*1450*/  IADD3 R160, -R160, R7, RZ ;  /* 0x00000007a0a07210 */ /* 0x004fce0007ffe1ff */
.L_x_446:
[----:B------:R-:W-:Y:S01]  /*1460*/  ULDC.64 UR4, c[0x0][0xa20] ;  /* 0x0002880000047ab9 */ /* 0x000fe20000000a00 */
[----:B------:R1:W-:Y:S01]  /*1470*/  STL [R1+0x88], R157 ;  /* 0x0000889d01007387 */ /* 0x0003e20000100800 */
[----:B------:R-:W-:-:S03]  /*1480*/  ISETP.NE.U32.AND P1, PT, RZ, UR4, PT ;  /* 0x00000004ff007c0c */ /* 0x000fc6000bf25070 */
[----:B------:R1:W-:Y:S01]  /*1490*/  STL [R1+0x80], R158 ;  /* 0x0000809e01007387 */ /* 0x0003e20000100800 */
[----:B------:R-:W-:-:S13]  /*14a0*/  ISETP.NE.AND.EX P1, PT, RZ, UR5, PT, P1 ;  /* 0x00000005ff007c0c */ /* 0x000fda000bf25310 */
[----:B-1----:R-:W-:Y:S05]  /*14b0*/  @!P1 BRA `(.L_x_447) ;  /* 0x0000000000149947 */ /* 0x002fea0003800000 */
[----:B0-----:R-:W-:Y:S01]  /*14c0*/  IADD3 R4, P0, R28, UR4, RZ ;  /* 0x000000041c047c10 */ /* 0x001fe2000ff1e0ff */
[----:B------:R-:W-:-:S03]  /*14d0*/  ULDC.64 UR6, c[0x0][0x208] ;  /* 0x0000820000067ab9 */ /* 0x000fc60000000a00 */
[----:B------:R-:W-:-:S05]  /*14e0*/  IADD3.X R5, R30, UR5, RZ, P0, !PT ;  /* 0x000000051e057c10 */ /* 0x000fca00087fe4ff */
[----:B------:R1:W5:Y:S01]  /*14f0*/  LDG.E R26, desc[UR6][R4.64] ;  /* 0x00000006041a7981 */ /* 0x000362000c1e1900 */
[----:B------:R-:W-:Y:S05]  /*1500*/  BRA `(.L_x_448) ;  /* 0x0000000000147947 */ /* 0x000fea0003800000 */
.L_x_447:
[----:B------:R-:W-:Y:S05]  /*1510*/  @!P0 BRA `(.L_x_448) ;  /* 0x0000000000108947 */ /* 0x000fea0003800000 */
[----:B------:R-:W-:Y:S02]  /*1520*/  ULDC.64 UR4, c[0x0][0x208] ;  /* 0x0000820000047ab9 */ /* 0x000fe40000000a00 */
[----:B0-----:R-:W2:Y:S04]  /*1530*/  LDG.E R5, desc[UR4][R8.64] ;  /* 0x0000000408057981 */ /* 0x001ea8000c1e1900 */
[----:B------:R-:W2:Y:S02]  /*1540*/  LDG.E R26, desc[UR4][R8.64+0x4] ;  /* 0x00000404081a7981 */ /* 0x000ea4000c1e1900 */
[----:B--2---:R-:W-:-:S07]  /*1550*/  IMAD.IADD R26, R26, 0x1, -R5 ;  /* 0x000000011a1a7824 */ /* 0x004fce00078e0a05 */
.L_x_448:
[----:B------:R-:W-:Y:S01]  /*1560*/  ULDC.64 UR4, c[0x0][0xa10] ;  /* 0x0002840000047ab9 */ /* 0x000fe20000000a00 */
[----:B------:R-:W-:Y:S01]  /*1570*/  ULDC.64 UR6, c[0x0][0x208] ;  /* 0x0000820000067ab9 */ /* 0x000fe20000000a00 */
[----:B------:R-:W-:-:S04]  /*1580*/  ISETP.NE.U32.AND P0, PT, RZ, UR4, PT ;  /* 0x00000004ff007c0c */ /* 0x000fc8000bf05070 */
[----:B------:R-:W-:Y:S01]  /*1590*/  ISETP.NE.AND.EX P0, PT, RZ, UR5, PT, P0 ;  /* 0x00000005ff007c0c */ /* 0x000fe2000bf05300 */
[----:B0----5:R-:W-:Y:S01]  /*15a0*/  IMAD.IADD R8, R26, 0x1, -R3 ;  /* 0x000000011a087824 */ /* 0x021fe200078e0a03 */
[----:B------:R-:W-:-:S11]  /*15b0*/  ULDC.64 UR4, c[0x0][0xa30] ;  /* 0x00028c0000047ab9 */ /* 0x000fd60000000a00 */
[----:B-1----:R-:W0:Y:S02]  /*15c0*/  @P0 LDC.64 R4, c[0x0][0xa10] ;  /* 0x00028400ff040b82 */ /* 0x002e240000000a00 */
[----:B0-----:R-:W-:-:S05]  /*15d0*/  @P0 IMAD.WIDE R4, R27, 0x4, R4 ;  /* 0x000000041b040825 */ /* 0x001fca00078e0204 */
[----:B------:R-:W2:Y:S04]  /*15e0*/  @P0 LDG.E R0, desc[UR6][R4.64] ;  /* 0x0000000604000981 */ /* 0x000ea8000c1e1900 */
[----:B------:R0:W2:Y:S01]  /*15f0*/  @P0 LDG.E R9, desc[UR6][R4.64+0x4] ;  /* 0x0000040604090981 */ /* 0x0000a2000c1e1900 */
[----:B------:R-:W-:Y:S01]  /*1600*/  ISETP.NE.U32.AND P1, PT, RZ, UR4, PT ;  /* 0x00000004ff007c0c */ /* 0x000fe2000bf25070 */
[----:B------:R-:W-:-:S03]  /*1610*/  IMAD.MOV.U32 R155, RZ, RZ, R26 ;  /* 0x000000ffff9b7224 */ /* 0x000fc600078e001a */
[----:B------:R-:W-:Y:S01]  /*1620*/  ISETP.NE.AND.EX P1, PT, RZ, UR5, PT, P1 ;  /* 0x00000005ff007c0c */ /* 0x000fe2000bf25310 */
[----:B0-----:R-:W-:-:S05]  /*1630*/  IMAD.MOV R4, RZ, RZ, -R8 ;  /* 0x000000ffff047224 */ /* 0x001fca00078e0a08 */
[----:B------:R-:W-:-:S07]  /*1640*/  VIMNMX R4, RZ, R4, !PT ;  /* 0x00000004ff047248 */ /* 0x000fce0007fe0100 */
[----:B------:R-:W-:-:S04]  /*1650*/  @P1 IADD3 R6, P2, R28, UR4, RZ ;  /* 0x000000041c061c10 */ /* 0x000fc8000ff5e0ff */
[----:B------:R-:W-:-:S05]  /*1660*/  @P1 IADD3.X R7, R30, UR5, RZ, P2, !PT ;  /* 0x000000051e071c10 */ /* 0x000fca00097fe4ff */
[----:B------:R0:W5:Y:S01]  /*1670*/  @P1 LDG.E R155, desc[UR6][R6.64] ;  /* 0x00000006069b1981 */ /* 0x000162000c1e1900 */
[----:B--2---:R-:W-:-:S05]  /*1680*/  @P0 IADD3 R25, -R0, R9, RZ ;  /* 0x0000000900190210 */ /* 0x004fca0007ffe1ff */
[----:B------:R-:W-:-:S04]  /*1690*/  IMAD.IADD R161, R8, 0x1, R25 ;  /* 0x0000000108a17824 */ /* 0x000fc800078e0219 */
[----:B------:R-:W-:-:S04]  /*16a0*/  VIADD R0, R161, 0xaf ;  /* 0x000000afa1007836 */ /* 0x000fc80000000000 */
[----:B------:R-:W-:-:S05]  /*16b0*/  IMAD.HI R0, R0, 0x2e8ba2e9, RZ ;  /* 0x2e8ba2e900007827 */ /* 0x000fca00078e02ff */
[----:B------:R-:W-:-:S04]  /*16c0*/  SHF.R.U32.HI R163, RZ, 0x1f, R0 ;  /* 0x0000001fffa37819 */ /* 0x000fc80000011600 */
[----:B------:R-:W-:-:S05]  /*16d0*/  LEA.HI.SX32 R163, R0, R163, 0x1b ;  /* 0x000000a300a37211 */ /* 0x000fca00078fdaff */
[----:B------:R-:W-:-:S05]  /*16e0*/  IMAD R0, R163, 0xb0, -R8 ;  /* 0x000000b0a3007824 */ /* 0x000fca00078e0a08 */
[----:B------:R-:W-:-:S04]  /*16f0*/  VIMNMX R3, R0, R25, PT ;  /* 0x0000001900037248 */ /* 0x000fc80003fe0100 */
[----:B------:R-:W-:Y:S01]  /*1700*/  ISETP.GT.AND P0, PT, R3, R4, PT ;  /* 0x000000040300720c */ /* 0x000fe20003f04270 */
[----:B------:R-:W-:-:S05]  /*1710*/  IMAD.WIDE.U32 R4, R4, -0x45d1745d, RZ ;  /* 0xba2e8ba304047825 */ /* 0x000fca00078e00ff */
[----:B------:R-:W-:-:S05]  /*1720*/  SHF.R.U32.HI R129, RZ, 0x7, R5 ;  /* 0x00000007ff817819 */ /* 0x000fca0000011605 */
[----:B------:R-:W-:Y:S02]  /*1730*/  IMAD.MOV.U32 R24, RZ, RZ, R129 ;  /* 0x000000ffff187224 */ /* 0x000fe400078e0081 */
[----:B------:R-:W-:-:S05]  /*1740*/  @P0 IADD3 R0, R3, 0xaf, RZ ;  /* 0x000000af03000810 */ /* 0x000fca0007ffe0ff */
[----:B------:R-:W-:-:S05]  /*1750*/  @P0 IMAD.HI R0, R0, 0x2e8ba2e9, RZ ;  /* 0x2e8ba2e900000827 */ /* 0x000fca00078e02ff */
[----:B------:R-:W-:-:S04]  /*1760*/  @P0 SHF.R.U32.HI R3, RZ, 0x1f, R0 ;  /* 0x0000001fff030819 */ /* 0x000fc80000011600 */
[----:B------:R-:W-:Y:S02]  /*1770*/  @P0 LEA.HI.SX32 R24, R0, R3, 0x1b ;  /* 0x0000000300180211 */ /* 0x000fe400078fdaff */
[----:B------:R-:W-:Y:S02]  /*1780*/  PLOP3.LUT P0, PT, PT, PT, PT, 0x80, 0x0 ;  /* 0x000000000000781c */ /* 0x000fe40003f0f070 */
[----:B------:R-:W-:-:S13]  /*1790*/  ISETP.GT.AND P1, PT, R24, R129, PT ;  /* 0x000000811800720c */ /* 0x000fda0003f24270 */
[----:B0-----:R-:W-:Y:S05]  /*17a0*/  @!P1 BRA `(.L_x_449) ;  /* 0x000000a000ec9947 */ /* 0x001fea0003800000 */
[----:B------:R-:W-:Y:S01]  /*17b0*/  VIADD R0, R2, 0x1e400 ;  /* 0x0001e40002007836 */ /* 0x000fe20000000000 */
[----:B------:R-:W-:Y:S04]  /*17c0*/  BSSY B6, `(.L_x_450) ;  /* 0x0000013000067945 */ /* 0x000fe80003800000 */
[----:B------:R-:W-:-:S13]  /*17d0*/  LOP3.LUT P0, RZ, R0, 0x3ff, RZ, 0xc0, !PT ;  /* 0x000003ff00ff7812 */ /* 0x000fda000780c0ff */
[----:B------:R-:W-:Y:S05]  /*17e0*/  @!P0 BRA `(.L_x_451) ;  /* 0x0000000000408947 */ /* 0x000fea0003800000 */
[----:B------:R-:W-:Y:S01]  /*17f0*/  MOV R0, 0x0 ;  /* 0x0000000000007802 */ /* 0x000fe20000000f00 */
[----:B------:R-:W-:Y:S01]  /*1800*/  ULDC.64 UR4, c[0x4][0xa0] ;  /* 0x0100280000047ab9 */ /* 0x000fe20000000a00 */
[----:B------:R-:W-:Y:S01]  /*1810*/  ULDC.64 UR6, c[0x4][0x38] ;  /* 0x01000e0000067ab9 */ /* 0x000fe20000000a00 */
[----:B------:R-:W-:Y:S01]  /*1820*/  IMAD.U32 R4, RZ, RZ, UR4 ;  /* 0x00000004ff047e24 */ /* 0x000fe2000f8e00ff */
[----:B------:R0:W1:Y:S01]  /*1830*/  LDC.64 R14, c[0x4][R0] ;  /* 0x01000000000e7b82 */ /* 0x0000620000000a00 */
[----:B------:R-:W-:Y:S01]  /*1840*/  MOV R5, UR5 ;  /* 0x0000000500057c02 */ /* 0x000fe20008000f00 */
[----:B------:R-:W-:Y:S01]  /*1850*/  ULDC.64 UR4, c[0x4][0xa8] ;  /* 0x01002a0000047ab9 */ /* 0x000fe20000000a00 */
[----:B------:R-:W-:Y:S01]  /*1860*/  IMAD.U32 R10, RZ, RZ, UR6 ;  /* 0x00000006ff0a7e24 */ /* 0x000fe2000f8e00ff */
[----:B------:R-:W-:Y:S01]  /*1870*/  MOV R11, UR7 ;  /* 0x00000007000b7c02 */ /* 0x000fe20008000f00 */
[----:B------:R-:W-:Y:S02]  /*1880*/  IMAD.U32 R6, RZ, RZ, UR4 ;  /* 0x00000004ff067e24 */ /* 0x000fe4000f8e00ff */
[----:B------:R-:W-:-:S02]  /*1890*/  IMAD.U32 R7, RZ, RZ, UR5 ;  /* 0x00000005ff077e24 */ /* 0x000fc4000f8e00ff */
[----:B------:R-:W-:Y:S02]  /*18a0*/  IMAD.MOV.U32 R8, RZ, RZ, 0x70 ;  /* 0x00000070ff087424 */ /* 0x000fe400078e00ff */
[----:B------:R-:W-:Y:S02]  /*18b0*/  IMAD.MOV.U32 R12, RZ, RZ, 0x1 ;  /* 0x00000001ff0c7424 */ /* 0x000fe400078e00ff */
[----:B0-----:R-:W-:-:S07]  /*18c0*/  IMAD.MOV.U32 R13, RZ, RZ, RZ ;  /* 0x000000ffff0d7224 */ /* 0x001fce00078e00ff */
[----:B------:R-:W-:-:S07]  /*18d0*/  LEPC R20, `(.L_x_451) ;  /* 0x000000001014794e */ /* 0x000fce0000000000 */
[----:B-1---5:R-:W-:Y:S05]  /*18e0*/  CALL.ABS.NOINC R14 ;  /* 0x000000000e007343 */ /* 0x022fea0003c00000 */
.L_x_451:
[----:B------:R-:W-:Y:S05]  /*18f0*/  BSYNC B6 ;  /* 0x0000000000067941 */ /* 0x000fea0003800000 */
.L_x_450:
[----:B------:R-:W-:Y:S01]  /*1900*/  IADD3 R0, R2, 0x400, RZ ;  /* 0x0000040002007810 */ /* 0x000fe20007ffe0ff */
[----:B------:R-:W-:Y:S03]  /*1910*/  BSSY B6, `(.L_x_452) ;  /* 0x0000013000067945 */ /* 0x000fe60003800000 */
[----:B------:R-:W-:-:S13]  /*1920*/  LOP3.LUT P0, RZ, R0, 0x3ff, RZ, 0xc0, !PT ;  /* 0x000003ff00ff7812 */ /* 0x000fda000780c0ff */
[----:B------:R-:W-:Y:S05]  /*1930*/  @!P0 BRA `(.L_x_453) ;  /* 0x0000000000408947 */ /* 0x000fea0003800000 */
[----:B------:R-:W-:Y:S01]  /*1940*/  MOV R0, 0x0 ;  /* 0x0000000000007802 */ /* 0x000fe20000000f00 */
[----:B------:R-:W-:Y:S01]  /*1950*/  ULDC.64 UR4, c[0x4][0xa0] ;  /* 0x0100280000047ab9 */ /* 0x000fe20000000a00 */
[----:B------:R-:W-:Y:S01]  /*1960*/  ULDC.64 UR6, c[0x4][0x38] ;  /* 0x01000e0000067ab9 */ /* 0x000fe20000000a00 */
[----:B------:R-:W-:Y:S01]  /*1970*/  IMAD.U32 R4, RZ, RZ, UR4 ;  /* 0x00000004ff047e24 */ /* 0x000fe2000f8e00ff */
[----:B------:R0:W1:Y:S01]  /*1980*/  LDC.64 R14, c[0x4][R0] ;  /* 0x01000000000e7b82 */ /* 0x0000620000000a00 */
        /* <DEDUP_REMOVED lines=8> */
[----:B0-----:R-:W-:-:S07]  /*1a10*/  IMAD.MOV.U32 R13, RZ, RZ, RZ ;  /* 0x000000ffff0d7224 */ /* 0x001fce00078e00ff */
[----:B------:R-:W-:-:S07]  /*1a20*/  LEPC R20, `(.L_x_453) ;  /* 0x000000001014794e */ /* 0x000fce0000000000 */
[----:B-1---5:R-:W-:Y:S05]  /*1a30*/  CALL.ABS.NOINC R14 ;  /* 0x000000000e007343 */ /* 0x022fea0003c00000 */
.L_x_453:
[----:B------:R-:W-:Y:S05]  /*1a40*/  BSYNC B6 ;  /* 0x0000000000067941 */ /* 0x000fea0003800000 */
.L_x_452:
[----:B------:R-:W2:Y:S01]  /*1a50*/  LDL.LU R21, [R1] ;  /* 0x0000000001157983 */ /* 0x000ea20000300800 */
[----:B------:R-:W-:Y:S01]  /*1a60*/  ULDC.64 UR4, c[0x0][0x9f8] ;  /* 0x00027e0000047ab9 */ /* 0x000fe20000000a00 */
[----:B------:R-:W-:Y:S01]  /*1a70*/  ULDC.64 UR6, c[0x0][0x208] ;  /* 0x0000820000067ab9 */ /* 0x000fe20000000a00 */
[----:B------:R-:W-:Y:S01]  /*1a80*/  ISETP.NE.U32.AND P0, PT, RZ, UR4, PT ;  /* 0x00000004ff007c0c */ /* 0x000fe2000bf05070 */
[----:B------:R-:W0:Y:S01]  /*1a90*/  LDC R11, c[0x0][0x3d4] ;  /* 0x0000f500ff0b7b82 */ /* 0x000e220000000800 */
[----:B------:R-:W3:Y:S02]  /*1aa0*/  LDL R36, [R1+0x34] ;  /* 0x0000340001247983 */ /* 0x000ee40000100800 */
[----:B------:R-:W-:Y:S02]  /*1ab0*/  ISETP.NE.AND.EX P0, PT, RZ, UR5, PT, P0 ;  /* 0x00000005ff007c0c */ /* 0x000fe4000bf05300 */
[----:B------:R-:W4:Y:S03]  /*1ac0*/  LDL R37, [R1+0x38] ;  /* 0x0000380001257983 */ /* 0x000f260000100800 */
[----:B------:R-:W1:Y:S01]  /*1ad0*/  LDC R0, c[0x0][0x428] ;  /* 0x00010a00ff007b82 */ /* 0x000e620000000800 */
[----:B------:R-:W4:Y:S07]  /*1ae0*/  LDL R35, [R1+0x5c] ;  /* 0x00005c0001237983 */ /* 0x000f2e0000100800 */
[----:B------:R-:W-:Y:S01]  /*1af0*/  @P0 IADD3 R4, P1, R28, UR4, RZ ;  /* 0x000000041c040c10 */ /* 0x000fe2000ff3e0ff */
[----:B------:R-:W-:Y:S01]  /*1b00*/  IMAD.IADD R123, R29, 0x1, R26 ;  /* 0x000000011d7b7824 */ /* 0x000fe200078e021a */
[----:B------:R-:W1:Y:S02]  /*1b10*/  LDC.64 R96, c[0x0][0x2f0] ;  /* 0x0000bc00ff607b82 */ /* 0x000e640000000a00 */
[----:B------:R-:W-:Y:S01]  /*1b20*/  @P0 IADD3.X R5, R30, UR5, RZ, P1, !PT ;  /* 0x000000051e050c10 */ /* 0x000fe20008ffe4ff */
[----:B------:R-:W1:Y:S01]  /*1b30*/  S2R R20, SR_TID.X ;  /* 0x0000000000147919 */ /* 0x000e620000002100 */
[----:B0-----:R-:W-:-:S03]  /*1b40*/  ISETP.GE.AND P2, PT, R16, R11, PT ;  /* 0x0000000b1000720c */ /* 0x001fc60003f46270 */
[----:B------:R0:W3:Y:S01]  /*1b50*/  @P0 LDG.E R27, desc[UR6][R4.64] ;  /* 0x00000006041b0981 */ /* 0x0000e2000c1e1900 */
[----:B------:R-:W-:Y:S01]  /*1b60*/  ULDC.64 UR6, c[0x0][0xa08] ;  /* 0x0002820000067ab9 */ /* 0x000fe20000000a00 */
[----:B------:R-:W-:Y:S01]  /*1b70*/  SHF.R.S32.HI R13, RZ, 0x1f, R123 ;  /* 0x0000001fff0d7819 */ /* 0x000fe2000001147b */
[----:B------:R-:W-:Y:S01]  /*1b80*/  ULDC.64 UR4, c[0x0][0x2f8] ;  /* 0x0000be0000047ab9 */ /* 0x000fe20000000a00 */
[----:B------:R-:W0:Y:S01]  /*1b90*/  LDC.64 R106, c[0x0][0x3d8] ;  /* 0x0000f600ff6a7b82 */ /* 0x000e220000000a00 */
[----:B------:R-:W-:Y:S02]  /*1ba0*/  SHF.R.S32.HI R19, RZ, 0x1f, R18 ;  /* 0x0000001fff137819 */ /* 0x000fe40000011412 */
[----:B-1----:R-:W-:-:S05]  /*1bb0*/  ISETP.NE.AND P0, PT, R0, 0x1, PT ;  /* 0x000000010000780c */ /* 0x002fca0003f05270 */
[----:B------:R-:W1:Y:S01]  /*1bc0*/  LDC.64 R112, c[0x0][0x3e8] ;  /* 0x0000fa00ff707b82 */ /* 0x000e620000000a00 */
[-C--:B------:R-:W-:Y:S02]  /*1bd0*/  IMAD R6, R13, R96.reuse, RZ ;  /* 0x000000600d067224 */ /* 0x080fe400078e02ff */
[----:B0-----:R-:W-:-:S05]  /*1be0*/  IMAD.WIDE.U32 R4, R123, R96, RZ ;  /* 0x000000607b047225 */ /* 0x001fca00078e00ff */
[----:B------:R-:W0:Y:S08]  /*1bf0*/  @P0 LDC R3, c[0x0][0x42c] ;  /* 0x00010b00ff030b82 */ /* 0x000e300000000800 */
[----:B------:R-:W1:Y:S01]  /*1c00*/  @P0 LDC R7, c[0x0][0x430] ;  /* 0x00010c00ff070b82 */ /* 0x000e620000000800 */
[----:B------:R-:W-:Y:S01]  /*1c10*/  SHF.R.U32.HI R20, RZ, 0x7, R20 ;  /* 0x00000007ff147819 */ /* 0x000fe20000011614 */
[----:B------:R-:W-:-:S03]  /*1c20*/  IMAD.WIDE.U32 R102, R22, R106, R18 ;  /* 0x0000006a16667225 */ /* 0x000fc600078e0012 */
[----:B------:R-:W-:Y:S01]  /*1c30*/  ISETP.NE.AND P6, PT, R20, 0x1, PT ;  /* 0x000000011400780c */ /* 0x000fe20003fc5270 */
[----:B0-----:R-:W-:-:S04]  /*1c40*/  @P0 IMAD.HI.U32 R0, R158, R3, RZ ;  /* 0x000000039e000227 */ /* 0x001fc800078e00ff */
[----:B------:R-:W-:Y:S01]  /*1c50*/  IMAD R3, R123, R97, R6 ;  /* 0x000000617b037224 */ /* 0x000fe200078e0206 */
[----:B-1----:R-:W-:-:S03]  /*1c60*/  @P0 SHF.R.U32.HI R158, RZ, R7, R0 ;  /* 0x00000007ff9e0219 */ /* 0x002fc60000011600 */
[----:B------:R-:W-:Y:S01]  /*1c70*/  IMAD.IADD R5, R5, 0x1, R3 ;  /* 0x0000000105057824 */ /* 0x000fe200078e0203 */
[----:B------:R-:W-:Y:S02]  /*1c80*/  ISETP.NE.U32.AND P0, PT, RZ, UR6, PT ;  /* 0x00000006ff007c0c */ /* 0x000fe4000bf05070 */
[----:B------:R-:W-:Y:S01]  /*1c90*/  SHF.R.S32.HI R6, RZ, 0x1f, R158 ;  /* 0x0000001fff067819 */ /* 0x000fe2000001149e */
[----:B------:R-:W-:Y:S01]  /*1ca0*/  IMAD.WIDE.U32 R4, R158, UR4, R4 ;  /* 0x000000049e047c25 */ /* 0x000fe2000f8e0004 */
[----:B------:R-:W-:-:S03]  /*1cb0*/  ISETP.NE.AND.EX P0, PT, RZ, UR7, PT, P0 ;  /* 0x00000007ff007c0c */ /* 0x000fc6000bf05300 */
[----:B------:R-:W-:-:S04]  /*1cc0*/  IMAD R3, R6, UR4, RZ ;  /* 0x0000000406037c24 */ /* 0x000fc8000f8e02ff */
[----:B------:R-:W-:Y:S01]  /*1cd0*/  IMAD R3, R158, UR5, R3 ;  /* 0x000000059e037c24 */ /* 0x000fe2000f8e0203 */
[----:B------:R-:W-:-:S04]  /*1ce0*/  ULDC.64 UR4, c[0x0][0x300] ;  /* 0x0000c00000047ab9 */ /* 0x000fc80000000a00 */
[----:B------:R-:W-:Y:S02]  /*1cf0*/  IADD3 R5, R5, R3, RZ ;  /* 0x0000000305057210 */ /* 0x000fe40007ffe0ff */
[----:B--2---:R-:W-:-:S04]  /*1d00*/  LOP3.LUT R21, R21, 0xfffffffe, RZ, 0xc0, !PT ;  /* 0xfffffffe15157812 */ /* 0x004fc800078ec0ff */
[----:B------:R-:W-:-:S05]  /*1d10*/  @P2 LOP3.LUT R21, R21, 0x1, RZ, 0xfc, !PT ;  /* 0x0000000115152812 */ /* 0x000fca00078efcff */
[----:B------:R0:W-:Y:S04]  /*1d20*/  STL [R1], R21 ;  /* 0x0000001501007387 */ /* 0x0001e80000100800 */
[----:B------:R-:W2:Y:S04]  /*1d30*/  LDL R31, [R1+0x58] ;  /* 0x00005800011f7983 */ /* 0x000ea80000100800 */
[----:B------:R-:W2:Y:S04]  /*1d40*/  LDL R33, [R1+0x48] ;  /* 0x0000480001217983 */ /* 0x000ea80000100800 */
[----:B------:R-:W2:Y:S04]  /*1d50*/  LDL R34, [R1+0x4c] ;  /* 0x00004c0001227983 */ /* 0x000ea80000100800 */
[----:B------:R-:W2:Y:S01]  /*1d60*/  LDL R29, [R1+0x3c] ;  /* 0x00003c00011d7983 */ /* 0x000ea20000100800 */
[----:B---3--:R-:W-:-:S03]  /*1d70*/  SHF.R.S32.HI R0, RZ, 0x1f, R27 ;  /* 0x0000001fff007819 */ /* 0x008fc6000001141b */
[----:B------:R-:W3:Y:S01]  /*1d80*/  LDL R26, [R1+0x54] ;  /* 0x00005400011a7983 */ /* 0x000ee20000100800 */
[----:B------:R-:W-:Y:S02]  /*1d90*/  SEL R9, R27, RZ, !P0 ;  /* 0x000000ff1b097207 */ /* 0x000fe40004000000 */
[----:B------:R-:W-:Y:S01]  /*1da0*/  SEL R8, R0, RZ, !P0 ;  /* 0x000000ff00087207 */ /* 0x000fe20004000000 */
[----:B------:R-:W3:Y:S02]  /*1db0*/  LDL R27, [R1+0x44] ;  /* 0x00004400011b7983 */ /* 0x000ee40000100800 */
[----:B------:R-:W-:Y:S02]  /*1dc0*/  IMAD.WIDE.U32 R98, R9, UR4, R4 ;  /* 0x0000000409627c25 */ /* 0x000fe4000f8e0004 */
[----:B0-----:R-:W3:Y:S02]  /*1dd0*/  LDL R21, [R1+0x6c] ;  /* 0x00006c0001157983 */ /* 0x001ee40000100800 */
[----:B------:R-:W-:-:S02]  /*1de0*/  IMAD R0, R8, UR4, RZ ;  /* 0x0000000408007c24 */ /* 0x000fc4000f8e02ff */
[----:B------:R-:W3:Y:S02]  /*1df0*/  LDL R14, [R1+0x68] ;  /* 0x00006800010e7983 */ /* 0x000ee40000100800 */
[----:B------:R-:W-:Y:S01]  /*1e00*/  IMAD R15, R9, UR5, R0 ;  /* 0x00000005090f7c24 */ /* 0x000fe2000f8e0200 */
[----:B------:R-:W-:Y:S05]  /*1e10*/  @!P6 WARPSYNC.ALL ;  /* 0x000000000000e948 */ /* 0x000fea0003800000 */
[----:B------:R-:W3:Y:S01]  /*1e20*/  LDL R12, [R1+0x64] ;  /* 0x00006400010c7983 */ /* 0x000ee20000100800 */
[----:B------:R-:W-:Y:S01]  /*1e30*/  ULDC.64 UR4, c[0x0][0x320] ;  /* 0x0000c80000047ab9 */ /* 0x000fe20000000a00 */
[----:B------:R-:W-:-:S02]  /*1e40*/  IMAD R0, R23, R106, RZ ;  /* 0x0000006a17007224 */ /* 0x000fc400078e02ff */
[----:B------:R-:W3:Y:S01]  /*1e50*/  LDL R30, [R1+0x40] ;  /* 0x00004000011e7983 */ /* 0x000ee20000100800 */
[----:B------:R-:W-:Y:S02]  /*1e60*/  IMAD R3, R6, UR4, RZ ;  /* 0x0000000406037c24 */ /* 0x000fe4000f8e02ff */
[C---:B------:R-:W-:Y:S01]  /*1e70*/  IMAD.WIDE.U32 R4, R158.reuse, UR4, R16 ;  /* 0x000000049e047c25 */ /* 0x040fe2000f8e0010 */
[----:B------:R-:W3:Y:S03]  /*1e80*/  LDL R32, [R1+0x30] ;  /* 0x0000300001207983 */ /* 0x000ee60000100800 */
[----:B------:R-:W-:Y:S01]  /*1e90*/  IMAD R3, R158, UR5, R3 ;  /* 0x000000059e037c24 */ /* 0x000fe2000f8e0203 */
[----:B------:R-:W3:Y:S01]  /*1ea0*/  LDL R28, [R1+0x50] ;  /* 0x00005000011c7983 */ /* 0x000ee20000100800 */
[----:B------:R-:W-:Y:S01]  /*1eb0*/  ULDC.64 UR4, c[0x0][0x328] ;  /* 0x0000ca0000047ab9 */ /* 0x000fe20000000a00 */
[----:B------:R-:W-:-:S02]  /*1ec0*/  IMAD R7, R22, R107, R0 ;  /* 0x0000006b16077224 */ /* 0x000fc400078e0200 */
[----:B------:R-:W-:Y:S01]  /*1ed0*/  IMAD.IADD R101, R5, 0x1, R3 ;  /* 0x0000000105657824 */ /* 0x000fe200078e0203 */
[----:B------:R-:W-:Y:S01]  /*1ee0*/  SEL R3, R11, RZ, P2 ;  /* 0x000000ff0b037207 */ /* 0x000fe20001000000 */
[----:B------:R-:W-:-:S03]  /*1ef0*/  IMAD R0, R8, UR4, RZ ;  /* 0x0000000408007c24 */ /* 0x000fc6000f8e02ff */
[----:B------:R-:W-:Y:S01]  /*1f00*/  IADD3 R3, R16, R3, RZ ;  /* 0x0000000310037210 */ /* 0x000fe20007ffe0ff */
[----:B------:R-:W-:Y:S02]  /*1f10*/  IMAD R41, R9, UR5, R0 ;  /* 0x0000000509297c24 */ /* 0x000fe4000f8e0200 */
[----:B------:R-:W-:Y:S01]  /*1f20*/  IMAD.MOV.U32 R100, RZ, RZ, R4 ;  /* 0x000000ffff647224 */ /* 0x000fe200078e0004 */
[----:B------:R-:W-:Y:S01]  /*1f30*/  SHF.R.S32.HI R0, RZ, 0x1f, R3 ;  /* 0x0000001fff007819 */ /* 0x000fe20000011403 */
[----:B------:R-:W-:-:S03]  /*1f40*/  IMAD.WIDE.U32 R4, R22, R106, R16 ;  /* 0x0000006a16047225 */ /* 0x000fc600078e0010 */
[----:B------:R-:W-:Y:S01]  /*1f50*/  LEA.HI R10, R0, R3, RZ, 0x3 ;  /* 0x00000003000a7211 */ /* 0x000fe200078f18ff */
[-C--:B------:R-:W-:Y:S02]  /*1f60*/  IMAD R6, R23, R112.reuse, RZ ;  /* 0x0000007017067224 */ /* 0x080fe400078e02ff */
[----:B------:R-:W-:Y:S02]  /*1f70*/  IMAD.IADD R103, R103, 0x1, R7 ;  /* 0x0000000167677824 */ /* 0x000fe400078e0207 */
[----:B------:R-:W-:Y:S02]  /*1f80*/  IMAD.IADD R5, R7, 0x1, R5 ;  /* 0x0000000107057824 */ /* 0x000fe400078e0205 */
[----:B------:R-:W-:-:S04]  /*1f90*/  IMAD.WIDE.U32 R108, R22, R112, R18 ;  /* 0x00000070166c7225 */ /* 0x000fc800078e0012 */
[----:B------:R-:W-:Y:S01]  /*1fa0*/  IMAD R7, R22, R113, R6 ;  /* 0x0000007116077224 */ /* 0x000fe200078e0206 */
[----:B------:R-:W-:Y:S01]  /*1fb0*/  LOP3.LUT R6, R36, 0x38, R10, 0xf8, !PT ;  /* 0x0000003824067812 */ /* 0x000fe200078ef80a */
[----:B------:R-:W-:-:S04]  /*1fc0*/  IMAD.WIDE.U32 R110, R22, R112, R16 ;  /* 0x00000070166e7225 */ /* 0x000fc800078e0010 */
[----:B------:R-:W-:Y:S02]  /*1fd0*/  IMAD.IADD R109, R109, 0x1, R7 ;  /* 0x000000016d6d7824 */ /* 0x000fe400078e0207 */
[----:B------:R-:W-:Y:S01]  /*1fe0*/  IMAD.IADD R111, R7, 0x1, R111 ;  /* 0x00000001076f7824 */ /* 0x000fe200078e026f */
[----:B------:R-:W-:-:S04]  /*1ff0*/  LEA.HI R0, R0, R3, RZ, 0x6 ;  /* 0x0000000300007211 */ /* 0x000fc800078f30ff */
[----:B------:R-:W-:Y:S02]  /*2000*/  SHF.R.S32.HI R3, RZ, 0x6, R0 ;  /* 0x00000006ff037819 */ /* 0x000fe40000011400 */
[----:B----4-:R-:W-:-:S04]  /*2010*/  LOP3.LUT R0, R37, 0x38, R10, 0xf8, !PT ;  /* 0x0000003825007812 */ /* 0x010fc800078ef80a */
[----:B------:R-:W-:Y:S01]  /*2020*/  LOP3.LUT R0, R0, R35, RZ, 0x3c, !PT ;  /* 0x0000002300007212 */ /* 0x000fe200078e3cff */
[----:B------:R-:W-:Y:S01]  /*2030*/  IMAD.WIDE.U32 R100, R9, UR4, R100 ;  /* 0x0000000409647c25 */ /* 0x000fe2000f8e0064 */
[----:B-----5:R-:W-:Y:S01]  /*2040*/  SHF.R.S32.HI R9, RZ, 0x1f, R155 ;  /* 0x0000001fff097819 */ /* 0x020fe2000001149b */
[----:B------:R-:W-:Y:S01]  /*2050*/  ULDC UR4, c[0x0][0x2e4] ;  /* 0x0000b90000047ab9 */ /* 0x000fe20000000800 */
[C---:B------:R-:W-:Y:S01]  /*2060*/  SHF.L.U64.HI R115, R96.reuse, 0x5, R97 ;  /* 0x0000000560737819 */ /* 0x040fe20000010261 */
[----:B------:R-:W-:Y:S01]  /*2070*/  IMAD.SHL.U32 R114, R96, 0x20, RZ ;  /* 0x0000002060727824 */ /* 0x000fe200078e00ff */
[----:B------:R-:W-:-:S03]  /*2080*/  IADD3 R122, P0, R22, R123, RZ ;  /* 0x0000007b167a7210 */ /* 0x000fc60007f1e0ff */
[----:B------:R-:W-:-:S03]  /*2090*/  IMAD.WIDE.U32 R116, R22, R96, R114 ;  /* 0x0000006016747225 */ /* 0x000fc600078e0072 */
[----:B------:R-:W-:Y:S01]  /*20a0*/  IADD3 R127, P1, R114, R116, RZ ;  /* 0x00000074727f7210 */ /* 0x000fe20007f3e0ff */
[----:B------:R-:W-:-:S03]  /*20b0*/  IMAD.X R123, R23, 0x1, R13, P0 ;  /* 0x00000001177b7824 */ /* 0x000fc600000e060d */
[----:B------:R-:W-:Y:S01]  /*20c0*/  IADD3 R130, P0, R127, R114, RZ ;  /* 0x000000727f827210 */ /* 0x000fe20007f1e0ff */
[----:B------:R-:W-:Y:S01]  /*20d0*/  IMAD.WIDE.U32 R118, R22, R96, R16 ;  /* 0x0000006016767225 */ /* 0x000fe200078e0010 */
[C-C-:B------:R-:W-:Y:S02]  /*20e0*/  SHF.L.U64.HI R144, R96.reuse, 0x6, R97.reuse ;  /* 0x0000000660907819 */ /* 0x140fe40000010261 */
[----:B------:R-:W-:Y:S01]  /*20f0*/  SHF.L.U64.HI R139, R96, 0x7, R97 ;  /* 0x00000007608b7819 */ /* 0x000fe20000010261 */
[----:B------:R-:W-:Y:S02]  /*2100*/  IMAD.IADD R15, R99, 0x1, R15 ;  /* 0x00000001630f7824 */ /* 0x000fe400078e020f */
[----:B------:R-:W-:Y:S01]  /*2110*/  IMAD R39, R97, 0xb0, RZ ;  /* 0x000000b061277824 */ /* 0x000fe200078e02ff */
[C---:B------:R-:W-:Y:S01]  /*2120*/  SHF.L.U64.HI R38, R106.reuse, 0x5, R107 ;  /* 0x000000056a267819 */ /* 0x040fe2000001026b */
[----:B------:R-:W-:Y:S01]  /*2130*/  IMAD.WIDE.U32 R104, R155, R106, R4 ;  /* 0x0000006a9b687225 */ /* 0x000fe200078e0004 */
[----:B------:R-:W-:-:S02]  /*2140*/  SHF.L.U64.HI R37, R106, 0x6, R107 ;  /* 0x000000066a257819 */ /* 0x000fc4000001026b */
[C---:B------:R-:W-:Y:S01]  /*2150*/  SHF.L.U64.HI R36, R106.reuse, 0x7, R107 ;  /* 0x000000076a247819 */ /* 0x040fe2000001026b */
[----:B------:R-:W-:Y:S01]  /*2160*/  IMAD R143, R107, 0xb0, RZ ;  /* 0x000000b06b8f7824 */ /* 0x000fe200078e02ff */
[----:B------:R-:W-:Y:S01]  /*2170*/  SHF.L.U32 R35, R106, 0x5, RZ ;  /* 0x000000056a237819 */ /* 0x000fe200000006ff */
[----:B------:R-:W-:Y:S01]  /*2180*/  IMAD.WIDE.U32 R102, R155, R106, R102 ;  /* 0x0000006a9b667225 */ /* 0x000fe200078e0066 */
[----:B------:R-:W-:Y:S02]  /*2190*/  SHF.L.U64.HI R120, R112, 0x7, R113 ;  /* 0x0000000770787819 */ /* 0x000fe40000010271 */
[----:B------:R-:W-:Y:S01]  /*21a0*/  IADD3 R13, P2, R98, 0x40, RZ ;  /* 0x00000040620d7810 */ /* 0x000fe20007f5e0ff */
[----:B------:R-:W-:Y:S02]  /*21b0*/  IMAD R5, R113, 0xb0, RZ ;  /* 0x000000b071057824 */ /* 0x000fe400078e02ff */
[----:B------:R-:W-:Y:S02]  /*21c0*/  IMAD.SHL.U32 R121, R112, 0x80, RZ ;  /* 0x0000008070797824 */ /* 0x000fe400078e00ff */
[----:B------:R-:W-:-:S04]  /*21d0*/  IMAD.WIDE.U32 R108, R155, R112, R108 ;  /* 0x000000709b6c7225 */ /* 0x000fc800078e006c */
[----:B------:R-:W-:-:S04]  /*21e0*/  IMAD.WIDE.U32 R110, R155, R112, R110 ;  /* 0x000000709b6e7225 */ /* 0x000fc800078e006e */
[----:B------:R-:W-:Y:S01]  /*21f0*/  VIADD R162, R20, 0x8 ;  /* 0x0000000814a27836 */ /* 0x000fe20000000000 */
[----:B------:R-:W-:Y:S01]  /*2200*/  LOP3.LUT R20, R10, 0xfffffff8, RZ, 0xc0, !PT ;  /* 0xfffffff80a147812 */ /* 0x000fe200078ec0ff */
[----:B------:R-:W-:Y:S01]  /*2210*/  IMAD.WIDE.U32 R158, R96, 0xb0, RZ ;  /* 0x000000b0609e7825 */ /* 0x000fe200078e00ff */
[----:B------:R-:W-:Y:S02]  /*2220*/  SHF.R.S32.HI R146, RZ, 0x1f, R225 ;  /* 0x0000001fff927819 */ /* 0x000fe400000114e1 */
[----:B------:R-:W-:Y:S01]  /*2230*/  SHF.R.S32.HI R145, RZ, 0x1f, R226 ;  /* 0x0000001fff917819 */ /* 0x000fe200000114e2 */
[----:B------:R-:W-:Y:S01]  /*2240*/  IMAD.IADD R39, R159, 0x1, R39 ;  /* 0x000000019f277824 */ /* 0x000fe200078e0227 */
[----:B--2---:R-:W-:Y:S02]  /*2250*/  LOP3.LUT R7, R6, R31, RZ, 0x3c, !PT ;  /* 0x0000001f06077212 */ /* 0x004fe400078e3cff */
[----:B------:R-:W0:Y:S01]  /*2260*/  S2R R31, SR_TID.X ;  /* 0x00000000001f7919 */ /* 0x000e220000002100 */
[----:B------:R-:W-:-:S04]  /*2270*/  IMAD R150, R3, 0x2c00, R33 ;  /* 0x00002c0003967824 */ /* 0x000fc800078e0221 */
[----:B------:R-:W-:Y:S02]  /*2280*/  IMAD.IADD R150, R150, 0x1, R7 ;  /* 0x0000000196967824 */ /* 0x000fe400078e0207 */
[----:B------:R-:W-:Y:S01]  /*2290*/  IMAD R151, R3, 0x2c00, R34 ;  /* 0x00002c0003977824 */ /* 0x000fe200078e0222 */
[----:B---3--:R-:W-:Y:S02]  /*22a0*/  SHF.R.U32.HI R138, RZ, 0x3, R27 ;  /* 0x00000003ff8a7819 */ /* 0x008fe4000001161b */
[----:B------:R-:W-:Y:S01]  /*22b0*/  LOP3.LUT R7, R27, 0x38, R10, 0xf8, !PT ;  /* 0x000000381b077812 */ /* 0x000fe200078ef80a */
[----:B0-----:R-:W-:-:S05]  /*22c0*/  VIADD R31, R31, 0xffffff80 ;  /* 0xffffff801f1f7836 */ /* 0x001fca0000000000 */
[----:B------:R-:W-:-:S04]  /*22d0*/  SHF.R.S32.HI R27, RZ, 0x1f, R31 ;  /* 0x0000001fff1b7819 */ /* 0x000fc8000001141f */
[----:B------:R-:W-:Y:S02]  /*22e0*/  LEA.HI R27, R27, R31, RZ, 0x6 ;  /* 0x0000001f1b1b7211 */ /* 0x000fe400078f30ff */
[----:B------:R-:W-:-:S03]  /*22f0*/  IADD3 R151, R151, R0, RZ ;  /* 0x0000000097977210 */ /* 0x000fc60007ffe0ff */
[----:B------:R-:W-:Y:S01]  /*2300*/  IMAD.SHL.U32 R27, R27, 0x8, RZ ;  /* 0x000000081b1b7824 */ /* 0x000fe200078e00ff */
[----:B------:R-:W-:-:S04]  /*2310*/  LOP3.LUT R0, R10, 0x38, RZ, 0xc0, !PT ;  /* 0x000000380a007812 */ /* 0x000fc800078ec0ff */
[----:B------:R-:W-:Y:S02]  /*2320*/  LOP3.LUT R27, R27, 0xfffffe00, RZ, 0xc0, !PT ;  /* 0xfffffe001b1b7812 */ /* 0x000fe400078ec0ff */
[----:B------:R-:W-:Y:S01]  /*2330*/  LOP3.LUT R0, R0, 0x1c0, R29, 0xf8, !PT ;  /* 0x000001c000007812 */ /* 0x000fe200078ef81d */
[C---:B------:R-:W-:Y:S02]  /*2340*/  IMAD R149, R3.reuse, 0x2c00, R26 ;  /* 0x00002c0003957824 */ /* 0x040fe400078e021a */
[C---:B------:R-:W-:Y:S02]  /*2350*/  IMAD R154, R3.reuse, 0x2c00, R27 ;  /* 0x00002c00039a7824 */ /* 0x040fe400078e021b */
[C---:B------:R-:W-:Y:S02]  /*2360*/  IMAD R148, R3.reuse, 0x2c00, R21 ;  /* 0x00002c0003947824 */ /* 0x040fe400078e0215 */
[----:B------:R-:W-:Y:S01]  /*2370*/  IMAD R147, R3, 0x2c00, R14 ;  /* 0x00002c0003937824 */ /* 0x000fe200078e020e */
[----:B------:R-:W-:Y:S01]  /*2380*/  LOP3.LUT R3, R0, R12, RZ, 0x3c, !PT ;  /* 0x0000000c00037212 */ /* 0x000fe200078e3cff */
[----:B------:R-:W-:-:S04]  /*2390*/  IMAD R0, R9, R106, RZ ;  /* 0x0000006a09007224 */ /* 0x000fc800078e02ff */
[----:B------:R-:W-:Y:S02]  /*23a0*/  IMAD R27, R155, R107, R0 ;  /* 0x0000006b9b1b7224 */ /* 0x000fe400078e0200 */
[----:B------:R-:W-:-:S04]  /*23b0*/  IMAD R0, R9, R112, RZ ;  /* 0x0000007009007224 */ /* 0x000fc800078e02ff */
[----:B------:R-:W-:Y:S02]  /*23c0*/  IMAD R21, R155, R113, R0 ;  /* 0x000000719b157224 */ /* 0x000fe400078e0200 */
[----:B------:R-:W-:Y:S02]  /*23d0*/  IMAD R0, R23, R96, RZ ;  /* 0x0000006017007224 */ /* 0x000fe400078e02ff */
[----:B------:R-:W-:Y:S02]  /*23e0*/  IMAD.IADD R154, R154, 0x1, R3 ;  /* 0x000000019a9a7824 */ /* 0x000fe400078e0203 */
[----:B------:R-:W-:-:S05]  /*23f0*/  IMAD R3, R22, R97, R0 ;  /* 0x0000006116037224 */ /* 0x000fca00078e0200 */
[----:B------:R-:W-:-:S04]  /*2400*/  IADD3 R125, R3, R117, RZ ;  /* 0x00000075037d7210 */ /* 0x000fc80007ffe0ff */
[----:B------:R-:W-:-:S04]  /*2410*/  IADD3.X R126, R125, R115, RZ, P1, !PT ;  /* 0x000000737d7e7210 */ /* 0x000fc80000ffe4ff */
[----:B------:R-:W-:Y:S02]  /*2420*/  IADD3.X R128, R126, R115, RZ, P0, !PT ;  /* 0x000000737e807210 */ /* 0x000fe400007fe4ff */
[----:B------:R-:W-:Y:S02]  /*2430*/  IADD3 R136, P0, R130, R114, RZ ;  /* 0x0000007282887210 */ /* 0x000fe40007f1e0ff */
[----:B------:R-:W-:Y:S02]  /*2440*/  SHF.R.U32.HI R137, RZ, 0x3, R30 ;  /* 0x00000003ff897819 */ /* 0x000fe4000001161e */
[--C-:B------:R-:W-:Y:S01]  /*2450*/  LOP3.LUT R8, R30, 0x38, R10.reuse, 0xf8, !PT ;  /* 0x000000381e087812 */ /* 0x100fe200078ef80a */
[----:B------:R-:W-:Y:S01]  /*2460*/  IMAD.X R131, R128, 0x1, R115, P0 ;  /* 0x0000000180837824 */ /* 0x000fe200000e0673 */
[----:B------:R-:W-:Y:S01]  /*2470*/  LOP3.LUT R6, R32, 0x38, R10, 0xf8, !PT ;  /* 0x0000003820067812 */ /* 0x000fe200078ef80a */
[----:B------:R-:W-:Y:S01]  /*2480*/  IMAD.IADD R124, R119, 0x1, R3 ;  /* 0x00000001777c7824 */ /* 0x000fe200078e0203 */
[----:B------:R-:W-:Y:S01]  /*2490*/  IADD3 R14, P0, R98, R118, RZ ;  /* 0x00000076620e7210 */ /* 0x000fe20007f1e0ff */
[----:B------:R-:W-:Y:S01]  /*24a0*/  IMAD.SHL.U32 R97, R11, 0x2, RZ ;  /* 0x000000020b617824 */ /* 0x000fe200078e00ff */
[----:B------:R-:W-:Y:S01]  /*24b0*/  LOP3.LUT R7, R7, R138, RZ, 0x3c, !PT ;  /* 0x0000008a07077212 */ /* 0x000fe200078e3cff */
[----:B------:R-:W-:Y:S01]  /*24c0*/  IMAD.SHL.U32 R34, R106, 0x40, RZ ;  /* 0x000000406a227824 */ /* 0x000fe200078e00ff */
[----:B------:R-:W-:Y:S01]  /*24d0*/  LOP3.LUT R8, R8, R137, RZ, 0x3c, !PT ;  /* 0x0000008908087212 */ /* 0x000fe200078e3cff */
[----:B------:R-:W-:Y:S01]  /*24e0*/  IMAD.SHL.U32 R33, R106, 0x80, RZ ;  /* 0x000000806a217824 */ /* 0x000fe200078e00ff */
[----:B------:R-:W-:Y:S01]  /*24f0*/  LOP3.LUT R6, R6, R28, RZ, 0x3c, !PT ;  /* 0x0000001c06067212 */ /* 0x000fe200078e3cff */
[C---:B------:R-:W-:Y:S01]  /*2500*/  IMAD.SHL.U32 R30, R112.reuse, 0x20, RZ ;  /* 0x00000020701e7824 */ /* 0x040fe200078e00ff */
[--C-:B------:R-:W-:Y:S01]  /*2510*/  SHF.L.U64.HI R32, R112, 0x5, R113.reuse ;  /* 0x0000000570207819 */ /* 0x100fe20000010271 */
[----:B------:R-:W-:Y:S01]  /*2520*/  IMAD.WIDE.U32 R106, R106, 0xb0, RZ ;  /* 0x000000b06a6a7825 */ /* 0x000fe200078e00ff */
[----:B------:R-:W-:-:S02]  /*2530*/  SHF.L.U64.HI R31, R112, 0x6, R113 ;  /* 0x00000006701f7819 */ /* 0x000fc40000010271 */
[C---:B------:R-:W-:Y:S01]  /*2540*/  SHF.L.U32 R29, R112.reuse, 0x6, RZ ;  /* 0x00000006701d7819 */ /* 0x040fe200000006ff */
[----:B------:R-:W-:Y:S01]  /*2550*/  IMAD.WIDE.U32 R112, R112, 0xb0, RZ ;  /* 0x000000b070707825 */ /* 0x000fe200078e00ff */
[----:B------:R-:W-:Y:S02]  /*2560*/  IADD3 R11, P4, R14, 0x40, RZ ;  /* 0x000000400e0b7810 */ /* 0x000fe40007f9e0ff */
[----:B------:R-:W-:Y:S01]  /*2570*/  IADD3 R141, P3, R136, R114, RZ ;  /* 0x00000072888d7210 */ /* 0x000fe20007f7e0ff */
[----:B------:R-:W-:Y:S01]  /*2580*/  IMAD.X R12, R124, 0x1, R15, P0 ;  /* 0x000000017c0c7824 */ /* 0x000fe200000e060f */
[----:B------:R-:W-:Y:S01]  /*2590*/  IADD3 R149, R149, R6, RZ ;  /* 0x0000000695957210 */ /* 0x000fe20007ffe0ff */
[----:B------:R-:W-:Y:S01]  /*25a0*/  IMAD.IADD R148, R148, 0x1, R7 ;  /* 0x0000000194947824 */ /* 0x000fe200078e0207 */
[----:B------:R-:W-:Y:S01]  /*25b0*/  ISETP.GE.AND P0, PT, R16, UR4, PT ;  /* 0x0000000410007c0c */ /* 0x000fe2000bf06270 */
[----:B------:R-:W-:Y:S01]  /*25c0*/  IMAD.IADD R147, R147, 0x1, R8 ;  /* 0x0000000193937824 */ /* 0x000fe200078e0208 */
[----:B------:R-:W-:Y:S01]  /*25d0*/  ISETP.GE.AND P1, PT, R227, UR4, PT ;  /* 0x00000004e3007c0c */ /* 0x000fe2000bf26270 */
[----:B------:R-:W-:Y:S01]  /*25e0*/  IMAD.IADD R28, R103, 0x1, R27 ;  /* 0x00000001671c7824 */ /* 0x000fe200078e021b */
[----:B------:R-:W-:Y:S01]  /*25f0*/  SHF.R.S32.HI R10, RZ, 0x3, R10 ;  /* 0x00000003ff0a7819 */ /* 0x000fe2000001140a */
[----:B------:R-:W-:Y:S01]  /*2600*/  IMAD.IADD R26, R109, 0x1, R21 ;  /* 0x000000016d1a7824 */ /* 0x000fe200078e0215 */
[----:B------:R-:W-:Y:S01]  /*2610*/  IADD3 R21, R21, R111, RZ ;  /* 0x0000006f15157210 */ /* 0x000fe20007ffe0ff */
[----:B------:R-:W-:Y:S01]  /*2620*/  IMAD.IADD R143, R107, 0x1, R143 ;  /* 0x000000016b8f7824 */ /* 0x000fe200078e028f */
[----:B------:R-:W-:Y:S01]  /*2630*/  SHF.R.S32.HI R9, RZ, 0x1f, R20 ;  /* 0x0000001fff097819 */ /* 0x000fe20000011414 */
[----:B------:R-:W-:Y:S01]  /*2640*/  IMAD.IADD R142, R113, 0x1, R5 ;  /* 0x00000001718e7824 */ /* 0x000fe200078e0205 */
[----:B------:R-:W-:Y:S01]  /*2650*/  IADD3.X R140, R131, R115, RZ, P3, !PT ;  /* 0x00000073838c7210 */ /* 0x000fe20001ffe4ff */
[----:B------:R-:W-:-:S02]  /*2660*/  IMAD.IADD R27, R27, 0x1, R105 ;  /* 0x000000011b1b7824 */ /* 0x000fc400078e0269 */
[----:B------:R-:W-:Y:S02]  /*2670*/  IMAD.X R8, RZ, RZ, R15, P2 ;  /* 0x000000ffff087224 */ /* 0x000fe400010e060f */
[----:B------:R-:W-:Y:S02]  /*2680*/  IMAD.X R7, RZ, RZ, R12, P4 ;  /* 0x000000ffff077224 */ /* 0x000fe400020e060c */
[----:B------:R-:W-:Y:S01]  /*2690*/  IMAD.IADD R6, R101, 0x1, R41 ;  /* 0x0000000165067824 */ /* 0x000fe200078e0229 */
[----:B------:R-:W-:Y:S06]  /*26a0*/  @!P6 BAR.SYNC.DEFER_BLOCKING 0x9, 0x100 ;  /* 0x024400000000eb1d */ /* 0x000fec0000010000 */
.L_x_577:
[----:B------:R-:W2:Y:S01]  /*26b0*/  LDL R3, [R1+0x60] ;  /* 0x0000600001037983 */ /* 0x000ea20000100800 */
[----:B------:R-:W0:Y:S03]  /*26c0*/  LDC R80, c[0x0][0x3d4] ;  /* 0x0000f500ff507b82 */ /* 0x000e260000000800 */
[----:B---3--:R-:W3:Y:S01]  /*26d0*/  LDL.LU R0, [R1] ;  /* 0x0000000001007983 */ /* 0x008ee20000300800 */
[----:B------:R-:W-:Y:S01]  /*26e0*/  IADD3 R24, R24, -0x1, RZ ;  /* 0xffffffff18187810 */ /* 0x000fe20007ffe0ff */
[----:B------:R-:W-:Y:S05]  /*26f0*/  YIELD ;  /* 0x0000000000007946 */ /* 0x000fea0003800000 */
[----:B------:R-:W-:Y:S01]  /*2700*/  ISETP.GT.AND P3, PT, R24, R129, PT ;  /* 0x000000811800720c */ /* 0x000fe20003f64270 */
[----:B------:R-:W-:Y:S01]  /*2710*/  BSSY B0, `(.L_x_454) ;  /* 0x0000897000007945 */ /* 0x000fe20003800000 */
[----:B0-----:R-:W-:Y:S01]  /*2720*/  ISETP.GE.AND P2, PT, R80, 0x1, PT ;  /* 0x000000015000780c */ /* 0x001fe20003f46270 */
[----:B--2---:R-:W-:Y:S01]  /*2730*/  IMAD R5, R220, 0x5800, R3 ;  /* 0x00005800dc057824 */ /* 0x004fe200078e0203 */
[----:B---3--:R-:W-:-:S03]  /*2740*/  LOP3.LUT R0, R0, 0xffffffef, RZ, 0xc0, !PT ;  /* 0xffffffef00007812 */ /* 0x008fc600078ec0ff */
[----:B------:R-:W-:-:S06]  /*2750*/  IMAD R5, R5, 0x2, R2 ;  /* 0x0000000205057824 */ /* 0x000fcc00078e0202 */
[----:B------:R-:W-:-:S05]  /*2760*/  @P3 LOP3.LUT R0, R0, 0x10, RZ, 0xfc, !PT ;  /* 0x0000001000003812 */ /* 0x000fca00078efcff */
[----:B------:R0:W-:Y:S01]  /*2770*/  STL [R1], R0 ;  /* 0x0000000001007387 */ /* 0x0001e20000100800 */
[----:B-1--4-:R-:W-:Y:S05]  /*2780*/  @!P2 BRA `(.L_x_455) ;  /* 0x0000007c00f0a947 */ /* 0x012fea0003800000 */
[----:B------:R-:W-:Y:S01]  /*2790*/  ULDC.U8 UR4, c[0x0][0x3f0] ;  /* 0x0000fc0000047ab9 */ /* 0x000fe20000000000 */
[----:B------:R-:W-:Y:S01]  /*27a0*/  SHF.R.S32.HI R3, RZ, 0x1f, R24 ;  /* 0x0000001fff037819 */ /* 0x000fe20000011418 */
[-C--:B------:R-:W-:Y:S01]  /*27b0*/  IMAD R4, R143, R24.reuse, RZ ;  /* 0x000000188f047224 */ /* 0x080fe200078e02ff */
[----:B------:R-:W-:Y:S01]  /*27c0*/  ISETP.NE.AND P2, PT, RZ, UR4, PT ;  /* 0x00000004ff007c0c */ /* 0x000fe2000bf45270 */
[-C--:B------:R-:W-:Y:S02]  /*27d0*/  IMAD R40, R142, R24.reuse, RZ ;  /* 0x000000188e287224 */ /* 0x080fe400078e02ff */
[----:B0-----:R-:W-:Y:S02]  /*27e0*/  IMAD R0, R39, R24, RZ ;  /* 0x0000001827007224 */ /* 0x001fe400078e02ff */
[C---:B------:R-:W-:Y:S02]  /*27f0*/  IMAD R43, R3.reuse, R106, R4 ;  /* 0x0000006a032b7224 */ /* 0x040fe400078e0204 */
[----:B------:R-:W-:-:S02]  /*2800*/  IMAD R45, R3, R112, R40 ;  /* 0x00000070032d7224 */ /* 0x000fc400078e0228 */
[----:B------:R-:W-:Y:S02]  /*2810*/  IMAD R4, R24, -0xb0, R25 ;  /* 0xffffff5018047824 */ /* 0x000fe400078e0219 */
[----:B------:R-:W-:-:S03]  /*2820*/  IMAD.WIDE.U32 R90, R112, R24, RZ ;  /* 0x00000018705a7225 */ /* 0x000fc600078e00ff */
[----:B------:R-:W-:Y:S01]  /*2830*/  VIMNMX R4, R4, 0xb0, PT ;  /* 0x000000b004047848 */ /* 0x000fe20003fe0100 */
[----:B------:R-:W-:Y:S01]  /*2840*/  IMAD R41, R3, R158, R0 ;  /* 0x0000009e03297224 */ /* 0x000fe200078e0200 */
[----:B------:R-:W-:Y:S01]  /*2850*/  IADD3 R0, R91, R45, RZ ;  /* 0x0000002d5b007210 */ /* 0x000fe20007ffe0ff */
[----:B------:R-:W-:-:S04]  /*2860*/  IMAD.WIDE.U32 R132, R158, R24, RZ ;  /* 0x000000189e847225 */ /* 0x000fc800078e00ff */
[----:B------:R-:W-:-:S04]  /*2870*/  IMAD.WIDE.U32 R92, R106, R24, RZ ;  /* 0x000000186a5c7225 */ /* 0x000fc800078e00ff */
[----:B------:R-:W-:Y:S02]  /*2880*/  IMAD.IADD R88, R133, 0x1, R41 ;  /* 0x0000000185587824 */ /* 0x000fe400078e0229 */
[----:B------:R-:W-:Y:S01]  /*2890*/  IMAD.IADD R3, R93, 0x1, R43 ;  /* 0x000000015d037824 */ /* 0x000fe200078e022b */
[----:B------:R-:W-:Y:S06]  /*28a0*/  @!P2 BRA `(.L_x_456) ;  /* 0x0000003c0054a947 */ /* 0x000fec0003800000 */
[----:B------:R-:W-:Y:S01]  /*28b0*/  ISETP.GE.AND P3, PT, R22, R4, PT ;  /* 0x000000041600720c */ /* 0x000fe20003f66270 */
[----:B------:R-:W-:Y:S01]  /*28c0*/  BSSY B1, `(.L_x_457) ;  /* 0x000001c000017945 */ /* 0x000fe20003800000 */
[----:B------:R-:W-:Y:S02]  /*28d0*/  CS2R R76, SRZ ;  /* 0x00000000004c7805 */ /* 0x000fe4000001ff00 */
[----:B------:R-:W-:Y:S02]  /*28e0*/  CS2R R86, SRZ ;  /* 0x0000000000567805 */ /* 0x000fe4000001ff00 */
[----:B------:R-:W-:Y:S02]  /*28f0*/  CS2R R134, SRZ ;  /* 0x0000000000867805 */ /* 0x000fe4000001ff00 */
[----:B------:R-:W-:Y:S02]  /*2900*/  CS2R R94, SRZ ;  /* 0x00000000005e7805 */ /* 0x000fe4000001ff00 */
[----:B------:R-:W-:-:S03]  /*2910*/  CS2R R152, SRZ ;  /* 0x0000000000987805 */ /* 0x000fc6000001ff00 */
[----:B------:R-:W-:Y:S05]  /*2920*/  @P3 BRA `(.L_x_458) ;  /* 0x0000000000543947 */ /* 0x000fea0003800000 */
[----:B------:R-:W-:Y:S01]  /*2930*/  IADD3 R41, P2, R102, R92, RZ ;  /* 0x0000005c66297210 */ /* 0x000fe20007f5e0ff */
[----:B------:R-:W-:Y:S01]  /*2940*/  ULDC.64 UR4, c[0x0][0x3c8] ;  /* 0x0000f20000047ab9 */ /* 0x000fe20000000a00 */
[----:B------:R-:W-:Y:S02]  /*2950*/  CS2R R134, SRZ ;  /* 0x0000000000867805 */ /* 0x000fe4000001ff00 */
[----:B------:R-:W-:Y:S01]  /*2960*/  CS2R R152, SRZ ;  /* 0x0000000000987805 */ /* 0x000fe2000001ff00 */
[----:B------:R-:W-:Y:S01]  /*2970*/  ULDC.64 UR6, c[0x0][0x208] ;  /* 0x0000820000067ab9 */ /* 0x000fe20000000a00 */
[----:B------:R-:W-:Y:S01]  /*2980*/  IMAD.X R42, R3, 0x1, R28, P2 ;  /* 0x00000001032a7824 */ /* 0x000fe200010e061c */
[----:B------:R-:W-:-:S04]  /*2990*/  LEA R40, P2, R41, UR4, 0x1 ;  /* 0x0000000429287c11 */ /* 0x000fc8000f8408ff */
[----:B------:R-:W-:Y:S01]  /*29a0*/  LEA.HI.X R41, R41, UR5, R42, 0x1, P2 ;  /* 0x0000000529297c11 */ /* 0x000fe200090f0c2a */
[----:B------:R-:W-:Y:S01]  /*29b0*/  ULDC.64 UR4, c[0x0][0x3e0] ;  /* 0x0000f80000047ab9 */ /* 0x000fe20000000a00 */
[----:B------:R-:W-:-:S05]  /*29c0*/  IADD3 R43, P2, R108, R90, RZ ;  /* 0x0000005a6c2b7210 */ /* 0x000fca0007f5e0ff */
[----:B------:R-:W-:Y:S01]  /*29d0*/  IMAD.X R44, R0, 0x1, R26, P2 ;  /* 0x00000001002c7824 */ /* 0x000fe200010e061a */
[----:B------:R-:W-:-:S04]  /*29e0*/  LEA R42, P2, R43, UR4, 0x1 ;  /* 0x000000042b2a7c11 */ /* 0x000fc8000f8408ff */
[----:B------:R-:W-:Y:S02]  /*29f0*/  LEA.HI.X R43, R43, UR5, R44, 0x1, P2 ;  /* 0x000000052b2b7c11 */ /* 0x000fe400090f0c2c */
[----:B------:R-:W-:Y:S02]  /*2a00*/  ISETP.GE.AND P2, PT, R18, R80, PT ;  /* 0x000000501200720c */ /* 0x000fe40003f46270 */
[----:B------:R-:W-:Y:S02]  /*2a10*/  CS2R R86, SRZ ;  /* 0x0000000000567805 */ /* 0x000fe4000001ff00 */
[----:B------:R-:W-:-:S09]  /*2a20*/  CS2R R94, SRZ ;  /* 0x00000000005e7805 */ /* 0x000fd2000001ff00 */
[----:B------:R0:W5:Y:S04]  /*2a30*/  @!P2 LDG.E.64 R134, desc[UR6][R40.64] ;  /* 0x000000062886a981 */ /* 0x000168000c1e1b00 */
[----:B------:R0:W5:Y:S01]  /*2a40*/  @!P2 LDG.E.64 R152, desc[UR6][R42.64] ;  /* 0x000000062a98a981 */ /* 0x000162000c1e1b00 */
[----:B------:R-:W-:-:S13]  /*2a50*/  ISETP.GE.AND P2, PT, R221, R80, PT ;  /* 0x00000050dd00720c */ /* 0x000fda0003f46270 */
[----:B------:R0:W5:Y:S04]  /*2a60*/  @!P2 LDG.E.64 R86, desc[UR6][R40.64+0x40] ;  /* 0x000040062856a981 */ /* 0x000168000c1e1b00 */
[----:B------:R0:W5:Y:S02]  /*2a70*/  @!P2 LDG.E.64 R94, desc[UR6][R42.64+0x40] ;  /* 0x000040062a5ea981 */ /* 0x000164000c1e1b00 */
.L_x_458:
[----:B------:R-:W-:Y:S05]  /*2a80*/  BSYNC B1 ;  /* 0x0000000000017941 */ /* 0x000fea0003800000 */
.L_x_457:
[----:B------:R-:W-:Y:S01]  /*2a90*/  ISETP.GE.AND P4, PT, R223, R4, PT ;  /* 0x00000004df00720c */ /* 0x000fe20003f86270 */
[----:B0----5:R-:W-:Y:S01]  /*2aa0*/  IMAD.MOV.U32 R40, RZ, RZ, R86 ;  /* 0x000000ffff287224 */ /* 0x021fe200078e0056 */
[----:B------:R-:W-:Y:S01]  /*2ab0*/  MOV R41, R87 ;  /* 0x0000005700297202 */ /* 0x000fe20000000f00 */
[----:B------:R-:W-:Y:S01]  /*2ac0*/  IMAD.MOV.U32 R42, RZ, RZ, R134 ;  /* 0x000000ffff2a7224 */ /* 0x000fe200078e0086 */
[----:B------:R-:W-:Y:S01]  /*2ad0*/  BSSY B1, `(.L_x_459) ;  /* 0x0000024000017945 */ /* 0x000fe20003800000 */
[----:B------:R-:W-:Y:S01]  /*2ae0*/  IMAD.MOV.U32 R43, RZ, RZ, R135 ;  /* 0x000000ffff2b7224 */ /* 0x000fe200078e0087 */
[----:B------:R-:W-:Y:S01]  /*2af0*/  PRMT R189, R40, 0x5410, R41 ;  /* 0x0000541028bd7816 */ /* 0x000fe20000000029 */
[----:B------:R-:W-:Y:S01]  /*2b00*/  IMAD.MOV.U32 R40, RZ, RZ, R94 ;  /* 0x000000ffff287224 */ /* 0x000fe200078e005e */
[----:B------:R-:W-:Y:S02]  /*2b10*/  MOV R41, R95 ;  /* 0x0000005f00297202 */ /* 0x000fe40000000f00 */
[----:B------:R-:W-:-:S02]  /*2b20*/  CS2R R82, SRZ ;  /* 0x0000000000527805 */ /* 0x000fc4000001ff00 */
[----:B------:R-:W-:Y:S01]  /*2b30*/  PRMT R190, R42, 0x5410, R43 ;  /* 0x000054102abe7816 */ /* 0x000fe2000000002b */
[----:B------:R-:W-:Y:S01]  /*2b40*/  IMAD.MOV.U32 R42, RZ, RZ, R152 ;  /* 0x000000ffff2a7224 */ /* 0x000fe200078e0098 */
[----:B------:R-:W-:Y:S01]  /*2b50*/  PRMT R191, R40, 0x5410, R41 ;  /* 0x0000541028bf7816 */ /* 0x000fe20000000029 */
[----:B------:R-:W-:Y:S01]  /*2b60*/  IMAD.MOV.U32 R43, RZ, RZ, R153 ;  /* 0x000000ffff2b7224 */ /* 0x000fe200078e0099 */
[----:B------:R-:W-:Y:S02]  /*2b70*/  CS2R R78, SRZ ;  /* 0x00000000004e7805 */ /* 0x000fe4000001ff00 */
[----:B------:R-:W-:Y:S02]  /*2b80*/  CS2R R84, SRZ ;  /* 0x0000000000547805 */ /* 0x000fe4000001ff00 */
[----:B------:R-:W-:Y:S02]  /*2b90*/  PRMT R181, R42, 0x7610, R181 ;  /* 0x000076102ab57816 */ /* 0x000fe400000000b5 */
[----:B------:R-:W-:Y:S01]  /*2ba0*/  PRMT R192, R43, 0x7610, R192 ;  /* 0x000076102bc07816 */ /* 0x000fe200000000c0 */
[----:B------:R-:W-:Y:S06]  /*2bb0*/  @P4 BRA `(.L_x_460) ;  /* 0x0000000000544947 */ /* 0x000fec0003800000 */
[----:B------:R-:W-:Y:S01]  /*2bc0*/  IADD3 R41, P2, P5, R102, R92, R35 ;  /* 0x0000005c66297210 */ /* 0x000fe20007d5e023 */
[----:B------:R-:W-:Y:S01]  /*2bd0*/  ULDC.64 UR4, c[0x0][0x3c8] ;  /* 0x0000f20000047ab9 */ /* 0x000fe20000000a00 */
[----:B------:R-:W-:Y:S02]  /*2be0*/  CS2R R82, SRZ ;  /* 0x0000000000527805 */ /* 0x000fe4000001ff00 */
[----:B------:R-:W-:Y:S02]  /*2bf0*/  CS2R R84, SRZ ;  /* 0x0000000000547805 */ /* 0x000fe4000001ff00 */
[----:B------:R-:W-:Y:S01]  /*2c00*/  IADD3.X R42, R28, R3, R38, P2, P5 ;  /* 0x000000031c2a7210 */ /* 0x000fe200017ea426 */
[----:B------:R-:W-:Y:S01]  /*2c10*/  ULDC.64 UR6, c[0x0][0x208] ;  /* 0x0000820000067ab9 */ /* 0x000fe20000000a00 */
[----:B------:R-:W-:-:S04]  /*2c20*/  IADD3 R43, P2, P5, R108, R90, R30 ;  /* 0x0000005a6c2b7210 */ /* 0x000fc80007d5e01e */
[----:B------:R-:W-:Y:S02]  /*2c30*/  IADD3.X R44, R26, R0, R32, P2, P5 ;  /* 0x000000001a2c7210 */ /* 0x000fe400017ea420 */
[----:B------:R-:W-:-:S04]  /*2c40*/  LEA R40, P2, R41, UR4, 0x1 ;  /* 0x0000000429287c11 */ /* 0x000fc8000f8408ff */
[----:B------:R-:W-:Y:S01]  /*2c50*/  LEA.HI.X R41, R41, UR5, R42, 0x1, P2 ;  /* 0x0000000529297c11 */ /* 0x000fe200090f0c2a */
[----:B------:R-:W-:Y:S02]  /*2c60*/  ULDC.64 UR4, c[0x0][0x3e0] ;  /* 0x0000f80000047ab9 */ /* 0x000fe40000000a00 */
        /* <DEDUP_REMOVED lines=10> */
.L_x_460:
[----:B------:R-:W-:Y:S05]  /*2d10*/  BSYNC B1 ;  /* 0x0000000000017941 */ /* 0x000fea0003800000 */
.L_x_459:
        /* <DEDUP_REMOVED lines=16> */
[----:B------:R-:W-:Y:S02]  /*2e20*/  CS2R R70, SRZ ;  /* 0x0000000000467805 */ /* 0x000fe4000001ff00 */
[----:B------:R-:W-:-:S02]  /*2e30*/  CS2R R74, SRZ ;  /* 0x00000000004a7805 */ /* 0x000fc4000001ff00 */
[----:B------:R-:W-:Y:S02]  /*2e40*/  PRMT R188, R42, 0x5410, R43 ;  /* 0x000054102abc7816 */ /* 0x000fe4000000002b */
[----:B------:R-:W-:Y:S01]  /*2e50*/  P2R R89, PR, RZ, 0x4 ;  /* 0x00000004ff597803 */ /* 0x000fe20000000000 */
        /* <DEDUP_REMOVED lines=22> */
.L_x_462:
[----:B------:R-:W-:Y:S05]  /*2fc0*/  BSYNC B1 ;  /* 0x0000000000017941 */ /* 0x000fea0003800000 */
.L_x_461:
        /* <DEDUP_REMOVED lines=8> */
[----:B------:R-:W-:Y:S01]  /*3050*/  PRMT R168, R42, 0x7610, R168 ;  /* 0x000076102aa87816 */ /* 0x000fe200000000a8 */
[----:B------:R-:W-:Y:S01]  /*3060*/  IMAD.MOV.U32 R42, RZ, RZ, R74 ;  /* 0x000000ffff2a7224 */ /* 0x000fe200078e004a */
[----:B------:R-:W-:Y:S01]  /*3070*/  PRMT R170, R170, 0x5410, R43 ;  /* 0x00005410aaaa7816 */ /* 0x000fe2000000002b */
[----:B------:R-:W-:Y:S01]  /*3080*/  IMAD.MOV.U32 R43, RZ, RZ, R75 ;  /* 0x000000ffff2b7224 */ /* 0x000fe200078e004b */
[----:B------:R-:W-:-:S02]  /*3090*/  MOV R41, R71 ;  /* 0x0000004700297202 */ /* 0x000fc40000000f00 */
[----:B------:R-:W-:Y:S02]  /*30a0*/  CS2R R64, SRZ ;  /* 0x0000000000407805 */ /* 0x000fe4000001ff00 */
[----:B------:R-:W-:Y:S02]  /*30b0*/  CS2R R62, SRZ ;  /* 0x00000000003e7805 */ /* 0x000fe4000001ff00 */
[----:B------:R-:W-:Y:S02]  /*30c0*/  CS2R R66, SRZ ;  /* 0x0000000000427805 */ /* 0x000fe4000001ff00 */
[----:B------:R-:W-:Y:S02]  /*30d0*/  PRMT R164, R41, 0x5410, R40 ;  /* 0x0000541029a47816 */ /* 0x000fe40000000028 */
[----:B------:R-:W-:Y:S02]  /*30e0*/  PRMT R171, R42, 0x5410, R43 ;  /* 0x000054102aab7816 */ /* 0x000fe4000000002b */
[----:B------:R-:W-:Y:S01]  /*30f0*/  P2R R81, PR, RZ, 0x4 ;  /* 0x00000004ff517803 */ /* 0x000fe20000000000 */
[----:B------:R-:W-:Y:S06]  /*3100*/  @P2 BRA `(.L_x_464) ;  /* 0x00000000007c2947 */ /* 0x000fec0003800000 */
[----:B------:R-:W0:Y:S01]  /*3110*/  LDC.64 R40, c[0x0][0x3d8] ;  /* 0x0000f600ff287b82 */ /* 0x000e220000000a00 */
[----:B------:R-:W-:Y:S01]  /*3120*/  MOV R43, R3 ;  /* 0x00000003002b7202 */ /* 0x000fe20000000f00 */
[----:B------:R-:W-:Y:S01]  /*3130*/  IMAD.MOV.U32 R42, RZ, RZ, R92 ;  /* 0x000000ffff2a7224 */ /* 0x000fe200078e005c */
[----:B------:R-:W-:Y:S01]  /*3140*/  ULDC.64 UR4, c[0x0][0x3c8] ;  /* 0x0000f20000047ab9 */ /* 0x000fe20000000a00 */
[----:B------:R-:W-:Y:S02]  /*3150*/  CS2R R64, SRZ ;  /* 0x0000000000407805 */ /* 0x000fe4000001ff00 */
[----:B------:R-:W-:Y:S01]  /*3160*/  CS2R R66, SRZ ;  /* 0x0000000000427805 */ /* 0x000fe2000001ff00 */
[----:B------:R-:W-:Y:S01]  /*3170*/  ULDC.64 UR6, c[0x0][0x208] ;  /* 0x0000820000067ab9 */ /* 0x000fe20000000a00 */
[----:B0-----:R-:W-:-:S04]  /*3180*/  IMAD.WIDE.U32 R42, R40, 0x60, R42 ;  /* 0x00000060282a7825 */ /* 0x001fc800078e002a */
[----:B------:R-:W-:Y:S01]  /*3190*/  IMAD R41, R41, 0x60, RZ ;  /* 0x0000006029297824 */ /* 0x000fe200078e02ff */
[----:B------:R-:W-:Y:S01]  /*31a0*/  IADD3 R45, P2, R102, R42, RZ ;  /* 0x0000002a662d7210 */ /* 0x000fe20007f5e0ff */
[----:B------:R-:W-:-:S03]  /*31b0*/  IMAD.MOV.U32 R42, RZ, RZ, R90 ;  /* 0x000000ffff2a7224 */ /* 0x000fc600078e005a */
[----:B------:R-:W-:Y:S01]  /*31c0*/  IADD3.X R46, R28, R43, R41, P2, !PT ;  /* 0x0000002b1c2e7210 */ /* 0x000fe200017fe429 */
[----:B------:R-:W-:Y:S01]  /*31d0*/  IMAD.MOV.U32 R43, RZ, RZ, R0 ;  /* 0x000000ffff2b7224 */ /* 0x000fe200078e0000 */
[----:B------:R-:W0:Y:S02]  /*31e0*/  LDC.64 R40, c[0x0][0x3e8] ;  /* 0x0000fa00ff287b82 */ /* 0x000e240000000a00 */
[----:B0-----:R-:W-:-:S04]  /*31f0*/  IMAD.WIDE.U32 R42, R40, 0x60, R42 ;  /* 0x00000060282a7825 */ /* 0x001fc800078e002a */
[----:B------:R-:W-:Y:S01]  /*3200*/  IMAD R41, R41, 0x60, RZ ;  /* 0x0000006029297824 */ /* 0x000fe200078e02ff */
[----:B------:R-:W-:-:S04]  /*3210*/  IADD3 R44, P2, R108, R42, RZ ;  /* 0x0000002a6c2c7210 */ /* 0x000fc80007f5e0ff */
[----:B------:R-:W-:Y:S02]  /*3220*/  IADD3.X R43, R26, R43, R41, P2, !PT ;  /* 0x0000002b1a2b7210 */ /* 0x000fe400017fe429 */
        /* <DEDUP_REMOVED lines=13> */
.L_x_464:
[----:B------:R-:W-:Y:S05]  /*3300*/  BSYNC B1 ;  /* 0x0000000000017941 */ /* 0x000fea0003800000 */
.L_x_463:
        /* <DEDUP_REMOVED lines=14> */
[----:B------:R-:W-:Y:S02]  /*33f0*/  PRMT R169, R169, 0x5410, R42 ;  /* 0x00005410a9a97816 */ /* 0x000fe4000000002a */
[----:B------:R-:W-:Y:S02]  /*3400*/  CS2R R52, SRZ ;  /* 0x0000000000347805 */ /* 0x000fe4000001ff00 */
[----:B------:R-:W-:Y:S02]  /*3410*/  PRMT R166, R41, 0x5410, R40 ;  /* 0x0000541029a67816 */ /* 0x000fe40000000028 */
[----:B------:R-:W-:Y:S02]  /*3420*/  CS2R R56, SRZ ;  /* 0x0000000000387805 */ /* 0x000fe4000001ff00 */
[----:B------:R-:W-:-:S02]  /*3430*/  PRMT R170, R43, 0x7610, R170 ;  /* 0x000076102baa7816 */ /* 0x000fc400000000aa */
[----:B------:R-:W-:Y:S02]  /*3440*/  CS2R R54, SRZ ;  /* 0x0000000000367805 */ /* 0x000fe4000001ff00 */
[----:B------:R-:W-:Y:S02]  /*3450*/  CS2R R58, SRZ ;  /* 0x00000000003a7805 */ /* 0x000fe4000001ff00 */
[----:B------:R-:W-:Y:S02]  /*3460*/  CS2R R48, SRZ ;  /* 0x0000000000307805 */ /* 0x000fe4000001ff00 */
[----:B------:R-:W-:Y:S02]  /*3470*/  CS2R R46, SRZ ;  /* 0x00000000002e7805 */ /* 0x000fe4000001ff00 */
[----:B------:R-:W-:Y:S02]  /*3480*/  CS2R R50, SRZ ;  /* 0x0000000000327805 */ /* 0x000fe4000001ff00 */
        /* <DEDUP_REMOVED lines=23> */
.L_x_466:
[----:B------:R-:W-:Y:S05]  /*3600*/  BSYNC B1 ;  /* 0x0000000000017941 */ /* 0x000fea0003800000 */
.L_x_465:
[----:B------:R-:W-:Y:S01]  /*3610*/  ISETP.GE.AND P5, PT, R226, R4, PT ;  /* 0x00000004e200720c */ /* 0x000fe20003fa6270 */
[----:B------:R-:W-:-:S12]  /*3620*/  BSSY B1, `(.L_x_467) ;  /* 0x000001f000017945 */ /* 0x000fd80003800000 */
[----:B------:R-:W-:Y:S05]  /*3630*/  @P5 BRA `(.L_x_468) ;  /* 0x0000000000745947 */ /* 0x000fea0003800000 */
[----:B0-----:R-:W0:Y:S01]  /*3640*/  LDC.64 R40, c[0x0][0x3d8] ;  /* 0x0000f600ff287b82 */ /* 0x001e220000000a00 */
[----:B------:R-:W-:Y:S01]  /*3650*/  IMAD.MOV.U32 R93, RZ, RZ, R3 ;  /* 0x000000ffff5d7224 */ /* 0x000fe200078e0003 */
[----:B------:R-:W-:Y:S01]  /*3660*/  MOV R91, R0 ;  /* 0x00000000005b7202 */ /* 0x000fe20000000f00 */
[----:B------:R-:W-:Y:S01]  /*3670*/  ULDC.64 UR4, c[0x0][0x3c8] ;  /* 0x0000f20000047ab9 */ /* 0x000fe20000000a00 */
[----:B------:R-:W-:Y:S02]  /*3680*/  CS2R R48, SRZ ;  /* 0x0000000000307805 */ /* 0x000fe4000001ff00 */
[----:B------:R-:W-:Y:S01]  /*3690*/  CS2R R50, SRZ ;  /* 0x0000000000327805 */ /* 0x000fe2000001ff00 */
[----:B------:R-:W-:Y:S01]  /*36a0*/  ULDC.64 UR6, c[0x0][0x208] ;  /* 0x0000820000067ab9 */ /* 0x000fe20000000a00 */
[----:B0-----:R-:W-:-:S04]  /*36b0*/  IMAD.WIDE.U32 R92, R40, 0xa0, R92 ;  /* 0x000000a0285c7825 */ /* 0x001fc800078e005c */
[----:B------:R-:W-:Y:S01]  /*36c0*/  IMAD R41, R41, 0xa0, RZ ;  /* 0x000000a029297824 */ /* 0x000fe200078e02ff */
[----:B------:R-:W-:-:S04]  /*36d0*/  IADD3 R3, P2, R102, R92, RZ ;  /* 0x0000005c66037210 */ /* 0x000fc80007f5e0ff */
[----:B------:R-:W-:Y:S02]  /*36e0*/  IADD3.X R92, R28, R93, R41, P2, !PT ;  /* 0x0000005d1c5c7210 */ /* 0x000fe400017fe429 */
        /* <DEDUP_REMOVED lines=18> */
.L_x_468:
[----:B------:R-:W-:Y:S05]  /*3810*/  BSYNC B1 ;  /* 0x0000000000017941 */ /* 0x000fea0003800000 */
.L_x_467:
[----:B------:R-:W-:Y:S01]  /*3820*/  ULOP3.LUT UR4, UR60, 0x1, URZ, 0xfc, !UPT ;  /* 0x000000013c047892 */ /* 0x000fe2000f8efc3f */
[----:B-----5:R-:W-:Y:S01]  /*3830*/  IMAD.MOV.U32 R3, RZ, RZ, R53 ;  /* 0x000000ffff037224 */ /* 0x020fe200078e0035 */
[----:B01----:R-:W-:Y:S01]  /*3840*/  MOV R41, R57 ;  /* 0x0000003900297202 */ /* 0x003fe20000000f00 */
[----:B------:R-:W-:Y:S01]  /*3850*/  IMAD.MOV.U32 R40, RZ, RZ, R56 ;  /* 0x000000ffff287224 */ /* 0x000fe200078e0038 */
[----:B------:R-:W-:Y:S01]  /*3860*/  UISETP.NE.AND UP0, UPT, UR4, 0x3, UPT ;  /* 0x000000030400788c */ /* 0x000fe2000bf05270 */
        /* <DEDUP_REMOVED lines=8> */
[----:B------:R-:W-:Y:S02]  /*38f0*/  PLOP3.LUT P2, PT, PT, PT, UP0, 0x80, 0x0 ;  /* 0x000000000000781c */ /* 0x000fe40003f4f008 */
[----:B------:R-:W-:Y:S01]  /*3900*/  PRMT R174, R174, 0x5410, R3 ;  /* 0x00005410aeae7816 */ /* 0x000fe20000000003 */
[----:B------:R-:W-:Y:S01]  /*3910*/  IMAD.MOV.U32 R3, RZ, RZ, R48 ;  /* 0x000000ffff037224 */ /* 0x000fe200078e0030 */
[----:B------:R-:W-:Y:S01]  /*3920*/  PRMT R183, R40, 0x5410, R41 ;  /* 0x0000541028b77816 */ /* 0x000fe20000000029 */
[----:B------:R-:W-:Y:S01]  /*3930*/  IMAD.MOV.U32 R41, RZ, RZ, R44 ;  /* 0x000000ffff297224 */ /* 0x000fe200078e002c */
[----:B------:R-:W-:Y:S01]  /*3940*/  PRMT R173, R0, 0x7610, R173 ;  /* 0x0000761000ad7816 */ /* 0x000fe200000000ad */
[----:B------:R-:W-:Y:S01]  /*3950*/  IMAD.MOV.U32 R40, RZ, RZ, R45 ;  /* 0x000000ffff287224 */ /* 0x000fe200078e002d */
[----:B------:R-:W-:-:S04]  /*3960*/  MOV R0, R49 ;  /* 0x0000003100007202 */ /* 0x000fc80000000f00 */
[----:B------:R-:W-:Y:S01]  /*3970*/  PRMT R92, R41, 0x5410, R40 ;  /* 0x00005410295c7816 */ /* 0x000fe20000000028 */
[----:B------:R-:W-:Y:S01]  /*3980*/  IMAD.MOV.U32 R41, RZ, RZ, R46 ;  /* 0x000000ffff297224 */ /* 0x000fe200078e002e */
[----:B------:R-:W-:Y:S01]  /*3990*/  PRMT R172, R3, 0x5410, R0 ;  /* 0x0000541003ac7816 */ /* 0x000fe20000000000 */
[----:B------:R-:W-:Y:S01]  /*39a0*/  IMAD.MOV.U32 R40, RZ, RZ, R47 ;  /* 0x000000ffff287224 */ /* 0x000fe200078e002f */
[----:B------:R-:W-:Y:S01]  /*39b0*/  MOV R0, R51 ;  /* 0x0000003300007202 */ /* 0x000fe20000000f00 */
[----:B------:R-:W-:-:S03]  /*39c0*/  IMAD.MOV.U32 R3, RZ, RZ, R50 ;  /* 0x000000ffff037224 */ /* 0x000fc600078e0032 */
[----:B------:R-:W-:Y:S02]  /*39d0*/  PRMT R93, R41, 0x5410, R40 ;  /* 0x00005410295d7816 */ /* 0x000fe40000000028 */
[----:B------:R-:W-:Y:S01]  /*39e0*/  PRMT R175, R3, 0x5410, R0 ;  /* 0x0000541003af7816 */ /* 0x000fe20000000000 */
[----:B------:R-:W-:Y:S06]  /*39f0*/  @!P2 BRA `(.L_x_469) ;  /* 0x000000000004a947 */ /* 0x000fec0003800000 */
[----:B------:R-:W-:Y:S01]  /*3a00*/  BPT.TRAP 0x1 ;  /* 0x000000040000795c */ /* 0x000fe20000300000 */
.L_x_469:
[----:B------:R-:W-:Y:S01]  /*3a10*/  IMAD R3, R220, 0x8, R2 ;  /* 0x00000008dc037824 */ /* 0x000fe200078e0202 */
[----:B------:R-:W-:Y:S01]  /*3a20*/  SHF.L.U32 R0, R229, 0x1f, RZ ;  /* 0x0000001fe5007819 */ /* 0x000fe200000006ff */
[----:B------:R-:W-:Y:S03]  /*3a30*/  BSSY B1, `(.L_x_470) ;  /* 0x0000003000017945 */ /* 0x000fe60003800000 */
[----:B------:R-:W0:Y:S02]  /*3a40*/  SYNCS.PHASECHK.TRANS64.TRYWAIT P6, [R3+URZ+0x34890], R0 ;  /* 0x03489000030075a7 */ /* 0x000e2400080c017f */
[----:B0-----:R-:W-:Y:S05]  /*3a50*/  @!P6 BRA `(.L_x_471) ;  /* 0x00000214005ce947 */ /* 0x001fea0003800000 */
.L_x_765:
[----:B------:R-:W-:Y:S05]  /*3a60*/  BSYNC B1 ;  /* 0x0000000000017941 */ /* 0x000fea0003800000 */
.L_x_470:
[----:B------:R-:W-:Y:S04]  /*3a70*/  BSSY B1, `(.L_x_472) ;  /* 0x0000075000017945 */ /* 0x000fe80003800000 */
[----:B------:R-:W-:Y:S05]  /*3a80*/  @P3 BRA `(.L_x_473) ;  /* 0x0000000400cc3947 */ /* 0x000fea0003800000 */
[----:B------:R-:W-:Y:S01]  /*3a90*/  IADD3 R176, P3, R118, R132, RZ ;  /* 0x0000008476b07210 */ /* 0x000fe20007f7e0ff */
[----:B------:R-:W-:Y:S04]  /*3aa0*/  BSSY B2, `(.L_x_474) ;  /* 0x000003b000027945 */ /* 0x000fe80003800000 */
[----:B------:R-:W-:Y:S01]  /*3ab0*/  IMAD.X R177, R88, 0x1, R124, P3 ;  /* 0x0000000158b17824 */ /* 0x000fe200018e067c */
[----:B------:R-:W-:Y:S07]  /*3ac0*/  @P0 BRA `(.L_x_475) ;  /* 0x0000000000e00947 */ /* 0x000fee0003800000 */
[----:B------:R1:W2:Y:S01]  /*3ad0*/  LDS.128 R40, [R5+0x1e400] ;  /* 0x01e4000005287984 */ /* 0x0002a20000000c00 */
[----:B------:R-:W-:Y:S01]  /*3ae0*/  IADD3 R91, P3, R176, R98, RZ ;  /* 0x00000062b05b7210 */ /* 0x000fe20007f7e0ff */
[----:B------:R-:W-:Y:S04]  /*3af0*/  BSSY B3, `(.L_x_476) ;  /* 0x0000030000037945 */ /* 0x000fe80003800000 */
[----:B------:R-:W-:Y:S01]  /*3b00*/  IMAD.X R178, R177, 0x1, R15, P3 ;  /* 0x00000001b1b27824 */ /* 0x000fe200018e060f */
[----:B------:R-:W-:-:S13]  /*3b10*/  ISETP.GE.AND P3, PT, R18, R80, PT ;  /* 0x000000501200720c */ /* 0x000fda0003f66270 */
[----:B-1----:R-:W-:Y:S05]  /*3b20*/  @P3 BRA `(.L_x_477) ;  /* 0x0000000000b03947 */ /* 0x002fea0003800000 */
[----:B------:R-:W-:Y:S01]  /*3b30*/  SHF.R.U64 R152, R152, 0x10, R153 ;  /* 0x0000001098987819 */ /* 0x000fe20000001299 */
[----:B------:R-:W-:Y:S01]  /*3b40*/  HADD2.F32 R181, -RZ, R181.H0_H0 ;  /* 0x200000b5ffb57230 */ /* 0x000fe20000004100 */
[----:B--2---:R-:W-:Y:S02]  /*3b50*/  MOV R179, R41 ;  /* 0x0000002900b37202 */ /* 0x004fe40000000f00 */
[--C-:B------:R-:W-:Y:S01]  /*3b60*/  SHF.R.U64 R90, R134, 0x10, R135.reuse ;  /* 0x00000010865a7819 */ /* 0x100fe20000001287 */
[----:B------:R-:W-:Y:S01]  /*3b70*/  HADD2.F32 R152, -RZ, R152.H0_H0 ;  /* 0x20000098ff987230 */ /* 0x000fe20000004100 */
[----:B------:R-:W-:Y:S01]  /*3b80*/  SHF.R.U32.HI R135, RZ, 0x10, R135 ;  /* 0x00000010ff877819 */ /* 0x000fe20000011687 */
[--C-:B------:R-:W-:Y:S02]  /*3b90*/  HADD2.F32 R41, -RZ, R179.reuse.H1_H1 ;  /* 0x300000b3ff297230 */ /* 0x100fe40000004100 */
[----:B------:R-:W-:Y:S02]  /*3ba0*/  HADD2.F32 R179, -RZ, R179.H0_H0 ;  /* 0x200000b3ffb37230 */ /* 0x000fe40000004100 */
[----:B------:R-:W-:-:S02]  /*3bb0*/  HADD2.F32 R90, -RZ, R90.H0_H0 ;  /* 0x2000005aff5a7230 */ /* 0x000fc40000004100 */
[-C--:B------:R-:W-:Y:S01]  /*3bc0*/  FMUL.FTZ R134, R41, R152.reuse ;  /* 0x0000009829867220 */ /* 0x080fe20000410000 */
[----:B------:R-:W-:-:S03]  /*3bd0*/  FMUL.FTZ R152, R179, R152 ;  /* 0x00000098b3987220 */ /* 0x000fc60000410000 */
[-C--:B------:R-:W-:Y:S01]  /*3be0*/  FFMA.FTZ R134, R179, R90.reuse, -R134 ;  /* 0x0000005ab3867223 */ /* 0x080fe20000010886 */
[----:B------:R-:W-:Y:S02]  /*3bf0*/  HADD2.F32 R179, -RZ, R190.H0_H0 ;  /* 0x200000beffb37230 */ /* 0x000fe40000004100 */
[----:B------:R-:W-:Y:S01]  /*3c00*/  FFMA.FTZ R41, R41, R90, R152 ;  /* 0x0000005a29297223 */ /* 0x000fe20000010098 */
[----:B------:R-:W-:Y:S01]  /*3c10*/  SHF.R.U32.HI R152, RZ, 0x10, R153 ;  /* 0x00000010ff987819 */ /* 0x000fe20000011699 */
[----:B------:R-:W-:Y:S02]  /*3c20*/  IMAD.MOV.U32 R153, RZ, RZ, R43 ;  /* 0x000000ffff997224 */ /* 0x000fe400078e002b */
[----:B------:R-:W-:Y:S01]  /*3c30*/  IMAD.MOV.U32 R90, RZ, RZ, R40 ;  /* 0x000000ffff5a7224 */ /* 0x000fe200078e0028 */
[----:B------:R-:W-:Y:S01]  /*3c40*/  F2FP.F16.F32.PACK_AB R41, R41, R134 ;  /* 0x000000862929723e */ /* 0x000fe200000000ff */
[----:B------:R-:W-:Y:S02]  /*3c50*/  HADD2.F32 R40, -RZ, R152.H0_H0 ;  /* 0x20000098ff287230 */ /* 0x000fe40000004100 */
[----:B------:R-:W-:-:S02]  /*3c60*/  HADD2.F32 R43, -RZ, R153.H1_H1 ;  /* 0x30000099ff2b7230 */ /* 0x000fc40000004100 */
[----:B------:R-:W-:Y:S02]  /*3c70*/  HADD2.F32 R153, -RZ, R153.H0_H0 ;  /* 0x20000099ff997230 */ /* 0x000fe40000004100 */
[----:B------:R-:W-:Y:S02]  /*3c80*/  HADD2.F32 R152, -RZ, R135.H0_H0 ;  /* 0x20000087ff987230 */ /* 0x000fe40000004100 */
[-C--:B------:R-:W-:Y:S01]  /*3c90*/  FMUL.FTZ R182, R43, R40.reuse ;  /* 0x000000282bb67220 */ /* 0x080fe20000410000 */
[----:B------:R-:W-:-:S03]  /*3ca0*/  FMUL.FTZ R184, R153, R40 ;  /* 0x0000002899b87220 */ /* 0x000fc60000410000 */
[-C--:B------:R-:W-:Y:S01]  /*3cb0*/  FFMA.FTZ R40, R153, R152.reuse, -R182 ;  /* 0x0000009899287223 */ /* 0x080fe200000108b6 */
[----:B------:R-:W-:Y:S02]  /*3cc0*/  IMAD.MOV.U32 R153, RZ, RZ, R42 ;  /* 0x000000ffff997224 */ /* 0x000fe400078e002a */
[----:B------:R-:W-:Y:S01]  /*3cd0*/  FFMA.FTZ R43, R43, R152, R184 ;  /* 0x000000982b2b7223 */ /* 0x000fe200000100b8 */
[--C-:B------:R-:W-:Y:S02]  /*3ce0*/  HADD2.F32 R42, -RZ, R90.reuse.H1_H1 ;  /* 0x3000005aff2a7230 */ /* 0x100fe40000004100 */
[----:B------:R-:W-:Y:S02]  /*3cf0*/  HADD2.F32 R152, -RZ, R90.H0_H0 ;  /* 0x2000005aff987230 */ /* 0x000fe40000004100 */
[----:B------:R-:W-:Y:S02]  /*3d00*/  HADD2.F32 R90, -RZ, R153.H1_H1 ;  /* 0x30000099ff5a7230 */ /* 0x000fe40000004100 */
[-C--:B------:R-:W-:Y:S01]  /*3d10*/  FMUL.FTZ R135, R42, R181.reuse ;  /* 0x000000b52a877220 */ /* 0x080fe20000410000 */
[----:B------:R-:W-:Y:S01]  /*3d20*/  F2FP.F16.F32.PACK_AB R43, R43, R40 ;  /* 0x000000282b2b723e */ /* 0x000fe200000000ff */
[----:B------:R-:W-:-:S02]  /*3d30*/  FMUL.FTZ R181, R152, R181 ;  /* 0x000000b598b57220 */ /* 0x000fc40000410000 */
[-C--:B------:R-:W-:Y:S01]  /*3d40*/  FFMA.FTZ R135, R152, R179.reuse, -R135 ;  /* 0x000000b398877223 */ /* 0x080fe20000010887 */
[----:B------:R-:W-:Y:S02]  /*3d50*/  HADD2.F32 R152, -RZ, R153.H0_H0 ;  /* 0x20000099ff987230 */ /* 0x000fe40000004100 */
[----:B------:R-:W-:Y:S01]  /*3d60*/  FFMA.FTZ R42, R42, R179, R181 ;  /* 0x000000b32a2a7223 */ /* 0x000fe200000100b5 */
[----:B------:R-:W-:Y:S02]  /*3d70*/  HADD2.F32 R181, -RZ, R192.H0_H0 ;  /* 0x200000c0ffb57230 */ /* 0x000fe40000004100 */
[----:B------:R-:W-:Y:S02]  /*3d80*/  HADD2.F32 R153, -RZ, R190.H1_H1 ;  /* 0x300000beff997230 */ /* 0x000fe40000004100 */
[----:B------:R-:W-:Y:S01]  /*3d90*/  F2FP.F16.F32.PACK_AB R40, R42, R135 ;  /* 0x000000872a28723e */ /* 0x000fe200000000ff */
[-C--:B------:R-:W-:Y:S01]  /*3da0*/  FMUL.FTZ R179, R90, R181.reuse ;  /* 0x000000b55ab37220 */ /* 0x080fe20000410000 */
[----:B------:R-:W-:-:S03]  /*3db0*/  FMUL.FTZ R181, R152, R181 ;  /* 0x000000b598b57220 */ /* 0x000fc60000410000 */
[-C--:B------:R-:W-:Y:S01]  /*3dc0*/  FFMA.FTZ R179, R152, R153.reuse, -R179 ;  /* 0x0000009998b37223 */ /* 0x080fe200000108b3 */
[----:B------:R-:W-:-:S05]  /*3dd0*/  FFMA.FTZ R90, R90, R153, R181 ;  /* 0x000000995a5a7223 */ /* 0x000fca00000100b5 */
[----:B------:R-:W-:-:S07]  /*3de0*/  F2FP.F16.F32.PACK_AB R42, R90, R179 ;  /* 0x000000b35a2a723e */ /* 0x000fce00000000ff */
.L_x_477:
[----:B------:R-:W-:Y:S05]  /*3df0*/  BSYNC B3 ;  /* 0x0000000000037941 */ /* 0x000fea0003800000 */
.L_x_476:
[----:B------:R-:W-:Y:S01]  /*3e00*/  ULDC.64 UR4, c[0x0][0x2d8] ;  /* 0x0000b60000047ab9 */ /* 0x000fe20000000a00 */
[----:B------:R-:W-:Y:S01]  /*3e10*/  ULDC.64 UR6, c[0x0][0x208] ;  /* 0x0000820000067ab9 */ /* 0x000fe20000000a00 */
[----:B------:R-:W-:-:S04]  /*3e20*/  LEA R90, P3, R91, UR4, 0x1 ;  /* 0x000000045b5a7c11 */ /* 0x000fc8000f8608ff */
[----:B------:R-:W-:-:S05]  /*3e30*/  LEA.HI.X R91, R91, UR5, R178, 0x1, P3 ;  /* 0x000000055b5b7c11 */ /* 0x000fca00098f0cb2 */
[----:B--2---:R1:W-:Y:S04]  /*3e40*/  STG.E.128 desc[UR6][R90.64], R40 ;  /* 0x000000285a007986 */ /* 0x0043e8000c101d06 */
.L_x_475:
[----:B------:R-:W-:Y:S05]  /*3e50*/  BSYNC B2 ;  /* 0x0000000000027941 */ /* 0x000fea0003800000 */
.L_x_474:
[----:B------:R-:W-:Y:S05]  /*3e60*/  @P1 BRA `(.L_x_473) ;  /* 0x0000000000d41947 */ /* 0x000fea0003800000 */
[----:B-1----:R1:W2:Y:S01]  /*3e70*/  LDS.128 R40, [R5+0x23c00] ;  /* 0x023c000005287984 */ /* 0x0022a20000000c00 */
[----:B------:R-:W-:Y:S01]  /*3e80*/  IADD3 R176, P3, R176, R13, RZ ;  /* 0x0000000db0b07210 */ /* 0x000fe20007f7e0ff */
[----:B------:R-:W-:Y:S03]  /*3e90*/  BSSY B2, `(.L_x_478) ;  /* 0x000002d000027945 */ /* 0x000fe60003800000 */
[----:B------:R-:W-:Y:S02]  /*3ea0*/  IADD3.X R177, R177, R8, RZ, P3, !PT ;  /* 0x00000008b1b17210 */ /* 0x000fe40001ffe4ff */
[----:B------:R-:W-:-:S13]  /*3eb0*/  ISETP.GE.AND P3, PT, R221, R80, PT ;  /* 0x00000050dd00720c */ /* 0x000fda0003f66270 */
[----:B-1----:R-:W-:Y:S05]  /*3ec0*/  @P3 BRA `(.L_x_479) ;  /* 0x0000000000a43947 */ /* 0x002fea0003800000 */
[--C-:B------:R-:W-:Y:S01]  /*3ed0*/  SHF.R.U64 R90, R86, 0x10, R87.reuse ;  /* 0x00000010565a7819 */ /* 0x100fe20000001257 */
[--C-:B--2---:R-:W-:Y:S01]  /*3ee0*/  HADD2.F32 R91, -RZ, R41.reuse.H1_H1 ;  /* 0x30000029ff5b7230 */ /* 0x104fe20000004100 */
[----:B------:R-:W-:Y:S01]  /*3ef0*/  SHF.R.U32.HI R86, RZ, 0x10, R87 ;  /* 0x00000010ff567819 */ /* 0x000fe20000011657 */
[----:B------:R-:W-:Y:S01]  /*3f00*/  HADD2.F32 R41, -RZ, R41.H0_H0 ;  /* 0x20000029ff297230 */ /* 0x000fe20000004100 */
[--C-:B------:R-:W-:Y:S01]  /*3f10*/  SHF.R.U64 R87, R94, 0x10, R95.reuse ;  /* 0x000000105e577819 */ /* 0x100fe2000000125f */
[----:B------:R-:W-:Y:S01]  /*3f20*/  HADD2.F32 R90, -RZ, R90.H0_H0 ;  /* 0x2000005aff5a7230 */ /* 0x000fe20000004100 */
[----:B------:R-:W-:Y:S01]  /*3f30*/  SHF.R.U32.HI R134, RZ, 0x10, R95 ;  /* 0x00000010ff867819 */ /* 0x000fe2000001165f */
[----:B------:R-:W-:Y:S02]  /*3f40*/  HADD2.F32 R94, -RZ, R86.H0_H0 ;  /* 0x20000056ff5e7230 */ /* 0x000fe40000004100 */
[----:B------:R-:W-:Y:S02]  /*3f50*/  HADD2.F32 R152, -RZ, R87.H0_H0 ;  /* 0x20000057ff987230 */ /* 0x000fe40000004100 */
[----:B------:R-:W-:-:S02]  /*3f60*/  HADD2.F32 R134, -RZ, R134.H0_H0 ;  /* 0x20000086ff867230 */ /* 0x000fc40000004100 */
[--C-:B------:R-:W-:Y:S02]  /*3f70*/  HADD2.F32 R87, -RZ, R43.reuse.H1_H1 ;  /* 0x3000002bff577230 */ /* 0x100fe40000004100 */
[-C--:B------:R-:W-:Y:S01]  /*3f80*/  FMUL.FTZ R86, R91, R152.reuse ;  /* 0x000000985b567220 */ /* 0x080fe20000410000 */
[----:B------:R-:W-:Y:S02]  /*3f90*/  HADD2.F32 R43, -RZ, R43.H0_H0 ;  /* 0x2000002bff2b7230 */ /* 0x000fe40000004100 */
[----:B------:R-:W-:Y:S01]  /*3fa0*/  FMUL.FTZ R178, R41, R152 ;  /* 0x0000009829b27220 */ /* 0x000fe20000410000 */
[----:B------:R-:W-:Y:S02]  /*3fb0*/  HADD2.F32 R95, -RZ, R40.H1_H1 ;  /* 0x30000028ff5f7230 */ /* 0x000fe40000004100 */
[----:B------:R-:W-:Y:S01]  /*3fc0*/  FMUL.FTZ R152, R87, R134 ;  /* 0x0000008657987220 */ /* 0x000fe20000410000 */
[----:B------:R-:W-:Y:S01]  /*3fd0*/  FFMA.FTZ R41, R41, R90, -R86 ;  /* 0x0000005a29297223 */ /* 0x000fe20000010856 */
[----:B------:R-:W-:Y:S01]  /*3fe0*/  FMUL.FTZ R134, R43, R134 ;  /* 0x000000862b867220 */ /* 0x000fe20000410000 */
[----:B------:R-:W-:Y:S01]  /*3ff0*/  FFMA.FTZ R86, R91, R90, R178 ;  /* 0x0000005a5b567223 */ /* 0x000fe200000100b2 */
[----:B------:R-:W-:-:S02]  /*4000*/  HADD2.F32 R91, -RZ, R191.H0_H0 ;  /* 0x200000bfff5b7230 */ /* 0x000fc40000004100 */
[-C--:B------:R-:W-:Y:S01]  /*4010*/  FFMA.FTZ R43, R43, R94.reuse, -R152 ;  /* 0x0000005e2b2b7223 */ /* 0x080fe20000010898 */
[----:B------:R-:W-:Y:S01]  /*4020*/  FFMA.FTZ R90, R87, R94, R134 ;  /* 0x0000005e575a7223 */ /* 0x000fe20000010086 */
[----:B------:R-:W-:Y:S01]  /*4030*/  HADD2.F32 R134, -RZ, R40.H0_H0 ;  /* 0x20000028ff867230 */ /* 0x000fe20000004100 */
[----:B------:R-:W-:Y:S01]  /*4040*/  F2FP.F16.F32.PACK_AB R41, R86, R41 ;  /* 0x000000295629723e */ /* 0x000fe200000000ff */
[----:B------:R-:W-:Y:S02]  /*4050*/  HADD2.F32 R87, -RZ, R191.H1_H1 ;  /* 0x300000bfff577230 */ /* 0x000fe40000004100 */
[-C--:B------:R-:W-:Y:S01]  /*4060*/  FMUL.FTZ R135, R95, R91.reuse ;  /* 0x0000005b5f877220 */ /* 0x080fe20000410000 */
[--C-:B------:R-:W-:Y:S02]  /*4070*/  HADD2.F32 R40, -RZ, R42.reuse.H1_H1 ;  /* 0x3000002aff287230 */ /* 0x100fe40000004100 */
[----:B------:R-:W-:Y:S01]  /*4080*/  FMUL.FTZ R152, R134, R91 ;  /* 0x0000005b86987220 */ /* 0x000fe20000410000 */
[----:B------:R-:W-:Y:S01]  /*4090*/  HADD2.F32 R94, -RZ, R189.H0_H0 ;  /* 0x200000bdff5e7230 */ /* 0x000fe20000004100 */
[----:B------:R-:W-:Y:S01]  /*40a0*/  F2FP.F16.F32.PACK_AB R43, R90, R43 ;  /* 0x0000002b5a2b723e */ /* 0x000fe200000000ff */
[----:B------:R-:W-:-:S02]  /*40b0*/  HADD2.F32 R42, -RZ, R42.H0_H0 ;  /* 0x2000002aff2a7230 */ /* 0x000fc40000004100 */
[-C--:B------:R-:W-:Y:S01]  /*40c0*/  FMUL.FTZ R91, R40, R87.reuse ;  /* 0x00000057285b7220 */ /* 0x080fe20000410000 */
[----:B------:R-:W-:Y:S02]  /*40d0*/  HADD2.F32 R153, -RZ, R189.H1_H1 ;  /* 0x300000bdff997230 */ /* 0x000fe40000004100 */
[-C--:B------:R-:W-:Y:S01]  /*40e0*/  FFMA.FTZ R135, R134, R94.reuse, -R135 ;  /* 0x0000005e86877223 */ /* 0x080fe20000010887 */
[----:B------:R-:W-:Y:S01]  /*40f0*/  FFMA.FTZ R152, R95, R94, R152 ;  /* 0x0000005e5f987223 */ /* 0x000fe20000010098 */
[C---:B------:R-:W-:Y:S01]  /*4100*/  FMUL.FTZ R87, R42.reuse, R87 ;  /* 0x000000572a577220 */ /* 0x040fe20000410000 */
[----:B------:R-:W-:-:S03]  /*4110*/  FFMA.FTZ R91, R42, R153, -R91 ;  /* 0x000000992a5b7223 */ /* 0x000fc6000001085b */
[----:B------:R-:W-:Y:S01]  /*4120*/  FFMA.FTZ R40, R40, R153, R87 ;  /* 0x0000009928287223 */ /* 0x000fe20000010057 */
[----:B------:R-:W-:-:S04]  /*4130*/  F2FP.F16.F32.PACK_AB R152, R152, R135 ;  /* 0x000000879898723e */ /* 0x000fc800000000ff */
[----:B------:R-:W-:Y:S01]  /*4140*/  F2FP.F16.F32.PACK_AB R42, R40, R91 ;  /* 0x0000005b282a723e */ /* 0x000fe200000000ff */
[----:B------:R-:W-:-:S07]  /*4150*/  IMAD.MOV.U32 R40, RZ, RZ, R152 ;  /* 0x000000ffff287224 */ /* 0x000fce00078e0098 */
.L_x_479:
[----:B------:R-:W-:Y:S05]  /*4160*/  BSYNC B2 ;  /* 0x0000000000027941 */ /* 0x000fea0003800000 */
.L_x_478:
[----:B------:R-:W-:Y:S01]  /*4170*/  ULDC.64 UR4, c[0x0][0x2d8] ;  /* 0x0000b60000047ab9 */ /* 0x000fe20000000a00 */
[----:B------:R-:W-:Y:S01]  /*4180*/  ULDC.64 UR6, c[0x0][0x208] ;  /* 0x0000820000067ab9 */ /* 0x000fe20000000a00 */
[----:B------:R-:W-:-:S04]  /*4190*/  LEA R86, P3, R176, UR4, 0x1 ;  /* 0x00000004b0567c11 */ /* 0x000fc8000f8608ff */
[----:B------:R-:W-:-:S05]  /*41a0*/  LEA.HI.X R87, R176, UR5, R177, 0x1, P3 ;  /* 0x00000005b0577c11 */ /* 0x000fca00098f0cb1 */
[----:B--2---:R2:W-:Y:S04]  /*41b0*/  STG.E.128 desc[UR6][R86.64], R40 ;  /* 0x0000002856007986 */ /* 0x0045e8000c101d06 */
.L_x_473:
[----:B------:R-:W-:Y:S05]  /*41c0*/  BSYNC B1 ;  /* 0x0000000000017941 */ /* 0x000fea0003800000 */
.L_x_472:
[----:B------:R-:W-:Y:S04]  /*41d0*/  BSSY B1, `(.L_x_480) ;  /* 0x0000072000017945 */ /* 0x000fe80003800000 */
[----:B------:R-:W-:Y:S05]  /*41e0*/  @P4 BRA `(.L_x_481) ;  /* 0x0000000400c04947 */ /* 0x000fea0003800000 */
[----:B--2---:R-:W-:Y:S01]  /*41f0*/  IADD3 R86, P3, P4, R116, R132, R16 ;  /* 0x0000008474567210 */ /* 0x004fe20007c7e010 */
[----:B------:R-:W-:Y:S03]  /*4200*/  BSSY B2, `(.L_x_482) ;  /* 0x0000038000027945 */ /* 0x000fe60003800000 */
[----:B------:R-:W-:Y:S01]  /*4210*/  IADD3.X R87, R125, R88, R17, P3, P4 ;  /* 0x000000587d577210 */ /* 0x000fe20001fe8411 */
[----:B------:R-:W-:Y:S08]  /*4220*/  @P0 BRA `(.L_x_483) ;  /* 0x0000000000d40947 */ /* 0x000ff00003800000 */
[----:B-1----:R1:W2:Y:S01]  /*4230*/  LDS.128 R40, [R5+0x1f400] ;  /* 0x01f4000005287984 */ /* 0x0022a20000000c00 */
[----:B------:R-:W-:Y:S01]  /*4240*/  IADD3 R90, P3, R86, R98, RZ ;  /* 0x00000062565a7210 */ /* 0x000fe20007f7e0ff */
[----:B------:R-:W-:Y:S04]  /*4250*/  BSSY B3, `(.L_x_484) ;  /* 0x000002d000037945 */ /* 0x000fe80003800000 */
[----:B------:R-:W-:Y:S01]  /*4260*/  IMAD.X R91, R87, 0x1, R15, P3 ;  /* 0x00000001575b7824 */ /* 0x000fe200018e060f */
[----:B------:R-:W-:-:S13]  /*4270*/  ISETP.GE.AND P3, PT, R18, R80, PT ;  /* 0x000000501200720c */ /* 0x000fda0003f66270 */
[----:B-1----:R-:W-:Y:S05]  /*4280*/  @P3 BRA `(.L_x_485) ;  /* 0x0000000000a43947 */ /* 0x002fea0003800000 */
[----:B------:R-:W-:Y:S01]  /*4290*/  SHF.R.U64 R94, R82, 0x10, R83 ;  /* 0x00000010525e7819 */ /* 0x000fe20000001253 */
[----:B--2---:R-:W-:Y:S01]  /*42a0*/  HADD2.F32 R134, -RZ, R43.H0_H0 ;  /* 0x2000002bff867230 */ /* 0x004fe20000004100 */
[----:B------:R-:W-:Y:S01]  /*42b0*/  SHF.R.U32.HI R95, RZ, 0x10, R85 ;  /* 0x00000010ff5f7819 */ /* 0x000fe20000011655 */
[----:B------:R-:W-:Y:S01]  /*42c0*/  HADD2.F32 R153, -RZ, R187.H0_H0 ;  /* 0x200000bbff997230 */ /* 0x000fe20000004100 */
[----:B------:R-:W-:Y:S01]  /*42d0*/  SHF.R.U32.HI R82, RZ, 0x10, R83 ;  /* 0x00000010ff527819 */ /* 0x000fe20000011653 */
[----:B------:R-:W-:Y:S01]  /*42e0*/  HADD2.F32 R94, -RZ, R94.H0_H0 ;  /* 0x2000005eff5e7230 */ /* 0x000fe20000004100 */
[----:B------:R-:W-:Y:S01]  /*42f0*/  SHF.R.U64 R83, R84, 0x10, R85 ;  /* 0x0000001054537819 */ /* 0x000fe20000001255 */
[----:B------:R-:W-:Y:S02]  /*4300*/  HADD2.F32 R95, -RZ, R95.H0_H0 ;  /* 0x2000005fff5f7230 */ /* 0x000fe40000004100 */
[----:B------:R-:W-:Y:S02]  /*4310*/  HADD2.F32 R84, -RZ, R43.H1_H1 ;  /* 0x3000002bff547230 */ /* 0x000fe40000004100 */
[----:B------:R-:W-:-:S02]  /*4320*/  HADD2.F32 R152, -RZ, R83.H0_H0 ;  /* 0x20000053ff987230 */ /* 0x000fc40000004100 */
[--C-:B------:R-:W-:Y:S02]  /*4330*/  HADD2.F32 R83, -RZ, R41.reuse.H1_H1 ;  /* 0x30000029ff537230 */ /* 0x100fe40000004100 */
[-C--:B------:R-:W-:Y:S01]  /*4340*/  FMUL.FTZ R43, R84, R95.reuse ;  /* 0x0000005f542b7220 */ /* 0x080fe20000410000 */
[----:B------:R-:W-:Y:S02]  /*4350*/  HADD2.F32 R41, -RZ, R41.H0_H0 ;  /* 0x20000029ff297230 */ /* 0x000fe40000004100 */
[C---:B------:R-:W-:Y:S01]  /*4360*/  FMUL.FTZ R95, R134.reuse, R95 ;  /* 0x0000005f865f7220 */ /* 0x040fe20000410000 */
[----:B------:R-:W-:Y:S02]  /*4370*/  HADD2.F32 R85, -RZ, R82.H0_H0 ;  /* 0x20000052ff557230 */ /* 0x000fe40000004100 */
[-C--:B------:R-:W-:Y:S01]  /*4380*/  FMUL.FTZ R82, R83, R152.reuse ;  /* 0x0000009853527220 */ /* 0x080fe20000410000 */
[----:B------:R-:W-:Y:S02]  /*4390*/  FMUL.FTZ R152, R41, R152 ;  /* 0x0000009829987220 */ /* 0x000fe40000410000 */
[-C--:B------:R-:W-:Y:S01]  /*43a0*/  FFMA.FTZ R43, R134, R85.reuse, -R43 ;  /* 0x00000055862b7223 */ /* 0x080fe2000001082b */
[----:B------:R-:W-:Y:S01]  /*43b0*/  FFMA.FTZ R84, R84, R85, R95 ;  /* 0x0000005554547223 */ /* 0x000fe2000001005f */
[----:B------:R-:W-:-:S02]  /*43c0*/  HADD2.F32 R85, -RZ, R188.H0_H0 ;  /* 0x200000bcff557230 */ /* 0x000fc40000004100 */
[-C--:B------:R-:W-:Y:S01]  /*43d0*/  FFMA.FTZ R41, R41, R94.reuse, -R82 ;  /* 0x0000005e29297223 */ /* 0x080fe20000010852 */
[--C-:B------:R-:W-:Y:S02]  /*43e0*/  HADD2.F32 R95, -RZ, R40.reuse.H1_H1 ;  /* 0x30000028ff5f7230 */ /* 0x100fe40000004100 */
[----:B------:R-:W-:Y:S01]  /*43f0*/  FFMA.FTZ R82, R83, R94, R152 ;  /* 0x0000005e53527223 */ /* 0x000fe20000010098 */
[----:B------:R-:W-:Y:S01]  /*4400*/  HADD2.F32 R134, -RZ, R40.H0_H0 ;  /* 0x20000028ff867230 */ /* 0x000fe20000004100 */
[----:B------:R-:W-:Y:S01]  /*4410*/  F2FP.F16.F32.PACK_AB R43, R84, R43 ;  /* 0x0000002b542b723e */ /* 0x000fe200000000ff */
[----:B------:R-:W-:Y:S02]  /*4420*/  HADD2.F32 R83, -RZ, R188.H1_H1 ;  /* 0x300000bcff537230 */ /* 0x000fe40000004100 */
[-C--:B------:R-:W-:Y:S01]  /*4430*/  FMUL.FTZ R135, R95, R85.reuse ;  /* 0x000000555f877220 */ /* 0x080fe20000410000 */
[--C-:B------:R-:W-:Y:S02]  /*4440*/  HADD2.F32 R40, -RZ, R42.reuse.H1_H1 ;  /* 0x3000002aff287230 */ /* 0x100fe40000004100 */
[----:B------:R-:W-:Y:S01]  /*4450*/  FMUL.FTZ R152, R134, R85 ;  /* 0x0000005586987220 */ /* 0x000fe20000410000 */
[----:B------:R-:W-:Y:S01]  /*4460*/  HADD2.F32 R94, -RZ, R187.H1_H1 ;  /* 0x300000bbff5e7230 */ /* 0x000fe20000004100 */
[----:B------:R-:W-:Y:S01]  /*4470*/  F2FP.F16.F32.PACK_AB R41, R82, R41 ;  /* 0x000000295229723e */ /* 0x000fe200000000ff */
[----:B------:R-:W-:-:S02]  /*4480*/  HADD2.F32 R42, -RZ, R42.H0_H0 ;  /* 0x2000002aff2a7230 */ /* 0x000fc40000004100 */
[-C--:B------:R-:W-:Y:S01]  /*4490*/  FMUL.FTZ R85, R40, R83.reuse ;  /* 0x0000005328557220 */ /* 0x080fe20000410000 */
        /* <DEDUP_REMOVED lines=8> */
.L_x_485:
[----:B------:R-:W-:Y:S05]  /*4520*/  BSYNC B3 ;  /* 0x0000000000037941 */ /* 0x000fea0003800000 */
.L_x_484:
[----:B------:R-:W-:Y:S01]  /*4530*/  ULDC.64 UR4, c[0x0][0x2d8] ;  /* 0x0000b60000047ab9 */ /* 0x000fe20000000a00 */
[----:B------:R-:W-:Y:S01]  /*4540*/  ULDC.64 UR6, c[0x0][0x208] ;  /* 0x0000820000067ab9 */ /* 0x000fe20000000a00 */
[----:B------:R-:W-:-:S04]  /*4550*/  LEA R82, P3, R90, UR4, 0x1 ;  /* 0x000000045a527c11 */ /* 0x000fc8000f8608ff */
[----:B------:R-:W-:-:S05]  /*4560*/  LEA.HI.X R83, R90, UR5, R91, 0x1, P3 ;  /* 0x000000055a537c11 */ /* 0x000fca00098f0c5b */
[----:B--2---:R2:W-:Y:S04]  /*4570*/  STG.E.128 desc[UR6][R82.64], R40 ;  /* 0x0000002852007986 */ /* 0x0045e8000c101d06 */
.L_x_483:
[----:B------:R-:W-:Y:S05]  /*4580*/  BSYNC B2 ;  /* 0x0000000000027941 */ /* 0x000fea0003800000 */
.L_x_482:
[----:B------:R-:W-:Y:S05]  /*4590*/  @P1 BRA `(.L_x_481) ;  /* 0x0000000000d41947 */ /* 0x000fea0003800000 */
[----:B-12---:R1:W2:Y:S01]  /*45a0*/  LDS.128 R40, [R5+0x24c00] ;  /* 0x024c000005287984 */ /* 0x0062a20000000c00 */
[----:B------:R-:W-:Y:S01]  /*45b0*/  IADD3 R86, P3, R86, R13, RZ ;  /* 0x0000000d56567210 */ /* 0x000fe20007f7e0ff */
[----:B------:R-:W-:Y:S03]  /*45c0*/  BSSY B2, `(.L_x_486) ;  /* 0x000002d000027945 */ /* 0x000fe60003800000 */
[----:B------:R-:W-:Y:S02]  /*45d0*/  IADD3.X R87, R87, R8, RZ, P3, !PT ;  /* 0x0000000857577210 */ /* 0x000fe40001ffe4ff */
[----:B------:R-:W-:-:S13]  /*45e0*/  ISETP.GE.AND P3, PT, R221, R80, PT ;  /* 0x00000050dd00720c */ /* 0x000fda0003f66270 */
[----:B-1----:R-:W-:Y:S05]  /*45f0*/  @P3 BRA `(.L_x_487) ;  /* 0x0000000000a43947 */ /* 0x002fea0003800000 */
[----:B------:R-:W-:Y:S02]  /*4600*/  SHF.R.U64 R82, R76, 0x10, R77 ;  /* 0x000000104c527819 */ /* 0x000fe4000000124d */
[----:B------:R-:W-:Y:S01]  /*4610*/  SHF.R.U64 R83, R78, 0x10, R79 ;  /* 0x000000104e537819 */ /* 0x000fe2000000124f */
[----:B--2---:R-:W-:Y:S01]  /*4620*/  HADD2.F32 R78, -RZ, R41.H0_H0 ;  /* 0x20000029ff4e7230 */ /* 0x004fe20000004100 */
[----:B------:R-:W-:Y:S01]  /*4630*/  SHF.R.U32.HI R76, RZ, 0x10, R77 ;  /* 0x00000010ff4c7819 */ /* 0x000fe2000001164d */
[----:B------:R-:W-:Y:S01]  /*4640*/  IMAD.MOV.U32 R77, RZ, RZ, R43 ;  /* 0x000000ffff4d7224 */ /* 0x000fe200078e002b */
[----:B------:R-:W-:Y:S01]  /*4650*/  SHF.R.U32.HI R90, RZ, 0x10, R79 ;  /* 0x00000010ff5a7819 */ /* 0x000fe2000001164f */
[----:B------:R-:W-:Y:S02]  /*4660*/  HADD2.F32 R43, -RZ, R82.H0_H0 ;  /* 0x20000052ff2b7230 */ /* 0x000fe40000004100 */
[----:B------:R-:W-:Y:S02]  /*4670*/  HADD2.F32 R83, -RZ, R83.H0_H0 ;  /* 0x20000053ff537230 */ /* 0x000fe40000004100 */
[----:B------:R-:W-:-:S02]  /*4680*/  HADD2.F32 R82, -RZ, R41.H1_H1 ;  /* 0x30000029ff527230 */ /* 0x000fc40000004100 */
[----:B------:R-:W-:Y:S02]  /*4690*/  HADD2.F32 R90, -RZ, R90.H0_H0 ;  /* 0x2000005aff5a7230 */ /* 0x000fe40000004100 */
[--C-:B------:R-:W-:Y:S02]  /*46a0*/  HADD2.F32 R79, -RZ, R77.reuse.H1_H1 ;  /* 0x3000004dff4f7230 */ /* 0x100fe40000004100 */
[-C--:B------:R-:W-:Y:S01]  /*46b0*/  FMUL.FTZ R41, R82, R83.reuse ;  /* 0x0000005352297220 */ /* 0x080fe20000410000 */
[----:B------:R-:W-:Y:S02]  /*46c0*/  HADD2.F32 R77, -RZ, R77.H0_H0 ;  /* 0x2000004dff4d7230 */ /* 0x000fe40000004100 */
[C---:B------:R-:W-:Y:S01]  /*46d0*/  FMUL.FTZ R83, R78.reuse, R83 ;  /* 0x000000534e537220 */ /* 0x040fe20000410000 */
[----:B------:R-:W-:Y:S02]  /*46e0*/  HADD2.F32 R84, -RZ, R76.H0_H0 ;  /* 0x2000004cff547230 */ /* 0x000fe40000004100 */
[-C--:B------:R-:W-:Y:S01]  /*46f0*/  FMUL.FTZ R94, R79, R90.reuse ;  /* 0x0000005a4f5e7220 */ /* 0x080fe20000410000 */
[-C--:B------:R-:W-:Y:S01]  /*4700*/  FFMA.FTZ R41, R78, R43.reuse, -R41 ;  /* 0x0000002b4e297223 */ /* 0x080fe20000010829 */
[C---:B------:R-:W-:Y:S01]  /*4710*/  FMUL.FTZ R90, R77.reuse, R90 ;  /* 0x0000005a4d5a7220 */ /* 0x040fe20000410000 */
[----:B------:R-:W-:Y:S01]  /*4720*/  FFMA.FTZ R76, R82, R43, R83 ;  /* 0x0000002b524c7223 */ /* 0x000fe20000010053 */
[----:B------:R-:W-:Y:S01]  /*4730*/  FFMA.FTZ R43, R77, R84, -R94 ;  /* 0x000000544d2b7223 */ /* 0x000fe2000001085e */
[----:B------:R-:W-:-:S02]  /*4740*/  HADD2.F32 R77, -RZ, R40.H1_H1 ;  /* 0x30000028ff4d7230 */ /* 0x000fc40000004100 */
[----:B------:R-:W-:Y:S01]  /*4750*/  FFMA.FTZ R78, R79, R84, R90 ;  /* 0x000000544f4e7223 */ /* 0x000fe2000001005a */
[----:B------:R-:W-:Y:S01]  /*4760*/  HADD2.F32 R83, -RZ, R186.H1_H1 ;  /* 0x300000baff537230 */ /* 0x000fe20000004100 */
[----:B------:R-:W-:Y:S01]  /*4770*/  F2FP.F16.F32.PACK_AB R41, R76, R41 ;  /* 0x000000294c29723e */ /* 0x000fe200000000ff */
[----:B------:R-:W-:Y:S02]  /*4780*/  HADD2.F32 R40, -RZ, R40.H0_H0 ;  /* 0x20000028ff287230 */ /* 0x000fe40000004100 */
[----:B------:R-:W-:Y:S02]  /*4790*/  HADD2.F32 R186, -RZ, R186.H0_H0 ;  /* 0x200000baffba7230 */ /* 0x000fe40000004100 */
[-C--:B------:R-:W-:Y:S01]  /*47a0*/  FMUL.FTZ R85, R77, R83.reuse ;  /* 0x000000534d557220 */ /* 0x080fe20000410000 */
[--C-:B------:R-:W-:Y:S02]  /*47b0*/  HADD2.F32 R79, -RZ, R42.reuse.H1_H1 ;  /* 0x3000002aff4f7230 */ /* 0x100fe40000004100 */
[----:B------:R-:W-:Y:S01]  /*47c0*/  FMUL.FTZ R84, R40, R83 ;  /* 0x0000005328547220 */ /* 0x000fe20000410000 */
[----:B------:R-:W-:Y:S01]  /*47d0*/  HADD2.F32 R42, -RZ, R42.H0_H0 ;  /* 0x2000002aff2a7230 */ /* 0x000fe20000004100 */
[----:B------:R-:W-:Y:S01]  /*47e0*/  F2FP.F16.F32.PACK_AB R43, R78, R43 ;  /* 0x0000002b4e2b723e */ /* 0x000fe200000000ff */
[----:B------:R-:W-:-:S02]  /*47f0*/  HADD2.F32 R82, -RZ, R185.H1_H1 ;  /* 0x300000b9ff527230 */ /* 0x000fc40000004100 */
[-C--:B------:R-:W-:Y:S01]  /*4800*/  FMUL.FTZ R83, R79, R186.reuse ;  /* 0x000000ba4f537220 */ /* 0x080fe20000410000 */
[----:B------:R-:W-:Y:S02]  /*4810*/  HADD2.F32 R185, -RZ, R185.H0_H0 ;  /* 0x200000b9ffb97230 */ /* 0x000fe40000004100 */
[----:B------:R-:W-:Y:S01]  /*4820*/  FMUL.FTZ R186, R42, R186 ;  /* 0x000000ba2aba7220 */ /* 0x000fe20000410000 */
[-C--:B------:R-:W-:Y:S01]  /*4830*/  FFMA.FTZ R85, R40, R82.reuse, -R85 ;  /* 0x0000005228557223 */ /* 0x080fe20000010855 */
[----:B------:R-:W-:Y:S01]  /*4840*/  FFMA.FTZ R84, R77, R82, R84 ;  /* 0x000000524d547223 */ /* 0x000fe20000010054 */
[-C--:B------:R-:W-:Y:S01]  /*4850*/  FFMA.FTZ R83, R42, R185.reuse, -R83 ;  /* 0x000000b92a537223 */ /* 0x080fe20000010853 */
[----:B------:R-:W-:-:S03]  /*4860*/  FFMA.FTZ R186, R79, R185, R186 ;  /* 0x000000b94fba7223 */ /* 0x000fc600000100ba */
[----:B------:R-:W-:Y:S02]  /*4870*/  F2FP.F16.F32.PACK_AB R40, R84, R85 ;  /* 0x000000555428723e */ /* 0x000fe400000000ff */
[----:B------:R-:W-:-:S07]  /*4880*/  F2FP.F16.F32.PACK_AB R42, R186, R83 ;  /* 0x00000053ba2a723e */ /* 0x000fce00000000ff */
.L_x_487:
[----:B------:R-:W-:Y:S05]  /*4890*/  BSYNC B2 ;  /* 0x0000000000027941 */ /* 0x000fea0003800000 */
.L_x_486:
[----:B------:R-:W-:Y:S01]  /*48a0*/  ULDC.64 UR4, c[0x0][0x2d8] ;  /* 0x0000b60000047ab9 */ /* 0x000fe20000000a00 */
[----:B------:R-:W-:Y:S01]  /*48b0*/  ULDC.64 UR6, c[0x0][0x208] ;  /* 0x0000820000067ab9 */ /* 0x000fe20000000a00 */
[----:B------:R-:W-:-:S04]  /*48c0*/  LEA R76, P3, R86, UR4, 0x1 ;  /* 0x00000004564c7c11 */ /* 0x000fc8000f8608ff */
[----:B------:R-:W-:-:S05]  /*48d0*/  LEA.HI.X R77, R86, UR5, R87, 0x1, P3 ;  /* 0x00000005564d7c11 */ /* 0x000fca00098f0c57 */
[----:B--2---:R3:W-:Y:S04]  /*48e0*/  STG.E.128 desc[UR6][R76.64], R40 ;  /* 0x000000284c007986 */ /* 0x0047e8000c101d06 */
.L_x_481:
[----:B------:R-:W-:Y:S05]  /*48f0*/  BSYNC B1 ;  /* 0x0000000000017941 */ /* 0x000fea0003800000 */
.L_x_480:
[----:B------:R-:W-:Y:S01]  /*4900*/  ISETP.NE.AND P3, PT, R89, RZ, PT ;  /* 0x000000ff5900720c */ /* 0x000fe20003f65270 */
[----:B------:R-:W-:-:S12]  /*4910*/  BSSY B1, `(.L_x_488) ;  /* 0x0000073000017945 */ /* 0x000fd80003800000 */
[----:B------:R-:W-:Y:S05]  /*4920*/  @P3 BRA `(.L_x_489) ;  /* 0x0000000400c43947 */ /* 0x000fea0003800000 */
[----:B---3--:R-:W-:Y:S01]  /*4930*/  IADD3 R77, P3, P4, R127, R132, R16 ;  /* 0x000000847f4d7210 */ /* 0x008fe20007c7e010 */
[----:B------:R-:W-:Y:S03]  /*4940*/  BSSY B2, `(.L_x_490) ;  /* 0x0000039000027945 */ /* 0x000fe60003800000 */
[----:B------:R-:W-:Y:S01]  /*4950*/  IADD3.X R76, R126, R88, R17, P3, P4 ;  /* 0x000000587e4c7210 */ /* 0x000fe20001fe8411 */
[----:B------:R-:W-:Y:S08]  /*4960*/  @P0 BRA `(.L_x_491) ;  /* 0x0000000000d80947 */ /* 0x000ff00003800000 */
[----:B-12---:R1:W2:Y:S01]  /*4970*/  LDS.128 R40, [R5+0x20400] ;  /* 0x0204000005287984 */ /* 0x0062a20000000c00 */
[----:B------:R-:W-:Y:S01]  /*4980*/  IADD3 R78, P3, R77, R98, RZ ;  /* 0x000000624d4e7210 */ /* 0x000fe20007f7e0ff */
[----:B------:R-:W-:Y:S04]  /*4990*/  BSSY B3, `(.L_x_492) ;  /* 0x000002e000037945 */ /* 0x000fe80003800000 */
[----:B------:R-:W-:Y:S01]  /*49a0*/  IMAD.X R79, R76, 0x1, R15, P3 ;  /* 0x000000014c4f7824 */ /* 0x000fe200018e060f */
[----:B------:R-:W-:-:S13]  /*49b0*/  ISETP.GE.AND P3, PT, R18, R80, PT ;  /* 0x000000501200720c */ /* 0x000fda0003f66270 */
[----:B-1----:R-:W-:Y:S05]  /*49c0*/  @P3 BRA `(.L_x_493) ;  /* 0x0000000000a83947 */ /* 0x002fea0003800000 */
[--C-:B------:R-:W-:Y:S01]  /*49d0*/  SHF.R.U64 R85, R72, 0x10, R73.reuse ;  /* 0x0000001048557819 */ /* 0x100fe20000001249 */
[----:B--2---:R-:W-:Y:S01]  /*49e0*/  IMAD.MOV.U32 R72, RZ, RZ, R40 ;  /* 0x000000ffff487224 */ /* 0x004fe200078e0028 */
[----:B------:R-:W-:Y:S01]  /*49f0*/  SHF.R.U32.HI R82, RZ, 0x10, R73 ;  /* 0x00000010ff527819 */ /* 0x000fe20000011649 */
[--C-:B------:R-:W-:Y:S01]  /*4a00*/  HADD2.F32 R40, -RZ, R41.reuse.H0_H0 ;  /* 0x20000029ff287230 */ /* 0x100fe20000004100 */
[--C-:B------:R-:W-:Y:S02]  /*4a10*/  SHF.R.U64 R83, R74, 0x10, R75.reuse ;  /* 0x000000104a537819 */ /* 0x100fe4000000124b */
[----:B------:R-:W-:Y:S01]  /*4a20*/  MOV R73, R43 ;  /* 0x0000002b00497202 */ /* 0x000fe20000000f00 */
[----:B------:R-:W-:Y:S01]  /*4a30*/  HADD2.F32 R43, -RZ, R41.H1_H1 ;  /* 0x30000029ff2b7230 */ /* 0x000fe20000004100 */
[----:B------:R-:W-:Y:S01]  /*4a40*/  SHF.R.U32.HI R84, RZ, 0x10, R75 ;  /* 0x00000010ff547819 */ /* 0x000fe2000001164b */
[----:B------:R-:W-:Y:S02]  /*4a50*/  HADD2.F32 R83, -RZ, R83.H0_H0 ;  /* 0x20000053ff537230 */ /* 0x000fe40000004100 */
[----:B------:R-:W-:-:S02]  /*4a60*/  HADD2.F32 R74, -RZ, R73.H1_H1 ;  /* 0x30000049ff4a7230 */ /* 0x000fc40000004100 */
[----:B------:R-:W-:Y:S02]  /*4a70*/  HADD2.F32 R84, -RZ, R84.H0_H0 ;  /* 0x20000054ff547230 */ /* 0x000fe40000004100 */
[-C--:B------:R-:W-:Y:S01]  /*4a80*/  FMUL.FTZ R41, R43, R83.reuse ;  /* 0x000000532b297220 */ /* 0x080fe20000410000 */
[----:B------:R-:W-:Y:S02]  /*4a90*/  HADD2.F32 R73, -RZ, R73.H0_H0 ;  /* 0x20000049ff497230 */ /* 0x000fe40000004100 */
[----:B------:R-:W-:Y:S01]  /*4aa0*/  FMUL.FTZ R86, R40, R83 ;  /* 0x0000005328567220 */ /* 0x000fe20000410000 */
[----:B------:R-:W-:Y:S02]  /*4ab0*/  HADD2.F32 R75, -RZ, R85.H0_H0 ;  /* 0x20000055ff4b7230 */ /* 0x000fe40000004100 */
[-C--:B------:R-:W-:Y:S01]  /*4ac0*/  FMUL.FTZ R90, R74, R84.reuse ;  /* 0x000000544a5a7220 */ /* 0x080fe20000410000 */
[----:B------:R-:W-:Y:S02]  /*4ad0*/  HADD2.F32 R82, -RZ, R82.H0_H0 ;  /* 0x20000052ff527230 */ /* 0x000fe40000004100 */
[----:B------:R-:W-:Y:S01]  /*4ae0*/  FMUL.FTZ R83, R73, R84 ;  /* 0x0000005449537220 */ /* 0x000fe20000410000 */
[-C--:B------:R-:W-:Y:S01]  /*4af0*/  FFMA.FTZ R40, R40, R75.reuse, -R41 ;  /* 0x0000004b28287223 */ /* 0x080fe20000010829 */
[----:B------:R-:W-:Y:S01]  /*4b00*/  FFMA.FTZ R41, R43, R75, R86 ;  /* 0x0000004b2b297223 */ /* 0x000fe20000010056 */
[-C--:B------:R-:W-:Y:S01]  /*4b10*/  FFMA.FTZ R90, R73, R82.reuse, -R90 ;  /* 0x00000052495a7223 */ /* 0x080fe2000001085a */
[----:B------:R-:W-:Y:S01]  /*4b20*/  FFMA.FTZ R87, R74, R82, R83 ;  /* 0x000000524a577223 */ /* 0x000fe20000010053 */
[----:B------:R-:W-:-:S02]  /*4b30*/  HADD2.F32 R82, -RZ, R171.H0_H0 ;  /* 0x200000abff527230 */ /* 0x000fc40000004100 */
[----:B------:R-:W-:Y:S01]  /*4b40*/  HADD2.F32 R43, -RZ, R72.H1_H1 ;  /* 0x30000048ff2b7230 */ /* 0x000fe20000004100 */
[----:B------:R-:W-:Y:S01]  /*4b50*/  F2FP.F16.F32.PACK_AB R41, R41, R40 ;  /* 0x000000282929723e */ /* 0x000fe200000000ff */
[----:B------:R-:W-:Y:S02]  /*4b60*/  HADD2.F32 R73, -RZ, R42.H1_H1 ;  /* 0x3000002aff497230 */ /* 0x000fe40000004100 */
[----:B------:R-:W-:Y:S02]  /*4b70*/  HADD2.F32 R171, -RZ, R171.H1_H1 ;  /* 0x300000abffab7230 */ /* 0x000fe40000004100 */
[----:B------:R-:W-:Y:S01]  /*4b80*/  FMUL.FTZ R83, R43, R82 ;  /* 0x000000522b537220 */ /* 0x000fe20000410000 */
[----:B------:R-:W-:Y:S02]  /*4b90*/  HADD2.F32 R72, -RZ, R72.H0_H0 ;  /* 0x20000048ff487230 */ /* 0x000fe40000004100 */
[----:B------:R-:W-:Y:S02]  /*4ba0*/  HADD2.F32 R42, -RZ, R42.H0_H0 ;  /* 0x2000002aff2a7230 */ /* 0x000fe40000004100 */
[----:B------:R-:W-:Y:S01]  /*4bb0*/  FMUL.FTZ R85, R73, R171 ;  /* 0x000000ab49557220 */ /* 0x000fe20000410000 */
[----:B------:R-:W-:-:S02]  /*4bc0*/  HADD2.F32 R74, -RZ, R168.H0_H0 ;  /* 0x200000a8ff4a7230 */ /* 0x000fc40000004100 */
[----:B------:R-:W-:Y:S01]  /*4bd0*/  FMUL.FTZ R82, R72, R82 ;  /* 0x0000005248527220 */ /* 0x000fe20000410000 */
[----:B------:R-:W-:Y:S02]  /*4be0*/  HADD2.F32 R75, -RZ, R170.H1_H1 ;  /* 0x300000aaff4b7230 */ /* 0x000fe40000004100 */
[----:B------:R-:W-:Y:S01]  /*4bf0*/  FMUL.FTZ R84, R42, R171 ;  /* 0x000000ab2a547220 */ /* 0x000fe20000410000 */
[-C--:B------:R-:W-:Y:S01]  /*4c00*/  FFMA.FTZ R83, R72, R74.reuse, -R83 ;  /* 0x0000004a48537223 */ /* 0x080fe20000010853 */
[----:B------:R-:W-:Y:S01]  /*4c10*/  FFMA.FTZ R82, R43, R74, R82 ;  /* 0x0000004a2b527223 */ /* 0x000fe20000010052 */
[-C--:B------:R-:W-:Y:S01]  /*4c20*/  FFMA.FTZ R85, R42, R75.reuse, -R85 ;  /* 0x0000004b2a557223 */ /* 0x080fe20000010855 */
[----:B------:R-:W-:Y:S01]  /*4c30*/  FFMA.FTZ R84, R73, R75, R84 ;  /* 0x0000004b49547223 */ /* 0x000fe20000010054 */
[----:B------:R-:W-:Y:S02]  /*4c40*/  F2FP.F16.F32.PACK_AB R43, R87, R90 ;  /* 0x0000005a572b723e */ /* 0x000fe400000000ff */
[----:B------:R-:W-:-:S02]  /*4c50*/  F2FP.F16.F32.PACK_AB R40, R82, R83 ;  /* 0x000000535228723e */ /* 0x000fc400000000ff */
[----:B------:R-:W-:-:S07]  /*4c60*/  F2FP.F16.F32.PACK_AB R42, R84, R85 ;  /* 0x00000055542a723e */ /* 0x000fce00000000ff */
.L_x_493:
[----:B------:R-:W-:Y:S05]  /*4c70*/  BSYNC B3 ;  /* 0x0000000000037941 */ /* 0x000fea0003800000 */
.L_x_492:
[----:B------:R-:W-:Y:S01]  /*4c80*/  ULDC.64 UR4, c[0x0][0x2d8] ;  /* 0x0000b60000047ab9 */ /* 0x000fe20000000a00 */
[----:B------:R-:W-:Y:S01]  /*4c90*/  ULDC.64 UR6, c[0x0][0x208] ;  /* 0x0000820000067ab9 */ /* 0x000fe20000000a00 */
[----:B------:R-:W-:-:S04]  /*4ca0*/  LEA R72, P3, R78, UR4, 0x1 ;  /* 0x000000044e487c11 */ /* 0x000fc8000f8608ff */
[----:B------:R-:W-:-:S05]  /*4cb0*/  LEA.HI.X R73, R78, UR5, R79, 0x1, P3 ;  /* 0x000000054e497c11 */ /* 0x000fca00098f0c4f */
[----:B--2---:R3:W-:Y:S04]  /*4cc0*/  STG.E.128 desc[UR6][R72.64], R40 ;  /* 0x0000002848007986 */ /* 0x0047e8000c101d06 */
.L_x_491:
[----:B------:R-:W-:Y:S05]  /*4cd0*/  BSYNC B2 ;  /* 0x0000000000027941 */ /* 0x000fea0003800000 */
.L_x_490:
[----:B------:R-:W-:Y:S05]  /*4ce0*/  @P1 BRA `(.L_x_489) ;  /* 0x0000000000d41947 */ /* 0x000fea0003800000 */
[----:B-123--:R1:W2:Y:S01]  /*4cf0*/  LDS.128 R40, [R5+0x25c00] ;  /* 0x025c000005287984 */ /* 0x00e2a20000000c00 */
        /* <DEDUP_REMOVED lines=8> */
[--C-:B------:R-:W-:Y:S01]  /*4d80*/  HADD2.F32 R42, -RZ, R41.reuse.H1_H1 ;  /* 0x30000029ff2a7230 */ /* 0x100fe20000004100 */
        /* <DEDUP_REMOVED lines=10> */
[----:B------:R-:W-:Y:S02]  /*4e30*/  HADD2.F32 R72, -RZ, R72.H0_H0 ;  /* 0x20000048ff487230 */ /* 0x000fe40000004100 */
[----:B------:R-:W-:Y:S01]  /*4e40*/  FMUL.FTZ R82, R69, R74 ;  /* 0x0000004a45527220 */ /* 0x000fe20000410000 */
[----:B------:R-:W-:Y:S01]  /*4e50*/  FFMA.FTZ R78, R41, R70, -R78 ;  /* 0x00000046294e7223 */ /* 0x000fe2000001084e */
[----:B------:R-:W-:Y:S01]  /*4e60*/  FMUL.FTZ R74, R43, R74 ;  /* 0x0000004a2b4a7220 */ /* 0x000fe20000410000 */
[----:B------:R-:W-:-:S02]  /*4e70*/  HADD2.F32 R41, -RZ, R40.H1_H1 ;  /* 0x30000028ff297230 */ /* 0x000fc40000004100 */
[----:B------:R-:W-:Y:S01]  /*4e80*/  FFMA.FTZ R75, R42, R70, R71 ;  /* 0x000000462a4b7223 */ /* 0x000fe20000010047 */
[----:B------:R-:W-:Y:S02]  /*4e90*/  HADD2.F32 R40, -RZ, R40.H0_H0 ;  /* 0x20000028ff287230 */ /* 0x000fe40000004100 */
[-C--:B------:R-:W-:Y:S01]  /*4ea0*/  FFMA.FTZ R79, R69, R72.reuse, R74 ;  /* 0x00000048454f7223 */ /* 0x080fe2000001004a */
[--C-:B------:R-:W-:Y:S02]  /*4eb0*/  HADD2.F32 R69, -RZ, R164.reuse.H1_H1 ;  /* 0x300000a4ff457230 */ /* 0x100fe40000004100 */
[----:B------:R-:W-:Y:S01]  /*4ec0*/  FFMA.FTZ R82, R43, R72, -R82 ;  /* 0x000000482b527223 */ /* 0x000fe20000010852 */
[----:B------:R-:W-:Y:S02]  /*4ed0*/  HADD2.F32 R71, -RZ, R164.H0_H0 ;  /* 0x200000a4ff477230 */ /* 0x000fe40000004100 */
[--C-:B------:R-:W-:Y:S02]  /*4ee0*/  HADD2.F32 R42, -RZ, R68.reuse.H1_H1 ;  /* 0x30000044ff2a7230 */ /* 0x100fe40000004100 */
[----:B------:R-:W-:Y:S01]  /*4ef0*/  FMUL.FTZ R73, R41, R69 ;  /* 0x0000004529497220 */ /* 0x000fe20000410000 */
[----:B------:R-:W-:-:S02]  /*4f00*/  HADD2.F32 R68, -RZ, R68.H0_H0 ;  /* 0x20000044ff447230 */ /* 0x000fc40000004100 */
[----:B------:R-:W-:Y:S01]  /*4f10*/  FMUL.FTZ R70, R40, R69 ;  /* 0x0000004528467220 */ /* 0x000fe20000410000 */
[--C-:B------:R-:W-:Y:S02]  /*4f20*/  HADD2.F32 R43, -RZ, R165.reuse.H1_H1 ;  /* 0x300000a5ff2b7230 */ /* 0x100fe40000004100 */
[-C--:B------:R-:W-:Y:S01]  /*4f30*/  FMUL.FTZ R69, R42, R71.reuse ;  /* 0x000000472a457220 */ /* 0x080fe20000410000 */
[----:B------:R-:W-:Y:S02]  /*4f40*/  HADD2.F32 R165, -RZ, R165.H0_H0 ;  /* 0x200000a5ffa57230 */ /* 0x000fe40000004100 */
[----:B------:R-:W-:Y:S01]  /*4f50*/  FMUL.FTZ R71, R68, R71 ;  /* 0x0000004744477220 */ /* 0x000fe20000410000 */
[-C--:B------:R-:W-:Y:S01]  /*4f60*/  FFMA.FTZ R73, R40, R43.reuse, -R73 ;  /* 0x0000002b28497223 */ /* 0x080fe20000010849 */
[----:B------:R-:W-:Y:S01]  /*4f70*/  FFMA.FTZ R70, R41, R43, R70 ;  /* 0x0000002b29467223 */ /* 0x000fe20000010046 */
[-C--:B------:R-:W-:Y:S01]  /*4f80*/  FFMA.FTZ R69, R68, R165.reuse, -R69 ;  /* 0x000000a544457223 */ /* 0x080fe20000010845 */
[----:B------:R-:W-:Y:S01]  /*4f90*/  FFMA.FTZ R42, R42, R165, R71 ;  /* 0x000000a52a2a7223 */ /* 0x000fe20000010047 */
[----:B------:R-:W-:-:S02]  /*4fa0*/  F2FP.F16.F32.PACK_AB R41, R75, R78 ;  /* 0x0000004e4b29723e */ /* 0x000fc400000000ff */
[----:B------:R-:W-:Y:S02]  /*4fb0*/  F2FP.F16.F32.PACK_AB R43, R79, R82 ;  /* 0x000000524f2b723e */ /* 0x000fe400000000ff */
[----:B------:R-:W-:Y:S02]  /*4fc0*/  F2FP.F16.F32.PACK_AB R40, R70, R73 ;  /* 0x000000494628723e */ /* 0x000fe400000000ff */
[----:B------:R-:W-:-:S07]  /*4fd0*/  F2FP.F16.F32.PACK_AB R42, R42, R69 ;  /* 0x000000452a2a723e */ /* 0x000fce00000000ff */
.L_x_495:
[----:B------:R-:W-:Y:S05]  /*4fe0*/  BSYNC B2 ;  /* 0x0000000000027941 */ /* 0x000fea0003800000 */
.L_x_494:
[----:B------:R-:W-:Y:S01]  /*4ff0*/  ULDC.64 UR4, c[0x0][0x2d8] ;  /* 0x0000b60000047ab9 */ /* 0x000fe20000000a00 */
[----:B------:R-:W-:Y:S01]  /*5000*/  ULDC.64 UR6, c[0x0][0x208] ;  /* 0x0000820000067ab9 */ /* 0x000fe20000000a00 */
[----:B------:R-:W-:-:S04]  /*5010*/  LEA R68, P3, R77, UR4, 0x1 ;  /* 0x000000044d447c11 */ /* 0x000fc8000f8608ff */
[----:B------:R-:W-:-:S05]  /*5020*/  LEA.HI.X R69, R77, UR5, R76, 0x1, P3 ;  /* 0x000000054d457c11 */ /* 0x000fca00098f0c4c */
[----:B--2---:R4:W-:Y:S04]  /*5030*/  STG.E.128 desc[UR6][R68.64], R40 ;  /* 0x0000002844007986 */ /* 0x0049e8000c101d06 */
.L_x_489:
[----:B------:R-:W-:Y:S05]  /*5040*/  BSYNC B1 ;  /* 0x0000000000017941 */ /* 0x000fea0003800000 */
.L_x_488:
[----:B------:R-:W-:Y:S01]  /*5050*/  ISETP.NE.AND P3, PT, R81, RZ, PT ;  /* 0x000000ff5100720c */ /* 0x000fe20003f65270 */
[----:B------:R-:W-:-:S12]  /*5060*/  BSSY B1, `(.L_x_496) ;  /* 0x0000073000017945 */ /* 0x000fd80003800000 */
[----:B------:R-:W-:Y:S05]  /*5070*/  @P3 BRA `(.L_x_497) ;  /* 0x0000000400c43947 */ /* 0x000fea0003800000 */
[----:B----4-:R-:W-:Y:S01]  /*5080*/  IADD3 R69, P3, P4, R130, R132, R16 ;  /* 0x0000008482457210 */ /* 0x010fe20007c7e010 */
[----:B------:R-:W-:Y:S03]  /*5090*/  BSSY B2, `(.L_x_498) ;  /* 0x0000039000027945 */ /* 0x000fe60003800000 */
[----:B------:R-:W-:Y:S01]  /*50a0*/  IADD3.X R68, R128, R88, R17, P3, P4 ;  /* 0x0000005880447210 */ /* 0x000fe20001fe8411 */
[----:B------:R-:W-:Y:S08]  /*50b0*/  @P0 BRA `(.L_x_499) ;  /* 0x0000000000d80947 */ /* 0x000ff00003800000 */
[----:B-123--:R1:W2:Y:S01]  /*50c0*/  LDS.128 R40, [R5+0x21400] ;  /* 0x0214000005287984 */ /* 0x00e2a20000000c00 */
[----:B------:R-:W-:Y:S01]  /*50d0*/  IADD3 R70, P3, R69, R98, RZ ;  /* 0x0000006245467210 */ /* 0x000fe20007f7e0ff */
[----:B------:R-:W-:Y:S04]  /*50e0*/  BSSY B3, `(.L_x_500) ;  /* 0x000002e000037945 */ /* 0x000fe80003800000 */
[----:B------:R-:W-:Y:S01]  /*50f0*/  IMAD.X R71, R68, 0x1, R15, P3 ;  /* 0x0000000144477824 */ /* 0x000fe200018e060f */
[----:B------:R-:W-:-:S13]  /*5100*/  ISETP.GE.AND P3, PT, R18, R80, PT ;  /* 0x000000501200720c */ /* 0x000fda0003f66270 */
[----:B-1----:R-:W-:Y:S05]  /*5110*/  @P3 BRA `(.L_x_501) ;  /* 0x0000000000a83947 */ /* 0x002fea0003800000 */
[--C-:B------:R-:W-:Y:S01]  /*5120*/  SHF.R.U64 R73, R64, 0x10, R65.reuse ;  /* 0x0000001040497819 */ /* 0x100fe20000001241 */
[----:B------:R-:W-:Y:S01]  /*5130*/  HADD2.F32 R168, -RZ, R168.H1_H1 ;  /* 0x300000a8ffa87230 */ /* 0x000fe20000004100 */
[----:B------:R-:W-:Y:S02]  /*5140*/  SHF.R.U32.HI R72, RZ, 0x10, R65 ;  /* 0x00000010ff487819 */ /* 0x000fe40000011641 */
[--C-:B------:R-:W-:Y:S01]  /*5150*/  SHF.R.U64 R65, R66, 0x10, R67.reuse ;  /* 0x0000001042417819 */ /* 0x100fe20000001243 */
[----:B------:R-:W-:Y:S01]  /*5160*/  HADD2.F32 R66, -RZ, R73.H0_H0 ;  /* 0x20000049ff427230 */ /* 0x000fe20000004100 */
[----:B------:R-:W-:Y:S01]  /*5170*/  SHF.R.U32.HI R74, RZ, 0x10, R67 ;  /* 0x00000010ff4a7819 */ /* 0x000fe20000011643 */
[----:B------:R-:W-:Y:S01]  /*5180*/  HADD2.F32 R72, -RZ, R72.H0_H0 ;  /* 0x20000048ff487230 */ /* 0x000fe20000004100 */
[----:B--2---:R-:W-:Y:S01]  /*5190*/  MOV R64, R42 ;  /* 0x0000002a00407202 */ /* 0x004fe20000000f00 */
[----:B------:R-:W-:Y:S02]  /*51a0*/  HADD2.F32 R67, -RZ, R65.H0_H0 ;  /* 0x20000041ff437230 */ /* 0x000fe40000004100 */
[----:B------:R-:W-:-:S02]  /*51b0*/  HADD2.F32 R42, -RZ, R41.H1_H1 ;  /* 0x30000029ff2a7230 */ /* 0x000fc40000004100 */
[----:B------:R-:W-:Y:S02]  /*51c0*/  HADD2.F32 R74, -RZ, R74.H0_H0 ;  /* 0x2000004aff4a7230 */ /* 0x000fe40000004100 */
[----:B------:R-:W-:Y:S02]  /*51d0*/  HADD2.F32 R65, -RZ, R43.H1_H1 ;  /* 0x3000002bff417230 */ /* 0x000fe40000004100 */
[-C--:B------:R-:W-:Y:S01]  /*51e0*/  FMUL.FTZ R76, R42, R67.reuse ;  /* 0x000000432a4c7220 */ /* 0x080fe20000410000 */
[----:B------:R-:W-:Y:S02]  /*51f0*/  HADD2.F32 R41, -RZ, R41.H0_H0 ;  /* 0x20000029ff297230 */ /* 0x000fe40000004100 */
[----:B------:R-:W-:Y:S02]  /*5200*/  HADD2.F32 R43, -RZ, R43.H0_H0 ;  /* 0x2000002bff2b7230 */ /* 0x000fe40000004100 */
[----:B------:R-:W-:Y:S01]  /*5210*/  FMUL.FTZ R78, R65, R74 ;  /* 0x0000004a414e7220 */ /* 0x000fe20000410000 */
[C---:B------:R-:W-:Y:S01]  /*5220*/  FMUL.FTZ R67, R41.reuse, R67 ;  /* 0x0000004329437220 */ /* 0x040fe20000410000 */
[----:B------:R-:W-:Y:S01]  /*5230*/  FFMA.FTZ R76, R41, R66, -R76 ;  /* 0x00000042294c7223 */ /* 0x000fe2000001084c */
[C---:B------:R-:W-:Y:S01]  /*5240*/  FMUL.FTZ R74, R43.reuse, R74 ;  /* 0x0000004a2b4a7220 */ /* 0x040fe20000410000 */
[----:B------:R-:W-:Y:S01]  /*5250*/  FFMA.FTZ R78, R43, R72, -R78 ;  /* 0x000000482b4e7223 */ /* 0x000fe2000001084e */
[----:B------:R-:W-:-:S02]  /*5260*/  HADD2.F32 R41, -RZ, R40.H1_H1 ;  /* 0x30000028ff297230 */ /* 0x000fc40000004100 */
[----:B------:R-:W-:Y:S01]  /*5270*/  FFMA.FTZ R73, R42, R66, R67 ;  /* 0x000000422a497223 */ /* 0x000fe20000010043 */
[----:B------:R-:W-:Y:S01]  /*5280*/  FFMA.FTZ R75, R65, R72, R74 ;  /* 0x00000048414b7223 */ /* 0x000fe2000001004a */
[----:B------:R-:W-:Y:S02]  /*5290*/  HADD2.F32 R43, -RZ, R169.H1_H1 ;  /* 0x300000a9ff2b7230 */ /* 0x000fe40000004100 */
[----:B------:R-:W-:Y:S02]  /*52a0*/  HADD2.F32 R40, -RZ, R40.H0_H0 ;  /* 0x20000028ff287230 */ /* 0x000fe40000004100 */
[----:B------:R-:W-:Y:S02]  /*52b0*/  HADD2.F32 R65, -RZ, R170.H0_H0 ;  /* 0x200000aaff417230 */ /* 0x000fe40000004100 */
[-C--:B------:R-:W-:Y:S01]  /*52c0*/  FMUL.FTZ R67, R41, R43.reuse ;  /* 0x0000002b29437220 */ /* 0x080fe20000410000 */
[--C-:B------:R-:W-:Y:S02]  /*52d0*/  HADD2.F32 R42, -RZ, R64.reuse.H1_H1 ;  /* 0x30000040ff2a7230 */ /* 0x100fe40000004100 */
[----:B------:R-:W-:Y:S01]  /*52e0*/  FMUL.FTZ R66, R40, R43 ;  /* 0x0000002b28427220 */ /* 0x000fe20000410000 */
[----:B------:R-:W-:-:S02]  /*52f0*/  HADD2.F32 R64, -RZ, R64.H0_H0 ;  /* 0x20000040ff407230 */ /* 0x000fc40000004100 */
[-C--:B------:R-:W-:Y:S01]  /*5300*/  FFMA.FTZ R67, R40, R168.reuse, -R67 ;  /* 0x000000a828437223 */ /* 0x080fe20000010843 */
[----:B------:R-:W-:Y:S02]  /*5310*/  HADD2.F32 R169, -RZ, R169.H0_H0 ;  /* 0x200000a9ffa97230 */ /* 0x000fe40000004100 */
[-C--:B------:R-:W-:Y:S01]  /*5320*/  FMUL.FTZ R43, R42, R65.reuse ;  /* 0x000000412a2b7220 */ /* 0x080fe20000410000 */
[----:B------:R-:W-:Y:S01]  /*5330*/  FFMA.FTZ R66, R41, R168, R66 ;  /* 0x000000a829427223 */ /* 0x000fe20000010042 */
[C---:B------:R-:W-:Y:S01]  /*5340*/  FMUL.FTZ R65, R64.reuse, R65 ;  /* 0x0000004140417220 */ /* 0x040fe20000410000 */
[----:B------:R-:W-:Y:S01]  /*5350*/  F2FP.F16.F32.PACK_AB R75, R75, R78 ;  /* 0x0000004e4b4b723e */ /* 0x000fe200000000ff */
[-C--:B------:R-:W-:Y:S01]  /*5360*/  FFMA.FTZ R43, R64, R169.reuse, -R43 ;  /* 0x000000a9402b7223 */ /* 0x080fe2000001082b */
[----:B------:R-:W-:Y:S01]  /*5370*/  F2FP.F16.F32.PACK_AB R41, R73, R76 ;  /* 0x0000004c4929723e */ /* 0x000fe200000000ff */
[----:B------:R-:W-:Y:S01]  /*5380*/  FFMA.FTZ R42, R42, R169, R65 ;  /* 0x000000a92a2a7223 */ /* 0x000fe20000010041 */
[----:B------:R-:W-:-:S04]  /*5390*/  F2FP.F16.F32.PACK_AB R40, R66, R67 ;  /* 0x000000434228723e */ /* 0x000fc800000000ff */
[----:B------:R-:W-:Y:S01]  /*53a0*/  F2FP.F16.F32.PACK_AB R42, R42, R43 ;  /* 0x0000002b2a2a723e */ /* 0x000fe200000000ff */
[----:B------:R-:W-:-:S07]  /*53b0*/  IMAD.MOV.U32 R43, RZ, RZ, R75 ;  /* 0x000000ffff2b7224 */ /* 0x000fce00078e004b */
.L_x_501:
[----:B------:R-:W-:Y:S05]  /*53c0*/  BSYNC B3 ;  /* 0x0000000000037941 */ /* 0x000fea0003800000 */
.L_x_500:
[----:B------:R-:W-:Y:S01]  /*53d0*/  ULDC.64 UR4, c[0x0][0x2d8] ;  /* 0x0000b60000047ab9 */ /* 0x000fe20000000a00 */
[----:B------:R-:W-:Y:S01]  /*53e0*/  ULDC.64 UR6, c[0x0][0x208] ;  /* 0x0000820000067ab9 */ /* 0x000fe20000000a00 */
[----:B------:R-:W-:-:S04]  /*53f0*/  LEA R64, P3, R70, UR4, 0x1 ;  /* 0x0000000446407c11 */ /* 0x000fc8000f8608ff */
[----:B------:R-:W-:-:S05]  /*5400*/  LEA.HI.X R65, R70, UR5, R71, 0x1, P3 ;  /* 0x0000000546417c11 */ /* 0x000fca00098f0c47 */
[----:B--2---:R4:W-:Y:S04]  /*5410*/  STG.E.128 desc[UR6][R64.64], R40 ;  /* 0x0000002840007986 */ /* 0x0049e8000c101d06 */
.L_x_499:
[----:B------:R-:W-:Y:S05]  /*5420*/  BSYNC B2 ;  /* 0x0000000000027941 */ /* 0x000fea0003800000 */
.L_x_498:
[----:B------:R-:W-:Y:S05]  /*5430*/  @P1 BRA `(.L_x_497) ;  /* 0x0000000000d41947 */ /* 0x000fea0003800000 */
[----:B-1234-:R1:W2:Y:S01]  /*5440*/  LDS.128 R40, [R5+0x26c00] ;  /* 0x026c000005287984 */ /* 0x01e2a20000000c00 */
        /* <DEDUP_REMOVED lines=46> */
.L_x_503:
[----:B------:R-:W-:Y:S05]  /*5730*/  BSYNC B2 ;  /* 0x0000000000027941 */ /* 0x000fea0003800000 */
.L_x_502:
[----:B------:R-:W-:Y:S01]  /*5740*/  ULDC.64 UR4, c[0x0][0x2d8] ;  /* 0x0000b60000047ab9 */ /* 0x000fe20000000a00 */
[----:B------:R-:W-:Y:S01]  /*5750*/  ULDC.64 UR6, c[0x0][0x208] ;  /* 0x0000820000067ab9 */ /* 0x000fe20000000a00 */
[----:B------:R-:W-:-:S04]  /*5760*/  LEA R60, P3, R69, UR4, 0x1 ;  /* 0x00000004453c7c11 */ /* 0x000fc8000f8608ff */
[----:B------:R-:W-:-:S05]  /*5770*/  LEA.HI.X R61, R69, UR5, R68, 0x1, P3 ;  /* 0x00000005453d7c11 */ /* 0x000fca00098f0c44 */
[----:B--2---:R1:W-:Y:S04]  /*5780*/  STG.E.128 desc[UR6][R60.64], R40 ;  /* 0x000000283c007986 */ /* 0x0043e8000c101d06 */
.L_x_497:
[----:B------:R-:W-:Y:S05]  /*5790*/  BSYNC B1 ;  /* 0x0000000000017941 */ /* 0x000fea0003800000 */
.L_x_496:
        /* <DEDUP_REMOVED lines=9> */
[----:B------:R-:W-:Y:S03]  /*5830*/  BSSY B3, `(.L_x_508) ;  /* 0x000002d000037945 */ /* 0x000fe60003800000 */
[----:B------:R-:W-:Y:S02]  /*5840*/  IADD3.X R68, R70, R15, RZ, P3, !PT ;  /* 0x0000000f46447210 */ /* 0x000fe40001ffe4ff */
        /* <DEDUP_REMOVED lines=13> */
[CC--:B------:R-:W-:Y:S01]  /*5920*/  FMUL.FTZ R64, R42.reuse, R59.reuse ;  /* 0x0000003b2a407220 */ /* 0x0c0fe20000410000 */
[C---:B------:R-:W-:Y:S01]  /*5930*/  FMUL.FTZ R59, R41.reuse, R59 ;  /* 0x0000003b293b7220 */ /* 0x040fe20000410000 */
[----:B------:R-:W-:Y:S02]  /*5940*/  HADD2.F32 R43, -RZ, R43.H0_H0 ;  /* 0x2000002bff2b7230 */ /* 0x000fe40000004100 */
[-C--:B------:R-:W-:Y:S01]  /*5950*/  FFMA.FTZ R64, R41, R58.reuse, -R64 ;  /* 0x0000003a29407223 */ /* 0x080fe20000010840 */
[----:B------:R-:W-:Y:S01]  /*5960*/  FFMA.FTZ R61, R42, R58, R59 ;  /* 0x0000003a2a3d7223 */ /* 0x000fe2000001003b */
[----:B------:R-:W-:Y:S02]  /*5970*/  HADD2.F32 R60, -RZ, R60.H0_H0 ;  /* 0x2000003cff3c7230 */ /* 0x000fe40000004100 */
[----:B------:R-:W-:Y:S01]  /*5980*/  FMUL.FTZ R66, R57, R62 ;  /* 0x0000003e39427220 */ /* 0x000fe20000410000 */
[----:B------:R-:W-:-:S02]  /*5990*/  HADD2.F32 R58, -RZ, R183.H0_H0 ;  /* 0x200000b7ff3a7230 */ /* 0x000fc40000004100 */
[C---:B------:R-:W-:Y:S01]  /*59a0*/  FMUL.FTZ R62, R43.reuse, R62 ;  /* 0x0000003e2b3e7220 */ /* 0x040fe20000410000 */
[----:B------:R-:W-:Y:S02]  /*59b0*/  HADD2.F32 R183, -RZ, R183.H1_H1 ;  /* 0x300000b7ffb77230 */ /* 0x000fe40000004100 */
[-C--:B------:R-:W-:Y:S01]  /*59c0*/  FFMA.FTZ R66, R43, R60.reuse, -R66 ;  /* 0x0000003c2b427223 */ /* 0x080fe20000010842 */
[----:B------:R-:W-:Y:S02]  /*59d0*/  HADD2.F32 R41, -RZ, R40.H1_H1 ;  /* 0x30000028ff297230 */ /* 0x000fe40000004100 */
[----:B------:R-:W-:Y:S01]  /*59e0*/  FFMA.FTZ R65, R57, R60, R62 ;  /* 0x0000003c39417223 */ /* 0x000fe2000001003e */
[----:B------:R-:W-:Y:S02]  /*59f0*/  HADD2.F32 R42, -RZ, R56.H1_H1 ;  /* 0x30000038ff2a7230 */ /* 0x000fe40000004100 */
[----:B------:R-:W-:Y:S02]  /*5a00*/  HADD2.F32 R40, -RZ, R40.H0_H0 ;  /* 0x20000028ff287230 */ /* 0x000fe40000004100 */
[----:B------:R-:W-:Y:S01]  /*5a10*/  FMUL.FTZ R59, R41, R58 ;  /* 0x0000003a293b7220 */ /* 0x000fe20000410000 */
[----:B------:R-:W-:-:S02]  /*5a20*/  HADD2.F32 R56, -RZ, R56.H0_H0 ;  /* 0x20000038ff387230 */ /* 0x000fc40000004100 */
[-C--:B------:R-:W-:Y:S01]  /*5a30*/  FMUL.FTZ R63, R42, R183.reuse ;  /* 0x000000b72a3f7220 */ /* 0x080fe20000410000 */
[--C-:B------:R-:W-:Y:S02]  /*5a40*/  HADD2.F32 R43, -RZ, R180.reuse.H0_H0 ;  /* 0x200000b4ff2b7230 */ /* 0x100fe40000004100 */
[----:B------:R-:W-:Y:S01]  /*5a50*/  FMUL.FTZ R58, R40, R58 ;  /* 0x0000003a283a7220 */ /* 0x000fe20000410000 */
[----:B------:R-:W-:Y:S02]  /*5a60*/  HADD2.F32 R57, -RZ, R180.H1_H1 ;  /* 0x300000b4ff397230 */ /* 0x000fe40000004100 */
        /* <DEDUP_REMOVED lines=9> */
.L_x_509:
[----:B------:R-:W-:Y:S05]  /*5b00*/  BSYNC B3 ;  /* 0x0000000000037941 */ /* 0x000fea0003800000 */
.L_x_508:
[----:B------:R-:W-:Y:S01]  /*5b10*/  ULDC.64 UR4, c[0x0][0x2d8] ;  /* 0x0000b60000047ab9 */ /* 0x000fe20000000a00 */
[----:B------:R-:W-:Y:S01]  /*5b20*/  ULDC.64 UR6, c[0x0][0x208] ;  /* 0x0000820000067ab9 */ /* 0x000fe20000000a00 */
[----:B------:R-:W-:-:S04]  /*5b30*/  LEA R56, P3, R67, UR4, 0x1 ;  /* 0x0000000443387c11 */ /* 0x000fc8000f8608ff */
[----:B------:R-:W-:-:S05]  /*5b40*/  LEA.HI.X R57, R67, UR5, R68, 0x1, P3 ;  /* 0x0000000543397c11 */ /* 0x000fca00098f0c44 */
[----:B--2---:R4:W-:Y:S04]  /*5b50*/  STG.E.128 desc[UR6][R56.64], R40 ;  /* 0x0000002838007986 */ /* 0x0049e8000c101d06 */
.L_x_507:
[----:B------:R-:W-:Y:S05]  /*5b60*/  BSYNC B2 ;  /* 0x0000000000027941 */ /* 0x000fea0003800000 */
.L_x_506:
        /* <DEDUP_REMOVED lines=29> */
[----:B------:R-:W-:Y:S02]  /*5d40*/  HADD2.F32 R53, -RZ, R173.H0_H0 ;  /* 0x200000adff357230 */ /* 0x000fe40000004100 */
[----:B------:R-:W-:Y:S01]  /*5d50*/  FFMA.FTZ R62, R43, R56, -R62 ;  /* 0x000000382b3e7223 */ /* 0x000fe2000001083e */
[----:B------:R-:W-:Y:S02]  /*5d60*/  HADD2.F32 R55, -RZ, R174.H1_H1 ;  /* 0x300000aeff377230 */ /* 0x000fe40000004100 */
[--C-:B------:R-:W-:Y:S02]  /*5d70*/  HADD2.F32 R42, -RZ, R52.reuse.H1_H1 ;  /* 0x30000034ff2a7230 */ /* 0x100fe40000004100 */
[----:B------:R-:W-:Y:S01]  /*5d80*/  FMUL.FTZ R57, R41, R53 ;  /* 0x0000003529397220 */ /* 0x000fe20000410000 */
[----:B------:R-:W-:-:S02]  /*5d90*/  HADD2.F32 R52, -RZ, R52.H0_H0 ;  /* 0x20000034ff347230 */ /* 0x000fc40000004100 */
[----:B------:R-:W-:Y:S01]  /*5da0*/  FMUL.FTZ R54, R40, R53 ;  /* 0x0000003528367220 */ /* 0x000fe20000410000 */
[----:B------:R-:W-:Y:S02]  /*5db0*/  HADD2.F32 R43, -RZ, R174.H0_H0 ;  /* 0x200000aeff2b7230 */ /* 0x000fe40000004100 */
[-C--:B------:R-:W-:Y:S01]  /*5dc0*/  FMUL.FTZ R53, R42, R55.reuse ;  /* 0x000000372a357220 */ /* 0x080fe20000410000 */
        /* <DEDUP_REMOVED lines=10> */
.L_x_511:
[----:B------:R-:W-:Y:S05]  /*5e70*/  BSYNC B2 ;  /* 0x0000000000027941 */ /* 0x000fea0003800000 */
.L_x_510:
[----:B------:R-:W-:Y:S01]  /*5e80*/  ULDC.64 UR4, c[0x0][0x2d8] ;  /* 0x0000b60000047ab9 */ /* 0x000fe20000000a00 */
[----:B------:R-:W-:Y:S01]  /*5e90*/  ULDC.64 UR6, c[0x0][0x208] ;  /* 0x0000820000067ab9 */ /* 0x000fe20000000a00 */
[----:B------:R-:W-:-:S04]  /*5ea0*/  LEA R52, P3, R63, UR4, 0x1 ;  /* 0x000000043f347c11 */ /* 0x000fc8000f8608ff */
[----:B------:R-:W-:-:S05]  /*5eb0*/  LEA.HI.X R53, R63, UR5, R64, 0x1, P3 ;  /* 0x000000053f357c11 */ /* 0x000fca00098f0c40 */
[----:B--2---:R1:W-:Y:S04]  /*5ec0*/  STG.E.128 desc[UR6][R52.64], R40 ;  /* 0x0000002834007986 */ /* 0x0043e8000c101d06 */
.L_x_505:
[----:B------:R-:W-:Y:S05]  /*5ed0*/  BSYNC B1 ;  /* 0x0000000000017941 */ /* 0x000fea0003800000 */
.L_x_504:
[----:B------:R-:W-:Y:S05]  /*5ee0*/  @P5 BRA `(.L_x_512) ;  /* 0x0000005000645947 */ /* 0x000fea0003800000 */
[----:B------:R-:W-:Y:S01]  /*5ef0*/  IADD3 R132, P3, P4, R141, R132, R16 ;  /* 0x000000848d847210 */ /* 0x000fe20007c7e010 */
[----:B------:R-:W-:Y:S03]  /*5f00*/  BSSY B1, `(.L_x_513) ;  /* 0x0000038000017945 */ /* 0x000fe60003800000 */
[----:B------:R-:W-:Y:S01]  /*5f10*/  IADD3.X R88, R140, R88, R17, P3, P4 ;  /* 0x000000588c587210 */ /* 0x000fe20001fe8411 */
[----:B------:R-:W-:Y:S08]  /*5f20*/  @P0 BRA `(.L_x_514) ;  /* 0x0000000000d40947 */ /* 0x000ff00003800000 */
[----:B-1234-:R1:W2:Y:S01]  /*5f30*/  LDS.128 R40, [R5+0x23400] ;  /* 0x0234000005287984 */ /* 0x01e2a20000000c00 */
[----:B------:R-:W-:Y:S01]  /*5f40*/  ISETP.GE.AND P4, PT, R18, R80, PT ;  /* 0x000000501200720c */ /* 0x000fe20003f86270 */
[----:B------:R-:W-:Y:S01]  /*5f50*/  BSSY B2, `(.L_x_515) ;  /* 0x000002c000027945 */ /* 0x000fe20003800000 */
[----:B------:R-:W-:-:S11]  /*5f60*/  IADD3 R59, P3, R132, R98, RZ ;  /* 0x00000062843b7210 */ /* 0x000fd60007f7e0ff */
[----:B-1----:R-:W-:Y:S05]  /*5f70*/  @P4 BRA `(.L_x_516) ;  /* 0x0000000000a44947 */ /* 0x002fea0003800000 */
[--C-:B------:R-:W-:Y:S02]  /*5f80*/  SHF.R.U64 R53, R48, 0x10, R49.reuse ;  /* 0x0000001030357819 */ /* 0x100fe40000001231 */
        /* <DEDUP_REMOVED lines=9> */
[----:B------:R-:W-:Y:S02]  /*6020*/  HADD2.F32 R54, -RZ, R54.H0_H0 ;  /* 0x20000036ff367230 */ /* 0x000fe40000004100 */
[-C--:B------:R-:W-:Y:S01]  /*6030*/  FMUL.FTZ R56, R42, R51.reuse ;  /* 0x000000332a387220 */ /* 0x080fe20000410000 */
[--C-:B------:R-:W-:Y:S02]  /*6040*/  HADD2.F32 R49, -RZ, R43.reuse.H1_H1 ;  /* 0x3000002bff317230 */ /* 0x100fe40000004100 */
[C---:B------:R-:W-:Y:S01]  /*6050*/  FMUL.FTZ R51, R41.reuse, R51 ;  /* 0x0000003329337220 */ /* 0x040fe20000410000 */
[----:B------:R-:W-:Y:S02]  /*6060*/  HADD2.F32 R43, -RZ, R43.H0_H0 ;  /* 0x2000002bff2b7230 */ /* 0x000fe40000004100 */
[----:B------:R-:W-:Y:S01]  /*6070*/  FFMA.FTZ R56, R41, R50, -R56 ;  /* 0x0000003229387223 */ /* 0x000fe20000010838 */
[----:B------:R-:W-:-:S02]  /*6080*/  HADD2.F32 R41, -RZ, R40.H1_H1 ;  /* 0x30000028ff297230 */ /* 0x000fc40000004100 */
[----:B------:R-:W-:Y:S01]  /*6090*/  FFMA.FTZ R53, R42, R50, R51 ;  /* 0x000000322a357223 */ /* 0x000fe20000010033 */
[-C--:B------:R-:W-:Y:S01]  /*60a0*/  FMUL.FTZ R58, R49, R54.reuse ;  /* 0x00000036313a7220 */ /* 0x080fe20000410000 */
[--C-:B------:R-:W-:Y:S02]  /*60b0*/  HADD2.F32 R50, -RZ, R175.reuse.H0_H0 ;  /* 0x200000afff327230 */ /* 0x100fe40000004100 */
[C---:B------:R-:W-:Y:S01]  /*60c0*/  FMUL.FTZ R54, R43.reuse, R54 ;  /* 0x000000362b367220 */ /* 0x040fe20000410000 */
[----:B------:R-:W-:Y:S02]  /*60d0*/  HADD2.F32 R175, -RZ, R175.H1_H1 ;  /* 0x300000afffaf7230 */ /* 0x000fe40000004100 */
[-C--:B------:R-:W-:Y:S01]  /*60e0*/  FFMA.FTZ R58, R43, R52.reuse, -R58 ;  /* 0x000000342b3a7223 */ /* 0x080fe2000001083a */
[----:B------:R-:W-:Y:S02]  /*60f0*/  HADD2.F32 R42, -RZ, R48.H1_H1 ;  /* 0x30000030ff2a7230 */ /* 0x000fe40000004100 */
[----:B------:R-:W-:Y:S01]  /*6100*/  FFMA.FTZ R57, R49, R52, R54 ;  /* 0x0000003431397223 */ /* 0x000fe20000010036 */
[----:B------:R-:W-:-:S02]  /*6110*/  HADD2.F32 R40, -RZ, R40.H0_H0 ;  /* 0x20000028ff287230 */ /* 0x000fc40000004100 */
[CC--:B------:R-:W-:Y:S01]  /*6120*/  FMUL.FTZ R51, R41.reuse, R50.reuse ;  /* 0x0000003229337220 */ /* 0x0c0fe20000410000 */
[----:B------:R-:W-:Y:S02]  /*6130*/  HADD2.F32 R48, -RZ, R48.H0_H0 ;  /* 0x20000030ff307230 */ /* 0x000fe40000004100 */
        /* <DEDUP_REMOVED lines=13> */
.L_x_516:
[----:B------:R-:W-:Y:S05]  /*6210*/  BSYNC B2 ;  /* 0x0000000000027941 */ /* 0x000fea0003800000 */
.L_x_515:
[----:B------:R-:W-:Y:S01]  /*6220*/  ULDC.64 UR4, c[0x0][0x2d8] ;  /* 0x0000b60000047ab9 */ /* 0x000fe20000000a00 */
[----:B------:R-:W-:Y:S01]  /*6230*/  IMAD.X R50, R88, 0x1, R15, P3 ;  /* 0x0000000158327824 */ /* 0x000fe200018e060f */
[----:B------:R-:W-:Y:S01]  /*6240*/  LEA R48, P3, R59, UR4, 0x1 ;  /* 0x000000043b307c11 */ /* 0x000fe2000f8608ff */
[----:B------:R-:W-:-:S03]  /*6250*/  ULDC.64 UR6, c[0x0][0x208] ;  /* 0x0000820000067ab9 */ /* 0x000fc60000000a00 */
[----:B------:R-:W-:-:S05]  /*6260*/  LEA.HI.X R49, R59, UR5, R50, 0x1, P3 ;  /* 0x000000053b317c11 */ /* 0x000fca00098f0c32 */
[----:B--2---:R1:W-:Y:S04]  /*6270*/  STG.E.128 desc[UR6][R48.64], R40 ;  /* 0x0000002830007986 */ /* 0x0043e8000c101d06 */
.L_x_514:
[----:B------:R-:W-:Y:S05]  /*6280*/  BSYNC B1 ;  /* 0x0000000000017941 */ /* 0x000fea0003800000 */
.L_x_513:
[----:B------:R-:W-:Y:S05]  /*6290*/  @P1 BRA `(.L_x_512) ;  /* 0x0000004c00781947 */ /* 0x000fea0003800000 */
[----:B-1234-:R1:W2:Y:S01]  /*62a0*/  LDS.128 R40, [R5+0x28c00] ;  /* 0x028c000005287984 */ /* 0x01e2a20000000c00 */
[----:B------:R-:W-:Y:S01]  /*62b0*/  ISETP.GE.AND P4, PT, R221, R80, PT ;  /* 0x00000050dd00720c */ /* 0x000fe20003f86270 */
[----:B------:R-:W-:Y:S01]  /*62c0*/  BSSY B1, `(.L_x_517) ;  /* 0x000002c000017945 */ /* 0x000fe20003800000 */
[----:B------:R-:W-:-:S11]  /*62d0*/  IADD3 R55, P3, R132, R13, RZ ;  /* 0x0000000d84377210 */ /* 0x000fd60007f7e0ff */
        /* <DEDUP_REMOVED lines=42> */
.L_x_518:
[----:B------:R-:W-:Y:S05]  /*6580*/  BSYNC B1 ;  /* 0x0000000000017941 */ /* 0x000fea0003800000 */
.L_x_517:
[----:B------:R-:W-:Y:S01]  /*6590*/  ULDC.64 UR4, c[0x0][0x2d8] ;  /* 0x0000b60000047ab9 */ /* 0x000fe20000000a00 */
[----:B------:R-:W-:Y:S01]  /*65a0*/  IMAD.X R88, R88, 0x1, R8, P3 ;  /* 0x0000000158587824 */ /* 0x000fe200018e0608 */
[----:B------:R-:W-:Y:S01]  /*65b0*/  LEA R44, P3, R55, UR4, 0x1 ;  /* 0x00000004372c7c11 */ /* 0x000fe2000f8608ff */
[----:B------:R-:W-:-:S03]  /*65c0*/  ULDC.64 UR6, c[0x0][0x208] ;  /* 0x0000820000067ab9 */ /* 0x000fc60000000a00 */
[----:B------:R-:W-:-:S05]  /*65d0*/  LEA.HI.X R45, R55, UR5, R88, 0x1, P3 ;  /* 0x00000005372d7c11 */ /* 0x000fca00098f0c58 */
[----:B--2---:R1:W-:Y:S01]  /*65e0*/  STG.E.128 desc[UR6][R44.64], R40 ;  /* 0x000000282c007986 */ /* 0x0043e2000c101d06 */
[----:B------:R-:W-:Y:S05]  /*65f0*/  BRA `(.L_x_512) ;  /* 0x0000004800a07947 */ /* 0x000fea0003800000 */
.L_x_456:
[----:B------:R-:W-:Y:S01]  /*6600*/  ISETP.GE.AND P4, PT, R223, R4, PT ;  /* 0x00000004df00720c */ /* 0x000fe20003f86270 */
[----:B------:R-:W-:-:S03]  /*6610*/  ULDC.64 UR4, c[0x0][0x208] ;  /* 0x0000820000047ab9 */ /* 0x000fc60000000a00 */
[----:B------:R-:W-:-:S13]  /*6620*/  ISETP.GE.OR P4, PT, R16, R80, P4 ;  /* 0x000000501000720c */ /* 0x000fda0002786670 */
[----:B------:R-:W-:Y:S01]  /*6630*/  @!P4 IADD3 R46, P2, P3, R104, R92, R35 ;  /* 0x0000005c682ec210 */ /* 0x000fe20007b5e023 */
[----:B------:R-:W0:Y:S03]  /*6640*/  @!P4 LDC.64 R56, c[0x0][0x3c8] ;  /* 0x0000f200ff38cb82 */ /* 0x000e260000000a00 */
[----:B------:R-:W-:Y:S02]  /*6650*/  @!P4 IADD3.X R47, R27, R3, R38, P2, P3 ;  /* 0x000000031b2fc210 */ /* 0x000fe400017e6426 */
[----:B------:R-:W-:-:S03]  /*6660*/  @!P4 IADD3 R44, P2, P3, R110, R90, R30 ;  /* 0x0000005a6e2cc210 */ /* 0x000fc60007b5e01e */
[----:B------:R-:W1:Y:S01]  /*6670*/  @!P4 LDC.64 R58, c[0x0][0x3e0] ;  /* 0x0000f800ff3acb82 */ /* 0x000e620000000a00 */
[----:B------:R-:W-:Y:S02]  /*6680*/  @!P4 IADD3.X R45, R21, R0, R32, P2, P3 ;  /* 0x00000000152dc210 */ /* 0x000fe400017e6420 */
[----:B------:R-:W-:-:S04]  /*6690*/  ISETP.GE.AND P3, PT, R222, R4, PT ;  /* 0x00000004de00720c */ /* 0x000fc80003f66270 */
[----:B------:R-:W-:-:S13]  /*66a0*/  ISETP.GE.OR P3, PT, R16, R80, P3 ;  /* 0x000000501000720c */ /* 0x000fda0001f66670 */
[----:B------:R-:W-:Y:S01]  /*66b0*/  @!P3 IADD3 R42, P2, P5, R104, R34, R92 ;  /* 0x00000022682ab210 */ /* 0x000fe20007d5e05c */
[----:B------:R-:W2:Y:S03]  /*66c0*/  @!P3 LDC.64 R64, c[0x0][0x3c8] ;  /* 0x0000f200ff40bb82 */ /* 0x000ea60000000a00 */
[----:B------:R-:W-:Y:S02]  /*66d0*/  @!P3 IADD3.X R43, R27, R37, R3, P2, P5 ;  /* 0x000000251b2bb210 */ /* 0x000fe400017ea403 */
[----:B------:R-:W-:-:S03]  /*66e0*/  @!P3 IADD3 R40, P2, P5, R110, R29, R90 ;  /* 0x0000001d6e28b210 */ /* 0x000fc60007d5e05a */
[----:B------:R-:W3:Y:S01]  /*66f0*/  @!P3 LDC.64 R66, c[0x0][0x3e0] ;  /* 0x0000f800ff42bb82 */ /* 0x000ee20000000a00 */
[----:B------:R-:W-:Y:S02]  /*6700*/  @!P3 IADD3.X R41, R21, R31, R0, P2, P5 ;  /* 0x0000001f1529b210 */ /* 0x000fe400017ea400 */
[----:B------:R-:W-:-:S04]  /*6710*/  ISETP.GE.AND P2, PT, R225, R4, PT ;  /* 0x00000004e100720c */ /* 0x000fc80003f46270 */
[----:B------:R-:W-:-:S13]  /*6720*/  ISETP.GE.OR P2, PT, R16, R80, P2 ;  /* 0x000000501000720c */ /* 0x000fda0001746670 */
[----:B------:R-:W-:Y:S01]  /*6730*/  @!P2 IADD3 R70, P5, P6, R104, R33, R92 ;  /* 0x000000216846a210 */ /* 0x000fe20007ebe05c */
[----:B------:R-:W4:Y:S03]  /*6740*/  @!P2 LDC.64 R72, c[0x0][0x3c8] ;  /* 0x0000f200ff48ab82 */ /* 0x000f260000000a00 */
[----:B------:R-:W-:Y:S02]  /*6750*/  @!P2 IADD3.X R71, R27, R36, R3, P5, P6 ;  /* 0x000000241b47a210 */ /* 0x000fe40002fec403 */
[----:B------:R-:W-:-:S03]  /*6760*/  @!P2 IADD3 R68, P5, P6, R110, R121, R90 ;  /* 0x000000796e44a210 */ /* 0x000fc60007ebe05a */
[----:B------:R-:W4:Y:S01]  /*6770*/  @!P2 LDC.64 R74, c[0x0][0x3e0] ;  /* 0x0000f800ff4aab82 */ /* 0x000f220000000a00 */
[----:B------:R-:W-:Y:S02]  /*6780*/  @!P2 IADD3.X R69, R21, R120, R0, P5, P6 ;  /* 0x000000781545a210 */ /* 0x000fe40002fec400 */
[----:B------:R-:W-:-:S04]  /*6790*/  ISETP.GE.AND P5, PT, R22, R4, PT ;  /* 0x000000041600720c */ /* 0x000fc80003fa6270 */
[----:B------:R-:W-:-:S13]  /*67a0*/  ISETP.GE.OR P5, PT, R16, R80, P5 ;  /* 0x000000501000720c */ /* 0x000fda0002fa6670 */
[----:B------:R-:W0:Y:S01]  /*67b0*/  @!P5 LDC.64 R48, c[0x0][0x3c8] ;  /* 0x0000f200ff30db82 */ /* 0x000e220000000a00 */
[----:B------:R-:W-:-:S04]  /*67c0*/  @!P5 IADD3 R50, P6, R104, R92, RZ ;  /* 0x0000005c6832d210 */ /* 0x000fc80007fde0ff */
[----:B------:R-:W-:Y:S02]  /*67d0*/  @!P5 IADD3.X R51, R3, R27, RZ, P6, !PT ;  /* 0x0000001b0333d210 */ /* 0x000fe400037fe4ff */
[----:B0-----:R-:W-:-:S04]  /*67e0*/  @!P5 LEA R48, P6, R50, R48, 0x1 ;  /* 0x000000303230d211 */ /* 0x001fc800078c08ff */
[----:B------:R-:W-:Y:S02]  /*67f0*/  @!P5 LEA.HI.X R49, R50, R49, R51, 0x1, P6 ;  /* 0x000000313231d211 */ /* 0x000fe400030f0c33 */
[----:B------:R-:W0:Y:S01]  /*6800*/  @!P5 LDC.64 R50, c[0x0][0x3e0] ;  /* 0x0000f800ff32db82 */ /* 0x000e220000000a00 */
[----:B------:R-:W-:-:S05]  /*6810*/  @!P5 IADD3 R52, P6, R110, R90, RZ ;  /* 0x0000005a6e34d210 */ /* 0x000fca0007fde0ff */
[----:B------:R-:W-:Y:S01]  /*6820*/  @!P5 IMAD.X R53, R0, 0x1, R21, P6 ;  /* 0x000000010035d824 */ /* 0x000fe200030e0615 */
[----:B0-----:R-:W-:-:S04]  /*6830*/  @!P5 LEA R50, P6, R52, R50, 0x1 ;  /* 0x000000323432d211 */ /* 0x001fc800078c08ff */
[----:B------:R-:W-:Y:S02]  /*6840*/  @!P5 LEA.HI.X R51, R52, R51, R53, 0x1, P6 ;  /* 0x000000333433d211 */ /* 0x000fe400030f0c35 */
[----:B------:R-:W-:-:S04]  /*6850*/  @!P4 LEA R56, P6, R46, R56, 0x1 ;  /* 0x000000382e38c211 */ /* 0x000fc800078c08ff */
[----:B------:R-:W-:Y:S02]  /*6860*/  @!P4 LEA.HI.X R57, R46, R57, R47, 0x1, P6 ;  /* 0x000000392e39c211 */ /* 0x000fe400030f0c2f */
[----:B------:R-:W-:Y:S02]  /*6870*/  CS2R R46, SRZ ;  /* 0x00000000002e7805 */ /* 0x000fe4000001ff00 */
[----:B-1----:R-:W-:-:S04]  /*6880*/  @!P4 LEA R58, P6, R44, R58, 0x1 ;  /* 0x0000003a2c3ac211 */ /* 0x002fc800078c08ff */
[----:B------:R-:W-:Y:S02]  /*6890*/  @!P4 LEA.HI.X R59, R44, R59, R45, 0x1, P6 ;  /* 0x0000003b2c3bc211 */ /* 0x000fe400030f0c2d */
[----:B------:R-:W-:Y:S02]  /*68a0*/  CS2R R44, SRZ ;  /* 0x00000000002c7805 */ /* 0x000fe4000001ff00 */
[----:B--2---:R-:W-:-:S04]  /*68b0*/  @!P3 LEA R64, P6, R42, R64, 0x1 ;  /* 0x000000402a40b211 */ /* 0x004fc800078c08ff */
[----:B------:R-:W-:Y:S02]  /*68c0*/  @!P3 LEA.HI.X R65, R42, R65, R43, 0x1, P6 ;  /* 0x000000412a41b211 */ /* 0x000fe400030f0c2b */
[----:B------:R-:W-:Y:S02]  /*68d0*/  CS2R R42, SRZ ;  /* 0x00000000002a7805 */ /* 0x000fe4000001ff00 */
[C---:B---3--:R-:W-:Y:S01]  /*68e0*/  @!P3 LEA R66, P6, R40.reuse, R66, 0x1 ;  /* 0x000000422842b211 */ /* 0x048fe200078c08ff */
[----:B------:R0:W5:Y:S03]  /*68f0*/  @!P5 LDG.E.128 R44, desc[UR4][R50.64] ;  /* 0x00000004322cd981 */ /* 0x000166000c1e1d00 */
[----:B------:R-:W-:Y:S02]  /*6900*/  @!P3 LEA.HI.X R67, R40, R67, R41, 0x1, P6 ;  /* 0x000000432843b211 */ /* 0x000fe400030f0c29 */
[----:B------:R-:W-:-:S02]  /*6910*/  CS2R R40, SRZ ;  /* 0x0000000000287805 */ /* 0x000fc4000001ff00 */
[----:B------:R-:W-:Y:S02]  /*6920*/  CS2R R54, SRZ ;  /* 0x0000000000367805 */ /* 0x000fe4000001ff00 */
[----:B------:R-:W-:Y:S02]  /*6930*/  CS2R R52, SRZ ;  /* 0x0000000000347805 */ /* 0x000fe4000001ff00 */
[----:B------:R1:W5:Y:S01]  /*6940*/  @!P5 LDG.E.128 R40, desc[UR4][R48.64] ;  /* 0x000000043028d981 */ /* 0x000362000c1e1d00 */
[----:B0-----:R-:W-:Y:S02]  /*6950*/  CS2R R50, SRZ ;  /* 0x0000000000327805 */ /* 0x001fe4000001ff00 */
[----:B------:R-:W-:Y:S02]  /*6960*/  CS2R R62, SRZ ;  /* 0x00000000003e7805 */ /* 0x000fe4000001ff00 */
[----:B------:R-:W-:Y:S01]  /*6970*/  CS2R R60, SRZ ;  /* 0x00000000003c7805 */ /* 0x000fe2000001ff00 */
[----:B------:R0:W5:Y:S05]  /*6980*/  @!P4 LDG.E.128 R52, desc[UR4][R58.64] ;  /* 0x000000043a34c981 */ /* 0x00016a000c1e1d00 */
[----:B------:R-:W5:Y:S01]  /*6990*/  @!P3 LDG.E.128 R60, desc[UR4][R66.64] ;  /* 0x00000004423cb981 */ /* 0x000f62000c1e1d00 */
[----:B-1----:R-:W-:-:S02]  /*69a0*/  CS2R R48, SRZ ;  /* 0x0000000000307805 */ /* 0x002fc4000001ff00 */
[----:B0-----:R-:W-:-:S04]  /*69b0*/  CS2R R58, SRZ ;  /* 0x00000000003a7805 */ /* 0x001fc8000001ff00 */
[----:B------:R0:W5:Y:S02]  /*69c0*/  @!P4 LDG.E.128 R48, desc[UR4][R56.64] ;  /* 0x000000043830c981 */ /* 0x000164000c1e1d00 */
[----:B0-----:R-:W-:-:S06]  /*69d0*/  CS2R R56, SRZ ;  /* 0x0000000000387805 */ /* 0x001fcc000001ff00 */
[----:B------:R0:W5:Y:S01]  /*69e0*/  @!P3 LDG.E.128 R56, desc[UR4][R64.64] ;  /* 0x000000044038b981 */ /* 0x000162000c1e1d00 */
[----:B----4-:R-:W-:-:S04]  /*69f0*/  @!P2 LEA R72, P3, R70, R72, 0x1 ;  /* 0x000000484648a211 */ /* 0x010fc800078608ff */
[----:B------:R-:W-:Y:S02]  /*6a00*/  @!P2 LEA.HI.X R73, R70, R73, R71, 0x1, P3 ;  /* 0x000000494649a211 */ /* 0x000fe400018f0c47 */
[----:B------:R-:W-:-:S04]  /*6a10*/  @!P2 LEA R74, P3, R68, R74, 0x1 ;  /* 0x0000004a444aa211 */ /* 0x000fc800078608ff */
[----:B------:R-:W-:Y:S02]  /*6a20*/  @!P2 LEA.HI.X R75, R68, R75, R69, 0x1, P3 ;  /* 0x0000004b444ba211 */ /* 0x000fe400018f0c45 */
[----:B------:R-:W-:-:S04]  /*6a30*/  ISETP.GE.AND P3, PT, R224, R4, PT ;  /* 0x00000004e000720c */ /* 0x000fc80003f66270 */
[----:B------:R-:W-:Y:S02]  /*6a40*/  ISETP.GE.OR P3, PT, R16, R80, P3 ;  /* 0x000000501000720c */ /* 0x000fe40001f66670 */
[----:B------:R-:W-:Y:S02]  /*6a50*/  CS2R R66, SRZ ;  /* 0x0000000000427805 */ /* 0x000fe4000001ff00 */
[----:B0-----:R-:W-:Y:S02]  /*6a60*/  CS2R R64, SRZ ;  /* 0x0000000000407805 */ /* 0x001fe4000001ff00 */
[----:B------:R-:W-:Y:S02]  /*6a70*/  CS2R R70, SRZ ;  /* 0x0000000000467805 */ /* 0x000fe4000001ff00 */
[----:B------:R-:W-:Y:S01]  /*6a80*/  CS2R R68, SRZ ;  /* 0x0000000000447805 */ /* 0x000fe2000001ff00 */
[----:B------:R-:W-:Y:S01]  /*6a90*/  BSSY B1, `(.L_x_519) ;  /* 0x0000021000017945 */ /* 0x000fe20003800000 */
[----:B------:R0:W5:Y:S04]  /*6aa0*/  @!P2 LDG.E.128 R64, desc[UR4][R72.64] ;  /* 0x000000044840a981 */ /* 0x000168000c1e1d00 */
[----:B------:R1:W5:Y:S01]  /*6ab0*/  @!P2 LDG.E.128 R68, desc[UR4][R74.64] ;  /* 0x000000044a44a981 */ /* 0x000362000c1e1d00 */
[----:B------:R-:W-:-:S02]  /*6ac0*/  ISETP.GE.AND P2, PT, R226, R4, PT ;  /* 0x00000004e200720c */ /* 0x000fc40003f46270 */
[----:B------:R-:W-:Y:S02]  /*6ad0*/  CS2R R78, SRZ ;  /* 0x00000000004e7805 */ /* 0x000fe4000001ff00 */
[----:B------:R-:W-:Y:S02]  /*6ae0*/  CS2R R76, SRZ ;  /* 0x00000000004c7805 */ /* 0x000fe4000001ff00 */
[----:B------:R-:W-:Y:S02]  /*6af0*/  ISETP.GE.OR P2, PT, R16, R80, P2 ;  /* 0x000000501000720c */ /* 0x000fe40001746670 */
[----:B0-----:R-:W-:Y:S02]  /*6b00*/  CS2R R72, SRZ ;  /* 0x0000000000487805 */ /* 0x001fe4000001ff00 */
[----:B-1----:R-:W-:Y:S01]  /*6b10*/  CS2R R74, SRZ ;  /* 0x00000000004a7805 */ /* 0x002fe2000001ff00 */
[----:B------:R-:W-:Y:S08]  /*6b20*/  @P3 BRA `(.L_x_520) ;  /* 0x00000000005c3947 */ /* 0x000ff00003800000 */
[----:B------:R-:W0:Y:S01]  /*6b30*/  LDC.64 R76, c[0x0][0x3d8] ;  /* 0x0000f600ff4c7b82 */ /* 0x000e220000000a00 */
[----:B------:R-:W-:Y:S01]  /*6b40*/  IMAD.MOV.U32 R74, RZ, RZ, R92 ;  /* 0x000000ffff4a7224 */ /* 0x000fe200078e005c */
[----:B------:R-:W-:Y:S01]  /*6b50*/  MOV R78, R90 ;  /* 0x0000005a004e7202 */ /* 0x000fe20000000f00 */
[----:B------:R-:W-:Y:S01]  /*6b60*/  IMAD.MOV.U32 R75, RZ, RZ, R3 ;  /* 0x000000ffff4b7224 */ /* 0x000fe200078e0003 */
[----:B------:R-:W-:Y:S01]  /*6b70*/  ULDC.64 UR4, c[0x0][0x3c8] ;  /* 0x0000f20000047ab9 */ /* 0x000fe20000000a00 */
[----:B------:R-:W-:Y:S01]  /*6b80*/  IMAD.MOV.U32 R79, RZ, RZ, R0 ;  /* 0x000000ffff4f7224 */ /* 0x000fe200078e0000 */
[----:B------:R-:W-:Y:S01]  /*6b90*/  ULDC.64 UR6, c[0x0][0x3e0] ;  /* 0x0000f80000067ab9 */ /* 0x000fe20000000a00 */
[----:B------:R-:W-:Y:S01]  /*6ba0*/  ULDC.64 UR8, c[0x0][0x208] ;  /* 0x0000820000087ab9 */ /* 0x000fe20000000a00 */
[----:B------:R-:W1:Y:S01]  /*6bb0*/  LDC.64 R72, c[0x0][0x3e8] ;  /* 0x0000fa00ff487b82 */ /* 0x000e620000000a00 */
[----:B0-----:R-:W-:-:S04]  /*6bc0*/  IMAD.WIDE.U32 R74, R76, 0x60, R74 ;  /* 0x000000604c4a7825 */ /* 0x001fc800078e004a */
[----:B------:R-:W-:Y:S01]  /*6bd0*/  IMAD R77, R77, 0x60, RZ ;  /* 0x000000604d4d7824 */ /* 0x000fe200078e02ff */
[----:B------:R-:W-:Y:S01]  /*6be0*/  IADD3 R76, P3, R104, R74, RZ ;  /* 0x0000004a684c7210 */ /* 0x000fe20007f7e0ff */
[----:B-1----:R-:W-:-:S03]  /*6bf0*/  IMAD.WIDE.U32 R78, R72, 0x60, R78 ;  /* 0x00000060484e7825 */ /* 0x002fc600078e004e */
[----:B------:R-:W-:Y:S01]  /*6c00*/  IADD3.X R75, R27, R75, R77, P3, !PT ;  /* 0x0000004b1b4b7210 */ /* 0x000fe20001ffe44d */
[----:B------:R-:W-:Y:S01]  /*6c10*/  IMAD R73, R73, 0x60, RZ ;  /* 0x0000006049497824 */ /* 0x000fe200078e02ff */
[----:B------:R-:W-:-:S04]  /*6c20*/  IADD3 R74, P3, R110, R78, RZ ;  /* 0x0000004e6e4a7210 */ /* 0x000fc80007f7e0ff */
[----:B------:R-:W-:Y:S02]  /*6c30*/  IADD3.X R79, R21, R79, R73, P3, !PT ;  /* 0x0000004f154f7210 */ /* 0x000fe40001ffe449 */
[----:B------:R-:W-:-:S04]  /*6c40*/  LEA R72, P3, R76, UR4, 0x1 ;  /* 0x000000044c487c11 */ /* 0x000fc8000f8608ff */
[----:B------:R-:W-:Y:S02]  /*6c50*/  LEA.HI.X R73, R76, UR5, R75, 0x1, P3 ;  /* 0x000000054c497c11 */ /* 0x000fe400098f0c4b */
[----:B------:R-:W-:-:S04]  /*6c60*/  LEA R76, P3, R74, UR6, 0x1 ;  /* 0x000000064a4c7c11 */ /* 0x000fc8000f8608ff */
[----:B------:R-:W-:Y:S02]  /*6c70*/  LEA.HI.X R77, R74, UR7, R79, 0x1, P3 ;  /* 0x000000074a4d7c11 */ /* 0x000fe400098f0c4f */
[----:B------:R-:W5:Y:S04]  /*6c80*/  LDG.E.128 R72, desc[UR8][R72.64] ;  /* 0x0000000848487981 */ /* 0x000f68000c1e1d00 */
[----:B------:R-:W5:Y:S03]  /*6c90*/  LDG.E.128 R76, desc[UR8][R76.64] ;  /* 0x000000084c4c7981 */ /* 0x000f66000c1e1d00 */
.L_x_520:
[----:B------:R-:W-:Y:S05]  /*6ca0*/  BSYNC B1 ;  /* 0x0000000000017941 */ /* 0x000fea0003800000 */
.L_x_519:
[----:B------:R-:W-:Y:S01]  /*6cb0*/  BSSY B1, `(.L_x_521) ;  /* 0x000001d000017945 */ /* 0x000fe20003800000 */
[----:B------:R-:W-:Y:S02]  /*6cc0*/  ISETP.GE.AND P3, PT, R16, R80, PT ;  /* 0x000000501000720c */ /* 0x000fe40003f66270 */
[----:B------:R-:W-:Y:S02]  /*6cd0*/  CS2R R82, SRZ ;  /* 0x0000000000527805 */ /* 0x000fe4000001ff00 */
[----:B------:R-:W-:Y:S02]  /*6ce0*/  CS2R R80, SRZ ;  /* 0x0000000000507805 */ /* 0x000fe4000001ff00 */
[----:B------:R-:W-:Y:S01]  /*6cf0*/  CS2R R86, SRZ ;  /* 0x0000000000567805 */ /* 0x000fe2000001ff00 */
[----:B-----5:R-:W-:Y:S01]  /*6d00*/  IMAD.MOV.U32 R89, RZ, RZ, R74 ;  /* 0x000000ffff597224 */ /* 0x020fe200078e004a */
[----:B------:R-:W-:Y:S01]  /*6d10*/  CS2R R84, SRZ ;  /* 0x0000000000547805 */ /* 0x000fe2000001ff00 */
[----:B------:R-:W-:Y:S06]  /*6d20*/  @P2 BRA `(.L_x_522) ;  /* 0x0000000000542947 */ /* 0x000fec0003800000 */
[----:B------:R-:W0:Y:S01]  /*6d30*/  LDC.64 R82, c[0x0][0x3d8] ;  /* 0x0000f600ff527b82 */ /* 0x000e220000000a00 */
[----:B------:R-:W-:Y:S01]  /*6d40*/  IMAD.MOV.U32 R93, RZ, RZ, R3 ;  /* 0x000000ffff5d7224 */ /* 0x000fe200078e0003 */
[----:B------:R-:W-:Y:S01]  /*6d50*/  MOV R91, R0 ;  /* 0x00000000005b7202 */ /* 0x000fe20000000f00 */
[----:B------:R-:W-:Y:S01]  /*6d60*/  ULDC.64 UR4, c[0x0][0x3c8] ;  /* 0x0000f20000047ab9 */ /* 0x000fe20000000a00 */
[----:B------:R-:W-:Y:S01]  /*6d70*/  ULDC.64 UR6, c[0x0][0x3e0] ;  /* 0x0000f80000067ab9 */ /* 0x000fe20000000a00 */
[----:B------:R-:W-:-:S03]  /*6d80*/  ULDC.64 UR8, c[0x0][0x208] ;  /* 0x0000820000087ab9 */ /* 0x000fc60000000a00 */
        /* <DEDUP_REMOVED lines=12> */
[----:B------:R-:W-:Y:S01]  /*6e50*/  LEA.HI.X R85, R0, UR7, R91, 0x1, P2 ;  /* 0x0000000700557c11 */ /* 0x000fe200090f0c5b */
[----:B------:R-:W5:Y:S05]  /*6e60*/  LDG.E.128 R80, desc[UR8][R80.64] ;  /* 0x0000000850507981 */ /* 0x000f6a000c1e1d00 */
[----:B------:R-:W5:Y:S03]  /*6e70*/  LDG.E.128 R84, desc[UR8][R84.64] ;  /* 0x0000000854547981 */ /* 0x000f66000c1e1d00 */
.L_x_522:
[----:B------:R-:W-:Y:S05]  /*6e80*/  BSYNC B1 ;  /* 0x0000000000017941 */ /* 0x000fea0003800000 */
.L_x_521:
[----:B------:R-:W-:Y:S01]  /*6e90*/  PRMT R171, R89, 0x7610, R171 ;  /* 0x0000761059ab7816 */ /* 0x000fe200000000ab */
[----:B------:R-:W-:Y:S01]  /*6ea0*/  IMAD.MOV.U32 R3, RZ, RZ, R72 ;  /* 0x000000ffff037224 */ /* 0x000fe200078e0048 */
[----:B------:R-:W-:Y:S01]  /*6eb0*/  MOV R90, R78 ;  /* 0x0000004e005a7202 */ /* 0x000fe20000000f00 */
[----:B------:R-:W-:Y:S01]  /*6ec0*/  IMAD.MOV.U32 R89, RZ, RZ, R73 ;  /* 0x000000ffff597224 */ /* 0x000fe200078e0049 */
[----:B------:R-:W-:Y:S01]  /*6ed0*/  ULOP3.LUT UR4, UR60, 0x1, URZ, 0xfc, !UPT ;  /* 0x000000013c047892 */ /* 0x000fe2000f8efc3f */
[----:B------:R-:W-:Y:S01]  /*6ee0*/  IMAD.MOV.U32 R0, RZ, RZ, R75 ;  /* 0x000000ffff007224 */ /* 0x000fe200078e004b */
[----:B------:R-:W-:Y:S02]  /*6ef0*/  PRMT R173, R90, 0x7610, R173 ;  /* 0x000076105aad7816 */ /* 0x000fe400000000ad */
[----:B------:R-:W-:Y:S01]  /*6f00*/  PRMT R172, R3, 0x5410, R89 ;  /* 0x0000541003ac7816 */ /* 0x000fe20000000059 */
[----:B------:R-:W-:Y:S01]  /*6f10*/  IMAD.MOV.U32 R3, RZ, RZ, R76 ;  /* 0x000000ffff037224 */ /* 0x000fe200078e004c */
[----:B------:R-:W-:Y:S01]  /*6f20*/  PRMT R171, R171, 0x5410, R0 ;  /* 0x00005410abab7816 */ /* 0x000fe20000000000 */
[----:B------:R-:W-:Y:S01]  /*6f30*/  IMAD.MOV.U32 R89, RZ, RZ, R77 ;  /* 0x000000ffff597224 */ /* 0x000fe200078e004d */
[----:B-----5:R-:W-:Y:S01]  /*6f40*/  MOV R90, R82 ;  /* 0x00000052005a7202 */ /* 0x020fe20000000f00 */
[----:B------:R-:W-:Y:S01]  /*6f50*/  IMAD.MOV.U32 R0, RZ, RZ, R79 ;  /* 0x000000ffff007224 */ /* 0x000fe200078e004f */
[----:B------:R-:W-:-:S02]  /*6f60*/  UISETP.NE.AND UP0, UPT, UR4, 0x3, UPT ;  /* 0x000000030400788c */ /* 0x000fc4000bf05270 */
[----:B------:R-:W-:Y:S01]  /*6f70*/  PRMT R183, R3, 0x5410, R89 ;  /* 0x0000541003b77816 */ /* 0x000fe20000000059 */
[----:B------:R-:W-:Y:S01]  /*6f80*/  IMAD.MOV.U32 R3, RZ, RZ, R80 ;  /* 0x000000ffff037224 */ /* 0x000fe200078e0050 */
[----:B------:R-:W-:Y:S01]  /*6f90*/  PRMT R173, R173, 0x5410, R0 ;  /* 0x00005410adad7816 */ /* 0x000fe20000000000 */
[----:B------:R-:W-:Y:S01]  /*6fa0*/  IMAD.MOV.U32 R89, RZ, RZ, R81 ;  /* 0x000000ffff597224 */ /* 0x000fe200078e0051 */
[----:B------:R-:W-:Y:S01]  /*6fb0*/  PRMT R156, R90, 0x7610, R156 ;  /* 0x000076105a9c7816 */ /* 0x000fe2000000009c */
[----:B------:R-:W-:Y:S01]  /*6fc0*/  IMAD.MOV.U32 R0, RZ, RZ, R83 ;  /* 0x000000ffff007224 */ /* 0x000fe200078e0053 */
[----:B------:R-:W-:Y:S02]  /*6fd0*/  MOV R90, R86 ;  /* 0x00000056005a7202 */ /* 0x000fe40000000f00 */
[----:B------:R-:W-:Y:S01]  /*6fe0*/  PRMT R164, R3, 0x5410, R89 ;  /* 0x0000541003a47816 */ /* 0x000fe20000000059 */
[----:B------:R-:W-:Y:S01]  /*6ff0*/  IMAD.MOV.U32 R3, RZ, RZ, R87 ;  /* 0x000000ffff037224 */ /* 0x000fe200078e0057 */
[----:B------:R-:W-:Y:S01]  /*7000*/  PRMT R165, R90, 0x7610, R165 ;  /* 0x000076105aa57816 */ /* 0x000fe200000000a5 */
[----:B------:R-:W-:Y:S01]  /*7010*/  IMAD.MOV.U32 R89, RZ, RZ, R84 ;  /* 0x000000ffff597224 */ /* 0x000fe200078e0054 */
[----:B------:R-:W-:Y:S01]  /*7020*/  PRMT R156, R156, 0x5410, R0 ;  /* 0x000054109c9c7816 */ /* 0x000fe20000000000 */
[----:B------:R-:W-:Y:S01]  /*7030*/  IMAD.MOV.U32 R90, RZ, RZ, R85 ;  /* 0x000000ffff5a7224 */ /* 0x000fe200078e0055 */
[----:B------:R-:W-:-:S02]  /*7040*/  MOV R0, R42 ;  /* 0x0000002a00007202 */ /* 0x000fc40000000f00 */
        /* <DEDUP_REMOVED lines=41> */
[----:B------:R-:W-:-:S02]  /*72e0*/  PLOP3.LUT P2, PT, PT, PT, UP0, 0x80, 0x0 ;  /* 0x000000000000781c */ /* 0x000fc40003f4f008 */
[----:B------:R-:W-:Y:S01]  /*72f0*/  PRMT R188, R188, 0x5410, R0 ;  /* 0x00005410bcbc7816 */ /* 0x000fe20000000000 */
[----:B------:R-:W-:Y:S01]  /*7300*/  IMAD.MOV.U32 R0, RZ, RZ, R67 ;  /* 0x000000ffff007224 */ /* 0x000fe200078e0043 */
[----:B------:R-:W-:Y:S01]  /*7310*/  PRMT R189, R3, 0x5410, R89 ;  /* 0x0000541003bd7816 */ /* 0x000fe20000000059 */
[----:B------:R-:W-:Y:S01]  /*7320*/  IMAD.MOV.U32 R3, RZ, RZ, R64 ;  /* 0x000000ffff037224 */ /* 0x000fe200078e0040 */
[----:B------:R-:W-:Y:S01]  /*7330*/  MOV R90, R66 ;  /* 0x00000042005a7202 */ /* 0x000fe20000000f00 */
[----:B------:R-:W-:-:S03]  /*7340*/  IMAD.MOV.U32 R89, RZ, RZ, R65 ;  /* 0x000000ffff597224 */ /* 0x000fc600078e0041 */
[----:B------:R-:W-:Y:S01]  /*7350*/  PRMT R169, R3, 0x5410, R0 ;  /* 0x0000541003a97816 */ /* 0x000fe20000000000 */
[----:B------:R-:W-:Y:S01]  /*7360*/  IMAD.MOV.U32 R3, RZ, RZ, R68 ;  /* 0x000000ffff037224 */ /* 0x000fe200078e0044 */
[----:B------:R-:W-:Y:S01]  /*7370*/  PRMT R168, R168, 0x5410, R89 ;  /* 0x00005410a8a87816 */ /* 0x000fe20000000059 */
[----:B------:R-:W-:Y:S01]  /*7380*/  IMAD.MOV.U32 R89, RZ, RZ, R71 ;  /* 0x000000ffff597224 */ /* 0x000fe200078e0047 */
[----:B------:R-:W-:Y:S01]  /*7390*/  PRMT R170, R90, 0x7610, R170 ;  /* 0x000076105aaa7816 */ /* 0x000fe200000000aa */
[----:B------:R-:W-:Y:S01]  /*73a0*/  IMAD.MOV.U32 R0, RZ, RZ, R69 ;  /* 0x000000ffff007224 */ /* 0x000fe200078e0045 */
[----:B------:R-:W-:Y:S02]  /*73b0*/  MOV R90, R70 ;  /* 0x00000046005a7202 */ /* 0x000fe40000000f00 */
[----:B------:R-:W-:Y:S02]  /*73c0*/  PRMT R167, R3, 0x5410, R89 ;  /* 0x0000541003a77816 */ /* 0x000fe40000000059 */
[----:B------:R-:W-:-:S02]  /*73d0*/  PRMT R168, R90, 0x7610, R168 ;  /* 0x000076105aa87816 */ /* 0x000fc400000000a8 */
[----:B------:R-:W-:Y:S01]  /*73e0*/  PRMT R170, R170, 0x5410, R0 ;  /* 0x00005410aaaa7816 */ /* 0x000fe20000000000 */
[----:B------:R-:W-:Y:S06]  /*73f0*/  @!P2 BRA `(.L_x_523) ;  /* 0x000000000004a947 */ /* 0x000fec0003800000 */
[----:B------:R-:W-:Y:S01]  /*7400*/  BPT.TRAP 0x1 ;  /* 0x000000040000795c */ /* 0x000fe20000300000 */
.L_x_523:
[----:B------:R-:W-:Y:S01]  /*7410*/  LEA R3, R220, R2, 0x3 ;  /* 0x00000002dc037211 */ /* 0x000fe200078e18ff */
[----:B------:R-:W0:Y:S01]  /*7420*/  LDC R152, c[0x0][0x2e4] ;  /* 0x0000b900ff987b82 */ /* 0x000e220000000800 */
[----:B------:R-:W-:Y:S01]  /*7430*/  SHF.L.U32 R0, R229, 0x1f, RZ ;  /* 0x0000001fe5007819 */ /* 0x000fe200000006ff */
[----:B------:R-:W-:Y:S01]  /*7440*/  BSSY B1, `(.L_x_524) ;  /* 0x0000006000017945 */ /* 0x000fe20003800000 */
[----:B------:R-:W-:Y:S02]  /*7450*/  IMAD.MOV.U32 R133, RZ, RZ, R88 ;  /* 0x000000ffff857224 */ /* 0x000fe400078e0058 */
[----:B------:R-:W1:Y:S03]  /*7460*/  SYNCS.PHASECHK.TRANS64.TRYWAIT P4, [R3+URZ+0x34890], R0 ;  /* 0x03489000030075a7 */ /* 0x000e66000808017f */
[----:B------:R-:W2:Y:S01]  /*7470*/  LDC.64 R134, c[0x0][0x2f0] ;  /* 0x0000bc00ff867b82 */ /* 0x000ea20000000a00 */
[----:B0-----:R-:W-:Y:S01]  /*7480*/  IMAD.IADD R153, R152, 0x1, -R97 ;  /* 0x0000000198997824 */ /* 0x001fe200078e0a61 */
[----:B-1----:R-:W-:Y:S06]  /*7490*/  @!P4 BRA `(.L_x_525) ;  /* 0x000001d800e0c947 */ /* 0x002fec0003800000 */
.L_x_766:
[----:B------:R-:W-:Y:S05]  /*74a0*/  BSYNC B1 ;  /* 0x0000000000017941 */ /* 0x000fea0003800000 */
.L_x_524:
[----:B------:R-:W-:Y:S01]  /*74b0*/  ISETP.GE.OR P4, PT, R22, R4, P0 ;  /* 0x000000041600720c */ /* 0x000fe20000786670 */
[----:B------:R-:W-:-:S12]  /*74c0*/  BSSY B1, `(.L_x_526) ;  /* 0x000008b000017945 */ /* 0x000fd80003800000 */
[----:B------:R-:W-:Y:S05]  /*74d0*/  @P4 BRA `(.L_x_527) ;  /* 0x0000000800244947 */ /* 0x000fea0003800000 */
[----:B------:R-:W3:Y:S04]  /*74e0*/  LDL R88, [R1] ;  /* 0x0000000001587983 */ /* 0x000ee80000100800 */
[----:B------:R-:W4:Y:S04]  /*74f0*/  LDL R92, [R1+0x3c] ;  /* 0x00003c00015c7983 */ /* 0x000f280000100800 */
[----:B------:R-:W5:Y:S01]  /*7500*/  LDL R90, [R1+0x64] ;  /* 0x00006400015a7983 */ /* 0x000f620000100800 */
[----:B------:R-:W-:Y:S01]  /*7510*/  BSSY B2, `(.L_x_528) ;  /* 0x0000073000027945 */ /* 0x000fe20003800000 */
[----:B------:R-:W1:Y:S02]  /*7520*/  S2R R93, SR_TID.X ;  /* 0x00000000005d7919 */ /* 0x000e640000002100 */
[----:B-1----:R-:W-:-:S05]  /*7530*/  VIADD R93, R93, 0xffffff80 ;  /* 0xffffff805d5d7836 */ /* 0x002fca0000000000 */
[----:B------:R-:W-:-:S04]  /*7540*/  SHF.R.S32.HI R91, RZ, 0x1f, R93 ;  /* 0x0000001fff5b7819 */ /* 0x000fc8000001145d */
[----:B------:R-:W-:-:S05]  /*7550*/  LEA.HI R91, R91, R93, RZ, 0x6 ;  /* 0x0000005d5b5b7211 */ /* 0x000fca00078f30ff */
[----:B------:R-:W-:-:S05]  /*7560*/  IMAD.SHL.U32 R91, R91, 0x8, RZ ;  /* 0x000000085b5b7824 */ /* 0x000fca00078e00ff */
[----:B------:R-:W-:Y:S02]  /*7570*/  LOP3.LUT R91, R91, 0xfffffe00, RZ, 0xc0, !PT ;  /* 0xfffffe005b5b7812 */ /* 0x000fe400078ec0ff */
[----:B---3--:R-:W-:-:S04]  /*7580*/  LOP3.LUT P5, RZ, R88, 0x1, RZ, 0xc0, !PT ;  /* 0x0000000158ff7812 */ /* 0x008fc800078ac0ff */
[----:B------:R-:W-:-:S04]  /*7590*/  SEL R88, R97, R153, !P5 ;  /* 0x0000009961587207 */ /* 0x000fc80006800000 */
[----:B------:R-:W-:-:S04]  /*75a0*/  SHF.R.S32.HI R89, RZ, 0x1f, R88 ;  /* 0x0000001fff597819 */ /* 0x000fc80000011458 */
[----:B------:R-:W-:-:S04]  /*75b0*/  LEA.HI R89, R89, R88, RZ, 0x4 ;  /* 0x0000005859597211 */ /* 0x000fc800078f20ff */
[----:B------:R-:W-:-:S04]  /*75c0*/  LEA.HI.SX32 R88, R89, R10, 0x1c ;  /* 0x0000000a59587211 */ /* 0x000fc800078fe2ff */
[----:B------:R-:W-:Y:S02]  /*75d0*/  SHF.R.S32.HI R89, RZ, 0x1f, R88 ;  /* 0x0000001fff597819 */ /* 0x000fe40000011458 */
[----:B------:R-:W-:Y:S02]  /*75e0*/  SHF.L.U32 R175, R88, 0x3, RZ ;  /* 0x0000000358af7819 */ /* 0x000fe400000006ff */
[----:B------:R-:W-:Y:S02]  /*75f0*/  LEA.HI R88, R89, R88, RZ, 0x3 ;  /* 0x0000005859587211 */ /* 0x000fe400078f18ff */
[----:B------:R-:W-:Y:S02]  /*7600*/  LOP3.LUT R89, R175, 0x38, RZ, 0xc0, !PT ;  /* 0x00000038af597812 */ /* 0x000fe400078ec0ff */
[----:B------:R-:W-:Y:S02]  /*7610*/  SHF.R.S32.HI R88, RZ, 0x3, R88 ;  /* 0x00000003ff587819 */ /* 0x000fe40000011458 */
[----:B----4-:R-:W-:-:S03]  /*7620*/  LOP3.LUT R89, R89, 0x1c0, R92, 0xf8, !PT ;  /* 0x000001c059597812 */ /* 0x010fc600078ef85c */
[----:B------:R-:W-:Y:S01]  /*7630*/  IMAD R88, R88, 0x2c00, R91 ;  /* 0x00002c0058587824 */ /* 0x000fe200078e025b */
[----:B-----5:R-:W-:Y:S01]  /*7640*/  LOP3.LUT R89, R89, R90, RZ, 0x3c, !PT ;  /* 0x0000005a59597212 */ /* 0x020fe200078e3cff */
[----:B------:R-:W-:-:S04]  /*7650*/  IMAD R91, R220, 0x5800, R154 ;  /* 0x00005800dc5b7824 */ /* 0x000fc800078e029a */
[----:B------:R-:W-:Y:S02]  /*7660*/  IMAD.IADD R89, R88, 0x1, R89 ;  /* 0x0000000158597824 */ /* 0x000fe400078e0259 */
[----:B------:R-:W-:Y:S02]  /*7670*/  IMAD R88, R91, 0x2, R2 ;  /* 0x000000025b587824 */ /* 0x000fe400078e0202 */
[----:B------:R-:W-:-:S05]  /*7680*/  IMAD R89, R220, 0x5800, R89 ;  /* 0x00005800dc597824 */ /* 0x000fca00078e0259 */
[----:B------:R-:W-:Y:S02]  /*7690*/  LEA R92, R89, R2, 0x1 ;  /* 0x00000002595c7211 */ /* 0x000fe400078e08ff */
[----:B------:R-:W1:Y:S04]  /*76a0*/  LDS.128 R88, [R88+0x1e400] ;  /* 0x01e4000058587984 */ /* 0x000e680000000c00 */
[----:B------:R-:W3:Y:S01]  /*76b0*/  LDS.128 R92, [R92+0x1e400] ;  /* 0x01e400005c5c7984 */ /* 0x000ee20000000c00 */
[----:B------:R-:W-:Y:S05]  /*76c0*/  @P3 BRA `(.L_x_529) ;  /* 0x00000004005c3947 */ /* 0x000fea0003800000 */
[----:B---3--:R-:W-:Y:S01]  /*76d0*/  IMAD.MOV.U32 R177, RZ, RZ, R93 ;  /* 0x000000ffffb17224 */ /* 0x008fe200078e005d */
[----:B------:R-:W-:Y:S01]  /*76e0*/  SHF.R.U32.HI R180, RZ, 0x10, R45 ;  /* 0x00000010ffb47819 */ /* 0x000fe2000001162d */
[----:B-1----:R-:W-:Y:S01]  /*76f0*/  IMAD.MOV.U32 R93, RZ, RZ, R89 ;  /* 0x000000ffff5d7224 */ /* 0x002fe200078e0059 */
[----:B------:R-:W-:Y:S01]  /*7700*/  SHF.R.U64 R44, R44, 0x10, R45 ;  /* 0x000000102c2c7819 */ /* 0x000fe2000000122d */
[----:B------:R-:W-:Y:S01]  /*7710*/  HADD2.F32 R179, -RZ, R179.H0_H0 ;  /* 0x200000b3ffb37230 */ /* 0x000fe20000004100 */
[----:B------:R-:W-:Y:S01]  /*7720*/  SHF.R.U64 R40, R40, 0x10, R41 ;  /* 0x0000001028287819 */ /* 0x000fe20000001229 */
[----:B------:R-:W-:Y:S01]  /*7730*/  HADD2.F32 R174, -RZ, R177.H0_H0 ;  /* 0x200000b1ffae7230 */ /* 0x000fe20000004100 */
[----:B------:R-:W-:Y:S01]  /*7740*/  SHF.R.U64 R46, R46, 0x10, R47 ;  /* 0x000000102e2e7819 */ /* 0x000fe2000000122f */
[----:B------:R-:W-:Y:S01]  /*7750*/  HADD2.F32 R176, -RZ, R93.H0_H0 ;  /* 0x2000005dffb07230 */ /* 0x000fe20000004100 */
[----:B------:R-:W-:Y:S01]  /*7760*/  SHF.R.U64 R42, R42, 0x10, R43 ;  /* 0x000000102a2a7819 */ /* 0x000fe2000000122b */
[----:B------:R-:W-:-:S02]  /*7770*/  HADD2.F32 R89, -RZ, R178.H0_H0 ;  /* 0x200000b2ff597230 */ /* 0x000fc40000004100 */
[-C--:B------:R-:W-:Y:S01]  /*7780*/  FMUL.FTZ R181, R174, R179.reuse ;  /* 0x000000b3aeb57220 */ /* 0x080fe20000410000 */
[----:B------:R-:W-:Y:S02]  /*7790*/  HADD2.F32 R180, -RZ, R180.H0_H0 ;  /* 0x200000b4ffb47230 */ /* 0x000fe40000004100 */
[C---:B------:R-:W-:Y:S01]  /*77a0*/  FMUL.FTZ R179, R176.reuse, R179 ;  /* 0x000000b3b0b37220 */ /* 0x040fe20000410000 */
[----:B------:R-:W-:Y:S01]  /*77b0*/  SHF.R.U32.HI R178, RZ, 0x10, R41 ;  /* 0x00000010ffb27819 */ /* 0x000fe20000011629 */
[-C--:B------:R-:W-:Y:S01]  /*77c0*/  FFMA.FTZ R176, R176, R89.reuse, -R181 ;  /* 0x00000059b0b07223 */ /* 0x080fe200000108b5 */
[----:B------:R-:W-:Y:S02]  /*77d0*/  HADD2.F32 R93, -RZ, R93.H1_H1 ;  /* 0x3000005dff5d7230 */ /* 0x000fe40000004100 */
[----:B------:R-:W-:Y:S01]  /*77e0*/  FFMA.FTZ R174, R174, R89, R179 ;  /* 0x00000059aeae7223 */ /* 0x000fe200000100b3 */
[----:B------:R-:W-:Y:S02]  /*77f0*/  HADD2.F32 R89, -RZ, R177.H1_H1 ;  /* 0x300000b1ff597230 */ /* 0x000fe40000004100 */
[----:B------:R-:W-:-:S02]  /*7800*/  HADD2.F32 R178, -RZ, R178.H0_H0 ;  /* 0x200000b2ffb27230 */ /* 0x000fc40000004100 */
[----:B------:R-:W-:Y:S02]  /*7810*/  IMAD.MOV.U32 R177, RZ, RZ, R95 ;  /* 0x000000ffffb17224 */ /* 0x000fe400078e005f */
[-C--:B------:R-:W-:Y:S01]  /*7820*/  FMUL.FTZ R182, R89, R180.reuse ;  /* 0x000000b459b67220 */ /* 0x080fe20000410000 */
[C---:B------:R-:W-:Y:S01]  /*7830*/  FMUL.FTZ R180, R93.reuse, R180 ;  /* 0x000000b45db47220 */ /* 0x040fe20000410000 */
[----:B------:R-:W-:Y:S02]  /*7840*/  HADD2.F32 R181, -RZ, R186.H0_H0 ;  /* 0x200000baffb57230 */ /* 0x000fe40000004100 */
[-C--:B------:R-:W-:Y:S01]  /*7850*/  FFMA.FTZ R93, R93, R178.reuse, -R182 ;  /* 0x000000b25d5d7223 */ /* 0x080fe200000108b6 */
[----:B------:R-:W-:Y:S01]  /*7860*/  FFMA.FTZ R89, R89, R178, R180 ;  /* 0x000000b259597223 */ /* 0x000fe200000100b4 */
[----:B------:R-:W-:Y:S02]  /*7870*/  HADD2.F32 R178, -RZ, R177.H0_H0 ;  /* 0x200000b1ffb27230 */ /* 0x000fe40000004100 */
[----:B------:R-:W-:Y:S01]  /*7880*/  HADD2.F32 R180, -RZ, R91.H0_H0 ;  /* 0x2000005bffb47230 */ /* 0x000fe20000004100 */
[----:B------:R-:W-:Y:S01]  /*7890*/  F2FP.F16.F32.PACK_AB R93, R93, R176 ;  /* 0x000000b05d5d723e */ /* 0x000fe200000000ff */
[----:B------:R-:W-:-:S02]  /*78a0*/  HADD2.F32 R179, -RZ, R184.H1_H1 ;  /* 0x300000b8ffb37230 */ /* 0x000fc40000004100 */
[-C--:B------:R-:W-:Y:S01]  /*78b0*/  FMUL.FTZ R95, R178, R181.reuse ;  /* 0x000000b5b25f7220 */ /* 0x080fe20000410000 */
[----:B------:R-:W-:Y:S02]  /*78c0*/  HADD2.F32 R177, -RZ, R177.H1_H1 ;  /* 0x300000b1ffb17230 */ /* 0x000fe40000004100 */
[C---:B------:R-:W-:Y:S01]  /*78d0*/  FMUL.FTZ R181, R180.reuse, R181 ;  /* 0x000000b5b4b57220 */ /* 0x040fe20000410000 */
[----:B------:R-:W-:Y:S02]  /*78e0*/  HADD2.F32 R91, -RZ, R91.H1_H1 ;  /* 0x3000005bff5b7230 */ /* 0x000fe40000004100 */
[-C--:B------:R-:W-:Y:S01]  /*78f0*/  FFMA.FTZ R95, R180, R179.reuse, -R95 ;  /* 0x000000b3b45f7223 */ /* 0x080fe2000001085f */
[----:B------:R-:W-:Y:S01]  /*7900*/  SHF.R.U32.HI R180, RZ, 0x10, R43 ;  /* 0x00000010ffb47819 */ /* 0x000fe2000001162b */
[----:B------:R-:W-:Y:S01]  /*7910*/  FFMA.FTZ R181, R178, R179, R181 ;  /* 0x000000b3b2b57223 */ /* 0x000fe200000100b5 */
[----:B------:R-:W-:Y:S01]  /*7920*/  SHF.R.U32.HI R178, RZ, 0x10, R47 ;  /* 0x00000010ffb27819 */ /* 0x000fe2000001162f */
[----:B------:R-:W-:Y:S01]  /*7930*/  HADD2.F32 R186, -RZ, R186.H1_H1 ;  /* 0x300000baffba7230 */ /* 0x000fe20000004100 */
[----:B------:R-:W-:Y:S01]  /*7940*/  F2FP.F16.F32.PACK_AB R174, R89, R174 ;  /* 0x000000ae59ae723e */ /* 0x000fe200000000ff */
[----:B------:R-:W-:Y:S01]  /*7950*/  HADD2.F32 R180, -RZ, R180.H0_H0 ;  /* 0x200000b4ffb47230 */ /* 0x000fe20000004100 */
[----:B------:R-:W-:Y:S01]  /*7960*/  MOV R89, R93 ;  /* 0x0000005d00597202 */ /* 0x000fe20000000f00 */
[----:B------:R-:W-:-:S02]  /*7970*/  HADD2.F32 R178, -RZ, R178.H0_H0 ;  /* 0x200000b2ffb27230 */ /* 0x000fc40000004100 */
[----:B------:R-:W-:Y:S02]  /*7980*/  HADD2.F32 R45, -RZ, R92.H0_H0 ;  /* 0x2000005cff2d7230 */ /* 0x000fe40000004100 */
[----:B------:R-:W-:Y:S02]  /*7990*/  HADD2.F32 R44, -RZ, R44.H0_H0 ;  /* 0x2000002cff2c7230 */ /* 0x000fe40000004100 */
[-C--:B------:R-:W-:Y:S01]  /*79a0*/  FMUL.FTZ R182, R177, R178.reuse ;  /* 0x000000b2b1b67220 */ /* 0x080fe20000410000 */
[C---:B------:R-:W-:Y:S01]  /*79b0*/  FMUL.FTZ R178, R91.reuse, R178 ;  /* 0x000000b25bb27220 */ /* 0x040fe20000410000 */
[----:B------:R-:W-:Y:S02]  /*79c0*/  HADD2.F32 R41, -RZ, R92.H1_H1 ;  /* 0x3000005cff297230 */ /* 0x000fe40000004100 */
[-C--:B------:R-:W-:Y:S01]  /*79d0*/  FFMA.FTZ R182, R91, R180.reuse, -R182 ;  /* 0x000000b45bb67223 */ /* 0x080fe200000108b6 */
[----:B------:R-:W-:Y:S02]  /*79e0*/  HADD2.F32 R91, -RZ, R88.H0_H0 ;  /* 0x20000058ff5b7230 */ /* 0x000fe40000004100 */
[----:B------:R-:W-:Y:S01]  /*79f0*/  FFMA.FTZ R178, R177, R180, R178 ;  /* 0x000000b4b1b27223 */ /* 0x000fe200000100b2 */
[----:B------:R-:W-:-:S02]  /*7a00*/  HADD2.F32 R180, -RZ, R184.H0_H0 ;  /* 0x200000b8ffb47230 */ /* 0x000fc40000004100 */
[-C--:B------:R-:W-:Y:S01]  /*7a10*/  FMUL.FTZ R184, R45, R186.reuse ;  /* 0x000000ba2db87220 */ /* 0x080fe20000410000 */
[----:B------:R-:W-:Y:S02]  /*7a20*/  HADD2.F32 R40, -RZ, R40.H0_H0 ;  /* 0x20000028ff287230 */ /* 0x000fe40000004100 */
[C---:B------:R-:W-:Y:S01]  /*7a30*/  FMUL.FTZ R186, R91.reuse, R186 ;  /* 0x000000ba5bba7220 */ /* 0x040fe20000410000 */
[--C-:B------:R-:W-:Y:S02]  /*7a40*/  HADD2.F32 R177, -RZ, R191.reuse.H1_H1 ;  /* 0x300000bfffb17230 */ /* 0x100fe40000004100 */
[-C--:B------:R-:W-:Y:S01]  /*7a50*/  FFMA.FTZ R184, R91, R180.reuse, -R184 ;  /* 0x000000b45bb87223 */ /* 0x080fe200000108b8 */
[----:B------:R-:W-:Y:S02]  /*7a60*/  HADD2.F32 R47, -RZ, R191.H0_H0 ;  /* 0x200000bfff2f7230 */ /* 0x000fe40000004100 */
[----:B------:R-:W-:Y:S01]  /*7a70*/  FFMA.FTZ R186, R45, R180, R186 ;  /* 0x000000b42dba7223 */ /* 0x000fe200000100ba */
[----:B------:R-:W-:-:S02]  /*7a80*/  HADD2.F32 R45, -RZ, R88.H1_H1 ;  /* 0x30000058ff2d7230 */ /* 0x000fc40000004100 */
[-C--:B------:R-:W-:Y:S01]  /*7a90*/  FMUL.FTZ R88, R41, R44.reuse ;  /* 0x0000002c29587220 */ /* 0x080fe20000410000 */
[----:B------:R-:W-:Y:S01]  /*7aa0*/  HADD2.F32 R46, -RZ, R46.H0_H0 ;  /* 0x2000002eff2e7230 */ /* 0x000fe20000004100 */
[----:B------:R-:W-:Y:S01]  /*7ab0*/  F2FP.F16.F32.PACK_AB R95, R182, R95 ;  /* 0x0000005fb65f723e */ /* 0x000fe200000000ff */
[----:B------:R-:W-:Y:S02]  /*7ac0*/  HADD2.F32 R43, -RZ, R94.H1_H1 ;  /* 0x3000005eff2b7230 */ /* 0x000fe40000004100 */
[C---:B------:R-:W-:Y:S01]  /*7ad0*/  FMUL.FTZ R44, R45.reuse, R44 ;  /* 0x0000002c2d2c7220 */ /* 0x040fe20000410000 */
[-C--:B------:R-:W-:Y:S01]  /*7ae0*/  FFMA.FTZ R45, R45, R40.reuse, -R88 ;  /* 0x000000282d2d7223 */ /* 0x080fe20000010858 */
[----:B------:R-:W-:Y:S01]  /*7af0*/  HADD2.F32 R42, -RZ, R42.H0_H0 ;  /* 0x2000002aff2a7230 */ /* 0x000fe20000004100 */
[----:B------:R-:W-:Y:S01]  /*7b00*/  F2FP.F16.F32.PACK_AB R178, R178, R181 ;  /* 0x000000b5b2b2723e */ /* 0x000fe200000000ff */
[----:B------:R-:W-:Y:S01]  /*7b10*/  FFMA.FTZ R41, R41, R40, R44 ;  /* 0x0000002829297223 */ /* 0x000fe2000001002c */
[----:B------:R-:W-:Y:S01]  /*7b20*/  HADD2.F32 R40, -RZ, R94.H0_H0 ;  /* 0x2000005eff287230 */ /* 0x000fe20000004100 */
[----:B------:R-:W-:Y:S01]  /*7b30*/  F2FP.F16.F32.PACK_AB R88, R45, R184 ;  /* 0x000000b82d58723e */ /* 0x000fe200000000ff */
[----:B------:R-:W-:-:S02]  /*7b40*/  HADD2.F32 R44, -RZ, R90.H0_H0 ;  /* 0x2000005aff2c7230 */ /* 0x000fc40000004100 */
[----:B------:R-:W-:Y:S01]  /*7b50*/  F2FP.F16.F32.PACK_AB R92, R41, R186 ;  /* 0x000000ba295c723e */ /* 0x000fe200000000ff */
[-C--:B------:R-:W-:Y:S01]  /*7b60*/  FMUL.FTZ R91, R40, R177.reuse ;  /* 0x000000b1285b7220 */ /* 0x080fe20000410000 */
[----:B------:R-:W-:Y:S02]  /*7b70*/  IMAD.MOV.U32 R93, RZ, RZ, R174 ;  /* 0x000000ffff5d7224 */ /* 0x000fe400078e00ae */
[C---:B------:R-:W-:Y:S01]  /*7b80*/  FMUL.FTZ R177, R44.reuse, R177 ;  /* 0x000000b12cb17220 */ /* 0x040fe20000410000 */
[----:B------:R-:W-:-:S03]  /*7b90*/  FFMA.FTZ R91, R44, R47, -R91 ;  /* 0x0000002f2c5b7223 */ /* 0x000fc6000001085b */
[----:B------:R-:W-:Y:S01]  /*7ba0*/  FFMA.FTZ R177, R40, R47, R177 ;  /* 0x0000002f28b17223 */ /* 0x000fe200000100b1 */
[----:B------:R-:W-:Y:S02]  /*7bb0*/  HADD2.F32 R47, -RZ, R90.H1_H1 ;  /* 0x3000005aff2f7230 */ /* 0x000fe40000004100 */
[----:B------:R-:W-:-:S03]  /*7bc0*/  FMUL.FTZ R40, R43, R46 ;  /* 0x0000002e2b287220 */ /* 0x000fc60000410000 */
[C---:B------:R-:W-:Y:S01]  /*7bd0*/  FMUL.FTZ R46, R47.reuse, R46 ;  /* 0x0000002e2f2e7220 */ /* 0x040fe20000410000 */
[----:B------:R-:W-:-:S03]  /*7be0*/  FFMA.FTZ R40, R47, R42, -R40 ;  /* 0x0000002a2f287223 */ /* 0x000fc60000010828 */
[----:B------:R-:W-:Y:S02]  /*7bf0*/  FFMA.FTZ R46, R43, R42, R46 ;  /* 0x0000002a2b2e7223 */ /* 0x000fe4000001002e */
[----:B------:R-:W-:Y:S01]  /*7c00*/  F2FP.F16.F32.PACK_AB R90, R40, R91 ;  /* 0x0000005b285a723e */ /* 0x000fe200000000ff */
[----:B------:R-:W-:Y:S02]  /*7c10*/  IMAD.MOV.U32 R91, RZ, RZ, R95 ;  /* 0x000000ffff5b7224 */ /* 0x000fe400078e005f */
[----:B------:R-:W-:Y:S01]  /*7c20*/  F2FP.F16.F32.PACK_AB R94, R46, R177 ;  /* 0x000000b12e5e723e */ /* 0x000fe200000000ff */
[----:B------:R-:W-:-:S07]  /*7c30*/  IMAD.MOV.U32 R95, RZ, RZ, R178 ;  /* 0x000000ffff5f7224 */ /* 0x000fce00078e00b2 */
.L_x_529:
[----:B------:R-:W-:Y:S05]  /*7c40*/  BSYNC B2 ;  /* 0x0000000000027941 */ /* 0x000fea0003800000 */
.L_x_528:
[-C--:B--2---:R-:W-:Y:S01]  /*7c50*/  IMAD R42, R23, R134.reuse, RZ ;  /* 0x00000086172a7224 */ /* 0x084fe200078e02ff */
[----:B------:R-:W-:Y:S01]  /*7c60*/  ULDC.64 UR4, c[0x0][0x2d8] ;  /* 0x0000b60000047ab9 */ /* 0x000fe20000000a00 */
[----:B------:R-:W-:Y:S01]  /*7c70*/  IMAD.WIDE.U32 R40, R22, R134, R132 ;  /* 0x0000008616287225 */ /* 0x000fe200078e0084 */
[----:B------:R-:W-:-:S03]  /*7c80*/  ULDC.64 UR6, c[0x0][0x208] ;  /* 0x0000820000067ab9 */ /* 0x000fc60000000a00 */
[----:B------:R-:W-:-:S05]  /*7c90*/  IMAD R43, R22, R135, R42 ;  /* 0x00000087162b7224 */ /* 0x000fca00078e022a */
[----:B------:R-:W-:Y:S02]  /*7ca0*/  IADD3 R44, R43, R41, RZ ;  /* 0x000000292b2c7210 */ /* 0x000fe40007ffe0ff */
[----:B------:R-:W-:-:S04]  /*7cb0*/  IADD3 R41, P4, P5, R98, R40, R20 ;  /* 0x0000002862297210 */ /* 0x000fc80007d9e014 */
[----:B------:R-:W-:Y:S02]  /*7cc0*/  IADD3.X R42, R15, R44, R9, P4, P5 ;  /* 0x0000002c0f2a7210 */ /* 0x000fe400027ea409 */
[----:B------:R-:W-:-:S13]  /*7cd0*/  ISETP.GE.AND P4, PT, R175, R152, PT ;  /* 0x00000098af00720c */ /* 0x000fda0003f86270 */
[--C-:B------:R-:W-:Y:S02]  /*7ce0*/  @!P4 SHF.R.S32.HI R43, RZ, 0x1f, R175.reuse ;  /* 0x0000001fff2bc819 */ /* 0x100fe400000114af */
[----:B------:R-:W-:-:S04]  /*7cf0*/  @!P4 IADD3 R175, P5, P6, R98, R40, R175 ;  /* 0x0000002862afc210 */ /* 0x000fc80007ebe0af */
[----:B------:R-:W-:Y:S02]  /*7d00*/  @!P4 IADD3.X R44, R15, R44, R43, P5, P6 ;  /* 0x0000002c0f2cc210 */ /* 0x000fe40002fec42b */
[----:B------:R-:W-:-:S04]  /*7d10*/  LEA R40, P5, R41, UR4, 0x1 ;  /* 0x0000000429287c11 */ /* 0x000fc8000f8a08ff */
[----:B------:R-:W-:Y:S02]  /*7d20*/  LEA.HI.X R41, R41, UR5, R42, 0x1, P5 ;  /* 0x0000000529297c11 */ /* 0x000fe4000a8f0c2a */
[----:B------:R-:W-:-:S03]  /*7d30*/  @!P4 LEA R42, P5, R175, UR4, 0x1 ;  /* 0x00000004af2acc11 */ /* 0x000fc6000f8a08ff */
[----:B-1----:R1:W-:Y:S01]  /*7d40*/  STG.E.128 desc[UR6][R40.64], R88 ;  /* 0x0000005828007986 */ /* 0x0023e2000c101d06 */
[----:B------:R-:W-:-:S05]  /*7d50*/  @!P4 LEA.HI.X R43, R175, UR5, R44, 0x1, P5 ;  /* 0x00000005af2bcc11 */ /* 0x000fca000a8f0c2c */
[----:B---3--:R1:W-:Y:S04]  /*7d60*/  @!P4 STG.E.128 desc[UR6][R42.64], R92 ;  /* 0x0000005c2a00c986 */ /* 0x0083e8000c101d06 */
.L_x_527:
[----:B------:R-:W-:Y:S05]  /*7d70*/  BSYNC B1 ;  /* 0x0000000000017941 */ /* 0x000fea0003800000 */
.L_x_526:
[----:B------:R-:W-:Y:S01]  /*7d80*/  ISETP.GE.OR P4, PT, R223, R4, P0 ;  /* 0x00000004df00720c */ /* 0x000fe20000786670 */
[----:B------:R-:W-:-:S12]  /*7d90*/  BSSY B1, `(.L_x_530) ;  /* 0x0000083000017945 */ /* 0x000fd80003800000 */
[----:B------:R-:W-:Y:S05]  /*7da0*/  @P4 BRA `(.L_x_531) ;  /* 0x0000000800044947 */ /* 0x000fea0003800000 */
[----:B-1----:R-:W3:Y:S04]  /*7db0*/  LDL R40, [R1+0x78] ;  /* 0x0000780001287983 */ /* 0x002ee80000100800 */
[----:B------:R-:W4:Y:S04]  /*7dc0*/  LDL R41, [R1] ;  /* 0x0000000001297983 */ /* 0x000f280000100800 */
[----:B------:R-:W5:Y:S04]  /*7dd0*/  LDL R44, [R1+0x38] ;  /* 0x00003800012c7983 */ /* 0x000f680000100800 */
[----:B------:R-:W5:Y:S04]  /*7de0*/  LDL R42, [R1+0x5c] ;  /* 0x00005c00012a7983 */ /* 0x000f680000100800 */
[----:B------:R-:W5:Y:S01]  /*7df0*/  LDL R43, [R1+0x4c] ;  /* 0x00004c00012b7983 */ /* 0x000f620000100800 */
[----:B--2---:R-:W-:Y:S01]  /*7e00*/  IMAD.WIDE.U32 R88, R223, R134, R132 ;  /* 0x00000086df587225 */ /* 0x004fe200078e0084 */
[----:B------:R-:W-:Y:S02]  /*7e10*/  BSSY B2, `(.L_x_532) ;  /* 0x000006e000027945 */ /* 0x000fe40003800000 */
[----:B------:R-:W-:Y:S01]  /*7e20*/  IADD3 R90, P4, P5, R98, R88, R20 ;  /* 0x00000058625a7210 */ /* 0x000fe20007d9e014 */
[----:B---3--:R-:W-:Y:S01]  /*7e30*/  IMAD R40, R40, R134, RZ ;  /* 0x0000008628287224 */ /* 0x008fe200078e02ff */
[----:B----4-:R-:W-:-:S03]  /*7e40*/  LOP3.LUT P6, RZ, R41, 0x1, RZ, 0xc0, !PT ;  /* 0x0000000129ff7812 */ /* 0x010fc600078cc0ff */
[----:B------:R-:W-:Y:S01]  /*7e50*/  IMAD R41, R223, R135, R40 ;  /* 0x00000087df297224 */ /* 0x000fe200078e0228 */
[----:B------:R-:W-:-:S03]  /*7e60*/  SEL R40, R97, R153, !P6 ;  /* 0x0000009961287207 */ /* 0x000fc60007000000 */
[----:B------:R-:W-:Y:S01]  /*7e70*/  IMAD.IADD R92, R89, 0x1, R41 ;  /* 0x00000001595c7824 */ /* 0x000fe200078e0229 */
[----:B------:R-:W-:-:S04]  /*7e80*/  SHF.R.S32.HI R41, RZ, 0x1f, R40 ;  /* 0x0000001fff297819 */ /* 0x000fc80000011428 */
[----:B------:R-:W-:-:S04]  /*7e90*/  LEA.HI R41, R41, R40, RZ, 0x4 ;  /* 0x0000002829297211 */ /* 0x000fc800078f20ff */
[----:B------:R-:W-:-:S04]  /*7ea0*/  LEA.HI.SX32 R41, R41, R10, 0x1c ;  /* 0x0000000a29297211 */ /* 0x000fc800078fe2ff */
[----:B------:R-:W-:Y:S01]  /*7eb0*/  SHF.R.S32.HI R40, RZ, 0x1f, R41 ;  /* 0x0000001fff287819 */ /* 0x000fe20000011429 */
[----:B------:R-:W-:-:S03]  /*7ec0*/  IMAD.SHL.U32 R93, R41, 0x8, RZ ;  /* 0x00000008295d7824 */ /* 0x000fc600078e00ff */
[----:B------:R-:W-:-:S04]  /*7ed0*/  LEA.HI R40, R40, R41, RZ, 0x3 ;  /* 0x0000002928287211 */ /* 0x000fc800078f18ff */
[----:B------:R-:W-:Y:S02]  /*7ee0*/  SHF.R.S32.HI R41, RZ, 0x3, R40 ;  /* 0x00000003ff297819 */ /* 0x000fe40000011428 */
[----:B-----5:R-:W-:-:S03]  /*7ef0*/  LOP3.LUT R40, R44, 0x38, R93, 0xf8, !PT ;  /* 0x000000382c287812 */ /* 0x020fc600078ef85d */
[----:B------:R-:W-:Y:S01]  /*7f00*/  IMAD R41, R41, 0x2c00, R43 ;  /* 0x00002c0029297824 */ /* 0x000fe200078e022b */
[----:B------:R-:W-:-:S05]  /*7f10*/  LOP3.LUT R40, R40, R42, RZ, 0x3c, !PT ;  /* 0x0000002a28287212 */ /* 0x000fca00078e3cff */
[----:B------:R-:W-:Y:S02]  /*7f20*/  IMAD.IADD R43, R41, 0x1, R40 ;  /* 0x00000001292b7824 */ /* 0x000fe400078e0228 */
[C---:B------:R-:W-:Y:S02]  /*7f30*/  IMAD R41, R220.reuse, 0x5800, R151 ;  /* 0x00005800dc297824 */ /* 0x040fe400078e0297 */
[----:B------:R-:W-:-:S03]  /*7f40*/  IMAD R43, R220, 0x5800, R43 ;  /* 0x00005800dc2b7824 */ /* 0x000fc600078e022b */
[----:B------:R-:W-:Y:S01]  /*7f50*/  LEA R41, R41, R2, 0x1 ;  /* 0x0000000229297211 */ /* 0x000fe200078e08ff */
[----:B------:R-:W-:-:S05]  /*7f60*/  IMAD R44, R43, 0x2, R2 ;  /* 0x000000022b2c7824 */ /* 0x000fca00078e0202 */
[----:B------:R-:W1:Y:S04]  /*7f70*/  LDS.128 R40, [R41+0x1e400] ;  /* 0x01e4000029287984 */ /* 0x000e680000000c00 */
[----:B------:R-:W2:Y:S01]  /*7f80*/  LDS.128 R44, [R44+0x1e400] ;  /* 0x01e400002c2c7984 */ /* 0x000ea20000000c00 */
[----:B------:R-:W-:Y:S01]  /*7f90*/  IADD3.X R91, R15, R92, R9, P4, P5 ;  /* 0x0000005c0f5b7210 */ /* 0x000fe200027ea409 */
[----:B------:R-:W-:Y:S06]  /*7fa0*/  @P3 BRA `(.L_x_533) ;  /* 0x0000000400503947 */ /* 0x000fec0003800000 */
[----:B--2---:R-:W-:Y:S01]  /*7fb0*/  IMAD.MOV.U32 R95, RZ, RZ, R45 ;  /* 0x000000ffff5f7224 */ /* 0x004fe200078e002d */
[----:B------:R-:W-:Y:S01]  /*7fc0*/  SHF.R.U32.HI R178, RZ, 0x10, R53 ;  /* 0x00000010ffb27819 */ /* 0x000fe20000011635 */
[----:B-1----:R-:W-:Y:S01]  /*7fd0*/  IMAD.MOV.U32 R45, RZ, RZ, R41 ;  /* 0x000000ffff2d7224 */ /* 0x002fe200078e0029 */
[--C-:B------:R-:W-:Y:S01]  /*7fe0*/  SHF.R.U32.HI R176, RZ, 0x10, R49.reuse ;  /* 0x00000010ffb07819 */ /* 0x100fe20000011631 */
[----:B------:R-:W-:Y:S01]  /*7ff0*/  HADD2.F32 R175, -RZ, R194.H1_H1 ;  /* 0x300000c2ffaf7230 */ /* 0x000fe20000004100 */
[----:B------:R-:W-:Y:S01]  /*8000*/  SHF.R.U64 R48, R48, 0x10, R49 ;  /* 0x0000001030307819 */ /* 0x000fe20000001231 */
[----:B------:R-:W-:Y:S01]  /*8010*/  HADD2.F32 R94, -RZ, R95.H0_H0 ;  /* 0x2000005fff5e7230 */ /* 0x000fe20000004100 */
[--C-:B------:R-:W-:Y:S01]  /*8020*/  SHF.R.U64 R49, R50, 0x10, R51.reuse ;  /* 0x0000001032317819 */ /* 0x100fe20000001233 */
[----:B------:R-:W-:Y:S01]  /*8030*/  HADD2.F32 R174, -RZ, R45.H0_H0 ;  /* 0x2000002dffae7230 */ /* 0x000fe20000004100 */
[----:B------:R-:W-:Y:S01]  /*8040*/  SHF.R.U32.HI R50, RZ, 0x10, R51 ;  /* 0x00000010ff327819 */ /* 0x000fe20000011633 */
[----:B------:R-:W-:-:S02]  /*8050*/  HADD2.F32 R41, -RZ, R193.H0_H0 ;  /* 0x200000c1ff297230 */ /* 0x000fc40000004100 */
[-C--:B------:R-:W-:Y:S01]  /*8060*/  FMUL.FTZ R177, R94, R175.reuse ;  /* 0x000000af5eb17220 */ /* 0x080fe20000410000 */
[----:B------:R-:W-:Y:S02]  /*8070*/  HADD2.F32 R178, -RZ, R178.H0_H0 ;  /* 0x200000b2ffb27230 */ /* 0x000fe40000004100 */
[C---:B------:R-:W-:Y:S01]  /*8080*/  FMUL.FTZ R175, R174.reuse, R175 ;  /* 0x000000afaeaf7220 */ /* 0x040fe20000410000 */
[----:B------:R-:W-:Y:S02]  /*8090*/  HADD2.F32 R45, -RZ, R45.H1_H1 ;  /* 0x3000002dff2d7230 */ /* 0x000fe40000004100 */
[-C--:B------:R-:W-:Y:S01]  /*80a0*/  FFMA.FTZ R174, R174, R41.reuse, -R177 ;  /* 0x00000029aeae7223 */ /* 0x080fe200000108b1 */
[----:B------:R-:W-:Y:S02]  /*80b0*/  HADD2.F32 R176, -RZ, R176.H0_H0 ;  /* 0x200000b0ffb07230 */ /* 0x000fe40000004100 */
[----:B------:R-:W-:Y:S01]  /*80c0*/  FFMA.FTZ R94, R94, R41, R175 ;  /* 0x000000295e5e7223 */ /* 0x000fe200000100af */
[----:B------:R-:W-:Y:S01]  /*80d0*/  HADD2.F32 R41, -RZ, R95.H1_H1 ;  /* 0x3000005fff297230 */ /* 0x000fe20000004100 */
[----:B------:R-:W-:Y:S01]  /*80e0*/  SHF.R.U32.HI R51, RZ, 0x10, R55 ;  /* 0x00000010ff337819 */ /* 0x000fe20000011637 */
[----:B------:R-:W-:Y:S01]  /*80f0*/  HADD2.F32 R95, -RZ, R47.H0_H0 ;  /* 0x2000002fff5f7230 */ /* 0x000fe20000004100 */
[----:B------:R-:W-:Y:S01]  /*8100*/  SHF.R.U64 R52, R52, 0x10, R53 ;  /* 0x0000001034347819 */ /* 0x000fe20000001235 */
[----:B------:R-:W-:-:S02]  /*8110*/  HADD2.F32 R175, -RZ, R43.H0_H0 ;  /* 0x2000002bffaf7230 */ /* 0x000fc40000004100 */
[-C--:B------:R-:W-:Y:S01]  /*8120*/  FMUL.FTZ R180, R41, R178.reuse ;  /* 0x000000b229b47220 */ /* 0x080fe20000410000 */
[C---:B------:R-:W-:Y:S01]  /*8130*/  FMUL.FTZ R178, R45.reuse, R178 ;  /* 0x000000b22db27220 */ /* 0x040fe20000410000 */
[----:B------:R-:W-:Y:S01]  /*8140*/  HADD2.F32 R47, -RZ, R47.H1_H1 ;  /* 0x3000002fff2f7230 */ /* 0x000fe20000004100 */
[----:B------:R-:W-:Y:S01]  /*8150*/  SHF.R.U64 R54, R54, 0x10, R55 ;  /* 0x0000001036367819 */ /* 0x000fe20000001237 */
[-C--:B------:R-:W-:Y:S01]  /*8160*/  FFMA.FTZ R45, R45, R176.reuse, -R180 ;  /* 0x000000b02d2d7223 */ /* 0x080fe200000108b4 */
[----:B------:R-:W-:Y:S02]  /*8170*/  HADD2.F32 R180, -RZ, R193.H1_H1 ;  /* 0x300000c1ffb47230 */ /* 0x000fe40000004100 */
[----:B------:R-:W-:Y:S01]  /*8180*/  FFMA.FTZ R41, R41, R176, R178 ;  /* 0x000000b029297223 */ /* 0x000fe200000100b2 */
[----:B------:R-:W-:Y:S02]  /*8190*/  HADD2.F32 R176, -RZ, R192.H0_H0 ;  /* 0x200000c0ffb07230 */ /* 0x000fe40000004100 */
[----:B------:R-:W-:-:S02]  /*81a0*/  HADD2.F32 R43, -RZ, R43.H1_H1 ;  /* 0x3000002bff2b7230 */ /* 0x000fc40000004100 */
[-C--:B------:R-:W-:Y:S01]  /*81b0*/  FMUL.FTZ R178, R95, R180.reuse ;  /* 0x000000b45fb27220 */ /* 0x080fe20000410000 */
[----:B------:R-:W-:Y:S01]  /*81c0*/  FMUL.FTZ R180, R175, R180 ;  /* 0x000000b4afb47220 */ /* 0x000fe20000410000 */
[----:B------:R-:W-:Y:S01]  /*81d0*/  HADD2.F32 R182, -RZ, R50.H0_H0 ;  /* 0x20000032ffb67230 */ /* 0x000fe20000004100 */
[----:B------:R-:W-:Y:S01]  /*81e0*/  F2FP.F16.F32.PACK_AB R45, R45, R174 ;  /* 0x000000ae2d2d723e */ /* 0x000fe200000000ff */
[-C--:B------:R-:W-:Y:S01]  /*81f0*/  FFMA.FTZ R178, R175, R176.reuse, -R178 ;  /* 0x000000b0afb27223 */ /* 0x080fe200000108b2 */
[----:B------:R-:W-:Y:S01]  /*8200*/  FFMA.FTZ R180, R95, R176, R180 ;  /* 0x000000b05fb47223 */ /* 0x000fe200000100b4 */
[----:B------:R-:W-:Y:S01]  /*8210*/  HADD2.F32 R176, -RZ, R51.H0_H0 ;  /* 0x20000033ffb07230 */ /* 0x000fe20000004100 */
[----:B------:R-:W-:Y:S01]  /*8220*/  F2FP.F16.F32.PACK_AB R94, R41, R94 ;  /* 0x0000005e295e723e */ /* 0x000fe200000000ff */
[----:B------:R-:W-:Y:S01]  /*8230*/  HADD2.F32 R51, -RZ, R44.H0_H0 ;  /* 0x2000002cff337230 */ /* 0x000fe20000004100 */
[----:B------:R-:W-:Y:S01]  /*8240*/  MOV R41, R45 ;  /* 0x0000002d00297202 */ /* 0x000fe20000000f00 */
[----:B------:R-:W-:-:S02]  /*8250*/  HADD2.F32 R53, -RZ, R40.H0_H0 ;  /* 0x20000028ff357230 */ /* 0x000fc40000004100 */
[-C--:B------:R-:W-:Y:S01]  /*8260*/  FMUL.FTZ R50, R47, R176.reuse ;  /* 0x000000b02f327220 */ /* 0x080fe20000410000 */
[C---:B------:R-:W-:Y:S01]  /*8270*/  FMUL.FTZ R176, R43.reuse, R176 ;  /* 0x000000b02bb07220 */ /* 0x040fe20000410000 */
[----:B------:R-:W-:Y:S02]  /*8280*/  HADD2.F32 R55, -RZ, R52.H0_H0 ;  /* 0x20000034ff377230 */ /* 0x000fe40000004100 */
[-C--:B------:R-:W-:Y:S01]  /*8290*/  FFMA.FTZ R43, R43, R182.reuse, -R50 ;  /* 0x000000b62b2b7223 */ /* 0x080fe20000010832 */
[----:B------:R-:W-:Y:S02]  /*82a0*/  HADD2.F32 R50, -RZ, R194.H0_H0 ;  /* 0x200000c2ff327230 */ /* 0x000fe40000004100 */
[----:B------:R-:W-:Y:S01]  /*82b0*/  FFMA.FTZ R47, R47, R182, R176 ;  /* 0x000000b62f2f7223 */ /* 0x000fe200000100b0 */
[----:B------:R-:W-:Y:S02]  /*82c0*/  HADD2.F32 R176, -RZ, R192.H1_H1 ;  /* 0x300000c0ffb07230 */ /* 0x000fe40000004100 */
[----:B------:R-:W-:-:S02]  /*82d0*/  HADD2.F32 R44, -RZ, R44.H1_H1 ;  /* 0x3000002cff2c7230 */ /* 0x000fc40000004100 */
[-C--:B------:R-:W-:Y:S01]  /*82e0*/  FMUL.FTZ R52, R51, R50.reuse ;  /* 0x0000003233347220 */ /* 0x080fe20000410000 */
[----:B------:R-:W-:Y:S02]  /*82f0*/  HADD2.F32 R40, -RZ, R40.H1_H1 ;  /* 0x30000028ff287230 */ /* 0x000fe40000004100 */
[C---:B------:R-:W-:Y:S01]  /*8300*/  FMUL.FTZ R50, R53.reuse, R50 ;  /* 0x0000003235327220 */ /* 0x040fe20000410000 */
[----:B------:R-:W-:Y:S02]  /*8310*/  HADD2.F32 R54, -RZ, R54.H0_H0 ;  /* 0x20000036ff367230 */ /* 0x000fe40000004100 */
[-C--:B------:R-:W-:Y:S01]  /*8320*/  FFMA.FTZ R52, R53, R176.reuse, -R52 ;  /* 0x000000b035347223 */ /* 0x080fe20000010834 */
[----:B------:R-:W-:Y:S02]  /*8330*/  HADD2.F32 R53, -RZ, R48.H0_H0 ;  /* 0x20000030ff357230 */ /* 0x000fe40000004100 */
[-C--:B------:R-:W-:Y:S01]  /*8340*/  FMUL.FTZ R95, R44, R55.reuse ;  /* 0x000000372c5f7220 */ /* 0x080fe20000410000 */
[----:B------:R-:W-:Y:S01]  /*8350*/  FMUL.FTZ R55, R40, R55 ;  /* 0x0000003728377220 */ /* 0x000fe20000410000 */
[----:B------:R-:W-:Y:S01]  /*8360*/  FFMA.FTZ R50, R51, R176, R50 ;  /* 0x000000b033327223 */ /* 0x000fe20000010032 */
[----:B------:R-:W-:-:S02]  /*8370*/  HADD2.F32 R51, -RZ, R42.H0_H0 ;  /* 0x2000002aff337230 */ /* 0x000fc40000004100 */
[-C--:B------:R-:W-:Y:S01]  /*8380*/  FFMA.FTZ R95, R40, R53.reuse, -R95 ;  /* 0x00000035285f7223 */ /* 0x080fe2000001085f */
[----:B------:R-:W-:Y:S01]  /*8390*/  FFMA.FTZ R55, R44, R53, R55 ;  /* 0x000000352c377223 */ /* 0x000fe20000010037 */
[----:B------:R-:W-:Y:S01]  /*83a0*/  HADD2.F32 R40, -RZ, R190.H1_H1 ;  /* 0x300000beff287230 */ /* 0x000fe20000004100 */
[----:B------:R-:W-:Y:S01]  /*83b0*/  F2FP.F16.F32.PACK_AB R43, R43, R178 ;  /* 0x000000b22b2b723e */ /* 0x000fe200000000ff */
[--C-:B------:R-:W-:Y:S01]  /*83c0*/  HADD2.F32 R53, -RZ, R46.reuse.H0_H0 ;  /* 0x2000002eff357230 */ /* 0x100fe20000004100 */
[----:B------:R-:W-:Y:S01]  /*83d0*/  F2FP.F16.F32.PACK_AB R47, R47, R180 ;  /* 0x000000b42f2f723e */ /* 0x000fe200000000ff */
[----:B------:R-:W-:Y:S02]  /*83e0*/  HADD2.F32 R175, -RZ, R46.H1_H1 ;  /* 0x3000002effaf7230 */ /* 0x000fe40000004100 */
[-C--:B------:R-:W-:Y:S01]  /*83f0*/  FMUL.FTZ R48, R51, R40.reuse ;  /* 0x0000002833307220 */ /* 0x080fe20000410000 */
[----:B------:R-:W-:Y:S02]  /*8400*/  HADD2.F32 R177, -RZ, R42.H1_H1 ;  /* 0x3000002affb17230 */ /* 0x000fe40000004100 */
[----:B------:R-:W-:Y:S01]  /*8410*/  FMUL.FTZ R42, R53, R40 ;  /* 0x00000028352a7220 */ /* 0x000fe20000410000 */
[----:B------:R-:W-:-:S02]  /*8420*/  HADD2.F32 R44, -RZ, R190.H0_H0 ;  /* 0x200000beff2c7230 */ /* 0x000fc40000004100 */
[-C--:B------:R-:W-:Y:S01]  /*8430*/  FMUL.FTZ R40, R175, R54.reuse ;  /* 0x00000036af287220 */ /* 0x080fe20000410000 */
[----:B------:R-:W-:Y:S02]  /*8440*/  HADD2.F32 R46, -RZ, R49.H0_H0 ;  /* 0x20000031ff2e7230 */ /* 0x000fe40000004100 */
[----:B------:R-:W-:Y:S01]  /*8450*/  FMUL.FTZ R54, R177, R54 ;  /* 0x00000036b1367220 */ /* 0x000fe20000410000 */
[----:B------:R-:W-:Y:S02]  /*8460*/  IMAD.MOV.U32 R45, RZ, RZ, R94 ;  /* 0x000000ffff2d7224 */ /* 0x000fe400078e005e */
        /* <DEDUP_REMOVED lines=8> */
.L_x_533:
[----:B------:R-:W-:Y:S05]  /*84f0*/  BSYNC B2 ;  /* 0x0000000000027941 */ /* 0x000fea0003800000 */
.L_x_532:
[----:B------:R-:W-:Y:S01]  /*8500*/  ISETP.GE.AND P4, PT, R93, R152, PT ;  /* 0x000000985d00720c */ /* 0x000fe20003f86270 */
[----:B------:R-:W-:Y:S01]  /*8510*/  ULDC.64 UR4, c[0x0][0x2d8] ;  /* 0x0000b60000047ab9 */ /* 0x000fe20000000a00 */
[----:B------:R-:W-:-:S11]  /*8520*/  ULDC.64 UR6, c[0x0][0x208] ;  /* 0x0000820000067ab9 */ /* 0x000fd60000000a00 */
        /* <DEDUP_REMOVED lines=8> */
[----:B--2---:R3:W-:Y:S04]  /*85b0*/  @!P4 STG.E.128 desc[UR6][R50.64], R44 ;  /* 0x0000002c3200c986 */ /* 0x0047e8000c101d06 */
.L_x_531:
[----:B------:R-:W-:Y:S05]  /*85c0*/  BSYNC B1 ;  /* 0x0000000000017941 */ /* 0x000fea0003800000 */
.L_x_530:
[----:B------:R-:W-:Y:S01]  /*85d0*/  ISETP.GE.OR P4, PT, R222, R4, P0 ;  /* 0x00000004de00720c */ /* 0x000fe20000786670 */
[----:B------:R-:W-:-:S12]  /*85e0*/  BSSY B1, `(.L_x_534) ;  /* 0x0000083000017945 */ /* 0x000fd80003800000 */
[----:B------:R-:W-:Y:S05]  /*85f0*/  @P4 BRA `(.L_x_535) ;  /* 0x0000000800044947 */ /* 0x000fea0003800000 */
[----:B-1-3--:R-:W3:Y:S04]  /*8600*/  LDL R40, [R1+0x74] ;  /* 0x0000740001287983 */ /* 0x00aee80000100800 */
        /* <DEDUP_REMOVED lines=21> */
[----:B------:R-:W-:-:S04]  /*8760*/  LOP3.LUT R40, R40, R42, RZ, 0x3c, !PT ;  /* 0x0000002a28287212 */ /* 0x000fc800078e3cff */
[----:B------:R-:W-:Y:S01]  /*8770*/  IADD3 R43, R41, R40, RZ ;  /* 0x00000028292b7210 */ /* 0x000fe20007ffe0ff */
[----:B------:R-:W-:-:S04]  /*8780*/  IMAD R41, R220, 0x5800, R150 ;  /* 0x00005800dc297824 */ /* 0x000fc800078e0296 */
[----:B------:R-:W-:Y:S02]  /*8790*/  IMAD R43, R220, 0x5800, R43 ;  /* 0x00005800dc2b7824 */ /* 0x000fe400078e022b */
[--C-:B------:R-:W-:Y:S02]  /*87a0*/  IMAD R41, R41, 0x2, R2.reuse ;  /* 0x0000000229297824 */ /* 0x100fe400078e0202 */
[----:B------:R-:W-:-:S04]  /*87b0*/  IMAD R44, R43, 0x2, R2 ;  /* 0x000000022b2c7824 */ /* 0x000fc800078e0202 */
[----:B------:R-:W1:Y:S04]  /*87c0*/  LDS.128 R40, [R41+0x1e400] ;  /* 0x01e4000029287984 */ /* 0x000e680000000c00 */
[----:B------:R-:W2:Y:S01]  /*87d0*/  LDS.128 R44, [R44+0x1e400] ;  /* 0x01e400002c2c7984 */ /* 0x000ea20000000c00 */
[----:B------:R-:W-:Y:S01]  /*87e0*/  IADD3.X R51, R15, R52, R9, P4, P5 ;  /* 0x000000340f337210 */ /* 0x000fe200027ea409 */
[----:B------:R-:W-:Y:S06]  /*87f0*/  @P3 BRA `(.L_x_537) ;  /* 0x0000000400503947 */ /* 0x000fec0003800000 */
[----:B------:R-:W-:Y:S01]  /*8800*/  SHF.R.U64 R54, R56, 0x10, R57 ;  /* 0x0000001038367819 */ /* 0x000fe20000001239 */
[----:B------:R-:W-:Y:S01]  /*8810*/  HADD2.F32 R92, -RZ, R189.H1_H1 ;  /* 0x300000bdff5c7230 */ /* 0x000fe20000004100 */
[--C-:B------:R-:W-:Y:S01]  /*8820*/  SHF.R.U64 R56, R58, 0x10, R59.reuse ;  /* 0x000000103a387819 */ /* 0x100fe2000000123b */
[----:B------:R-:W-:Y:S01]  /*8830*/  HADD2.F32 R90, -RZ, R187.H1_H1 ;  /* 0x300000bbff5a7230 */ /* 0x000fe20000004100 */
[----:B------:R-:W-:Y:S01]  /*8840*/  SHF.R.U32.HI R58, RZ, 0x10, R59 ;  /* 0x00000010ff3a7819 */ /* 0x000fe2000001163b */
[----:B--2---:R-:W-:Y:S01]  /*8850*/  IMAD.MOV.U32 R59, RZ, RZ, R45 ;  /* 0x000000ffff3b7224 */ /* 0x004fe200078e002d */
[--C-:B------:R-:W-:Y:S01]  /*8860*/  SHF.R.U64 R55, R60, 0x10, R61.reuse ;  /* 0x000000103c377819 */ /* 0x100fe2000000123d */
[----:B------:R-:W-:Y:S01]  /*8870*/  HADD2.F32 R54, -RZ, R54.H0_H0 ;  /* 0x20000036ff367230 */ /* 0x000fe20000004100 */
[----:B------:R-:W-:Y:S02]  /*8880*/  SHF.R.U32.HI R60, RZ, 0x10, R61 ;  /* 0x00000010ff3c7819 */ /* 0x000fe4000001163d */
[----:B------:R-:W-:Y:S01]  /*8890*/  SHF.R.U32.HI R88, RZ, 0x10, R57 ;  /* 0x00000010ff587819 */ /* 0x000fe20000011639 */
[--C-:B------:R-:W-:Y:S01]  /*88a0*/  HADD2.F32 R61, -RZ, R59.reuse.H0_H0 ;  /* 0x2000003bff3d7230 */ /* 0x100fe20000004100 */
[--C-:B------:R-:W-:Y:S01]  /*88b0*/  SHF.R.U64 R57, R62, 0x10, R63.reuse ;  /* 0x000000103e397819 */ /* 0x100fe2000000123f */
[----:B------:R-:W-:Y:S01]  /*88c0*/  HADD2.F32 R94, -RZ, R60.H0_H0 ;  /* 0x2000003cff5e7230 */ /* 0x000fe20000004100 */
[----:B------:R-:W-:Y:S01]  /*88d0*/  SHF.R.U32.HI R62, RZ, 0x10, R63 ;  /* 0x00000010ff3e7819 */ /* 0x000fe2000001163f */
[----:B------:R-:W-:Y:S01]  /*88e0*/  HADD2.F32 R63, -RZ, R59.H1_H1 ;  /* 0x3000003bff3f7230 */ /* 0x000fe20000004100 */
[----:B-1----:R-:W-:Y:S01]  /*88f0*/  MOV R45, R43 ;  /* 0x0000002b002d7202 */ /* 0x002fe20000000f00 */
[----:B------:R-:W-:-:S02]  /*8900*/  HADD2.F32 R43, -RZ, R41.H0_H0 ;  /* 0x20000029ff2b7230 */ /* 0x000fc40000004100 */
[----:B------:R-:W-:Y:S02]  /*8910*/  HADD2.F32 R59, -RZ, R41.H1_H1 ;  /* 0x30000029ff3b7230 */ /* 0x000fe40000004100 */
[----:B------:R-:W-:Y:S01]  /*8920*/  FMUL.FTZ R174, R63, R94 ;  /* 0x0000005e3fae7220 */ /* 0x000fe20000410000 */
[----:B------:R-:W-:Y:S02]  /*8930*/  HADD2.F32 R60, -RZ, R88.H0_H0 ;  /* 0x20000058ff3c7230 */ /* 0x000fe40000004100 */
[-C--:B------:R-:W-:Y:S01]  /*8940*/  FMUL.FTZ R88, R61, R92.reuse ;  /* 0x0000005c3d587220 */ /* 0x080fe20000410000 */
[----:B------:R-:W-:Y:S01]  /*8950*/  FMUL.FTZ R92, R43, R92 ;  /* 0x0000005c2b5c7220 */ /* 0x000fe20000410000 */
[----:B------:R-:W-:Y:S02]  /*8960*/  FMUL.FTZ R94, R59, R94 ;  /* 0x0000005e3b5e7220 */ /* 0x000fe40000410000 */
[-C--:B------:R-:W-:Y:S01]  /*8970*/  FFMA.FTZ R43, R43, R90.reuse, -R88 ;  /* 0x0000005a2b2b7223 */ /* 0x080fe20000010858 */
[----:B------:R-:W-:Y:S01]  /*8980*/  FFMA.FTZ R41, R61, R90, R92 ;  /* 0x0000005a3d297223 */ /* 0x000fe2000001005c */
[-C--:B------:R-:W-:Y:S01]  /*8990*/  FFMA.FTZ R88, R59, R60.reuse, -R174 ;  /* 0x0000003c3b587223 */ /* 0x080fe200000108ae */
[----:B------:R-:W-:Y:S01]  /*89a0*/  FFMA.FTZ R60, R63, R60, R94 ;  /* 0x0000003c3f3c7223 */ /* 0x000fe2000001005e */
[----:B------:R-:W-:-:S02]  /*89b0*/  HADD2.F32 R92, -RZ, R188.H1_H1 ;  /* 0x300000bcff5c7230 */ /* 0x000fc40000004100 */
[--C-:B------:R-:W-:Y:S01]  /*89c0*/  HADD2.F32 R61, -RZ, R47.reuse.H0_H0 ;  /* 0x2000002fff3d7230 */ /* 0x100fe20000004100 */
[----:B------:R-:W-:Y:S01]  /*89d0*/  F2FP.F16.F32.PACK_AB R43, R88, R43 ;  /* 0x0000002b582b723e */ /* 0x000fe200000000ff */
[----:B------:R-:W-:Y:S02]  /*89e0*/  HADD2.F32 R63, -RZ, R47.H1_H1 ;  /* 0x3000002fff3f7230 */ /* 0x000fe40000004100 */
[----:B------:R-:W-:Y:S02]  /*89f0*/  HADD2.F32 R94, -RZ, R62.H0_H0 ;  /* 0x2000003eff5e7230 */ /* 0x000fe40000004100 */
[--C-:B------:R-:W-:Y:S02]  /*8a00*/  HADD2.F32 R59, -RZ, R45.reuse.H1_H1 ;  /* 0x3000002dff3b7230 */ /* 0x100fe40000004100 */
[----:B------:R-:W-:Y:S02]  /*8a10*/  HADD2.F32 R47, -RZ, R45.H0_H0 ;  /* 0x2000002dff2f7230 */ /* 0x000fe40000004100 */
[----:B------:R-:W-:Y:S01]  /*8a20*/  FMUL.FTZ R174, R63, R94 ;  /* 0x0000005e3fae7220 */ /* 0x000fe20000410000 */
[----:B------:R-:W-:-:S02]  /*8a30*/  HADD2.F32 R90, -RZ, R185.H1_H1 ;  /* 0x300000b9ff5a7230 */ /* 0x000fc40000004100 */
[----:B------:R-:W-:Y:S01]  /*8a40*/  FMUL.FTZ R94, R59, R94 ;  /* 0x0000005e3b5e7220 */ /* 0x000fe20000410000 */
[----:B------:R-:W-:Y:S02]  /*8a50*/  HADD2.F32 R62, -RZ, R58.H0_H0 ;  /* 0x2000003aff3e7230 */ /* 0x000fe40000004100 */
[-C--:B------:R-:W-:Y:S01]  /*8a60*/  FMUL.FTZ R58, R61, R92.reuse ;  /* 0x0000005c3d3a7220 */ /* 0x080fe20000410000 */
[C---:B------:R-:W-:Y:S01]  /*8a70*/  FMUL.FTZ R92, R47.reuse, R92 ;  /* 0x0000005c2f5c7220 */ /* 0x040fe20000410000 */
[----:B------:R-:W-:Y:S02]  /*8a80*/  HADD2.F32 R188, -RZ, R188.H0_H0 ;  /* 0x200000bcffbc7230 */ /* 0x000fe40000004100 */
[----:B------:R-:W-:Y:S01]  /*8a90*/  FFMA.FTZ R45, R47, R90, -R58 ;  /* 0x0000005a2f2d7223 */ /* 0x000fe2000001083a */
[-C--:B------:R-:W-:Y:S01]  /*8aa0*/  FFMA.FTZ R58, R59, R62.reuse, -R174 ;  /* 0x0000003e3b3a7223 */ /* 0x080fe200000108ae */
[----:B------:R-:W-:Y:S01]  /*8ab0*/  FFMA.FTZ R62, R63, R62, R94 ;  /* 0x0000003e3f3e7223 */ /* 0x000fe2000001005e */
[----:B------:R-:W-:Y:S01]  /*8ac0*/  FFMA.FTZ R47, R61, R90, R92 ;  /* 0x0000005a3d2f7223 */ /* 0x000fe2000001005c */
[----:B------:R-:W-:-:S02]  /*8ad0*/  HADD2.F32 R94, -RZ, R55.H0_H0 ;  /* 0x20000037ff5e7230 */ /* 0x000fc40000004100 */
[----:B------:R-:W-:Y:S01]  /*8ae0*/  HADD2.F32 R92, -RZ, R189.H0_H0 ;  /* 0x200000bdff5c7230 */ /* 0x000fe20000004100 */
[----:B------:R-:W-:Y:S01]  /*8af0*/  F2FP.F16.F32.PACK_AB R58, R58, R45 ;  /* 0x0000002d3a3a723e */ /* 0x000fe200000000ff */
[----:B------:R-:W-:Y:S01]  /*8b00*/  HADD2.F32 R61, -RZ, R44.H0_H0 ;  /* 0x2000002cff3d7230 */ /* 0x000fe20000004100 */
[----:B------:R-:W-:Y:S01]  /*8b10*/  F2FP.F16.F32.PACK_AB R45, R60, R41 ;  /* 0x000000293c2d723e */ /* 0x000fe200000000ff */
[----:B------:R-:W-:Y:S01]  /*8b20*/  HADD2.F32 R55, -RZ, R40.H0_H0 ;  /* 0x20000028ff377230 */ /* 0x000fe20000004100 */
[----:B------:R-:W-:Y:S01]  /*8b30*/  F2FP.F16.F32.PACK_AB R47, R62, R47 ;  /* 0x0000002f3e2f723e */ /* 0x000fe200000000ff */
[----:B------:R-:W-:Y:S02]  /*8b40*/  HADD2.F32 R63, -RZ, R44.H1_H1 ;  /* 0x3000002cff3f7230 */ /* 0x000fe40000004100 */
[----:B------:R-:W-:Y:S02]  /*8b50*/  HADD2.F32 R59, -RZ, R40.H1_H1 ;  /* 0x30000028ff3b7230 */ /* 0x000fe40000004100 */
[----:B------:R-:W-:Y:S01]  /*8b60*/  FMUL.FTZ R40, R61, R92 ;  /* 0x0000005c3d287220 */ /* 0x000fe20000410000 */
[----:B------:R-:W-:-:S02]  /*8b70*/  HADD2.F32 R90, -RZ, R187.H0_H0 ;  /* 0x200000bbff5a7230 */ /* 0x000fc40000004100 */
[----:B------:R-:W-:Y:S01]  /*8b80*/  FMUL.FTZ R44, R55, R92 ;  /* 0x0000005c372c7220 */ /* 0x000fe20000410000 */
[-C--:B------:R-:W-:Y:S01]  /*8b90*/  FMUL.FTZ R92, R63, R94.reuse ;  /* 0x0000005e3f5c7220 */ /* 0x080fe20000410000 */
[----:B------:R-:W-:Y:S01]  /*8ba0*/  FMUL.FTZ R94, R59, R94 ;  /* 0x0000005e3b5e7220 */ /* 0x000fe20000410000 */
[----:B------:R-:W-:Y:S02]  /*8bb0*/  HADD2.F32 R185, -RZ, R185.H0_H0 ;  /* 0x200000b9ffb97230 */ /* 0x000fe40000004100 */
[----:B------:R-:W-:Y:S01]  /*8bc0*/  FFMA.FTZ R40, R55, R90, -R40 ;  /* 0x0000005a37287223 */ /* 0x000fe20000010828 */
[-C--:B------:R-:W-:Y:S01]  /*8bd0*/  FFMA.FTZ R55, R59, R54.reuse, -R92 ;  /* 0x000000363b377223 */ /* 0x080fe2000001085c */
[----:B------:R-:W-:Y:S01]  /*8be0*/  FFMA.FTZ R59, R63, R54, R94 ;  /* 0x000000363f3b7223 */ /* 0x000fe2000001005e */
[----:B------:R-:W-:Y:S02]  /*8bf0*/  HADD2.F32 R63, -RZ, R57.H0_H0 ;  /* 0x20000039ff3f7230 */ /* 0x000fe40000004100 */
[----:B------:R-:W-:Y:S01]  /*8c00*/  FFMA.FTZ R44, R61, R90, R44 ;  /* 0x0000005a3d2c7223 */ /* 0x000fe2000001002c */
[----:B------:R-:W-:Y:S01]  /*8c10*/  HADD2.F32 R57, -RZ, R46.H0_H0 ;  /* 0x2000002eff397230 */ /* 0x000fe20000004100 */
[----:B------:R-:W-:Y:S01]  /*8c20*/  F2FP.F16.F32.PACK_AB R40, R55, R40 ;  /* 0x000000283728723e */ /* 0x000fe200000000ff */
[----:B------:R-:W-:-:S02]  /*8c30*/  HADD2.F32 R54, -RZ, R42.H0_H0 ;  /* 0x2000002aff367230 */ /* 0x000fc40000004100 */
[----:B------:R-:W-:Y:S02]  /*8c40*/  HADD2.F32 R46, -RZ, R46.H1_H1 ;  /* 0x3000002eff2e7230 */ /* 0x000fe40000004100 */
[CC--:B------:R-:W-:Y:S01]  /*8c50*/  FMUL.FTZ R89, R57.reuse, R188.reuse ;  /* 0x000000bc39597220 */ /* 0x0c0fe20000410000 */
[----:B------:R-:W-:Y:S02]  /*8c60*/  HADD2.F32 R42, -RZ, R42.H1_H1 ;  /* 0x3000002aff2a7230 */ /* 0x000fe40000004100 */
[----:B------:R-:W-:Y:S01]  /*8c70*/  FMUL.FTZ R188, R54, R188 ;  /* 0x000000bc36bc7220 */ /* 0x000fe20000410000 */
[----:B------:R-:W-:Y:S02]  /*8c80*/  HADD2.F32 R61, -RZ, R56.H0_H0 ;  /* 0x20000038ff3d7230 */ /* 0x000fe40000004100 */
[----:B------:R-:W-:Y:S01]  /*8c90*/  FMUL.FTZ R91, R46, R63 ;  /* 0x0000003f2e5b7220 */ /* 0x000fe20000410000 */
[----:B------:R-:W-:Y:S01]  /*8ca0*/  FFMA.FTZ R89, R54, R185, -R89 ;  /* 0x000000b936597223 */ /* 0x000fe20000010859 */
[C---:B------:R-:W-:Y:S01]  /*8cb0*/  FMUL.FTZ R63, R42.reuse, R63 ;  /* 0x0000003f2a3f7220 */ /* 0x040fe20000410000 */
[----:B------:R-:W-:Y:S01]  /*8cc0*/  FFMA.FTZ R188, R57, R185, R188 ;  /* 0x000000b939bc7223 */ /* 0x000fe200000100bc */
[----:B------:R-:W-:Y:S01]  /*8cd0*/  FFMA.FTZ R42, R42, R61, -R91 ;  /* 0x0000003d2a2a7223 */ /* 0x000fe2000001085b */
[----:B------:R-:W-:-:S02]  /*8ce0*/  IMAD.MOV.U32 R41, RZ, RZ, R43 ;  /* 0x000000ffff297224 */ /* 0x000fc400078e002b */
[----:B------:R-:W-:Y:S01]  /*8cf0*/  FFMA.FTZ R63, R46, R61, R63 ;  /* 0x0000003d2e3f7223 */ /* 0x000fe2000001003f */
[----:B------:R-:W-:Y:S01]  /*8d00*/  F2FP.F16.F32.PACK_AB R44, R59, R44 ;  /* 0x0000002c3b2c723e */ /* 0x000fe200000000ff */
[----:B------:R-:W-:Y:S01]  /*8d10*/  IMAD.MOV.U32 R43, RZ, RZ, R58 ;  /* 0x000000ffff2b7224 */ /* 0x000fe200078e003a */
[----:B------:R-:W-:Y:S02]  /*8d20*/  F2FP.F16.F32.PACK_AB R42, R42, R89 ;  /* 0x000000592a2a723e */ /* 0x000fe400000000ff */
[----:B------:R-:W-:-:S07]  /*8d30*/  F2FP.F16.F32.PACK_AB R46, R63, R188 ;  /* 0x000000bc3f2e723e */ /* 0x000fce00000000ff */
.L_x_537:
[----:B------:R-:W-:Y:S05]  /*8d40*/  BSYNC B2 ;  /* 0x0000000000027941 */ /* 0x000fea0003800000 */
.L_x_536:
        /* <DEDUP_REMOVED lines=12> */
.L_x_535:
[----:B------:R-:W-:Y:S05]  /*8e10*/  BSYNC B1 ;  /* 0x0000000000017941 */ /* 0x000fea0003800000 */
.L_x_534:
[----:B------:R-:W-:Y:S01]  /*8e20*/  ISETP.GE.OR P4, PT, R224, R4, P0 ;  /* 0x00000004e000720c */ /* 0x000fe20000786670 */
[----:B------:R-:W-:-:S12]  /*8e30*/  BSSY B1, `(.L_x_538) ;  /* 0x0000083000017945 */ /* 0x000fd80003800000 */
[----:B------:R-:W-:Y:S05]  /*8e40*/  @P4 BRA `(.L_x_539) ;  /* 0x0000000800044947 */ /* 0x000fea0003800000 */
[----:B-1-34-:R-:W3:Y:S04]  /*8e50*/  LDL R40, [R1+0x70] ;  /* 0x0000700001287983 */ /* 0x01aee80000100800 */
        /* <DEDUP_REMOVED lines=15> */
[----:B------:R-:W-:Y:S02]  /*8f50*/  SHF.R.S32.HI R40, RZ, 0x1f, R41 ;  /* 0x0000001fff287819 */ /* 0x000fe40000011429 */
[----:B------:R-:W-:Y:S02]  /*8f60*/  SHF.L.U32 R53, R41, 0x3, RZ ;  /* 0x0000000329357819 */ /* 0x000fe400000006ff */
[----:B------:R-:W-:-:S04]  /*8f70*/  LEA.HI R40, R40, R41, RZ, 0x3 ;  /* 0x0000002928287211 */ /* 0x000fc800078f18ff */
[----:B------:R-:W-:Y:S02]  /*8f80*/  SHF.R.S32.HI R41, RZ, 0x3, R40 ;  /* 0x00000003ff297819 */ /* 0x000fe40000011428 */
[----:B-----5:R-:W-:-:S03]  /*8f90*/  LOP3.LUT R40, R44, 0x38, R53, 0xf8, !PT ;  /* 0x000000382c287812 */ /* 0x020fc600078ef835 */
[----:B------:R-:W-:Y:S01]  /*8fa0*/  IMAD R41, R41, 0x2c00, R43 ;  /* 0x00002c0029297824 */ /* 0x000fe200078e022b */
[----:B------:R-:W-:-:S05]  /*8fb0*/  LOP3.LUT R40, R40, R42, RZ, 0x3c, !PT ;  /* 0x0000002a28287212 */ /* 0x000fca00078e3cff */
[----:B------:R-:W-:Y:S02]  /*8fc0*/  IMAD.IADD R43, R41, 0x1, R40 ;  /* 0x00000001292b7824 */ /* 0x000fe400078e0228 */
[C---:B------:R-:W-:Y:S02]  /*8fd0*/  IMAD R41, R220.reuse, 0x5800, R149 ;  /* 0x00005800dc297824 */ /* 0x040fe400078e0295 */
[----:B------:R-:W-:Y:S02]  /*8fe0*/  IMAD R43, R220, 0x5800, R43 ;  /* 0x00005800dc2b7824 */ /* 0x000fe400078e022b */
[--C-:B------:R-:W-:Y:S02]  /*8ff0*/  IMAD R41, R41, 0x2, R2.reuse ;  /* 0x0000000229297824 */ /* 0x100fe400078e0202 */
[----:B------:R-:W-:-:S04]  /*9000*/  IMAD R44, R43, 0x2, R2 ;  /* 0x000000022b2c7824 */ /* 0x000fc800078e0202 */
[----:B------:R-:W1:Y:S04]  /*9010*/  LDS.128 R40, [R41+0x1e400] ;  /* 0x01e4000029287984 */ /* 0x000e680000000c00 */
[----:B------:R-:W2:Y:S01]  /*9020*/  LDS.128 R44, [R44+0x1e400] ;  /* 0x01e400002c2c7984 */ /* 0x000ea20000000c00 */
[----:B------:R-:W-:Y:S01]  /*9030*/  IADD3.X R51, R15, R52, R9, P4, P5 ;  /* 0x000000340f337210 */ /* 0x000fe200027ea409 */
[----:B------:R-:W-:Y:S06]  /*9040*/  @P3 BRA `(.L_x_541) ;  /* 0x0000000400503947 */ /* 0x000fec0003800000 */
[----:B------:R-:W-:Y:S01]  /*9050*/  SHF.R.U32.HI R63, RZ, 0x10, R77 ;  /* 0x00000010ff3f7819 */ /* 0x000fe2000001164d */
[----:B--2---:R-:W-:Y:S01]  /*9060*/  IMAD.MOV.U32 R59, RZ, RZ, R47 ;  /* 0x000000ffff3b7224 */ /* 0x004fe200078e002f */
[----:B------:R-:W-:Y:S01]  /*9070*/  MOV R58, R45 ;  /* 0x0000002d003a7202 */ /* 0x000fe20000000f00 */
[----:B-1----:R-:W-:Y:S01]  /*9080*/  IMAD.MOV.U32 R45, RZ, RZ, R43 ;  /* 0x000000ffff2d7224 */ /* 0x002fe200078e002b */
[--C-:B------:R-:W-:Y:S01]  /*9090*/  SHF.R.U64 R54, R72, 0x10, R73.reuse ;  /* 0x0000001048367819 */ /* 0x100fe20000001249 */
[----:B------:R-:W-:Y:S01]  /*90a0*/  HADD2.F32 R63, -RZ, R63.H0_H0 ;  /* 0x2000003fff3f7230 */ /* 0x000fe20000004100 */
[----:B------:R-:W-:Y:S01]  /*90b0*/  SHF.R.U32.HI R61, RZ, 0x10, R73 ;  /* 0x00000010ff3d7819 */ /* 0x000fe20000011649 */
[--C-:B------:R-:W-:Y:S01]  /*90c0*/  HADD2.F32 R47, -RZ, R58.reuse.H0_H0 ;  /* 0x2000003aff2f7230 */ /* 0x100fe20000004100 */
[----:B------:R-:W-:Y:S01]  /*90d0*/  SHF.R.U64 R56, R76, 0x10, R77 ;  /* 0x000000104c387819 */ /* 0x000fe2000000124d */
[----:B------:R-:W-:Y:S01]  /*90e0*/  HADD2.F32 R60, -RZ, R58.H1_H1 ;  /* 0x3000003aff3c7230 */ /* 0x000fe20000004100 */
[--C-:B------:R-:W-:Y:S01]  /*90f0*/  SHF.R.U64 R57, R78, 0x10, R79.reuse ;  /* 0x000000104e397819 */ /* 0x100fe2000000124f */
[----:B------:R-:W-:Y:S01]  /*9100*/  HADD2.F32 R72, -RZ, R183.H1_H1 ;  /* 0x300000b7ff487230 */ /* 0x000fe20000004100 */
[----:B------:R-:W-:Y:S01]  /*9110*/  SHF.R.U32.HI R78, RZ, 0x10, R79 ;  /* 0x00000010ff4e7819 */ /* 0x000fe2000001164f */
[----:B------:R-:W-:-:S02]  /*9120*/  HADD2.F32 R58, -RZ, R41.H1_H1 ;  /* 0x30000029ff3a7230 */ /* 0x000fc40000004100 */
[-C--:B------:R-:W-:Y:S01]  /*9130*/  FMUL.FTZ R73, R60, R63.reuse ;  /* 0x0000003f3c497220 */ /* 0x080fe20000410000 */
[----:B------:R-:W-:Y:S02]  /*9140*/  HADD2.F32 R43, -RZ, R41.H0_H0 ;  /* 0x20000029ff2b7230 */ /* 0x000fe40000004100 */
[-C--:B------:R-:W-:Y:S01]  /*9150*/  FMUL.FTZ R76, R47, R72.reuse ;  /* 0x000000482f4c7220 */ /* 0x080fe20000410000 */
[----:B------:R-:W-:Y:S02]  /*9160*/  HADD2.F32 R62, -RZ, R172.H1_H1 ;  /* 0x300000acff3e7230 */ /* 0x000fe40000004100 */
[----:B------:R-:W-:Y:S01]  /*9170*/  FMUL.FTZ R63, R58, R63 ;  /* 0x0000003f3a3f7220 */ /* 0x000fe20000410000 */
[----:B------:R-:W-:Y:S02]  /*9180*/  HADD2.F32 R61, -RZ, R61.H0_H0 ;  /* 0x2000003dff3d7230 */ /* 0x000fe40000004100 */
[C---:B------:R-:W-:Y:S01]  /*9190*/  FMUL.FTZ R72, R43.reuse, R72 ;  /* 0x000000482b487220 */ /* 0x040fe20000410000 */
[----:B------:R-:W-:Y:S01]  /*91a0*/  SHF.R.U64 R55, R74, 0x10, R75 ;  /* 0x000000104a377819 */ /* 0x000fe2000000124b */
[----:B------:R-:W-:Y:S01]  /*91b0*/  FFMA.FTZ R41, R43, R62, -R76 ;  /* 0x0000003e2b297223 */ /* 0x000fe2000001084c */
[----:B------:R-:W-:-:S02]  /*91c0*/  HADD2.F32 R76, -RZ, R173.H1_H1 ;  /* 0x300000adff4c7230 */ /* 0x000fc40000004100 */
[-C--:B------:R-:W-:Y:S01]  /*91d0*/  FFMA.FTZ R58, R58, R61.reuse, -R73 ;  /* 0x0000003d3a3a7223 */ /* 0x080fe20000010849 */
[----:B------:R-:W-:Y:S01]  /*91e0*/  FFMA.FTZ R60, R60, R61, R63 ;  /* 0x0000003d3c3c7223 */ /* 0x000fe2000001003f */
[----:B------:R-:W-:Y:S01]  /*91f0*/  FFMA.FTZ R43, R47, R62, R72 ;  /* 0x0000003e2f2b7223 */ /* 0x000fe20000010048 */
[--C-:B------:R-:W-:Y:S01]  /*9200*/  HADD2.F32 R61, -RZ, R59.reuse.H0_H0 ;  /* 0x2000003bff3d7230 */ /* 0x100fe20000004100 */
[----:B------:R-:W-:Y:S01]  /*9210*/  SHF.R.U32.HI R74, RZ, 0x10, R75 ;  /* 0x00000010ff4a7819 */ /* 0x000fe2000001164b */
[----:B------:R-:W-:Y:S01]  /*9220*/  HADD2.F32 R59, -RZ, R59.H1_H1 ;  /* 0x3000003bff3b7230 */ /* 0x000fe20000004100 */
[----:B------:R-:W-:Y:S01]  /*9230*/  F2FP.F16.F32.PACK_AB R41, R58, R41 ;  /* 0x000000293a29723e */ /* 0x000fe200000000ff */
[----:B------:R-:W-:Y:S02]  /*9240*/  HADD2.F32 R47, -RZ, R45.H0_H0 ;  /* 0x2000002dff2f7230 */ /* 0x000fe40000004100 */
[----:B------:R-:W-:Y:S01]  /*9250*/  FMUL.FTZ R88, R61, R76 ;  /* 0x0000004c3d587220 */ /* 0x000fe20000410000 */
[----:B------:R-:W-:-:S02]  /*9260*/  HADD2.F32 R78, -RZ, R78.H0_H0 ;  /* 0x2000004eff4e7230 */ /* 0x000fc40000004100 */
[----:B------:R-:W-:Y:S02]  /*9270*/  HADD2.F32 R62, -RZ, R45.H1_H1 ;  /* 0x3000002dff3e7230 */ /* 0x000fe40000004100 */
[----:B------:R-:W-:Y:S01]  /*9280*/  FMUL.FTZ R76, R47, R76 ;  /* 0x0000004c2f4c7220 */ /* 0x000fe20000410000 */
[----:B------:R-:W-:Y:S02]  /*9290*/  HADD2.F32 R72, -RZ, R171.H1_H1 ;  /* 0x300000abff487230 */ /* 0x000fe40000004100 */
[-C--:B------:R-:W-:Y:S01]  /*92a0*/  FMUL.FTZ R63, R59, R78.reuse ;  /* 0x0000004e3b3f7220 */ /* 0x080fe20000410000 */
[----:B------:R-:W-:Y:S02]  /*92b0*/  HADD2.F32 R74, -RZ, R74.H0_H0 ;  /* 0x2000004aff4a7230 */ /* 0x000fe40000004100 */
[C---:B------:R-:W-:Y:S01]  /*92c0*/  FMUL.FTZ R78, R62.reuse, R78 ;  /* 0x0000004e3e4e7220 */ /* 0x040fe20000410000 */
[----:B------:R-:W-:Y:S02]  /*92d0*/  HADD2.F32 R183, -RZ, R183.H0_H0 ;  /* 0x200000b7ffb77230 */ /* 0x000fe40000004100 */
[-C--:B------:R-:W-:Y:S01]  /*92e0*/  FFMA.FTZ R45, R47, R72.reuse, -R88 ;  /* 0x000000482f2d7223 */ /* 0x080fe20000010858 */
[----:B------:R-:W-:Y:S01]  /*92f0*/  FFMA.FTZ R47, R61, R72, R76 ;  /* 0x000000483d2f7223 */ /* 0x000fe2000001004c */
[-C--:B------:R-:W-:Y:S01]  /*9300*/  FFMA.FTZ R62, R62, R74.reuse, -R63 ;  /* 0x0000004a3e3e7223 */ /* 0x080fe2000001083f */
[----:B------:R-:W-:Y:S01]  /*9310*/  FFMA.FTZ R72, R59, R74, R78 ;  /* 0x0000004a3b487223 */ /* 0x000fe2000001004e */
[----:B------:R-:W-:-:S02]  /*9320*/  HADD2.F32 R63, -RZ, R56.H0_H0 ;  /* 0x20000038ff3f7230 */ /* 0x000fc40000004100 */
[----:B------:R-:W-:Y:S01]  /*9330*/  HADD2.F32 R59, -RZ, R44.H0_H0 ;  /* 0x2000002cff3b7230 */ /* 0x000fe20000004100 */
[----:B------:R-:W-:Y:S01]  /*9340*/  F2FP.F16.F32.PACK_AB R62, R62, R45 ;  /* 0x0000002d3e3e723e */ /* 0x000fe200000000ff */
[----:B------:R-:W-:Y:S01]  /*9350*/  HADD2.F32 R56, -RZ, R40.H0_H0 ;  /* 0x20000028ff387230 */ /* 0x000fe20000004100 */
[----:B------:R-:W-:Y:S01]  /*9360*/  F2FP.F16.F32.PACK_AB R45, R60, R43 ;  /* 0x0000002b3c2d723e */ /* 0x000fe200000000ff */
[----:B------:R-:W-:Y:S02]  /*9370*/  HADD2.F32 R44, -RZ, R44.H1_H1 ;  /* 0x3000002cff2c7230 */ /* 0x000fe40000004100 */
[----:B------:R-:W-:Y:S01]  /*9380*/  FMUL.FTZ R73, R59, R183 ;  /* 0x000000b73b497220 */ /* 0x000fe20000410000 */
[----:B------:R-:W-:Y:S01]  /*9390*/  HADD2.F32 R40, -RZ, R40.H1_H1 ;  /* 0x30000028ff287230 */ /* 0x000fe20000004100 */
[----:B------:R-:W-:Y:S01]  /*93a0*/  F2FP.F16.F32.PACK_AB R47, R72, R47 ;  /* 0x0000002f482f723e */ /* 0x000fe200000000ff */
[----:B------:R-:W-:Y:S02]  /*93b0*/  HADD2.F32 R172, -RZ, R172.H0_H0 ;  /* 0x200000acffac7230 */ /* 0x000fe40000004100 */
[----:B------:R-:W-:Y:S01]  /*93c0*/  FMUL.FTZ R75, R44, R63 ;  /* 0x0000003f2c4b7220 */ /* 0x000fe20000410000 */
[----:B------:R-:W-:-:S02]  /*93d0*/  HADD2.F32 R61, -RZ, R54.H0_H0 ;  /* 0x20000036ff3d7230 */ /* 0x000fc40000004100 */
[----:B------:R-:W-:Y:S01]  /*93e0*/  FMUL.FTZ R63, R40, R63 ;  /* 0x0000003f283f7220 */ /* 0x000fe20000410000 */
[C---:B------:R-:W-:Y:S01]  /*93f0*/  FMUL.FTZ R54, R56.reuse, R183 ;  /* 0x000000b738367220 */ /* 0x040fe20000410000 */
[-C--:B------:R-:W-:Y:S01]  /*9400*/  FFMA.FTZ R73, R56, R172.reuse, -R73 ;  /* 0x000000ac38497223 */ /* 0x080fe20000010849 */
[----:B------:R-:W-:Y:S02]  /*9410*/  HADD2.F32 R173, -RZ, R173.H0_H0 ;  /* 0x200000adffad7230 */ /* 0x000fe40000004100 */
[-C--:B------:R-:W-:Y:S01]  /*9420*/  FFMA.FTZ R63, R44, R61.reuse, R63 ;  /* 0x0000003d2c3f7223 */ /* 0x080fe2000001003f */
[----:B------:R-:W-:Y:S01]  /*9430*/  FFMA.FTZ R56, R40, R61, -R75 ;  /* 0x0000003d28387223 */ /* 0x000fe2000001084b */
[----:B------:R-:W-:Y:S02]  /*9440*/  HADD2.F32 R44, -RZ, R46.H0_H0 ;  /* 0x2000002eff2c7230 */ /* 0x000fe40000004100 */
[----:B------:R-:W-:Y:S01]  /*9450*/  FFMA.FTZ R54, R59, R172, R54 ;  /* 0x000000ac3b367223 */ /* 0x000fe20000010036 */
[----:B------:R-:W-:-:S02]  /*9460*/  HADD2.F32 R57, -RZ, R57.H0_H0 ;  /* 0x20000039ff397230 */ /* 0x000fc40000004100 */
[----:B------:R-:W-:Y:S02]  /*9470*/  HADD2.F32 R40, -RZ, R42.H0_H0 ;  /* 0x2000002aff287230 */ /* 0x000fe40000004100 */
[-C--:B------:R-:W-:Y:S01]  /*9480*/  FMUL.FTZ R59, R44, R173.reuse ;  /* 0x000000ad2c3b7220 */ /* 0x080fe20000410000 */
[----:B------:R-:W-:Y:S02]  /*9490*/  HADD2.F32 R46, -RZ, R46.H1_H1 ;  /* 0x3000002eff2e7230 */ /* 0x000fe40000004100 */
[----:B------:R-:W-:Y:S02]  /*94a0*/  HADD2.F32 R42, -RZ, R42.H1_H1 ;  /* 0x3000002aff2a7230 */ /* 0x000fe40000004100 */
[----:B------:R-:W-:Y:S01]  /*94b0*/  FMUL.FTZ R173, R40, R173 ;  /* 0x000000ad28ad7220 */ /* 0x000fe20000410000 */
[----:B------:R-:W-:Y:S02]  /*94c0*/  HADD2.F32 R171, -RZ, R171.H0_H0 ;  /* 0x200000abffab7230 */ /* 0x000fe40000004100 */
[----:B------:R-:W-:Y:S01]  /*94d0*/  FMUL.FTZ R61, R46, R57 ;  /* 0x000000392e3d7220 */ /* 0x000fe20000410000 */
[----:B------:R-:W-:-:S02]  /*94e0*/  HADD2.F32 R55, -RZ, R55.H0_H0 ;  /* 0x20000037ff377230 */ /* 0x000fc40000004100 */
[----:B------:R-:W-:Y:S01]  /*94f0*/  FMUL.FTZ R57, R42, R57 ;  /* 0x000000392a397220 */ /* 0x000fe20000410000 */
[----:B------:R-:W-:Y:S02]  /*9500*/  IMAD.MOV.U32 R43, RZ, RZ, R62 ;  /* 0x000000ffff2b7224 */ /* 0x000fe400078e003e */
[-C--:B------:R-:W-:Y:S01]  /*9510*/  FFMA.FTZ R59, R40, R171.reuse, -R59 ;  /* 0x000000ab283b7223 */ /* 0x080fe2000001083b */
[----:B------:R-:W-:Y:S01]  /*9520*/  FFMA.FTZ R173, R44, R171, R173 ;  /* 0x000000ab2cad7223 */ /* 0x000fe200000100ad */
[-C--:B------:R-:W-:Y:S01]  /*9530*/  FFMA.FTZ R42, R42, R55.reuse, -R61 ;  /* 0x000000372a2a7223 */ /* 0x080fe2000001083d */
[----:B------:R-:W-:Y:S01]  /*9540*/  FFMA.FTZ R46, R46, R55, R57 ;  /* 0x000000372e2e7223 */ /* 0x000fe20000010039 */
[----:B------:R-:W-:Y:S02]  /*9550*/  F2FP.F16.F32.PACK_AB R40, R56, R73 ;  /* 0x000000493828723e */ /* 0x000fe400000000ff */
[----:B------:R-:W-:Y:S02]  /*9560*/  F2FP.F16.F32.PACK_AB R44, R63, R54 ;  /* 0x000000363f2c723e */ /* 0x000fe400000000ff */
[----:B------:R-:W-:-:S02]  /*9570*/  F2FP.F16.F32.PACK_AB R42, R42, R59 ;  /* 0x0000003b2a2a723e */ /* 0x000fc400000000ff */
[----:B------:R-:W-:-:S07]  /*9580*/  F2FP.F16.F32.PACK_AB R46, R46, R173 ;  /* 0x000000ad2e2e723e */ /* 0x000fce00000000ff */
.L_x_541:
[----:B------:R-:W-:Y:S05]  /*9590*/  BSYNC B2 ;  /* 0x0000000000027941 */ /* 0x000fea0003800000 */
.L_x_540:
        /* <DEDUP_REMOVED lines=12> */
.L_x_539:
[----:B------:R-:W-:Y:S05]  /*9660*/  BSYNC B1 ;  /* 0x0000000000017941 */ /* 0x000fea0003800000 */
.L_x_538:
[----:B------:R-:W-:Y:S01]  /*9670*/  ISETP.GE.OR P4, PT, R225, R4, P0 ;  /* 0x00000004e100720c */ /* 0x000fe20000786670 */
[----:B------:R-:W-:-:S12]  /*9680*/  BSSY B1, `(.L_x_542) ;  /* 0x0000084000017945 */ /* 0x000fd80003800000 */
[----:B------:R-:W-:Y:S05]  /*9690*/  @P4 BRA `(.L_x_543) ;  /* 0x0000000800084947 */ /* 0x000fea0003800000 */
[----:B-1-34-:R-:W3:Y:S04]  /*96a0*/  LDL R40, [R1] ;  /* 0x0000000001287983 */ /* 0x01aee80000100800 */
[----:B------:R-:W4:Y:S04]  /*96b0*/  LDL R43, [R1+0x44] ;  /* 0x00004400012b7983 */ /* 0x000f280000100800 */
[----:B------:R-:W5:Y:S01]  /*96c0*/  LDL R42, [R1+0x6c] ;  /* 0x00006c00012a7983 */ /* 0x000f620000100800 */
[----:B--2---:R-:W-:Y:S01]  /*96d0*/  IMAD.WIDE.U32 R48, R225, R134, R132 ;  /* 0x00000086e1307225 */ /* 0x004fe200078e0084 */
[----:B------:R-:W-:Y:S02]  /*96e0*/  BSSY B2, `(.L_x_544) ;  /* 0x0000071000027945 */ /* 0x000fe40003800000 */
[----:B------:R-:W-:-:S02]  /*96f0*/  IADD3 R50, P4, P5, R98, R48, R20 ;  /* 0x0000003062327210 */ /* 0x000fc40007d9e014 */
[----:B---3--:R-:W-:Y:S01]  /*9700*/  LOP3.LUT P6, RZ, R40, 0x1, RZ, 0xc0, !PT ;  /* 0x0000000128ff7812 */ /* 0x008fe200078cc0ff */
[----:B------:R-:W-:-:S04]  /*9710*/  IMAD R40, R146, R134, RZ ;  /* 0x0000008692287224 */ /* 0x000fc800078e02ff */
[----:B------:R-:W-:Y:S01]  /*9720*/  IMAD R41, R225, R135, R40 ;  /* 0x00000087e1297224 */ /* 0x000fe200078e0228 */
[----:B------:R-:W-:-:S04]  /*9730*/  SEL R40, R97, R153, !P6 ;  /* 0x0000009961287207 */ /* 0x000fc80007000000 */
[----:B------:R-:W-:Y:S02]  /*9740*/  IADD3 R52, R49, R41, RZ ;  /* 0x0000002931347210 */ /* 0x000fe40007ffe0ff */
[----:B------:R-:W-:Y:S02]  /*9750*/  SHF.R.S32.HI R41, RZ, 0x1f, R40 ;  /* 0x0000001fff297819 */ /* 0x000fe40000011428 */
[----:B------:R-:W-:Y:S02]  /*9760*/  IADD3.X R51, R15, R52, R9, P4, P5 ;  /* 0x000000340f337210 */ /* 0x000fe400027ea409 */
[----:B------:R-:W-:-:S04]  /*9770*/  LEA.HI R41, R41, R40, RZ, 0x4 ;  /* 0x0000002829297211 */ /* 0x000fc800078f20ff */
[----:B------:R-:W-:-:S04]  /*9780*/  LEA.HI.SX32 R41, R41, R10, 0x1c ;  /* 0x0000000a29297211 */ /* 0x000fc800078fe2ff */
[----:B------:R-:W-:Y:S01]  /*9790*/  SHF.R.S32.HI R40, RZ, 0x1f, R41 ;  /* 0x0000001fff287819 */ /* 0x000fe20000011429 */
[----:B------:R-:W-:-:S03]  /*97a0*/  IMAD.SHL.U32 R53, R41, 0x8, RZ ;  /* 0x0000000829357824 */ /* 0x000fc600078e00ff */
[----:B------:R-:W-:Y:S02]  /*97b0*/  LEA.HI R40, R40, R41, RZ, 0x3 ;  /* 0x0000002928287211 */ /* 0x000fe400078f18ff */
[----:B----4-:R-:W-:Y:S02]  /*97c0*/  LOP3.LUT R41, R43, 0x38, R53, 0xf8, !PT ;  /* 0x000000382b297812 */ /* 0x010fe400078ef835 */
[----:B------:R-:W-:Y:S02]  /*97d0*/  SHF.R.S32.HI R40, RZ, 0x3, R40 ;  /* 0x00000003ff287819 */ /* 0x000fe40000011428 */
[----:B------:R-:W-:-:S03]  /*97e0*/  LOP3.LUT R41, R41, R138, RZ, 0x3c, !PT ;  /* 0x0000008a29297212 */ /* 0x000fc600078e3cff */
[----:B-----5:R-:W-:-:S04]  /*97f0*/  IMAD R40, R40, 0x2c00, R42 ;  /* 0x00002c0028287824 */ /* 0x020fc800078e022a */
[----:B------:R-:W-:Y:S02]  /*9800*/  IMAD.IADD R43, R40, 0x1, R41 ;  /* 0x00000001282b7824 */ /* 0x000fe400078e0229 */
[C---:B------:R-:W-:Y:S02]  /*9810*/  IMAD R41, R220.reuse, 0x5800, R148 ;  /* 0x00005800dc297824 */ /* 0x040fe400078e0294 */
[----:B------:R-:W-:Y:S02]  /*9820*/  IMAD R43, R220, 0x5800, R43 ;  /* 0x00005800dc2b7824 */ /* 0x000fe400078e022b */
[----:B------:R-:W-:-:S03]  /*9830*/  IMAD R41, R41, 0x2, R2 ;  /* 0x0000000229297824 */ /* 0x000fc600078e0202 */
[----:B------:R-:W-:-:S03]  /*9840*/  LEA R44, R43, R2, 0x1 ;  /* 0x000000022b2c7211 */ /* 0x000fc600078e08ff */
[----:B------:R-:W1:Y:S04]  /*9850*/  LDS.128 R40, [R41+0x1e400] ;  /* 0x01e4000029287984 */ /* 0x000e680000000c00 */
[----:B------:R-:W2:Y:S01]  /*9860*/  LDS.128 R44, [R44+0x1e400] ;  /* 0x01e400002c2c7984 */ /* 0x000ea20000000c00 */
[----:B------:R-:W-:Y:S05]  /*9870*/  @P3 BRA `(.L_x_545) ;  /* 0x00000004005c3947 */ /* 0x000fea0003800000 */
[----:B-1----:R-:W-:Y:S01]  /*9880*/  IMAD.MOV.U32 R58, RZ, RZ, R40 ;  /* 0x000000ffff3a7224 */ /* 0x002fe200078e0028 */
[----:B------:R-:W-:Y:S01]  /*9890*/  SHF.R.U64 R56, R64, 0x10, R65 ;  /* 0x0000001040387819 */ /* 0x000fe20000001241 */
[----:B--2---:R-:W-:Y:S01]  /*98a0*/  IMAD.MOV.U32 R40, RZ, RZ, R45 ;  /* 0x000000ffff287224 */ /* 0x004fe200078e002d */
[----:B------:R-:W-:Y:S01]  /*98b0*/  SHF.R.U32.HI R64, RZ, 0x10, R69 ;  /* 0x00000010ff407819 */ /* 0x000fe20000011645 */
[----:B------:R-:W-:Y:S01]  /*98c0*/  IMAD.MOV.U32 R59, RZ, RZ, R44 ;  /* 0x000000ffff3b7224 */ /* 0x000fe200078e002c */
[----:B------:R-:W-:Y:S01]  /*98d0*/  SHF.R.U32.HI R62, RZ, 0x10, R65 ;  /* 0x00000010ff3e7819 */ /* 0x000fe20000011641 */
[----:B------:R-:W-:Y:S01]  /*98e0*/  IMAD.MOV.U32 R60, RZ, RZ, R47 ;  /* 0x000000ffff3c7224 */ /* 0x000fe200078e002f */
[----:B------:R-:W-:Y:S01]  /*98f0*/  MOV R45, R43 ;  /* 0x0000002b002d7202 */ /* 0x000fe20000000f00 */
[----:B------:R-:W-:Y:S01]  /*9900*/  HADD2.F32 R63, -RZ, R170.H1_H1 ;  /* 0x300000aaff3f7230 */ /* 0x000fe20000004100 */
[----:B------:R-:W-:Y:S01]  /*9910*/  SHF.R.U64 R54, R66, 0x10, R67 ;  /* 0x0000001042367819 */ /* 0x000fe20000001243 */
[--C-:B------:R-:W-:Y:S01]  /*9920*/  HADD2.F32 R44, -RZ, R40.reuse.H0_H0 ;  /* 0x20000028ff2c7230 */ /* 0x100fe20000004100 */
[----:B------:R-:W-:Y:S01]  /*9930*/  SHF.R.U32.HI R65, RZ, 0x10, R71 ;  /* 0x00000010ff417819 */ /* 0x000fe20000011647 */
[----:B------:R-:W-:Y:S01]  /*9940*/  HADD2.F32 R47, -RZ, R40.H1_H1 ;  /* 0x30000028ff2f7230 */ /* 0x000fe20000004100 */
[----:B------:R-:W-:Y:S01]  /*9950*/  SHF.R.U32.HI R67, RZ, 0x10, R67 ;  /* 0x00000010ff437819 */ /* 0x000fe20000011643 */
[--C-:B------:R-:W-:Y:S01]  /*9960*/  HADD2.F32 R40, -RZ, R41.reuse.H0_H0 ;  /* 0x20000029ff287230 */ /* 0x100fe20000004100 */
[----:B------:R-:W-:Y:S01]  /*9970*/  SHF.R.U64 R57, R68, 0x10, R69 ;  /* 0x0000001044397819 */ /* 0x000fe20000001245 */
[----:B------:R-:W-:Y:S01]  /*9980*/  HADD2.F32 R64, -RZ, R64.H0_H0 ;  /* 0x20000040ff407230 */ /* 0x000fe20000004100 */
[----:B------:R-:W-:Y:S01]  /*9990*/  SHF.R.U64 R55, R70, 0x10, R71 ;  /* 0x0000001046377819 */ /* 0x000fe20000001247 */
[----:B------:R-:W-:-:S02]  /*99a0*/  HADD2.F32 R43, -RZ, R41.H1_H1 ;  /* 0x30000029ff2b7230 */ /* 0x000fc40000004100 */
[-C--:B------:R-:W-:Y:S01]  /*99b0*/  FMUL.FTZ R41, R44, R63.reuse ;  /* 0x0000003f2c297220 */ /* 0x080fe20000410000 */
[----:B------:R-:W-:Y:S02]  /*99c0*/  HADD2.F32 R61, -RZ, R168.H1_H1 ;  /* 0x300000a8ff3d7230 */ /* 0x000fe40000004100 */
[C---:B------:R-:W-:Y:S01]  /*99d0*/  FMUL.FTZ R63, R40.reuse, R63 ;  /* 0x0000003f283f7220 */ /* 0x040fe20000410000 */
[----:B------:R-:W-:Y:S02]  /*99e0*/  HADD2.F32 R62, -RZ, R62.H0_H0 ;  /* 0x2000003eff3e7230 */ /* 0x000fe40000004100 */
[-C--:B------:R-:W-:Y:S01]  /*99f0*/  FMUL.FTZ R66, R47, R64.reuse ;  /* 0x000000402f427220 */ /* 0x080fe20000410000 */
[----:B------:R-:W-:Y:S01]  /*9a00*/  FMUL.FTZ R64, R43, R64 ;  /* 0x000000402b407220 */ /* 0x000fe20000410000 */
[-C--:B------:R-:W-:Y:S01]  /*9a10*/  FFMA.FTZ R40, R40, R61.reuse, -R41 ;  /* 0x0000003d28287223 */ /* 0x080fe20000010829 */
[----:B------:R-:W-:Y:S01]  /*9a20*/  FFMA.FTZ R41, R44, R61, R63 ;  /* 0x0000003d2c297223 */ /* 0x000fe2000001003f */
[----:B------:R-:W-:-:S02]  /*9a30*/  HADD2.F32 R61, -RZ, R60.H0_H0 ;  /* 0x2000003cff3d7230 */ /* 0x000fc40000004100 */
[-C--:B------:R-:W-:Y:S01]  /*9a40*/  FFMA.FTZ R44, R47, R62.reuse, R64 ;  /* 0x0000003e2f2c7223 */ /* 0x080fe20000010040 */
[----:B------:R-:W-:Y:S02]  /*9a50*/  HADD2.F32 R64, -RZ, R167.H1_H1 ;  /* 0x300000a7ff407230 */ /* 0x000fe40000004100 */
[----:B------:R-:W-:Y:S01]  /*9a60*/  FFMA.FTZ R43, R43, R62, -R66 ;  /* 0x0000003e2b2b7223 */ /* 0x000fe20000010842 */
[----:B------:R-:W-:Y:S02]  /*9a70*/  HADD2.F32 R47, -RZ, R45.H0_H0 ;  /* 0x2000002dff2f7230 */ /* 0x000fe40000004100 */
[----:B------:R-:W-:Y:S02]  /*9a80*/  HADD2.F32 R60, -RZ, R60.H1_H1 ;  /* 0x3000003cff3c7230 */ /* 0x000fe40000004100 */
[-C--:B------:R-:W-:Y:S01]  /*9a90*/  FMUL.FTZ R66, R61, R64.reuse ;  /* 0x000000403d427220 */ /* 0x080fe20000410000 */
[----:B------:R-:W-:Y:S02]  /*9aa0*/  HADD2.F32 R65, -RZ, R65.H0_H0 ;  /* 0x20000041ff417230 */ /* 0x000fe40000004100 */
[----:B------:R-:W-:Y:S01]  /*9ab0*/  FMUL.FTZ R64, R47, R64 ;  /* 0x000000402f407220 */ /* 0x000fe20000410000 */
[----:B------:R-:W-:Y:S01]  /*9ac0*/  HADD2.F32 R45, -RZ, R45.H1_H1 ;  /* 0x3000002dff2d7230 */ /* 0x000fe20000004100 */
[----:B------:R-:W-:Y:S01]  /*9ad0*/  F2FP.F16.F32.PACK_AB R43, R43, R40 ;  /* 0x000000282b2b723e */ /* 0x000fe200000000ff */
[----:B------:R-:W-:-:S02]  /*9ae0*/  HADD2.F32 R62, -RZ, R169.H1_H1 ;  /* 0x300000a9ff3e7230 */ /* 0x000fc40000004100 */
[CC--:B------:R-:W-:Y:S01]  /*9af0*/  FMUL.FTZ R68, R60.reuse, R65.reuse ;  /* 0x000000413c447220 */ /* 0x0c0fe20000410000 */
[----:B------:R-:W-:Y:S02]  /*9b00*/  HADD2.F32 R63, -RZ, R67.H0_H0 ;  /* 0x20000043ff3f7230 */ /* 0x000fe40000004100 */
[----:B------:R-:W-:Y:S01]  /*9b10*/  FMUL.FTZ R69, R45, R65 ;  /* 0x000000412d457220 */ /* 0x000fe20000410000 */
[----:B------:R-:W-:Y:S02]  /*9b20*/  HADD2.F32 R57, -RZ, R57.H0_H0 ;  /* 0x20000039ff397230 */ /* 0x000fe40000004100 */
[-C--:B------:R-:W-:Y:S01]  /*9b30*/  FFMA.FTZ R65, R47, R62.reuse, -R66 ;  /* 0x0000003e2f417223 */ /* 0x080fe20000010842 */
[----:B------:R-:W-:Y:S01]  /*9b40*/  FFMA.FTZ R67, R61, R62, R64 ;  /* 0x0000003e3d437223 */ /* 0x000fe20000010040 */
[-C--:B------:R-:W-:Y:S01]  /*9b50*/  FFMA.FTZ R68, R45, R63.reuse, -R68 ;  /* 0x0000003f2d447223 */ /* 0x080fe20000010844 */
[----:B------:R-:W-:Y:S02]  /*9b60*/  HADD2.F32 R62, -RZ, R167.H0_H0 ;  /* 0x200000a7ff3e7230 */ /* 0x000fe40000004100 */
[----:B------:R-:W-:Y:S01]  /*9b70*/  FFMA.FTZ R70, R60, R63, R69 ;  /* 0x0000003f3c467223 */ /* 0x000fe20000010045 */
[----:B------:R-:W-:-:S02]  /*9b80*/  HADD2.F32 R47, -RZ, R59.H0_H0 ;  /* 0x2000003bff2f7230 */ /* 0x000fc40000004100 */
[--C-:B------:R-:W-:Y:S01]  /*9b90*/  HADD2.F32 R45, -RZ, R58.reuse.H0_H0 ;  /* 0x2000003aff2d7230 */ /* 0x100fe20000004100 */
[----:B------:R-:W-:Y:S01]  /*9ba0*/  F2FP.F16.F32.PACK_AB R65, R68, R65 ;  /* 0x000000414441723e */ /* 0x000fe200000000ff */
[----:B------:R-:W-:Y:S02]  /*9bb0*/  HADD2.F32 R60, -RZ, R169.H0_H0 ;  /* 0x200000a9ff3c7230 */ /* 0x000fe40000004100 */
[-C--:B------:R-:W-:Y:S01]  /*9bc0*/  FMUL.FTZ R64, R47, R62.reuse ;  /* 0x0000003e2f407220 */ /* 0x080fe20000410000 */
[----:B------:R-:W-:Y:S02]  /*9bd0*/  HADD2.F32 R59, -RZ, R59.H1_H1 ;  /* 0x3000003bff3b7230 */ /* 0x000fe40000004100 */
[C---:B------:R-:W-:Y:S01]  /*9be0*/  FMUL.FTZ R62, R45.reuse, R62 ;  /* 0x0000003e2d3e7220 */ /* 0x040fe20000410000 */
[----:B------:R-:W-:Y:S02]  /*9bf0*/  HADD2.F32 R58, -RZ, R58.H1_H1 ;  /* 0x3000003aff3a7230 */ /* 0x000fe40000004100 */
[----:B------:R-:W-:Y:S01]  /*9c00*/  FFMA.FTZ R64, R45, R60, -R64 ;  /* 0x0000003c2d407223 */ /* 0x000fe20000010840 */
[----:B------:R-:W-:-:S02]  /*9c10*/  HADD2.F32 R168, -RZ, R168.H0_H0 ;  /* 0x200000a8ffa87230 */ /* 0x000fc40000004100 */
[----:B------:R-:W-:Y:S01]  /*9c20*/  FFMA.FTZ R62, R47, R60, R62 ;  /* 0x0000003c2f3e7223 */ /* 0x000fe2000001003e */
[-C--:B------:R-:W-:Y:S01]  /*9c30*/  FMUL.FTZ R61, R59, R57.reuse ;  /* 0x000000393b3d7220 */ /* 0x080fe20000410000 */
[----:B------:R-:W-:Y:S01]  /*9c40*/  FMUL.FTZ R66, R58, R57 ;  /* 0x000000393a427220 */ /* 0x000fe20000410000 */
[----:B------:R-:W-:Y:S02]  /*9c50*/  HADD2.F32 R47, -RZ, R46.H0_H0 ;  /* 0x2000002eff2f7230 */ /* 0x000fe40000004100 */
[----:B------:R-:W-:Y:S02]  /*9c60*/  HADD2.F32 R57, -RZ, R55.H0_H0 ;  /* 0x20000037ff397230 */ /* 0x000fe40000004100 */
[----:B------:R-:W-:Y:S02]  /*9c70*/  HADD2.F32 R45, -RZ, R42.H0_H0 ;  /* 0x2000002aff2d7230 */ /* 0x000fe40000004100 */
[----:B------:R-:W-:Y:S02]  /*9c80*/  HADD2.F32 R46, -RZ, R46.H1_H1 ;  /* 0x3000002eff2e7230 */ /* 0x000fe40000004100 */
[----:B------:R-:W-:-:S02]  /*9c90*/  HADD2.F32 R42, -RZ, R42.H1_H1 ;  /* 0x3000002aff2a7230 */ /* 0x000fc40000004100 */
[----:B------:R-:W-:Y:S02]  /*9ca0*/  HADD2.F32 R55, -RZ, R54.H0_H0 ;  /* 0x20000036ff377230 */ /* 0x000fe40000004100 */
[-C--:B------:R-:W-:Y:S01]  /*9cb0*/  FMUL.FTZ R54, R47, R168.reuse ;  /* 0x000000a82f367220 */ /* 0x080fe20000410000 */
[----:B------:R-:W-:Y:S02]  /*9cc0*/  HADD2.F32 R56, -RZ, R56.H0_H0 ;  /* 0x20000038ff387230 */ /* 0x000fe40000004100 */
[-C--:B------:R-:W-:Y:S01]  /*9cd0*/  FMUL.FTZ R63, R46, R57.reuse ;  /* 0x000000392e3f7220 */ /* 0x080fe20000410000 */
[----:B------:R-:W-:Y:S02]  /*9ce0*/  HADD2.F32 R170, -RZ, R170.H0_H0 ;  /* 0x200000aaffaa7230 */ /* 0x000fe40000004100 */
[----:B------:R-:W-:Y:S01]  /*9cf0*/  FMUL.FTZ R168, R45, R168 ;  /* 0x000000a82da87220 */ /* 0x000fe20000410000 */
[----:B------:R-:W-:Y:S01]  /*9d00*/  FMUL.FTZ R57, R42, R57 ;  /* 0x000000392a397220 */ /* 0x000fe20000410000 */
[-C--:B------:R-:W-:Y:S01]  /*9d10*/  FFMA.FTZ R61, R58, R56.reuse, -R61 ;  /* 0x000000383a3d7223 */ /* 0x080fe2000001083d */
[----:B------:R-:W-:Y:S01]  /*9d20*/  FFMA.FTZ R59, R59, R56, R66 ;  /* 0x000000383b3b7223 */ /* 0x000fe20000010042 */
[-C--:B------:R-:W-:Y:S01]  /*9d30*/  FFMA.FTZ R54, R45, R170.reuse, -R54 ;  /* 0x000000aa2d367223 */ /* 0x080fe20000010836 */
[----:B------:R-:W-:Y:S01]  /*9d40*/  FFMA.FTZ R168, R47, R170, R168 ;  /* 0x000000aa2fa87223 */ /* 0x000fe200000100a8 */
[-C--:B------:R-:W-:Y:S01]  /*9d50*/  FFMA.FTZ R63, R42, R55.reuse, -R63 ;  /* 0x000000372a3f7223 */ /* 0x080fe2000001083f */
[----:B------:R-:W-:Y:S01]  /*9d60*/  FFMA.FTZ R57, R46, R55, R57 ;  /* 0x000000372e397223 */ /* 0x000fe20000010039 */
[----:B------:R-:W-:Y:S01]  /*9d70*/  F2FP.F16.F32.PACK_AB R45, R44, R41 ;  /* 0x000000292c2d723e */ /* 0x000fe200000000ff */
[----:B------:R-:W-:Y:S01]  /*9d80*/  IMAD.MOV.U32 R41, RZ, RZ, R43 ;  /* 0x000000ffff297224 */ /* 0x000fe200078e002b */
[----:B------:R-:W-:Y:S01]  /*9d90*/  F2FP.F16.F32.PACK_AB R47, R70, R67 ;  /* 0x00000043462f723e */ /* 0x000fe200000000ff */
[----:B------:R-:W-:Y:S01]  /*9da0*/  IMAD.MOV.U32 R43, RZ, RZ, R65 ;  /* 0x000000ffff2b7224 */ /* 0x000fe200078e0041 */
[----:B------:R-:W-:-:S02]  /*9db0*/  F2FP.F16.F32.PACK_AB R40, R61, R64 ;  /* 0x000000403d28723e */ /* 0x000fc400000000ff */
[----:B------:R-:W-:Y:S02]  /*9dc0*/  F2FP.F16.F32.PACK_AB R44, R59, R62 ;  /* 0x0000003e3b2c723e */ /* 0x000fe400000000ff */
[----:B------:R-:W-:Y:S02]  /*9dd0*/  F2FP.F16.F32.PACK_AB R42, R63, R54 ;  /* 0x000000363f2a723e */ /* 0x000fe400000000ff */
[----:B------:R-:W-:-:S07]  /*9de0*/  F2FP.F16.F32.PACK_AB R46, R57, R168 ;  /* 0x000000a8392e723e */ /* 0x000fce00000000ff */
.L_x_545:
[----:B------:R-:W-:Y:S05]  /*9df0*/  BSYNC B2 ;  /* 0x0000000000027941 */ /* 0x000fea0003800000 */
.L_x_544:
        /* <DEDUP_REMOVED lines=12> */
.L_x_543:
[----:B------:R-:W-:Y:S05]  /*9ec0*/  BSYNC B1 ;  /* 0x0000000000017941 */ /* 0x000fea0003800000 */
.L_x_542:
[C---:B------:R-:W-:Y:S01]  /*9ed0*/  ISETP.GE.OR P4, PT, R226.reuse, R4, P0 ;  /* 0x00000004e200720c */ /* 0x040fe20000786670 */
[-C--:B-1234-:R-:W-:Y:S02]  /*9ee0*/  IMAD R40, R145, R134.reuse, RZ ;  /* 0x0000008691287224 */ /* 0x09efe400078e02ff */
[----:B------:R-:W-:-:S04]  /*9ef0*/  IMAD.WIDE.U32 R132, R226, R134, R132 ;  /* 0x00000086e2847225 */ /* 0x000fc800078e0084 */
[----:B------:R-:W-:-:S06]  /*9f00*/  IMAD R135, R226, R135, R40 ;  /* 0x00000087e2877224 */ /* 0x000fcc00078e0228 */
[----:B------:R-:W-:Y:S05]  /*9f10*/  @P4 BRA `(.L_x_512) ;  /* 0x0000001000584947 */ /* 0x000fea0003800000 */
[----:B------:R-:W2:Y:S01]  /*9f20*/  LDL R41, [R1] ;  /* 0x0000000001297983 */ /* 0x000ea20000100800 */
[----:B------:R-:W1:Y:S03]  /*9f30*/  LDC.64 R48, c[0x0][0x2d8] ;  /* 0x0000b600ff307b82 */ /* 0x000e660000000a00 */
[----:B------:R-:W3:Y:S04]  /*9f40*/  LDL R43, [R1+0x40] ;  /* 0x00004000012b7983 */ /* 0x000ee80000100800 */
[----:B------:R-:W4:Y:S01]  /*9f50*/  LDL R42, [R1+0x68] ;  /* 0x00006800012a7983 */ /* 0x000f220000100800 */
[----:B------:R-:W-:Y:S01]  /*9f60*/  IADD3 R52, R133, R135, RZ ;  /* 0x0000008785347210 */ /* 0x000fe20007ffe0ff */
[----:B------:R-:W-:Y:S01]  /*9f70*/  BSSY B1, `(.L_x_546) ;  /* 0x0000071000017945 */ /* 0x000fe20003800000 */
[----:B------:R-:W-:-:S02]  /*9f80*/  IADD3 R40, P4, P5, R98, R132, R20 ;  /* 0x0000008462287210 */ /* 0x000fc40007d9e014 */
[----:B--2---:R-:W-:Y:S02]  /*9f90*/  LOP3.LUT P6, RZ, R41, 0x1, RZ, 0xc0, !PT ;  /* 0x0000000129ff7812 */ /* 0x004fe400078cc0ff */
[----:B------:R-:W-:Y:S02]  /*9fa0*/  IADD3.X R41, R15, R52, R9, P4, P5 ;  /* 0x000000340f297210 */ /* 0x000fe400027ea409 */
[C---:B-1----:R-:W-:Y:S02]  /*9fb0*/  LEA R50, P4, R40.reuse, R48, 0x1 ;  /* 0x0000003028327211 */ /* 0x042fe400078808ff */
[----:B------:R-:W-:Y:S02]  /*9fc0*/  SEL R153, R97, R153, !P6 ;  /* 0x0000009961997207 */ /* 0x000fe40007000000 */
[----:B------:R-:W-:Y:S02]  /*9fd0*/  LEA.HI.X R51, R40, R49, R41, 0x1, P4 ;  /* 0x0000003128337211 */ /* 0x000fe400020f0c29 */
[----:B------:R-:W-:-:S04]  /*9fe0*/  SHF.R.S32.HI R40, RZ, 0x1f, R153 ;  /* 0x0000001fff287819 */ /* 0x000fc80000011499 */
[----:B------:R-:W-:-:S04]  /*9ff0*/  LEA.HI R153, R40, R153, RZ, 0x4 ;  /* 0x0000009928997211 */ /* 0x000fc800078f20ff */
[----:B------:R-:W-:-:S04]  /*a000*/  LEA.HI.SX32 R153, R153, R10, 0x1c ;  /* 0x0000000a99997211 */ /* 0x000fc800078fe2ff */
[----:B------:R-:W-:Y:S01]  /*a010*/  SHF.R.S32.HI R40, RZ, 0x1f, R153 ;  /* 0x0000001fff287819 */ /* 0x000fe20000011499 */
[----:B------:R-:W-:-:S03]  /*a020*/  IMAD.SHL.U32 R53, R153, 0x8, RZ ;  /* 0x0000000899357824 */ /* 0x000fc600078e00ff */
[----:B------:R-:W-:-:S04]  /*a030*/  LEA.HI R40, R40, R153, RZ, 0x3 ;  /* 0x0000009928287211 */ /* 0x000fc800078f18ff */
[----:B------:R-:W-:Y:S02]  /*a040*/  SHF.R.S32.HI R41, RZ, 0x3, R40 ;  /* 0x00000003ff297819 */ /* 0x000fe40000011428 */
[----:B---3--:R-:W-:-:S03]  /*a050*/  LOP3.LUT R40, R43, 0x38, R53, 0xf8, !PT ;  /* 0x000000382b287812 */ /* 0x008fc600078ef835 */
[----:B----4-:R-:W-:Y:S01]  /*a060*/  IMAD R41, R41, 0x2c00, R42 ;  /* 0x00002c0029297824 */ /* 0x010fe200078e022a */
[----:B------:R-:W-:-:S05]  /*a070*/  LOP3.LUT R40, R40, R137, RZ, 0x3c, !PT ;  /* 0x0000008928287212 */ /* 0x000fca00078e3cff */
        /* <DEDUP_REMOVED lines=8> */
[----:B------:R-:W-:Y:S01]  /*a100*/  SHF.R.U32.HI R60, RZ, 0x10, R85 ;  /* 0x00000010ff3c7819 */ /* 0x000fe20000011655 */
[----:B--2---:R-:W-:Y:S01]  /*a110*/  IMAD.MOV.U32 R55, RZ, RZ, R44 ;  /* 0x000000ffff377224 */ /* 0x004fe200078e002c */
[----:B------:R-:W-:Y:S01]  /*a120*/  SHF.R.U32.HI R58, RZ, 0x10, R81 ;  /* 0x00000010ff3a7819 */ /* 0x000fe20000011651 */
[----:B------:R-:W-:Y:S01]  /*a130*/  IMAD.MOV.U32 R56, RZ, RZ, R46 ;  /* 0x000000ffff387224 */ /* 0x000fe200078e002e */
[--C-:B------:R-:W-:Y:S01]  /*a140*/  SHF.R.U64 R63, R86, 0x10, R87.reuse ;  /* 0x00000010563f7819 */ /* 0x100fe20000001257 */
[----:B-1----:R-:W-:Y:S01]  /*a150*/  IMAD.MOV.U32 R44, RZ, RZ, R42 ;  /* 0x000000ffff2c7224 */ /* 0x002fe200078e002a */
[----:B------:R-:W-:Y:S01]  /*a160*/  SHF.R.U32.HI R86, RZ, 0x10, R87 ;  /* 0x00000010ff567819 */ /* 0x000fe20000011657 */
[----:B------:R-:W-:Y:S01]  /*a170*/  HADD2.F32 R59, -RZ, R166.H1_H1 ;  /* 0x300000a6ff3b7230 */ /* 0x000fe20000004100 */
[--C-:B------:R-:W-:Y:S01]  /*a180*/  SHF.R.U64 R54, R82, 0x10, R83.reuse ;  /* 0x0000001052367819 */ /* 0x100fe20000001253 */
[----:B------:R-:W-:Y:S01]  /*a190*/  HADD2.F32 R46, -RZ, R45.H0_H0 ;  /* 0x2000002dff2e7230 */ /* 0x000fe20000004100 */
[----:B------:R-:W-:Y:S01]  /*a1a0*/  SHF.R.U32.HI R82, RZ, 0x10, R83 ;  /* 0x00000010ff527819 */ /* 0x000fe20000011653 */
[----:B------:R-:W-:Y:S01]  /*a1b0*/  HADD2.F32 R42, -RZ, R41.H0_H0 ;  /* 0x20000029ff2a7230 */ /* 0x000fe20000004100 */
[----:B------:R-:W-:Y:S01]  /*a1c0*/  SHF.R.U64 R68, R84, 0x10, R85 ;  /* 0x0000001054447819 */ /* 0x000fe20000001255 */
[----:B------:R-:W-:-:S02]  /*a1d0*/  HADD2.F32 R45, -RZ, R45.H1_H1 ;  /* 0x3000002dff2d7230 */ /* 0x000fc40000004100 */
[-C--:B------:R-:W-:Y:S01]  /*a1e0*/  FMUL.FTZ R61, R46, R59.reuse ;  /* 0x0000003b2e3d7220 */ /* 0x080fe20000410000 */
[----:B------:R-:W-:Y:S02]  /*a1f0*/  HADD2.F32 R60, -RZ, R60.H0_H0 ;  /* 0x2000003cff3c7230 */ /* 0x000fe40000004100 */
[----:B------:R-:W-:Y:S01]  /*a200*/  FMUL.FTZ R59, R42, R59 ;  /* 0x0000003b2a3b7220 */ /* 0x000fe20000410000 */
[----:B------:R-:W-:Y:S01]  /*a210*/  HADD2.F32 R57, -RZ, R164.H1_H1 ;  /* 0x300000a4ff397230 */ /* 0x000fe20000004100 */
[----:B------:R-:W-:Y:S01]  /*a220*/  SHF.R.U64 R69, R80, 0x10, R81 ;  /* 0x0000001050457819 */ /* 0x000fe20000001251 */
[----:B------:R-:W-:Y:S02]  /*a230*/  HADD2.F32 R41, -RZ, R41.H1_H1 ;  /* 0x30000029ff297230 */ /* 0x000fe40000004100 */
[-C--:B------:R-:W-:Y:S01]  /*a240*/  FMUL.FTZ R62, R45, R60.reuse ;  /* 0x0000003c2d3e7220 */ /* 0x080fe20000410000 */
[----:B------:R-:W-:Y:S02]  /*a250*/  HADD2.F32 R58, -RZ, R58.H0_H0 ;  /* 0x2000003aff3a7230 */ /* 0x000fe40000004100 */
[-C--:B------:R-:W-:Y:S01]  /*a260*/  FFMA.FTZ R61, R42, R57.reuse, -R61 ;  /* 0x000000392a3d7223 */ /* 0x080fe2000001083d */
[----:B------:R-:W-:Y:S01]  /*a270*/  FFMA.FTZ R59, R46, R57, R59 ;  /* 0x000000392e3b7223 */ /* 0x000fe2000001003b */
[----:B------:R-:W-:Y:S01]  /*a280*/  FMUL.FTZ R60, R41, R60 ;  /* 0x0000003c293c7220 */ /* 0x000fe20000410000 */
[----:B------:R-:W-:-:S02]  /*a290*/  HADD2.F32 R57, -RZ, R165.H1_H1 ;  /* 0x300000a5ff397230 */ /* 0x000fc40000004100 */
[-C--:B------:R-:W-:Y:S01]  /*a2a0*/  FFMA.FTZ R62, R41, R58.reuse, -R62 ;  /* 0x0000003a293e7223 */ /* 0x080fe2000001083e */
[----:B------:R-:W-:Y:S02]  /*a2b0*/  HADD2.F32 R42, -RZ, R47.H0_H0 ;  /* 0x2000002fff2a7230 */ /* 0x000fe40000004100 */
[----:B------:R-:W-:Y:S01]  /*a2c0*/  FFMA.FTZ R60, R45, R58, R60 ;  /* 0x0000003a2d3c7223 */ /* 0x000fe2000001003c */
[----:B------:R-:W-:Y:S02]  /*a2d0*/  HADD2.F32 R41, -RZ, R43.H0_H0 ;  /* 0x2000002bff297230 */ /* 0x000fe40000004100 */
[----:B------:R-:W-:Y:S02]  /*a2e0*/  HADD2.F32 R45, -RZ, R156.H1_H1 ;  /* 0x3000009cff2d7230 */ /* 0x000fe40000004100 */
[-C--:B------:R-:W-:Y:S01]  /*a2f0*/  FMUL.FTZ R64, R42, R57.reuse ;  /* 0x000000392a407220 */ /* 0x080fe20000410000 */
[----:B------:R-:W-:Y:S02]  /*a300*/  HADD2.F32 R47, -RZ, R47.H1_H1 ;  /* 0x3000002fff2f7230 */ /* 0x000fe40000004100 */
[----:B------:R-:W-:Y:S01]  /*a310*/  FMUL.FTZ R57, R41, R57 ;  /* 0x0000003929397220 */ /* 0x000fe20000410000 */
[----:B------:R-:W-:-:S02]  /*a320*/  HADD2.F32 R58, -RZ, R86.H0_H0 ;  /* 0x20000056ff3a7230 */ /* 0x000fc40000004100 */
[-C--:B------:R-:W-:Y:S01]  /*a330*/  FFMA.FTZ R64, R41, R45.reuse, -R64 ;  /* 0x0000002d29407223 */ /* 0x080fe20000010840 */
[----:B------:R-:W-:Y:S02]  /*a340*/  HADD2.F32 R43, -RZ, R43.H1_H1 ;  /* 0x3000002bff2b7230 */ /* 0x000fe40000004100 */
[----:B------:R-:W-:Y:S01]  /*a350*/  FFMA.FTZ R65, R42, R45, R57 ;  /* 0x0000002d2a417223 */ /* 0x000fe20000010039 */
[----:B------:R-:W-:Y:S02]  /*a360*/  HADD2.F32 R46, -RZ, R82.H0_H0 ;  /* 0x20000052ff2e7230 */ /* 0x000fe40000004100 */
[-C--:B------:R-:W-:Y:S01]  /*a370*/  FMUL.FTZ R66, R47, R58.reuse ;  /* 0x0000003a2f427220 */ /* 0x080fe20000410000 */
[----:B------:R-:W-:Y:S02]  /*a380*/  HADD2.F32 R166, -RZ, R166.H0_H0 ;  /* 0x200000a6ffa67230 */ /* 0x000fe40000004100 */
[----:B------:R-:W-:Y:S01]  /*a390*/  FMUL.FTZ R58, R43, R58 ;  /* 0x0000003a2b3a7220 */ /* 0x000fe20000410000 */
[----:B------:R-:W-:-:S02]  /*a3a0*/  HADD2.F32 R42, -RZ, R55.H0_H0 ;  /* 0x20000037ff2a7230 */ /* 0x000fc40000004100 */
[-C--:B------:R-:W-:Y:S01]  /*a3b0*/  FFMA.FTZ R67, R43, R46.reuse, -R66 ;  /* 0x0000002e2b437223 */ /* 0x080fe20000010842 */
[----:B------:R-:W-:Y:S02]  /*a3c0*/  HADD2.F32 R45, -RZ, R68.H0_H0 ;  /* 0x20000044ff2d7230 */ /* 0x000fe40000004100 */
[----:B------:R-:W-:Y:S01]  /*a3d0*/  FFMA.FTZ R66, R47, R46, R58 ;  /* 0x0000002e2f427223 */ /* 0x000fe2000001003a */
[----:B------:R-:W-:Y:S02]  /*a3e0*/  HADD2.F32 R55, -RZ, R55.H1_H1 ;  /* 0x30000037ff377230 */ /* 0x000fe40000004100 */
[----:B------:R-:W-:Y:S01]  /*a3f0*/  FMUL.FTZ R46, R42, R166 ;  /* 0x000000a62a2e7220 */ /* 0x000fe20000410000 */
[----:B------:R-:W-:Y:S01]  /*a400*/  HADD2.F32 R164, -RZ, R164.H0_H0 ;  /* 0x200000a4ffa47230 */ /* 0x000fe20000004100 */
[----:B------:R-:W-:Y:S01]  /*a410*/  F2FP.F16.F32.PACK_AB R59, R60, R59 ;  /* 0x0000003b3c3b723e */ /* 0x000fe200000000ff */
[--C-:B------:R-:W-:Y:S02]  /*a420*/  HADD2.F32 R41, -RZ, R40.reuse.H0_H0 ;  /* 0x20000028ff297230 */ /* 0x100fe40000004100 */
[----:B------:R-:W-:Y:S01]  /*a430*/  FMUL.FTZ R57, R55, R45 ;  /* 0x0000002d37397220 */ /* 0x000fe20000410000 */
[----:B------:R-:W-:Y:S01]  /*a440*/  HADD2.F32 R40, -RZ, R40.H1_H1 ;  /* 0x30000028ff287230 */ /* 0x000fe20000004100 */
[----:B------:R-:W-:Y:S01]  /*a450*/  F2FP.F16.F32.PACK_AB R65, R66, R65 ;  /* 0x000000414241723e */ /* 0x000fe200000000ff */
[----:B------:R-:W-:-:S02]  /*a460*/  HADD2.F32 R43, -RZ, R69.H0_H0 ;  /* 0x20000045ff2b7230 */ /* 0x000fc40000004100 */
[C---:B------:R-:W-:Y:S01]  /*a470*/  FMUL.FTZ R47, R41.reuse, R166 ;  /* 0x000000a6292f7220 */ /* 0x040fe20000410000 */
[-C--:B------:R-:W-:Y:S01]  /*a480*/  FFMA.FTZ R46, R41, R164.reuse, -R46 ;  /* 0x000000a4292e7223 */ /* 0x080fe2000001082e */
[C---:B------:R-:W-:Y:S01]  /*a490*/  FMUL.FTZ R58, R40.reuse, R45 ;  /* 0x0000002d283a7220 */ /* 0x040fe20000410000 */
[----:B------:R-:W-:Y:S02]  /*a4a0*/  HADD2.F32 R41, -RZ, R56.H0_H0 ;  /* 0x20000038ff297230 */ /* 0x000fe40000004100 */
[-C--:B------:R-:W-:Y:S01]  /*a4b0*/  FFMA.FTZ R57, R40, R43.reuse, -R57 ;  /* 0x0000002b28397223 */ /* 0x080fe20000010839 */
[----:B------:R-:W-:Y:S02]  /*a4c0*/  HADD2.F32 R165, -RZ, R165.H0_H0 ;  /* 0x200000a5ffa57230 */ /* 0x000fe40000004100 */
[----:B------:R-:W-:Y:S01]  /*a4d0*/  FFMA.FTZ R58, R55, R43, R58 ;  /* 0x0000002b373a7223 */ /* 0x000fe2000001003a */
[----:B------:R-:W-:Y:S02]  /*a4e0*/  HADD2.F32 R45, -RZ, R63.H0_H0 ;  /* 0x2000003fff2d7230 */ /* 0x000fe40000004100 */
[----:B------:R-:W-:Y:S01]  /*a4f0*/  FFMA.FTZ R47, R42, R164, R47 ;  /* 0x000000a42a2f7223 */ /* 0x000fe2000001002f */
[----:B------:R-:W-:-:S02]  /*a500*/  HADD2.F32 R40, -RZ, R44.H0_H0 ;  /* 0x2000002cff287230 */ /* 0x000fc40000004100 */
[CC--:B------:R-:W-:Y:S01]  /*a510*/  FMUL.FTZ R55, R41.reuse, R165.reuse ;  /* 0x000000a529377220 */ /* 0x0c0fe20000410000 */
[----:B------:R-:W-:Y:S02]  /*a520*/  HADD2.F32 R56, -RZ, R56.H1_H1 ;  /* 0x30000038ff387230 */ /* 0x000fe40000004100 */
[----:B------:R-:W-:Y:S02]  /*a530*/  HADD2.F32 R44, -RZ, R44.H1_H1 ;  /* 0x3000002cff2c7230 */ /* 0x000fe40000004100 */
[----:B------:R-:W-:Y:S01]  /*a540*/  FMUL.FTZ R42, R40, R165 ;  /* 0x000000a5282a7220 */ /* 0x000fe20000410000 */
[----:B------:R-:W-:Y:S02]  /*a550*/  HADD2.F32 R156, -RZ, R156.H0_H0 ;  /* 0x2000009cff9c7230 */ /* 0x000fe40000004100 */
[-C--:B------:R-:W-:Y:S01]  /*a560*/  FMUL.FTZ R63, R56, R45.reuse ;  /* 0x0000002d383f7220 */ /* 0x080fe20000410000 */
[----:B------:R-:W-:Y:S02]  /*a570*/  HADD2.F32 R43, -RZ, R54.H0_H0 ;  /* 0x20000036ff2b7230 */ /* 0x000fe40000004100 */
[----:B------:R-:W-:Y:S01]  /*a580*/  FMUL.FTZ R45, R44, R45 ;  /* 0x0000002d2c2d7220 */ /* 0x000fe20000410000 */
[----:B------:R-:W-:Y:S01]  /*a590*/  F2FP.F16.F32.PACK_AB R58, R58, R47 ;  /* 0x0000002f3a3a723e */ /* 0x000fe200000000ff */
[-C--:B------:R-:W-:Y:S01]  /*a5a0*/  FFMA.FTZ R55, R40, R156.reuse, -R55 ;  /* 0x0000009c28377223 */ /* 0x080fe20000010837 */
[----:B------:R-:W-:Y:S01]  /*a5b0*/  FFMA.FTZ R42, R41, R156, R42 ;  /* 0x0000009c292a7223 */ /* 0x000fe2000001002a */
[-C--:B------:R-:W-:Y:S01]  /*a5c0*/  FFMA.FTZ R44, R44, R43.reuse, -R63 ;  /* 0x0000002b2c2c7223 */ /* 0x080fe2000001083f */
[----:B------:R-:W-:Y:S01]  /*a5d0*/  FFMA.FTZ R45, R56, R43, R45 ;  /* 0x0000002b382d7223 */ /* 0x000fe2000001002d */
[----:B------:R-:W-:-:S02]  /*a5e0*/  F2FP.F16.F32.PACK_AB R40, R57, R46 ;  /* 0x0000002e3928723e */ /* 0x000fc400000000ff */
[----:B------:R-:W-:Y:S02]  /*a5f0*/  F2FP.F16.F32.PACK_AB R43, R67, R64 ;  /* 0x00000040432b723e */ /* 0x000fe400000000ff */
[----:B------:R-:W-:Y:S02]  /*a600*/  F2FP.F16.F32.PACK_AB R46, R44, R55 ;  /* 0x000000372c2e723e */ /* 0x000fe400000000ff */
[----:B------:R-:W-:Y:S01]  /*a610*/  F2FP.F16.F32.PACK_AB R64, R45, R42 ;  /* 0x0000002a2d40723e */ /* 0x000fe200000000ff */
[----:B------:R-:W-:Y:S01]  /*a620*/  IMAD.MOV.U32 R45, RZ, RZ, R59 ;  /* 0x000000ffff2d7224 */ /* 0x000fe200078e003b */
[----:B------:R-:W-:Y:S01]  /*a630*/  F2FP.F16.F32.PACK_AB R41, R62, R61 ;  /* 0x0000003d3e29723e */ /* 0x000fe200000000ff */
[----:B------:R-:W-:Y:S01]  /*a640*/  IMAD.MOV.U32 R42, RZ, RZ, R46 ;  /* 0x000000ffff2a7224 */ /* 0x000fe200078e002e */
[----:B------:R-:W-:Y:S01]  /*a650*/  MOV R44, R58 ;  /* 0x0000003a002c7202 */ /* 0x000fe20000000f00 */
[----:B------:R-:W-:Y:S01]  /*a660*/  IMAD.MOV.U32 R46, RZ, RZ, R64 ;  /* 0x000000ffff2e7224 */ /* 0x000fe200078e0040 */
[----:B------:R-:W-:-:S07]  /*a670*/  MOV R47, R65 ;  /* 0x00000041002f7202 */ /* 0x000fce0000000f00 */
.L_x_547:
[----:B------:R-:W-:Y:S05]  /*a680*/  BSYNC B1 ;  /* 0x0000000000017941 */ /* 0x000fea0003800000 */
.L_x_546:
[----:B------:R-:W-:Y:S01]  /*a690*/  ISETP.GE.AND P3, PT, R53, R152, PT ;  /* 0x000000983500720c */ /* 0x000fe20003f66270 */
[----:B------:R-:W-:Y:S02]  /*a6a0*/  ULDC.64 UR4, c[0x0][0x208] ;  /* 0x0000820000047ab9 */ /* 0x000fe40000000a00 */
[----:B-1----:R1:W-:Y:S10]  /*a6b0*/  STG.E.128 desc[UR4][R50.64], R40 ;  /* 0x0000002832007986 */ /* 0x0023f4000c101d04 */
[----:B------:R-:W-:Y:S05]  /*a6c0*/  @P3 BRA `(.L_x_512) ;  /* 0x00000008006c3947 */ /* 0x000fea0003800000 */
[--C-:B-1----:R-:W-:Y:S01]  /*a6d0*/  SHF.R.S32.HI R40, RZ, 0x1f, R53.reuse ;  /* 0x0000001fff287819 */ /* 0x102fe20000011435 */
[----:B------:R-:W-:Y:S01]  /*a6e0*/  ULDC.64 UR4, c[0x0][0x208] ;  /* 0x0000820000047ab9 */ /* 0x000fe20000000a00 */
[----:B------:R-:W-:-:S04]  /*a6f0*/  IADD3 R53, P3, P4, R98, R132, R53 ;  /* 0x0000008462357210 */ /* 0x000fc80007c7e035 */
[----:B------:R-:W-:Y:S02]  /*a700*/  IADD3.X R52, R15, R52, R40, P3, P4 ;  /* 0x000000340f347210 */ /* 0x000fe40001fe8428 */
[----:B------:R-:W-:-:S04]  /*a710*/  LEA R48, P3, R53, R48, 0x1 ;  /* 0x0000003035307211 */ /* 0x000fc800078608ff */
[----:B------:R-:W-:-:S05]  /*a720*/  LEA.HI.X R49, R53, R49, R52, 0x1, P3 ;  /* 0x0000003135317211 */ /* 0x000fca00018f0c34 */
[----:B--2---:R1:W-:Y:S01]  /*a730*/  STG.E.128 desc[UR4][R48.64], R44 ;  /* 0x0000002c30007986 */ /* 0x0043e2000c101d04 */
[----:B------:R-:W-:Y:S05]  /*a740*/  BRA `(.L_x_512) ;  /* 0x00000008004c7947 */ /* 0x000fea0003800000 */
.L_x_455:
[----:B------:R-:W-:-:S04]  /*a750*/  ULOP3.LUT UR4, UR60, 0x1, URZ, 0xfc, !UPT ;  /* 0x000000013c047892 */ /* 0x000fc8000f8efc3f */
[----:B------:R-:W-:-:S06]  /*a760*/  UISETP.NE.AND UP0, UPT, UR4, 0x3, UPT ;  /* 0x000000030400788c */ /* 0x000fcc000bf05270 */
[----:B------:R-:W-:-:S13]  /*a770*/  PLOP3.LUT P2, PT, PT, PT, UP0, 0x80, 0x0 ;  /* 0x000000000000781c */ /* 0x000fda0003f4f008 */
[----:B------:R-:W-:Y:S05]  /*a780*/  @!P2 BRA `(.L_x_548) ;  /* 0x000000000004a947 */ /* 0x000fea0003800000 */
[----:B------:R-:W-:Y:S01]  /*a790*/  BPT.TRAP 0x1 ;  /* 0x000000040000795c */ /* 0x000fe20000300000 */
.L_x_548:
[----:B------:R-:W-:Y:S01]  /*a7a0*/  IMAD R3, R220, 0x8, R2 ;  /* 0x00000008dc037824 */ /* 0x000fe200078e0202 */
[----:B0-----:R-:W-:Y:S01]  /*a7b0*/  SHF.L.U32 R0, R229, 0x1f, RZ ;  /* 0x0000001fe5007819 */ /* 0x001fe200000006ff */
[----:B------:R-:W-:Y:S01]  /*a7c0*/  IMAD R4, R24, -0xb0, R25 ;  /* 0xffffff5018047824 */ /* 0x000fe200078e0219 */
[----:B------:R-:W-:Y:S01]  /*a7d0*/  BSSY B1, `(.L_x_549) ;  /* 0x0000006000017945 */ /* 0x000fe20003800000 */
[----:B------:R-:W-:Y:S01]  /*a7e0*/  SHF.R.S32.HI R41, RZ, 0x1f, R24 ;  /* 0x0000001fff297819 */ /* 0x000fe20000011418 */
[----:B------:R-:W0:Y:S01]  /*a7f0*/  SYNCS.PHASECHK.TRANS64.TRYWAIT P3, [R3+URZ+0x34890], R0 ;  /* 0x03489000030075a7 */ /* 0x000e22000806017f */
[----:B------:R-:W-:Y:S01]  /*a800*/  IMAD R40, R39, R24, RZ ;  /* 0x0000001827287224 */ /* 0x000fe200078e02ff */
[----:B------:R-:W-:Y:S01]  /*a810*/  VIMNMX R4, R4, 0xb0, PT ;  /* 0x000000b004047848 */ /* 0x000fe20003fe0100 */
[----:B0-----:R-:W-:Y:S06]  /*a820*/  @!P3 BRA `(.L_x_550) ;  /* 0x000001a80010b947 */ /* 0x001fec0003800000 */
.L_x_767:
[----:B------:R-:W-:Y:S05]  /*a830*/  BSYNC B1 ;  /* 0x0000000000017941 */ /* 0x000fea0003800000 */
.L_x_549:
[----:B------:R-:W-:Y:S01]  /*a840*/  ISETP.GE.AND P3, PT, R22, R4, PT ;  /* 0x000000041600720c */ /* 0x000fe20003f66270 */
[----:B------:R-:W-:Y:S01]  /*a850*/  IMAD R41, R41, R158, R40 ;  /* 0x0000009e29297224 */ /* 0x000fe200078e0228 */
[----:B------:R-:W-:Y:S01]  /*a860*/  BSSY B1, `(.L_x_551) ;  /* 0x0000013000017945 */ /* 0x000fe20003800000 */
[----:B------:R-:W-:-:S04]  /*a870*/  IMAD.WIDE.U32 R48, R158, R24, RZ ;  /* 0x000000189e307225 */ /* 0x000fc800078e00ff */
[----:B------:R-:W-:-:S06]  /*a880*/  IMAD.IADD R58, R41, 0x1, R49 ;  /* 0x00000001293a7824 */ /* 0x000fcc00078e0231 */
[----:B------:R-:W-:Y:S05]  /*a890*/  @P3 BRA `(.L_x_552) ;  /* 0x00000000003c3947 */ /* 0x000fea0003800000 */
[----:B------:R-:W1:Y:S01]  /*a8a0*/  @!P0 LDC.64 R50, c[0x0][0x2d8] ;  /* 0x0000b600ff328b82 */ /* 0x000e620000000a00 */
[----:B------:R-:W2:Y:S01]  /*a8b0*/  @!P0 LDS.128 R40, [R5+0x1e400] ;  /* 0x01e4000005288984 */ /* 0x000ea20000000c00 */
[----:B------:R-:W-:Y:S01]  /*a8c0*/  @!P0 IADD3 R54, P3, R14, R48, RZ ;  /* 0x000000300e368210 */ /* 0x000fe20007f7e0ff */
[----:B------:R-:W-:Y:S02]  /*a8d0*/  ULDC.64 UR4, c[0x0][0x208] ;  /* 0x0000820000047ab9 */ /* 0x000fe40000000a00 */
[----:B------:R-:W3:Y:S02]  /*a8e0*/  @!P1 LDS.128 R44, [R5+0x23c00] ;  /* 0x023c0000052c9984 */ /* 0x000ee40000000c00 */
[----:B------:R-:W-:Y:S01]  /*a8f0*/  @!P0 IMAD.X R55, R58, 0x1, R12, P3 ;  /* 0x000000013a378824 */ /* 0x000fe200018e060c */
[----:B------:R-:W4:Y:S01]  /*a900*/  @!P1 LDC.64 R52, c[0x0][0x2d8] ;  /* 0x0000b600ff349b82 */ /* 0x000f220000000a00 */
[----:B-1----:R-:W-:-:S04]  /*a910*/  @!P0 LEA R50, P3, R54, R50, 0x1 ;  /* 0x0000003236328211 */ /* 0x002fc800078608ff */
[----:B------:R-:W-:Y:S02]  /*a920*/  @!P0 LEA.HI.X R51, R54, R51, R55, 0x1, P3 ;  /* 0x0000003336338211 */ /* 0x000fe400018f0c37 */
[----:B------:R-:W-:-:S04]  /*a930*/  @!P1 IADD3 R54, P3, R11, R48, RZ ;  /* 0x000000300b369210 */ /* 0x000fc80007f7e0ff */
[----:B------:R-:W-:Y:S02]  /*a940*/  @!P1 IADD3.X R55, R58, R7, RZ, P3, !PT ;  /* 0x000000073a379210 */ /* 0x000fe40001ffe4ff */
[----:B----4-:R-:W-:-:S04]  /*a950*/  @!P1 LEA R52, P3, R54, R52, 0x1 ;  /* 0x0000003436349211 */ /* 0x010fc800078608ff */
[----:B------:R-:W-:Y:S01]  /*a960*/  @!P1 LEA.HI.X R53, R54, R53, R55, 0x1, P3 ;  /* 0x0000003536359211 */ /* 0x000fe200018f0c37 */
[----:B--2---:R1:W-:Y:S04]  /*a970*/  @!P0 STG.E.128 desc[UR4][R50.64], R40 ;  /* 0x0000002832008986 */ /* 0x0043e8000c101d04 */
[----:B---3--:R1:W-:Y:S04]  /*a980*/  @!P1 STG.E.128 desc[UR4][R52.64], R44 ;  /* 0x0000002c34009986 */ /* 0x0083e8000c101d04 */
.L_x_552:
[----:B------:R-:W-:Y:S05]  /*a990*/  BSYNC B1 ;  /* 0x0000000000017941 */ /* 0x000fea0003800000 */
.L_x_551:
[----:B------:R-:W-:Y:S01]  /*a9a0*/  ISETP.GE.AND P3, PT, R223, R4, PT ;  /* 0x00000004df00720c */ /* 0x000fe20003f66270 */
[----:B------:R-:W-:-:S12]  /*a9b0*/  BSSY B1, `(.L_x_553) ;  /* 0x0000013000017945 */ /* 0x000fd80003800000 */
[----:B------:R-:W-:Y:S05]  /*a9c0*/  @P3 BRA `(.L_x_554) ;  /* 0x0000000000443947 */ /* 0x000fea0003800000 */
[----:B-1----:R-:W1:Y:S01]  /*a9d0*/  @!P0 LDC.64 R50, c[0x0][0x2d8] ;  /* 0x0000b600ff328b82 */ /* 0x002e620000000a00 */
[----:B------:R-:W2:Y:S01]  /*a9e0*/  @!P0 LDS.128 R40, [R5+0x1f400] ;  /* 0x01f4000005288984 */ /* 0x000ea20000000c00 */
[----:B------:R-:W-:Y:S01]  /*a9f0*/  IADD3 R56, P3, R114, R48, RZ ;  /* 0x0000003072387210 */ /* 0x000fe20007f7e0ff */
[----:B------:R-:W-:Y:S02]  /*aa00*/  ULDC.64 UR4, c[0x0][0x208] ;  /* 0x0000820000047ab9 */ /* 0x000fe40000000a00 */
[----:B------:R-:W3:Y:S02]  /*aa10*/  @!P1 LDS.128 R44, [R5+0x24c00] ;  /* 0x024c0000052c9984 */ /* 0x000ee40000000c00 */
[----:B------:R-:W-:Y:S01]  /*aa20*/  IMAD.X R57, R58, 0x1, R115, P3 ;  /* 0x000000013a397824 */ /* 0x000fe200018e0673 */
[----:B------:R-:W4:Y:S01]  /*aa30*/  @!P1 LDC.64 R52, c[0x0][0x2d8] ;  /* 0x0000b600ff349b82 */ /* 0x000f220000000a00 */
[----:B------:R-:W-:-:S05]  /*aa40*/  @!P0 IADD3 R54, P3, R56, R14, RZ ;  /* 0x0000000e38368210 */ /* 0x000fca0007f7e0ff */
[----:B------:R-:W-:Y:S01]  /*aa50*/  @!P0 IMAD.X R55, R57, 0x1, R12, P3 ;  /* 0x0000000139378824 */ /* 0x000fe200018e060c */
[----:B-1----:R-:W-:-:S04]  /*aa60*/  @!P0 LEA R50, P3, R54, R50, 0x1 ;  /* 0x0000003236328211 */ /* 0x002fc800078608ff */
[----:B------:R-:W-:Y:S02]  /*aa70*/  @!P0 LEA.HI.X R51, R54, R51, R55, 0x1, P3 ;  /* 0x0000003336338211 */ /* 0x000fe400018f0c37 */
[----:B------:R-:W-:-:S05]  /*aa80*/  @!P1 IADD3 R54, P3, R56, R11, RZ ;  /* 0x0000000b38369210 */ /* 0x000fca0007f7e0ff */
[----:B------:R-:W-:Y:S01]  /*aa90*/  @!P1 IMAD.X R55, R57, 0x1, R7, P3 ;  /* 0x0000000139379824 */ /* 0x000fe200018e0607 */
[----:B----4-:R-:W-:-:S04]  /*aaa0*/  @!P1 LEA R52, P3, R54, R52, 0x1 ;  /* 0x0000003436349211 */ /* 0x010fc800078608ff */
[----:B------:R-:W-:Y:S01]  /*aab0*/  @!P1 LEA.HI.X R53, R54, R53, R55, 0x1, P3 ;  /* 0x0000003536359211 */ /* 0x000fe200018f0c37 */
[----:B--2---:R2:W-:Y:S04]  /*aac0*/  @!P0 STG.E.128 desc[UR4][R50.64], R40 ;  /* 0x0000002832008986 */ /* 0x0045e8000c101d04 */
[----:B---3--:R2:W-:Y:S04]  /*aad0*/  @!P1 STG.E.128 desc[UR4][R52.64], R44 ;  /* 0x0000002c34009986 */ /* 0x0085e8000c101d04 */
.L_x_554:
[----:B------:R-:W-:Y:S05]  /*aae0*/  BSYNC B1 ;  /* 0x0000000000017941 */ /* 0x000fea0003800000 */
.L_x_553:
[----:B------:R-:W-:Y:S01]  /*aaf0*/  ISETP.GE.AND P3, PT, R222, R4, PT ;  /* 0x00000004de00720c */ /* 0x000fe20003f66270 */
[----:B------:R-:W-:-:S12]  /*ab00*/  BSSY B1, `(.L_x_555) ;  /* 0x0000013000017945 */ /* 0x000fd80003800000 */
[----:B------:R-:W-:Y:S05]  /*ab10*/  @P3 BRA `(.L_x_556) ;  /* 0x0000000000443947 */ /* 0x000fea0003800000 */
[----:B-12---:R-:W1:Y:S01]  /*ab20*/  @!P0 LDC.64 R50, c[0x0][0x2d8] ;  /* 0x0000b600ff328b82 */ /* 0x006e620000000a00 */
[----:B------:R-:W2:Y:S01]  /*ab30*/  @!P0 LDS.128 R40, [R5+0x20400] ;  /* 0x0204000005288984 */ /* 0x000ea20000000c00 */
[----:B------:R-:W-:Y:S01]  /*ab40*/  LEA R56, P3, R96, R48, 0x6 ;  /* 0x0000003060387211 */ /* 0x000fe200078630ff */
[----:B------:R-:W-:Y:S02]  /*ab50*/  ULDC.64 UR4, c[0x0][0x208] ;  /* 0x0000820000047ab9 */ /* 0x000fe40000000a00 */
[----:B------:R-:W3:Y:S01]  /*ab60*/  @!P1 LDS.128 R44, [R5+0x25c00] ;  /* 0x025c0000052c9984 */ /* 0x000ee20000000c00 */
[----:B------:R-:W-:Y:S02]  /*ab70*/  IADD3.X R57, R58, R144, RZ, P3, !PT ;  /* 0x000000903a397210 */ /* 0x000fe40001ffe4ff */
        /* <DEDUP_REMOVED lines=11> */
.L_x_556:
[----:B------:R-:W-:Y:S05]  /*ac30*/  BSYNC B1 ;  /* 0x0000000000017941 */ /* 0x000fea0003800000 */
.L_x_555:
[----:B------:R-:W-:Y:S01]  /*ac40*/  ISETP.GE.AND P3, PT, R224, R4, PT ;  /* 0x00000004e000720c */ /* 0x000fe20003f66270 */
[----:B------:R-:W-:-:S12]  /*ac50*/  BSSY B1, `(.L_x_557) ;  /* 0x0000017000017945 */ /* 0x000fd80003800000 */
[----:B------:R-:W-:Y:S05]  /*ac60*/  @P3 BRA `(.L_x_558) ;  /* 0x0000000000543947 */ /* 0x000fea0003800000 */
[----:B------:R-:W3:Y:S01]  /*ac70*/  LDC.64 R54, c[0x0][0x2f0] ;  /* 0x0000bc00ff367b82 */ /* 0x000ee20000000a00 */
[----:B-12-4-:R-:W1:Y:S01]  /*ac80*/  @!P0 LDS.128 R40, [R5+0x21400] ;  /* 0x0214000005288984 */ /* 0x016e620000000c00 */
[----:B------:R-:W-:Y:S01]  /*ac90*/  MOV R57, R58 ;  /* 0x0000003a00397202 */ /* 0x000fe20000000f00 */
[----:B------:R-:W-:Y:S01]  /*aca0*/  IMAD.MOV.U32 R56, RZ, RZ, R48 ;  /* 0x000000ffff387224 */ /* 0x000fe200078e0030 */
[----:B------:R-:W-:Y:S01]  /*acb0*/  ULDC.64 UR4, c[0x0][0x208] ;  /* 0x0000820000047ab9 */ /* 0x000fe20000000a00 */
[----:B------:R-:W2:Y:S03]  /*acc0*/  @!P1 LDS.128 R44, [R5+0x26c00] ;  /* 0x026c0000052c9984 */ /* 0x000ea60000000c00 */
[----:B------:R-:W4:Y:S08]  /*acd0*/  @!P0 LDC.64 R50, c[0x0][0x2d8] ;  /* 0x0000b600ff328b82 */ /* 0x000f300000000a00 */
[----:B------:R-:W5:Y:S01]  /*ace0*/  @!P1 LDC.64 R52, c[0x0][0x2d8] ;  /* 0x0000b600ff349b82 */ /* 0x000f620000000a00 */
[----:B---3--:R-:W-:-:S04]  /*acf0*/  IMAD.WIDE.U32 R56, R54, 0x60, R56 ;  /* 0x0000006036387825 */ /* 0x008fc800078e0038 */
[----:B------:R-:W-:Y:S01]  /*ad00*/  IMAD R55, R55, 0x60, RZ ;  /* 0x0000006037377824 */ /* 0x000fe200078e02ff */
[----:B------:R-:W-:-:S03]  /*ad10*/  @!P0 IADD3 R54, P3, R14, R56, RZ ;  /* 0x000000380e368210 */ /* 0x000fc60007f7e0ff */
[----:B------:R-:W-:-:S04]  /*ad20*/  IMAD.IADD R57, R57, 0x1, R55 ;  /* 0x0000000139397824 */ /* 0x000fc800078e0237 */
[----:B------:R-:W-:Y:S01]  /*ad30*/  @!P0 IMAD.X R55, R57, 0x1, R12, P3 ;  /* 0x0000000139378824 */ /* 0x000fe200018e060c */
[----:B----4-:R-:W-:-:S04]  /*ad40*/  @!P0 LEA R50, P3, R54, R50, 0x1 ;  /* 0x0000003236328211 */ /* 0x010fc800078608ff */
[----:B------:R-:W-:Y:S02]  /*ad50*/  @!P0 LEA.HI.X R51, R54, R51, R55, 0x1, P3 ;  /* 0x0000003336338211 */ /* 0x000fe400018f0c37 */
[----:B------:R-:W-:-:S03]  /*ad60*/  @!P1 IADD3 R56, P3, R11, R56, RZ ;  /* 0x000000380b389210 */ /* 0x000fc60007f7e0ff */
[----:B-1----:R3:W-:Y:S02]  /*ad70*/  @!P0 STG.E.128 desc[UR4][R50.64], R40 ;  /* 0x0000002832008986 */ /* 0x0027e4000c101d04 */
[----:B------:R-:W-:Y:S01]  /*ad80*/  @!P1 IMAD.X R54, R57, 0x1, R7, P3 ;  /* 0x0000000139369824 */ /* 0x000fe200018e0607 */
[----:B-----5:R-:W-:-:S04]  /*ad90*/  @!P1 LEA R52, P3, R56, R52, 0x1 ;  /* 0x0000003438349211 */ /* 0x020fc800078608ff */
[----:B------:R-:W-:-:S05]  /*ada0*/  @!P1 LEA.HI.X R53, R56, R53, R54, 0x1, P3 ;  /* 0x0000003538359211 */ /* 0x000fca00018f0c36 */
[----:B--2---:R3:W-:Y:S04]  /*adb0*/  @!P1 STG.E.128 desc[UR4][R52.64], R44 ;  /* 0x0000002c34009986 */ /* 0x0047e8000c101d04 */
.L_x_558:
[----:B------:R-:W-:Y:S05]  /*adc0*/  BSYNC B1 ;  /* 0x0000000000017941 */ /* 0x000fea0003800000 */
.L_x_557:
[----:B------:R-:W-:Y:S01]  /*add0*/  ISETP.GE.AND P3, PT, R225, R4, PT ;  /* 0x00000004e100720c */ /* 0x000fe20003f66270 */
[----:B------:R-:W-:-:S12]  /*ade0*/  BSSY B1, `(.L_x_559) ;  /* 0x0000013000017945 */ /* 0x000fd80003800000 */
[----:B------:R-:W-:Y:S05]  /*adf0*/  @P3 BRA `(.L_x_560) ;  /* 0x0000000000443947 */ /* 0x000fea0003800000 */
[----:B-1234-:R-:W1:Y:S01]  /*ae00*/  @!P0 LDC.64 R50, c[0x0][0x2d8] ;  /* 0x0000b600ff328b82 */ /* 0x01ee620000000a00 */
        /* <DEDUP_REMOVED lines=16> */
.L_x_560:
[----:B------:R-:W-:Y:S05]  /*af10*/  BSYNC B1 ;  /* 0x0000000000017941 */ /* 0x000fea0003800000 */
.L_x_559:
[----:B------:R-:W-:-:S13]  /*af20*/  ISETP.GE.AND P3, PT, R226, R4, PT ;  /* 0x00000004e200720c */ /* 0x000fda0003f66270 */
[----:B------:R-:W-:Y:S05]  /*af30*/  @P3 BRA `(.L_x_512) ;  /* 0x0000000000503947 */ /* 0x000fea0003800000 */
[----:B------:R-:W5:Y:S01]  /*af40*/  LDC.64 R54, c[0x0][0x2f0] ;  /* 0x0000bc00ff367b82 */ /* 0x000f620000000a00 */
[----:B-1234-:R-:W1:Y:S01]  /*af50*/  @!P0 LDS.128 R40, [R5+0x23400] ;  /* 0x0234000005288984 */ /* 0x01ee620000000c00 */
[----:B------:R-:W-:Y:S01]  /*af60*/  IMAD.MOV.U32 R49, RZ, RZ, R58 ;  /* 0x000000ffff317224 */ /* 0x000fe200078e003a */
[----:B------:R-:W-:Y:S02]  /*af70*/  ULDC.64 UR4, c[0x0][0x208] ;  /* 0x0000820000047ab9 */ /* 0x000fe40000000a00 */
[----:B------:R-:W2:Y:S03]  /*af80*/  @!P1 LDS.128 R44, [R5+0x28c00] ;  /* 0x028c0000052c9984 */ /* 0x000ea60000000c00 */
[----:B------:R-:W3:Y:S08]  /*af90*/  @!P0 LDC.64 R50, c[0x0][0x2d8] ;  /* 0x0000b600ff328b82 */ /* 0x000ef00000000a00 */
[----:B------:R-:W4:Y:S01]  /*afa0*/  @!P1 LDC.64 R52, c[0x0][0x2d8] ;  /* 0x0000b600ff349b82 */ /* 0x000f220000000a00 */
[----:B-----5:R-:W-:-:S04]  /*afb0*/  IMAD.WIDE.U32 R48, R54, 0xa0, R48 ;  /* 0x000000a036307825 */ /* 0x020fc800078e0030 */
[----:B------:R-:W-:-:S05]  /*afc0*/  IMAD R55, R55, 0xa0, RZ ;  /* 0x000000a037377824 */ /* 0x000fca00078e02ff */
[----:B------:R-:W-:Y:S02]  /*afd0*/  IADD3 R55, R49, R55, RZ ;  /* 0x0000003731377210 */ /* 0x000fe40007ffe0ff */
[----:B------:R-:W-:-:S05]  /*afe0*/  @!P0 IADD3 R49, P3, R14, R48, RZ ;  /* 0x000000300e318210 */ /* 0x000fca0007f7e0ff */
[----:B------:R-:W-:Y:S01]  /*aff0*/  @!P0 IMAD.X R54, R55, 0x1, R12, P3 ;  /* 0x0000000137368824 */ /* 0x000fe200018e060c */
[----:B---3--:R-:W-:-:S04]  /*b000*/  @!P0 LEA R50, P3, R49, R50, 0x1 ;  /* 0x0000003231328211 */ /* 0x008fc800078608ff */
[----:B------:R-:W-:Y:S02]  /*b010*/  @!P0 LEA.HI.X R51, R49, R51, R54, 0x1, P3 ;  /* 0x0000003331338211 */ /* 0x000fe400018f0c36 */
[----:B------:R-:W-:-:S03]  /*b020*/  @!P1 IADD3 R48, P3, R11, R48, RZ ;  /* 0x000000300b309210 */ /* 0x000fc60007f7e0ff */
[----:B-1----:R1:W-:Y:S02]  /*b030*/  @!P0 STG.E.128 desc[UR4][R50.64], R40 ;  /* 0x0000002832008986 */ /* 0x0023e4000c101d04 */
[----:B------:R-:W-:Y:S01]  /*b040*/  @!P1 IMAD.X R49, R55, 0x1, R7, P3 ;  /* 0x0000000137319824 */ /* 0x000fe200018e0607 */
[----:B----4-:R-:W-:-:S04]  /*b050*/  @!P1 LEA R52, P3, R48, R52, 0x1 ;  /* 0x0000003430349211 */ /* 0x010fc800078608ff */
[----:B------:R-:W-:-:S05]  /*b060*/  @!P1 LEA.HI.X R53, R48, R53, R49, 0x1, P3 ;  /* 0x0000003530359211 */ /* 0x000fca00018f0c31 */
[----:B--2---:R1:W-:Y:S04]  /*b070*/  @!P1 STG.E.128 desc[UR4][R52.64], R44 ;  /* 0x0000002c34009986 */ /* 0x0043e8000c101d04 */
.L_x_512:
[----:B------:R-:W-:Y:S05]  /*b080*/  BSYNC B0 ;  /* 0x0000000000007941 */ /* 0x000fea0003800000 */
.L_x_454:
[----:B-1234-:R-:W1:Y:S01]  /*b090*/  S2R R40, SR_TID.X ;  /* 0x0000000000287919 */ /* 0x01ee620000002100 */
[----:B------:R-:W-:Y:S01]  /*b0a0*/  @!PT LDS RZ, [RZ] ;  /* 0x00000000fffff984 */ /* 0x000fe20000000800 */
[----:B------:R-:W-:Y:S01]  /*b0b0*/  @!PT LDS RZ, [RZ] ;  /* 0x00000000fffff984 */ /* 0x000fe20000000800 */
[----:B------:R-:W-:Y:S01]  /*b0c0*/  @!PT LDS RZ, [RZ] ;  /* 0x00000000fffff984 */ /* 0x000fe20000000800 */
[----:B------:R-:W-:Y:S01]  /*b0d0*/  @!PT LDS RZ, [RZ] ;  /* 0x00000000fffff984 */ /* 0x000fe20000000800 */
[----:B------:R2:W-:Y:S06]  /*b0e0*/  MEMBAR.ALL.CTA ;  /* 0x0000000000007992 */ /* 0x0005ec0000008000 */
[----:B--2---:R-:W2:Y:S01]  /*b0f0*/  FENCE.VIEW.ASYNC.S ;  /* 0x00000000000073c6 */ /* 0x004ea20000000000 */
[----:B------:R-:W-:Y:S05]  /*b100*/  WARPSYNC.ALL ;  /* 0x0000000000007948 */ /* 0x000fea0003800000 */
[----:B------:R-:W-:Y:S01]  /*b110*/  BSSY B0, `(.L_x_561) ;  /* 0x0000009000007945 */ /* 0x000fe20003800000 */
[----:B-1----:R-:W-:Y:S01]  /*b120*/  LOP3.LUT R40, R40, 0x7f, RZ, 0xc0, !PT ;  /* 0x0000007f28287812 */ /* 0x002fe200078ec0ff */
[----:B--2---:R1:W-:Y:S03]  /*b130*/  BAR.SYNC.DEFER_BLOCKING R162, 0x80 ;  /* 0x000200a20000751d */ /* 0x0043e60000010000 */
[----:B------:R-:W-:-:S13]  /*b140*/  ISETP.NE.AND P3, PT, R40, RZ, PT ;  /* 0x000000ff2800720c */ /* 0x000fda0003f65270 */
[----:B------:R-:W-:-:S05]  /*b150*/  @!P3 VIADD R40, R3, 0x348a0 ;  /* 0x000348a00328b836 */ /* 0x000fca0000000000 */
[----:B------:R-:W-:-:S04]  /*b160*/  @!P3 PRMT R40, RZ, 0x654, R40 ;  /* 0x00000654ff28b816 */ /* 0x000fc80000000028 */
[----:B------:R1:W-:Y:S01]  /*b170*/  @!P3 SYNCS.ARRIVE.TRANS64.RED.A1T0 RZ, [R40+URZ], RZ ;  /* 0x000000ff28ffb9a7 */ /* 0x0003e2000810043f */
[----:B------:R-:W-:Y:S05]  /*b180*/  @!P2 BRA `(.L_x_562) ;  /* 0x000000000004a947 */ /* 0x000fea0003800000 */
[----:B------:R-:W-:Y:S01]  /*b190*/  BPT.TRAP 0x1 ;  /* 0x000000040000795c */ /* 0x000fe20000300000 */
.L_x_562:
[----:B------:R-:W-:Y:S05]  /*b1a0*/  BSYNC B0 ;  /* 0x0000000000007941 */ /* 0x000fea0003800000 */
.L_x_561:
[----:B------:R-:W2:Y:S01]  /*b1b0*/  SYNCS.PHASECHK.TRANS64.TRYWAIT P2, [R3+URZ+0x348b0], R0 ;  /* 0x0348b000030075a7 */ /* 0x000ea2000804017f */
[----:B------:R-:W-:Y:S01]  /*b1c0*/  ULDC UR61, c[0x0][0x2e4] ;  /* 0x0000b900003d7ab9 */ /* 0x000fe20000000800 */
[----:B------:R-:W-:Y:S01]  /*b1d0*/  ULDC.64 UR38, c[0x0][0x318] ;  /* 0x0000c60000267ab9 */ /* 0x000fe20000000a00 */
[----:B------:R-:W-:Y:S01]  /*b1e0*/  ULDC.64 UR36, c[0x0][0x308] ;  /* 0x0000c20000247ab9 */ /* 0x000fe20000000a00 */
[----:B------:R-:W-:Y:S04]  /*b1f0*/  BSSY B0, `(.L_x_563) ;  /* 0x0000002000007945 */ /* 0x000fe80003800000 */
[----:B--2---:R-:W-:Y:S05]  /*b200*/  @!P2 BRA `(.L_x_564) ;  /* 0x0000019c00aca947 */ /* 0x004fea0003800000 */
.L_x_768:
[----:B------:R-:W-:Y:S05]  /*b210*/  BSYNC B0 ;  /* 0x0000000000007941 */ /* 0x000fea0003800000 */
.L_x_563:
[----:B------:R-:W-:Y:S01]  /*b220*/  ISETP.GE.AND P2, PT, R22, R4, PT ;  /* 0x000000041600720c */ /* 0x000fe20003f46270 */
[----:B------:R-:W-:Y:S01]  /*b230*/  BSSY B0, `(.L_x_565) ;  /* 0x0000012000007945 */ /* 0x000fe20003800000 */
[----:B------:R-:W-:-:S11]  /*b240*/  IMAD.WIDE R44, R24, 0xb0, R122 ;  /* 0x000000b0182c7825 */ /* 0x000fd600078e027a */
[----:B------:R-:W-:Y:S05]  /*b250*/  @P2 BRA `(.L_x_566) ;  /* 0x00000000003c2947 */ /* 0x000fea0003800000 */
[----:B-1----:R-:W-:Y:S01]  /*b260*/  MOV R40, R100 ;  /* 0x0000006400287202 */ /* 0x002fe20000000f00 */
[----:B------:R-:W-:Y:S01]  /*b270*/  IMAD R43, R45, UR38, RZ ;  /* 0x000000262d2b7c24 */ /* 0x000fe2000f8e02ff */
[----:B------:R-:W-:Y:S01]  /*b280*/  ULDC.64 UR4, c[0x0][0x208] ;  /* 0x0000820000047ab9 */ /* 0x000fe20000000a00 */
[----:B------:R-:W-:Y:S02]  /*b290*/  IMAD.MOV.U32 R41, RZ, RZ, R6 ;  /* 0x000000ffff297224 */ /* 0x000fe400078e0006 */
[C---:B------:R-:W-:Y:S02]  /*b2a0*/  IMAD R43, R44.reuse, UR39, R43 ;  /* 0x000000272c2b7c24 */ /* 0x040fe4000f8e022b */
[----:B------:R-:W-:-:S04]  /*b2b0*/  IMAD.WIDE.U32 R40, R44, UR38, R40 ;  /* 0x000000262c287c25 */ /* 0x000fc8000f8e0028 */
[----:B------:R-:W-:Y:S01]  /*b2c0*/  IMAD.IADD R41, R41, 0x1, R43 ;  /* 0x0000000129297824 */ /* 0x000fe200078e022b */
[----:B------:R-:W-:-:S04]  /*b2d0*/  LEA R46, P2, R40, UR36, 0x1 ;  /* 0x00000024282e7c11 */ /* 0x000fc8000f8408ff */
[----:B------:R-:W-:Y:S02]  /*b2e0*/  LEA.HI.X R47, R40, UR37, R41, 0x1, P2 ;  /* 0x00000025282f7c11 */ /* 0x000fe400090f0c29 */
[----:B------:R-:W-:-:S13]  /*b2f0*/  ISETP.GE.AND P2, PT, R16, UR61, PT ;  /* 0x0000003d10007c0c */ /* 0x000fda000bf46270 */
[----:B------:R-:W1:Y:S04]  /*b300*/  @!P2 LDS.128 R40, [R5+0x400] ;  /* 0x000400000528a984 */ /* 0x000e680000000c00 */
[----:B-1----:R-:W-:Y:S01]  /*b310*/  @!P2 STG.E.128 desc[UR4][R46.64], R40 ;  /* 0x000000282e00a986 */ /* 0x002fe2000c101d04 */
[----:B------:R-:W-:-:S13]  /*b320*/  ISETP.GE.AND P2, PT, R227, UR61, PT ;  /* 0x0000003de3007c0c */ /* 0x000fda000bf46270 */
[----:B------:R-:W1:Y:S04]  /*b330*/  @!P2 LDS.128 R40, [R5+0x5c00] ;  /* 0x005c00000528a984 */ /* 0x000e680000000c00 */
[----:B-1----:R3:W-:Y:S02]  /*b340*/  @!P2 STG.E.128 desc[UR4][R46.64+0x80], R40 ;  /* 0x000080282e00a986 */ /* 0x0027e4000c101d04 */
.L_x_566:
[----:B------:R-:W-:Y:S05]  /*b350*/  BSYNC B0 ;  /* 0x0000000000007941 */ /* 0x000fea0003800000 */
.L_x_565:
[----:B------:R-:W-:Y:S01]  /*b360*/  ISETP.GE.AND P2, PT, R223, R4, PT ;  /* 0x00000004df00720c */ /* 0x000fe20003f46270 */
[----:B------:R-:W-:-:S12]  /*b370*/  BSSY B0, `(.L_x_567) ;  /* 0x0000013000007945 */ /* 0x000fd80003800000 */
[----:B------:R-:W-:Y:S05]  /*b380*/  @P2 BRA `(.L_x_568) ;  /* 0x0000000000442947 */ /* 0x000fea0003800000 */
[----:B---3--:R-:W-:Y:S01]  /*b390*/  IADD3 R43, P2, R44, 0x20, RZ ;  /* 0x000000202c2b7810 */ /* 0x008fe20007f5e0ff */
[----:B------:R-:W-:Y:S01]  /*b3a0*/  IMAD.MOV.U32 R41, RZ, RZ, R6 ;  /* 0x000000ffff297224 */ /* 0x000fe200078e0006 */
[----:B-1----:R-:W-:Y:S01]  /*b3b0*/  MOV R40, R100 ;  /* 0x0000006400287202 */ /* 0x002fe20000000f00 */
[----:B------:R-:W-:Y:S02]  /*b3c0*/  ULDC.64 UR4, c[0x0][0x208] ;  /* 0x0000820000047ab9 */ /* 0x000fe40000000a00 */
[----:B0-2---:R-:W-:Y:S02]  /*b3d0*/  IMAD.X R0, RZ, RZ, R45, P2 ;  /* 0x000000ffff007224 */ /* 0x005fe400010e062d */
[----:B------:R-:W-:-:S04]  /*b3e0*/  IMAD.WIDE.U32 R40, R43, UR38, R40 ;  /* 0x000000262b287c25 */ /* 0x000fc8000f8e0028 */
[----:B------:R-:W-:Y:S01]  /*b3f0*/  IMAD R0, R0, UR38, RZ ;  /* 0x0000002600007c24 */ /* 0x000fe2000f8e02ff */
[----:B------:R-:W-:-:S03]  /*b400*/  LEA R46, P2, R40, UR36, 0x1 ;  /* 0x00000024282e7c11 */ /* 0x000fc6000f8408ff */
[----:B------:R-:W-:-:S04]  /*b410*/  IMAD R43, R43, UR39, R0 ;  /* 0x000000272b2b7c24 */ /* 0x000fc8000f8e0200 */
[----:B------:R-:W-:-:S05]  /*b420*/  IMAD.IADD R41, R41, 0x1, R43 ;  /* 0x0000000129297824 */ /* 0x000fca00078e022b */
[----:B------:R-:W-:Y:S02]  /*b430*/  LEA.HI.X R47, R40, UR37, R41, 0x1, P2 ;  /* 0x00000025282f7c11 */ /* 0x000fe400090f0c29 */
[----:B------:R-:W-:-:S13]  /*b440*/  ISETP.GE.AND P2, PT, R16, UR61, PT ;  /* 0x0000003d10007c0c */ /* 0x000fda000bf46270 */
[----:B------:R-:W0:Y:S04]  /*b450*/  @!P2 LDS.128 R40, [R5+0x1400] ;  /* 0x001400000528a984 */ /* 0x000e280000000c00 */
[----:B0-----:R-:W-:Y:S01]  /*b460*/  @!P2 STG.E.128 desc[UR4][R46.64], R40 ;  /* 0x000000282e00a986 */ /* 0x001fe2000c101d04 */
[----:B------:R-:W-:-:S13]  /*b470*/  ISETP.GE.AND P2, PT, R227, UR61, PT ;  /* 0x0000003de3007c0c */ /* 0x000fda000bf46270 */
[----:B------:R-:W0:Y:S04]  /*b480*/  @!P2 LDS.128 R40, [R5+0x6c00] ;  /* 0x006c00000528a984 */ /* 0x000e280000000c00 */
[----:B0-----:R4:W-:Y:S02]  /*b490*/  @!P2 STG.E.128 desc[UR4][R46.64+0x80], R40 ;  /* 0x000080282e00a986 */ /* 0x0019e4000c101d04 */
.L_x_568:
[----:B------:R-:W-:Y:S05]  /*b4a0*/  BSYNC B0 ;  /* 0x0000000000007941 */ /* 0x000fea0003800000 */
.L_x_567:
[----:B------:R-:W-:Y:S01]  /*b4b0*/  ISETP.GE.AND P2, PT, R222, R4, PT ;  /* 0x00000004de00720c */ /* 0x000fe20003f46270 */
[----:B------:R-:W-:-:S12]  /*b4c0*/  BSSY B0, `(.L_x_569) ;  /* 0x0000013000007945 */ /* 0x000fd80003800000 */
[----:B------:R-:W-:Y:S05]  /*b4d0*/  @P2 BRA `(.L_x_570) ;  /* 0x0000000000442947 */ /* 0x000fea0003800000 */
[----:B---34-:R-:W-:Y:S01]  /*b4e0*/  IADD3 R43, P2, R44, 0x40, RZ ;  /* 0x000000402c2b7810 */ /* 0x018fe20007f5e0ff */
        /* <DEDUP_REMOVED lines=16> */
.L_x_570:
[----:B------:R-:W-:Y:S05]  /*b5f0*/  BSYNC B0 ;  /* 0x0000000000007941 */ /* 0x000fea0003800000 */
.L_x_569:
[----:B------:R-:W-:Y:S01]  /*b600*/  ISETP.GE.AND P2, PT, R224, R4, PT ;  /* 0x00000004e000720c */ /* 0x000fe20003f46270 */
[----:B------:R-:W-:-:S12]  /*b610*/  BSSY B0, `(.L_x_571) ;  /* 0x0000013000007945 */ /* 0x000fd80003800000 */
[----:B------:R-:W-:Y:S05]  /*b620*/  @P2 BRA `(.L_x_572) ;  /* 0x0000000000442947 */ /* 0x000fea0003800000 */
[----:B0--34-:R-:W-:Y:S01]  /*b630*/  IADD3 R43, P2, R44, 0x60, RZ ;  /* 0x000000602c2b7810 */ /* 0x019fe20007f5e0ff */
[----:B------:R-:W-:Y:S01]  /*b640*/  IMAD.MOV.U32 R41, RZ, RZ, R6 ;  /* 0x000000ffff297224 */ /* 0x000fe200078e0006 */
[----:B-1----:R-:W-:Y:S01]  /*b650*/  MOV R40, R100 ;  /* 0x0000006400287202 */ /* 0x002fe20000000f00 */
[----:B------:R-:W-:Y:S02]  /*b660*/  ULDC.64 UR4, c[0x0][0x208] ;  /* 0x0000820000047ab9 */ /* 0x000fe40000000a00 */
[----:B--2---:R-:W-:Y:S02]  /*b670*/  IMAD.X R0, RZ, RZ, R45, P2 ;  /* 0x000000ffff007224 */ /* 0x004fe400010e062d */
        /* <DEDUP_REMOVED lines=12> */
.L_x_572:
[----:B------:R-:W-:Y:S05]  /*b740*/  BSYNC B0 ;  /* 0x0000000000007941 */ /* 0x000fea0003800000 */
.L_x_571:
        /* <DEDUP_REMOVED lines=20> */
.L_x_574:
[----:B------:R-:W-:Y:S05]  /*b890*/  BSYNC B0 ;  /* 0x0000000000007941 */ /* 0x000fea0003800000 */
.L_x_573:
[----:B------:R-:W-:Y:S01]  /*b8a0*/  ISETP.GE.AND P2, PT, R226, R4, PT ;  /* 0x00000004e200720c */ /* 0x000fe20003f46270 */
[----:B------:R-:W-:-:S12]  /*b8b0*/  BSSY B0, `(.L_x_575) ;  /* 0x0000013000007945 */ /* 0x000fd80003800000 */
[----:B------:R-:W-:Y:S05]  /*b8c0*/  @P2 BRA `(.L_x_576) ;  /* 0x0000000000442947 */ /* 0x000fea0003800000 */
[----:B0--34-:R-:W-:Y:S01]  /*b8d0*/  IADD3 R43, P2, R44, 0xa0, RZ ;  /* 0x000000a02c2b7810 */ /* 0x019fe20007f5e0ff */
[----:B------:R-:W-:Y:S01]  /*b8e0*/  IMAD.MOV.U32 R41, RZ, RZ, R6 ;  /* 0x000000ffff297224 */ /* 0x000fe200078e0006 */
[----:B-1----:R-:W-:Y:S01]  /*b8f0*/  MOV R40, R100 ;  /* 0x0000006400287202 */ /* 0x002fe20000000f00 */
[----:B------:R-:W-:Y:S02]  /*b900*/  ULDC.64 UR4, c[0x0][0x208] ;  /* 0x0000820000047ab9 */ /* 0x000fe40000000a00 */
[----:B------:R-:W-:Y:S02]  /*b910*/  IMAD.X R44, RZ, RZ, R45, P2 ;  /* 0x000000ffff2c7224 */ /* 0x000fe400010e062d */
[----:B------:R-:W-:-:S04]  /*b920*/  IMAD.WIDE.U32 R40, R43, UR38, R40 ;  /* 0x000000262b287c25 */ /* 0x000fc8000f8e0028 */
[----:B------:R-:W-:-:S04]  /*b930*/  IMAD R44, R44, UR38, RZ ;  /* 0x000000262c2c7c24 */ /* 0x000fc8000f8e02ff */
[----:B------:R-:W-:Y:S01]  /*b940*/  IMAD R43, R43, UR39, R44 ;  /* 0x000000272b2b7c24 */ /* 0x000fe2000f8e022c */
[----:B------:R-:W-:-:S03]  /*b950*/  LEA R44, P2, R40, UR36, 0x1 ;  /* 0x00000024282c7c11 */ /* 0x000fc6000f8408ff */
        /* <DEDUP_REMOVED lines=8> */
.L_x_576:
[----:B------:R-:W-:Y:S05]  /*b9e0*/  BSYNC B0 ;  /* 0x0000000000007941 */ /* 0x000fea0003800000 */
.L_x_575:
[----:B0-2---:R-:W2:Y:S01]  /*b9f0*/  LDL R0, [R1] ;  /* 0x0000000001007983 */ /* 0x005ea20000100800 */
[----:B------:R-:W-:Y:S01]  /*ba00*/  @!P3 VIADD R3, R3, 0x348c0 ;  /* 0x000348c00303b836 */ /* 0x000fe20000000000 */
[----:B------:R-:W-:Y:S01]  /*ba10*/  IADD3 R220, R220, 0x1, RZ ;  /* 0x00000001dcdc7810 */ /* 0x000fe20007ffe0ff */
[----:B------:R-:W-:Y:S01]  /*ba20*/  @!PT LDS RZ, [RZ] ;  /* 0x00000000fffff984 */ /* 0x000fe20000000800 */
[----:B------:R-:W-:Y:S01]  /*ba30*/  @!PT LDS RZ, [RZ] ;  /* 0x00000000fffff984 */ /* 0x000fe20000000800 */
[----:B------:R-:W-:Y:S01]  /*ba40*/  @!PT LDS RZ, [RZ] ;  /* 0x00000000fffff984 */ /* 0x000fe20000000800 */
[----:B------:R-:W-:Y:S01]  /*ba50*/  @!PT LDS RZ, [RZ] ;  /* 0x00000000fffff984 */ /* 0x000fe20000000800 */
[----:B------:R0:W-:Y:S06]  /*ba60*/  MEMBAR.ALL.CTA ;  /* 0x0000000000007992 */ /* 0x0001ec0000008000 */
[----:B0-----:R-:W0:Y:S02]  /*ba70*/  FENCE.VIEW.ASYNC.S ;  /* 0x00000000000073c6 */ /* 0x001e240000000000 */
[----:B0-----:R0:W-:Y:S01]  /*ba80*/  BAR.SYNC.DEFER_BLOCKING R162, 0x80 ;  /* 0x000200a20000751d */ /* 0x0011e20000010000 */
[----:B------:R-:W-:-:S02]  /*ba90*/  ISETP.NE.AND P2, PT, R220, 0x2, PT ;  /* 0x00000002dc00780c */ /* 0x000fc40003f45270 */
[----:B------:R-:W-:Y:S02]  /*baa0*/  @!P3 PRMT R3, RZ, 0x654, R3 ;  /* 0x00000654ff03b816 */ /* 0x000fe40000000003 */
[----:B------:R-:W-:Y:S02]  /*bab0*/  SEL R220, R220, RZ, P2 ;  /* 0x000000ffdcdc7207 */ /* 0x000fe40001000000 */
[----:B------:R0:W-:Y:S01]  /*bac0*/  @!P3 SYNCS.ARRIVE.TRANS64.RED.A1T0 RZ, [R3+URZ], RZ ;  /* 0x000000ff03ffb9a7 */ /* 0x0001e2000810043f */
[----:B--2---:R-:W-:Y:S02]  /*bad0*/  LOP3.LUT P4, RZ, R0, 0x10, RZ, 0xc0, !PT ;  /* 0x0000001000ff7812 */ /* 0x004fe4000788c0ff */
[----:B------:R-:W-:-:S04]  /*bae0*/  SEL R0, RZ, 0x1, P2 ;  /* 0x00000001ff007807 */ /* 0x000fc80001000000 */
[----:B------:R-:W-:-:S07]  /*baf0*/  LOP3.LUT R229, R229, R0, RZ, 0x3c, !PT ;  /* 0x00000000e5e57212 */ /* 0x000fce00078e3cff */
[----:B0-----:R-:W-:Y:S05]  /*bb00*/  @P4 BRA `(.L_x_577) ;  /* 0xffffff6800e84947 */ /* 0x001fea000383ffff */
[----:B------:R-:W0:Y:S01]  /*bb10*/  S2R R4, SR_TID.X ;  /* 0x0000000000047919 */ /* 0x000e220000002100 */
[----:B------:R-:W-:Y:S02]  /*bb20*/  PLOP3.LUT P0, PT, PT, PT, PT, 0x8, 0x0 ;  /* 0x000000000000781c */ /* 0x000fe40003f0e170 */
[----:B0-----:R-:W-:-:S04]  /*bb30*/  SHF.R.U32.HI R4, RZ, 0x7, R4 ;  /* 0x00000007ff047819 */ /* 0x001fc80000011604 */
[----:B------:R-:W-:-:S13]  /*bb40*/  ISETP.NE.AND P4, PT, R4, 0x1, PT ;  /* 0x000000010400780c */ /* 0x000fda0003f85270 */
[----:B------:R-:W-:Y:S06]  /*bb50*/  @!P4 BAR.ARV 0x9, 0x100 ;  /* 0x024400000000cb1d */ /* 0x000fec0000002000 */
.L_x_449:
[----:B------:R-:W-:Y:S01]  /*bb60*/  ISETP.GE.AND P2, PT, R161, 0x1, PT ;  /* 0x00000001a100780c */ /* 0x000fe20003f46270 */
[----:B------:R-:W-:Y:S01]  /*bb70*/  IMAD.MOV.U32 R0, RZ, RZ, RZ ;  /* 0x000000ffff007224 */ /* 0x000fe200078e00ff */
[----:B------:R-:W-:Y:S01]  /*bb80*/  PLOP3.LUT P1, PT, PT, PT, PT, 0x80, 0x0 ;  /* 0x000000000000781c */ /* 0x000fe20003f2f070 */
[----:B------:R-:W-:Y:S01]  /*bb90*/  IMAD.MOV.U32 R3, RZ, RZ, RZ ;  /* 0x000000ffff037224 */ /* 0x000fe200078e00ff */
[----:B---34-:R-:W-:Y:S01]  /*bba0*/  CS2R R42, SRZ ;  /* 0x00000000002a7805 */ /* 0x018fe2000001ff00 */
[----:B------:R-:W-:Y:S01]  /*bbb0*/  IMAD.MOV.U32 R87, RZ, RZ, RZ ;  /* 0x000000ffff577224 */ /* 0x000fe200078e00ff */
[----:B------:R-:W-:Y:S02]  /*bbc0*/  CS2R R36, SRZ ;  /* 0x0000000000247805 */ /* 0x000fe4000001ff00 */
[----:B------:R-:W-:Y:S02]  /*bbd0*/  MOV R39, RZ ;  /* 0x000000ff00277202 */ /* 0x000fe40000000f00 */
[----:B------:R-:W-:-:S02]  /*bbe0*/  CS2R R46, SRZ ;  /* 0x00000000002e7805 */ /* 0x000fc4000001ff00 */
[----:B------:R-:W-:Y:S02]  /*bbf0*/  CS2R R44, SRZ ;  /* 0x00000000002c7805 */ /* 0x000fe4000001ff00 */
[----:B-1----:R-:W-:Y:S02]  /*bc00*/  CS2R R40, SRZ ;  /* 0x0000000000287805 */ /* 0x002fe4000001ff00 */
[----:B------:R-:W-:Y:S02]  /*bc10*/  CS2R R34, SRZ ;  /* 0x0000000000227805 */ /* 0x000fe4000001ff00 */
[----:B------:R-:W-:Y:S02]  /*bc20*/  CS2R R50, SRZ ;  /* 0x0000000000327805 */ /* 0x000fe4000001ff00 */
[----:B------:R-:W-:Y:S02]  /*bc30*/  CS2R R48, SRZ ;  /* 0x0000000000307805 */ /* 0x000fe4000001ff00 */
[----:B------:R-:W-:-:S02]  /*bc40*/  CS2R R32, SRZ ;  /* 0x0000000000207805 */ /* 0x000fc4000001ff00 */
[----:B------:R-:W-:Y:S02]  /*bc50*/  CS2R R30, SRZ ;  /* 0x00000000001e7805 */ /* 0x000fe4000001ff00 */
[----:B------:R-:W-:Y:S02]  /*bc60*/  CS2R R54, SRZ ;  /* 0x0000000000367805 */ /* 0x000fe4000001ff00 */
[----:B------:R-:W-:Y:S01]  /*bc70*/  CS2R R52, SRZ ;  /* 0x0000000000347805 */ /* 0x000fe2000001ff00 */
[----:B------:R-:W-:Y:S01]  /*bc80*/  IMAD.MOV.U32 R58, RZ, RZ, RZ ;  /* 0x000000ffff3a7224 */ /* 0x000fe200078e00ff */
        /* <DEDUP_REMOVED lines=17> */
[----:B------:R-:W-:Y:S01]  /*bda0*/  MOV R106, RZ ;  /* 0x000000ff006a7202 */ /* 0x000fe20000000f00 */
[----:B------:R-:W-:Y:S01]  /*bdb0*/  IMAD.MOV.U32 R7, RZ, RZ, RZ ;  /* 0x000000ffff077224 */ /* 0x000fe200078e00ff */
[----:B------:R-:W-:Y:S06]  /*bdc0*/  @P0 BRA `(.L_x_578) ;  /* 0x00000000000c0947 */ /* 0x000fec0003800000 */
[----:B------:R-:W0:Y:S01]  /*bdd0*/  FENCE.VIEW.ASYNC.G ;  /* 0x00000000000073c6 */ /* 0x000e220000000100 */
[----:B------:R-:W-:Y:S05]  /*bde0*/  WARPSYNC.ALL ;  /* 0x0000000000007948 */ /* 0x000fea0003800000 */
[----:B0-----:R-:W-:Y:S06]  /*bdf0*/  BAR.ARV 0xc, 0x120 ;  /* 0x0304800000007b1d */ /* 0x001fec0000002000 */
.L_x_578:
[----:B------:R-:W-:Y:S02]  /*be00*/  IMAD.MOV.U32 R103, RZ, RZ, RZ ;  /* 0x000000ffff677224 */ /* 0x000fe400078e00ff */
[----:B------:R-:W-:Y:S01]  /*be10*/  IMAD.MOV.U32 R6, RZ, RZ, RZ ;  /* 0x000000ffff067224 */ /* 0x000fe200078e00ff */
[----:B------:R-:W-:Y:S06]  /*be20*/  @!P2 BRA `(.L_x_579) ;  /* 0x0000011400f0a947 */ /* 0x000fec0003800000 */
[----:B------:R-:W0:Y:S01]  /*be30*/  S2R R4, SR_TID.X ;  /* 0x0000000000047919 */ /* 0x000e220000002100 */
[----:B------:R-:W-:Y:S01]  /*be40*/  UMOV UR4, 0xffffffff ;  /* 0xffffffff00047882 */ /* 0x000fe20000000000 */
[----:B0-----:R-:W-:-:S05]  /*be50*/  VIADD R4, R4, 0xffffff80 ;  /* 0xffffff8004047836 */ /* 0x001fca0000000000 */
[----:B------:R-:W-:-:S04]  /*be60*/  SHF.R.S32.HI R33, RZ, 0x1f, R4 ;  /* 0x0000001fff217819 */ /* 0x000fc80000011404 */
[----:B------:R-:W-:-:S04]  /*be70*/  LEA.HI R80, R33, R4, RZ, 0x7 ;  /* 0x0000000421507211 */ /* 0x000fc800078f38ff */
[----:B------:R-:W-:Y:S01]  /*be80*/  SHF.R.S32.HI R13, RZ, 0x7, R80 ;  /* 0x00000007ff0d7819 */ /* 0x000fe20000011450 */
[----:B------:R-:W-:Y:S06]  /*be90*/  BRA.DIV UR4, `(.L_x_580) ;  /* 0x00000192049c7947 */ /* 0x000fec000b800000 */
[----:B------:R-:W0:Y:S04]  /*bea0*/  SHFL.IDX PT, R0, R13, RZ, 0x1f ;  /* 0x00001fff0d007589 */ /* 0x000e2800000e0000 */
[----:B0-----:R0:W-:Y:S02]  /*beb0*/  STL [R1+0x28], R0 ;  /* 0x0000280001007387 */ /* 0x0011e40000100800 */
.L_x_771:
[----:B0-----:R-:W2:Y:S04]  /*bec0*/  LDL R0, [R1+0x8c] ;  /* 0x00008c0001007983 */ /* 0x001ea80000100800 */
[----:B------:R-:W3:Y:S01]  /*bed0*/  LDL R3, [R1+0x28] ;  /* 0x0000280001037983 */ /* 0x000ee20000100800 */
[----:B--2---:R-:W-:Y:S02]  /*bee0*/  R2UR UR4, R0 ;  /* 0x00000000000472ca */ /* 0x004fe400000e0000 */
[----:B---3--:R-:W-:-:S04]  /*bef0*/  LEA.HI R0, R3, R3, RZ, 0x1 ;  /* 0x0000000303007211 */ /* 0x008fc800078f08ff */
[----:B------:R-:W-:-:S07]  /*bf00*/  LOP3.LUT R0, R0, 0x1e, RZ, 0xc0, !PT ;  /* 0x0000001e00007812 */ /* 0x000fce00078ec0ff */
[----:B------:R-:W-:Y:S01]  /*bf10*/  ULOP3.LUT UP0, URZ, UR4, 0x9f, URZ, 0xc0, !UPT ;  /* 0x0000009f043f7892 */ /* 0x000fe2000f80c03f */
[----:B------:R-:W-:-:S05]  /*bf20*/  IADD3 R0, R3, -R0, RZ ;  /* 0x8000000003007210 */ /* 0x000fca0007ffe0ff */
[----:B------:R-:W-:Y:S02]  /*bf30*/  PLOP3.LUT P0, PT, PT, PT, UP0, 0x80, 0x0 ;  /* 0x000000000000781c */ /* 0x000fe40003f0f008 */
[----:B------:R-:W-:-:S04]  /*bf40*/  LEA R0, R0, UR4, 0xd ;  /* 0x0000000400007c11 */ /* 0x000fc8000f8e68ff */
[----:B------:R-:W-:-:S04]  /*bf50*/  SHF.R.U32.HI R0, RZ, 0x4, R0 ;  /* 0x00000004ff007819 */ /* 0x000fc80000011600 */
[----:B------:R-:W-:-:S03]  /*bf60*/  LOP3.LUT R32, R0, 0x3fff, RZ, 0xc0, !PT ;  /* 0x00003fff00207812 */ /* 0x000fc600078ec0ff */
[----:B------:R-:W-:Y:S05]  /*bf70*/  @!P0 BRA `(.L_x_581) ;  /* 0x0000000000408947 */ /* 0x000fea0003800000 */
[----:B------:R-:W-:Y:S01]  /*bf80*/  MOV R0, 0x0 ;  /* 0x0000000000007802 */ /* 0x000fe20000000f00 */
[----:B------:R-:W-:Y:S01]  /*bf90*/  ULDC.64 UR4, c[0x4][0xa0] ;  /* 0x0100280000047ab9 */ /* 0x000fe20000000a00 */
[----:B------:R-:W-:Y:S01]  /*bfa0*/  ULDC.64 UR6, c[0x4][0xa8] ;  /* 0x01002a0000067ab9 */ /* 0x000fe20000000a00 */
[----:B------:R-:W-:Y:S01]  /*bfb0*/  IMAD.U32 R4, RZ, RZ, UR4 ;  /* 0x00000004ff047e24 */ /* 0x000fe2000f8e00ff */
[----:B-1----:R0:W1:Y:S01]  /*bfc0*/  LDC.64 R14, c[0x4][R0] ;  /* 0x01000000000e7b82 */ /* 0x0020620000000a00 */
        /* <DEDUP_REMOVED lines=11> */
.L_x_581:
[----:B------:R-:W-:Y:S02]  /*c080*/  ULDC UR4, c[0x0][0x3d4] ;  /* 0x0000f50000047ab9 */ /* 0x000fe40000000800 */
[----:B------:R-:W-:-:S13]  /*c090*/  ISETP.LT.AND P0, PT, RZ, UR4, PT ;  /* 0x00000004ff007c0c */ /* 0x000fda000bf01270 */
[----:B------:R-:W-:Y:S05]  /*c0a0*/  @P0 BRA `(.L_x_582) ;  /* 0x0000000000400947 */ /* 0x000fea0003800000 */
[----:B------:R-:W2:Y:S02]  /*c0b0*/  LDL R20, [R1+0x84] ;  /* 0x0000840001147983 */ /* 0x000ea40000100800 */
[----:B--2---:R-:W-:-:S04]  /*c0c0*/  LEA.HI R0, R20, R20, RZ, 0x1 ;  /* 0x0000001414007211 */ /* 0x004fc800078f08ff */
[----:B------:R-:W-:-:S05]  /*c0d0*/  LOP3.LUT R0, R0, 0xfffffffe, RZ, 0xc0, !PT ;  /* 0xfffffffe00007812 */ /* 0x000fca00078ec0ff */
[----:B------:R-:W-:-:S05]  /*c0e0*/  IMAD.IADD R0, R20, 0x1, -R0 ;  /* 0x0000000114007824 */ /* 0x000fca00078e0a00 */
[----:B------:R-:W-:-:S04]  /*c0f0*/  SHF.L.U32 R3, R0, 0x1f, RZ ;  /* 0x0000001f00037819 */ /* 0x000fc800000006ff */
[----:B------:R0:W2:Y:S03]  /*c100*/  SYNCS.PHASECHK.TRANS64.TRYWAIT P0, [R2+URZ+0x34800], R3 ;  /* 0x03480003020075a7 */ /* 0x0000a6000800017f */
[----:B--2---:R-:W-:Y:S05]  /*c110*/  @!P0 NANOSLEEP.SYNCS 0x989680 ;  /* 0x009896800000895d */ /* 0x004fea0003900000 */
[----:B------:R-:W2:Y:S01]  /*c120*/  @!P0 SYNCS.PHASECHK.TRANS64 P0, [R2+URZ+0x34800], R3 ;  /* 0x03480003020085a7 */ /* 0x000ea2000800007f */
[----:B------:R-:W-:Y:S04]  /*c130*/  BSSY B0, `(.L_x_583) ;  /* 0x0000006000007945 */ /* 0x000fe80003800000 */
[----:B--2---:R-:W-:Y:S05]  /*c140*/  @P0 BRA `(.L_x_584) ;  /* 0x0000000000100947 */ /* 0x004fea0003800000 */
.L_x_585:
[----:B--2---:R2:W3:Y:S02]  /*c150*/  SYNCS.PHASECHK.TRANS64.TRYWAIT P0, [R2+URZ+0x34800], R3 ;  /* 0x03480003020075a7 */ /* 0x0044e4000800017f */
[----:B---3--:R-:W-:Y:S05]  /*c160*/  @!P0 NANOSLEEP.SYNCS 0x989680 ;  /* 0x009896800000895d */ /* 0x008fea0003900000 */
[----:B------:R-:W3:Y:S02]  /*c170*/  @!P0 SYNCS.PHASECHK.TRANS64 P0, [R2+URZ+0x34800], R3 ;  /* 0x03480003020085a7 */ /* 0x000ee4000800007f */
[----:B---3--:R-:W-:Y:S05]  /*c180*/  @!P0 BRA `(.L_x_585) ;  /* 0xfffffffc00f08947 */ /* 0x008fea000383ffff */
.L_x_584:
[----:B------:R-:W-:Y:S05]  /*c190*/  BSYNC B0 ;  /* 0x0000000000007941 */ /* 0x000fea0003800000 */
.L_x_583:
[----:B------:R-:W-:Y:S05]  /*c1a0*/  BRA `(.L_x_586) ;  /* 0x0000003800847947 */ /* 0x000fea0003800000 */
.L_x_582:
[----:B------:R-:W2:Y:S01]  /*c1b0*/  LDL R38, [R1+0x8c] ;  /* 0x00008c0001267983 */ /* 0x000ea20000100800 */
[----:B-----5:R-:W-:Y:S01]  /*c1c0*/  SHF.R.S32.HI R0, RZ, 0x1f, R155 ;  /* 0x0000001fff007819 */ /* 0x020fe2000001149b */
[----:B------:R-:W-:Y:S01]  /*c1d0*/  ULDC.64 UR4, c[0x0][0x3d8] ;  /* 0x0000f60000047ab9 */ /* 0x000fe20000000a00 */
[----:B------:R-:W-:Y:S01]  /*c1e0*/  ULDC.64 UR6, c[0x0][0x3e8] ;  /* 0x0000fa0000067ab9 */ /* 0x000fe20000000a00 */
[----:B------:R-:W-:Y:S01]  /*c1f0*/  IMAD.WIDE.U32 R4, R155, UR4, RZ ;  /* 0x000000049b047c25 */ /* 0x000fe2000f8e00ff */
[----:B------:R-:W-:-:S03]  /*c200*/  SHF.R.S32.HI R10, RZ, 0x1f, R18 ;  /* 0x0000001fff0a7819 */ /* 0x000fc60000011412 */
[C---:B------:R-:W-:Y:S02]  /*c210*/  IMAD R6, R0.reuse, UR4, RZ ;  /* 0x0000000400067c24 */ /* 0x040fe4000f8e02ff */
[----:B------:R-:W-:Y:S02]  /*c220*/  IMAD R0, R0, UR6, RZ ;  /* 0x0000000600007c24 */ /* 0x000fe4000f8e02ff */
[C---:B------:R-:W-:Y:S01]  /*c230*/  IMAD R9, R155.reuse, UR5, R6 ;  /* 0x000000059b097c24 */ /* 0x040fe2000f8e0206 */
[----:B------:R-:W-:Y:S01]  /*c240*/  ULDC.64 UR4, c[0x0][0x3c8] ;  /* 0x0000f20000047ab9 */ /* 0x000fe20000000a00 */
[----:B------:R-:W-:Y:S01]  /*c250*/  IMAD R27, R155, UR7, R0 ;  /* 0x000000079b1b7c24 */ /* 0x000fe2000f8e0200 */
[----:B------:R-:W-:Y:S01]  /*c260*/  IADD3 R0, P0, R18, R4, RZ ;  /* 0x0000000412007210 */ /* 0x000fe20007f1e0ff */
[----:B------:R-:W-:Y:S01]  /*c270*/  IMAD.IADD R9, R9, 0x1, R5 ;  /* 0x0000000109097824 */ /* 0x000fe200078e0205 */
[----:B------:R-:W-:Y:S01]  /*c280*/  LEA R24, P1, R4, UR4, 0x1 ;  /* 0x0000000404187c11 */ /* 0x000fe2000f8208ff */
[----:B------:R-:W-:Y:S01]  /*c290*/  IMAD.WIDE.U32 R6, R155, UR6, RZ ;  /* 0x000000069b067c25 */ /* 0x000fe2000f8e00ff */
[----:B------:R-:W-:Y:S01]  /*c2a0*/  LEA R28, P2, R0, UR4, 0x1 ;  /* 0x00000004001c7c11 */ /* 0x000fe2000f8408ff */
[----:B------:R-:W-:Y:S01]  /*c2b0*/  ULDC.64 UR6, c[0x0][0x3e0] ;  /* 0x0000f80000067ab9 */ /* 0x000fe20000000a00 */
[----:B------:R-:W-:Y:S01]  /*c2c0*/  IADD3.X R3, R10, R9, RZ, P0, !PT ;  /* 0x000000090a037210 */ /* 0x000fe200007fe4ff */
[----:B------:R-:W-:Y:S01]  /*c2d0*/  IMAD.IADD R27, R27, 0x1, R7 ;  /* 0x000000011b1b7824 */ /* 0x000fe200078e0207 */
[----:B------:R-:W-:-:S02]  /*c2e0*/  LEA.HI.X R25, R4, UR5, R9, 0x1, P1 ;  /* 0x0000000504197c11 */ /* 0x000fc400088f0c09 */
[----:B------:R-:W-:Y:S02]  /*c2f0*/  IADD3 R5, P0, R16, R4, RZ ;  /* 0x0000000410057210 */ /* 0x000fe40007f1e0ff */
[-C--:B------:R-:W-:Y:S02]  /*c300*/  IADD3 R8, P4, R18, R6.reuse, RZ ;  /* 0x0000000612087210 */ /* 0x080fe40007f9e0ff */
[----:B------:R-:W-:Y:S01]  /*c310*/  LEA.HI.X R29, R0, UR5, R3, 0x1, P2 ;  /* 0x00000005001d7c11 */ /* 0x000fe200090f0c03 */
[----:B------:R-:W-:Y:S01]  /*c320*/  IMAD.X R4, R17, 0x1, R9, P0 ;  /* 0x0000000111047824 */ /* 0x000fe200000e0609 */
[----:B------:R-:W-:Y:S01]  /*c330*/  IADD3 R0, P3, R16, R6, RZ ;  /* 0x0000000610007210 */ /* 0x000fe20007f7e0ff */
[----:B------:R-:W-:Y:S01]  /*c340*/  IMAD.X R7, R10, 0x1, R27, P4 ;  /* 0x000000010a077824 */ /* 0x000fe200020e061b */
[----:B------:R-:W-:Y:S02]  /*c350*/  LEA R26, P2, R6, UR6, 0x1 ;  /* 0x00000006061a7c11 */ /* 0x000fe4000f8408ff */
[----:B------:R-:W-:-:S02]  /*c360*/  LEA R30, P5, R8, UR6, 0x1 ;  /* 0x00000006081e7c11 */ /* 0x000fc4000f8a08ff */
[----:B------:R-:W-:Y:S02]  /*c370*/  LEA R34, P4, R5, UR4, 0x1 ;  /* 0x0000000405227c11 */ /* 0x000fe4000f8808ff */
[----:B------:R-:W-:Y:S02]  /*c380*/  LEA R36, P0, R0, UR6, 0x1 ;  /* 0x0000000600247c11 */ /* 0x000fe4000f8008ff */
[----:B------:R-:W-:Y:S02]  /*c390*/  IADD3.X R3, R17, R27, RZ, P3, !PT ;  /* 0x0000001b11037210 */ /* 0x000fe40001ffe4ff */
[----:B------:R-:W-:Y:S02]  /*c3a0*/  LEA.HI.X R31, R8, UR7, R7, 0x1, P5 ;  /* 0x00000007081f7c11 */ /* 0x000fe4000a8f0c07 */
[----:B------:R-:W-:Y:S02]  /*c3b0*/  LEA.HI.X R27, R6, UR7, R27, 0x1, P2 ;  /* 0x00000007061b7c11 */ /* 0x000fe400090f0c1b */
[----:B------:R-:W-:-:S02]  /*c3c0*/  LEA.HI.X R35, R5, UR5, R4, 0x1, P4 ;  /* 0x0000000505237c11 */ /* 0x000fc4000a0f0c04 */
[----:B------:R-:W-:Y:S02]  /*c3d0*/  LEA.HI.X R37, R0, UR7, R3, 0x1, P0 ;  /* 0x0000000700257c11 */ /* 0x000fe400080f0c03 */
[----:B--2---:R-:W-:-:S13]  /*c3e0*/  R2UR UR8, R38 ;  /* 0x00000000260872ca */ /* 0x004fda00000e0000 */
[----:B------:R-:W-:-:S06]  /*c3f0*/  ULOP3.LUT UP0, URZ, UR8, 0x3ff, URZ, 0xc0, !UPT ;  /* 0x000003ff083f7892 */ /* 0x000fcc000f80c03f */
[----:B------:R-:W-:-:S13]  /*c400*/  PLOP3.LUT P1, PT, PT, PT, UP0, 0x80, 0x0 ;  /* 0x000000000000781c */ /* 0x000fda0003f2f008 */
        /* <DEDUP_REMOVED lines=16> */
[----:B-1----:R-:W-:Y:S05]  /*c510*/  CALL.ABS.NOINC R14 ;  /* 0x000000000e007343 */ /* 0x002fea0003c00000 */
.L_x_587:
[----:B------:R-:W2:Y:S01]  /*c520*/  LDL R20, [R1+0x60] ;  /* 0x0000600001147983 */ /* 0x000ea20000100800 */
[----:B------:R-:W-:Y:S01]  /*c530*/  ULDC.U8 UR4, c[0x0][0x3f0] ;  /* 0x0000fc0000047ab9 */ /* 0x000fe20000000000 */
[----:B------:R-:W-:Y:S01]  /*c540*/  R2UR UR5, R38 ;  /* 0x00000000260572ca */ /* 0x000fe200000e0000 */
[----:B------:R-:W-:Y:S01]  /*c550*/  BSSY B0, `(.L_x_588) ;  /* 0x000035e000007945 */ /* 0x000fe20003800000 */
[----:B------:R-:W-:-:S11]  /*c560*/  ISETP.NE.AND P0, PT, RZ, UR4, PT ;  /* 0x00000004ff007c0c */ /* 0x000fd6000bf05270 */
[----:B--2---:R-:W-:Y:S02]  /*c570*/  LEA R0, R20, UR5, 0x1 ;  /* 0x0000000514007c11 */ /* 0x004fe4000f8e08ff */
[----:B------:R-:W-:Y:S05]  /*c580*/  @!P0 BRA `(.L_x_589) ;  /* 0x0000001800648947 */ /* 0x000fea0003800000 */
[----:B------:R-:W2:Y:S01]  /*c590*/  LDL R20, [R1+0x84] ;  /* 0x0000840001147983 */ /* 0x000ea20000100800 */
[----:B------:R-:W-:Y:S01]  /*c5a0*/  IMAD R3, R157, -0x80, R160 ;  /* 0xffffff809d037824 */ /* 0x000fe200078e02a0 */
[----:B------:R-:W-:Y:S01]  /*c5b0*/  BSSY B1, `(.L_x_590) ;  /* 0x0000018000017945 */ /* 0x000fe20003800000 */
[----:B------:R-:W-:Y:S02]  /*c5c0*/  CS2R R6, SRZ ;  /* 0x0000000000067805 */ /* 0x000fe4000001ff00 */
[----:B------:R-:W-:Y:S02]  /*c5d0*/  CS2R R8, SRZ ;  /* 0x0000000000087805 */ /* 0x000fe4000001ff00 */
[----:B------:R-:W-:-:S04]  /*c5e0*/  VIMNMX R3, R3, 0x80, PT ;  /* 0x0000008003037848 */ /* 0x000fc80003fe0100 */
[----:B------:R-:W-:Y:S02]  /*c5f0*/  ISETP.GE.AND P1, PT, R22, R3, PT ;  /* 0x000000031600720c */ /* 0x000fe40003f26270 */
[----:B--2---:R-:W-:-:S04]  /*c600*/  LEA.HI R4, R20, R20, RZ, 0x1 ;  /* 0x0000001414047211 */ /* 0x004fc800078f08ff */
[----:B------:R-:W-:-:S05]  /*c610*/  LOP3.LUT R4, R4, 0xfffffffe, RZ, 0xc0, !PT ;  /* 0xfffffffe04047812 */ /* 0x000fca00078ec0ff */
[----:B------:R-:W-:Y:S01]  /*c620*/  IMAD.IADD R33, R20, 0x1, -R4 ;  /* 0x0000000114217824 */ /* 0x000fe200078e0a04 */
[----:B------:R-:W-:Y:S02]  /*c630*/  CS2R R4, SRZ ;  /* 0x0000000000047805 */ /* 0x000fe4000001ff00 */
[----:B------:R-:W-:Y:S02]  /*c640*/  CS2R R20, SRZ ;  /* 0x0000000000147805 */ /* 0x000fe4000001ff00 */
[----:B------:R-:W-:Y:S01]  /*c650*/  SHF.L.U32 R33, R33, 0x1f, RZ ;  /* 0x0000001f21217819 */ /* 0x000fe200000006ff */
[----:B------:R-:W-:Y:S06]  /*c660*/  @P1 BRA `(.L_x_591) ;  /* 0x0000000000301947 */ /* 0x000fec0003800000 */
[----:B------:R-:W-:Y:S01]  /*c670*/  ULDC UR4, c[0x0][0x3d4] ;  /* 0x0000f50000047ab9 */ /* 0x000fe20000000800 */
[----:B------:R-:W-:Y:S02]  /*c680*/  CS2R R8, SRZ ;  /* 0x0000000000087805 */ /* 0x000fe4000001ff00 */
[----:B------:R-:W-:Y:S02]  /*c690*/  ISETP.GE.AND P0, PT, R18, UR4, PT ;  /* 0x0000000412007c0c */ /* 0x000fe4000bf06270 */
[----:B------:R-:W-:Y:S02]  /*c6a0*/  CS2R R20, SRZ ;  /* 0x0000000000147805 */ /* 0x000fe4000001ff00 */
[----:B------:R-:W-:Y:S02]  /*c6b0*/  ISETP.GE.AND P2, PT, R221, UR4, PT ;  /* 0x00000004dd007c0c */ /* 0x000fe4000bf46270 */
[----:B------:R-:W-:Y:S02]  /*c6c0*/  CS2R R4, SRZ ;  /* 0x0000000000047805 */ /* 0x000fe4000001ff00 */
[----:B------:R-:W-:Y:S01]  /*c6d0*/  CS2R R6, SRZ ;  /* 0x0000000000067805 */ /* 0x000fe2000001ff00 */
[----:B------:R-:W-:-:S04]  /*c6e0*/  ULDC.64 UR6, c[0x0][0x208] ;  /* 0x0000820000067ab9 */ /* 0x000fc80000000a00 */
[----:B------:R0:W5:Y:S04]  /*c6f0*/  @!P0 LDG.E.64 R8, desc[UR6][R28.64] ;  /* 0x000000061c088981 */ /* 0x000168000c1e1b00 */
[----:B------:R0:W5:Y:S04]  /*c700*/  @!P2 LDG.E.64 R20, desc[UR6][R28.64+0x40] ;  /* 0x000040061c14a981 */ /* 0x000168000c1e1b00 */
[----:B------:R0:W5:Y:S04]  /*c710*/  @!P0 LDG.E.64 R4, desc[UR6][R30.64] ;  /* 0x000000061e048981 */ /* 0x000168000c1e1b00 */
[----:B------:R0:W5:Y:S02]  /*c720*/  @!P2 LDG.E.64 R6, desc[UR6][R30.64+0x40] ;  /* 0x000040061e06a981 */ /* 0x000164000c1e1b00 */
.L_x_591:
[----:B------:R-:W-:Y:S05]  /*c730*/  BSYNC B1 ;  /* 0x0000000000017941 */ /* 0x000fea0003800000 */
.L_x_590:
[----:B------:R-:W-:-:S03]  /*c740*/  UMOV UR4, 0xffffffff ;  /* 0xffffffff00047882 */ /* 0x000fc60000000000 */
[----:B------:R-:W-:Y:S05]  /*c750*/  BRA.DIV UR4, `(.L_x_592) ;  /* 0x0000018a04947947 */ /* 0x000fea000b800000 */
.L_x_774:
[----:B------:R-:W-:-:S03]  /*c760*/  UMOV UR4, 0xffffffff ;  /* 0xffffffff00047882 */ /* 0x000fc60000000000 */
[----:B------:R-:W-:Y:S05]  /*c770*/  BRA.DIV UR4, `(.L_x_593) ;  /* 0x0000018a04b47947 */ /* 0x000fea000b800000 */
.L_x_777:
[----:B------:R-:W-:-:S03]  /*c780*/  UMOV UR4, 0xffffffff ;  /* 0xffffffff00047882 */ /* 0x000fc60000000000 */
[----:B------:R-:W-:Y:S05]  /*c790*/  BRA.DIV UR4, `(.L_x_594) ;  /* 0x0000018a04d47947 */ /* 0x000fea000b800000 */
.L_x_780:
[----:B------:R-:W-:-:S03]  /*c7a0*/  UMOV UR4, 0xffffffff ;  /* 0xffffffff00047882 */ /* 0x000fc60000000000 */
[----:B------:R-:W-:Y:S05]  /*c7b0*/  BRA.DIV UR4, `(.L_x_595) ;  /* 0x0000018a04f47947 */ /* 0x000fea000b800000 */
.L_x_783:
[----:B------:R-:W2:Y:S01]  /*c7c0*/  SYNCS.PHASECHK.TRANS64.TRYWAIT P0, [R2+URZ+0x34800], R33 ;  /* 0x03480021020075a7 */ /* 0x000ea2000800017f */
[----:B-----5:R-:W-:Y:S01]  /*c7d0*/  IMAD.MOV.U32 R12, RZ, RZ, R8 ;  /* 0x000000ffff0c7224 */ /* 0x020fe200078e0008 */
[----:B------:R-:W-:Y:S01]  /*c7e0*/  MOV R11, R9 ;  /* 0x00000009000b7202 */ /* 0x000fe20000000f00 */
[----:B-1----:R-:W-:Y:S01]  /*c7f0*/  IMAD.MOV.U32 R14, RZ, RZ, R4 ;  /* 0x000000ffff0e7224 */ /* 0x002fe200078e0004 */
[--C-:B------:R-:W-:Y:S01]  /*c800*/  SHF.R.U64 R13, R8, 0x10, R9.reuse ;  /* 0x00000010080d7819 */ /* 0x100fe20000001209 */
[----:B------:R-:W-:Y:S01]  /*c810*/  IMAD.MOV.U32 R8, RZ, RZ, R20 ;  /* 0x000000ffff087224 */ /* 0x000fe200078e0014 */
[----:B------:R-:W-:Y:S01]  /*c820*/  SHF.R.U32.HI R15, RZ, 0x10, R9 ;  /* 0x00000010ff0f7819 */ /* 0x000fe20000011609 */
[----:B------:R-:W-:Y:S01]  /*c830*/  IMAD.MOV.U32 R9, RZ, RZ, R21 ;  /* 0x000000ffff097224 */ /* 0x000fe200078e0015 */
[----:B------:R-:W-:Y:S01]  /*c840*/  MOV R10, R5 ;  /* 0x00000005000a7202 */ /* 0x000fe20000000f00 */
[----:B------:R-:W-:Y:S01]  /*c850*/  BSSY B1, `(.L_x_596) ;  /* 0x0000011000017945 */ /* 0x000fe20003800000 */
[--C-:B------:R-:W-:Y:S01]  /*c860*/  SHF.R.U64 R24, R4, 0x10, R5.reuse ;  /* 0x0000001004187819 */ /* 0x100fe20000001205 */
[----:B------:R-:W-:Y:S01]  /*c870*/  IMAD.MOV.U32 R4, RZ, RZ, R6 ;  /* 0x000000ffff047224 */ /* 0x000fe200078e0006 */
[----:B------:R-:W-:Y:S01]  /*c880*/  SHF.R.U32.HI R25, RZ, 0x10, R5 ;  /* 0x00000010ff197819 */ /* 0x000fe20000011605 */
[----:B------:R-:W-:Y:S01]  /*c890*/  IMAD.MOV.U32 R5, RZ, RZ, R7 ;  /* 0x000000ffff057224 */ /* 0x000fe200078e0007 */
[----:B------:R-:W-:-:S02]  /*c8a0*/  SHF.R.U64 R20, R20, 0x10, R21 ;  /* 0x0000001014147819 */ /* 0x000fc40000001215 */
[----:B------:R-:W-:Y:S02]  /*c8b0*/  SHF.R.U32.HI R21, RZ, 0x10, R21 ;  /* 0x00000010ff157819 */ /* 0x000fe40000011615 */
[----:B------:R-:W-:Y:S02]  /*c8c0*/  SHF.R.U64 R6, R6, 0x10, R7 ;  /* 0x0000001006067819 */ /* 0x000fe40000001207 */
[----:B------:R-:W-:Y:S02]  /*c8d0*/  PRMT R13, R13, 0x5410, R15 ;  /* 0x000054100d0d7816 */ /* 0x000fe4000000000f */
[----:B------:R-:W-:Y:S02]  /*c8e0*/  PRMT R8, R8, 0x5410, R9 ;  /* 0x0000541008087816 */ /* 0x000fe40000000009 */
[----:B------:R-:W-:Y:S02]  /*c8f0*/  PRMT R14, R14, 0x5410, R10 ;  /* 0x000054100e0e7816 */ /* 0x000fe4000000000a */
[----:B------:R-:W-:-:S02]  /*c900*/  SHF.R.U32.HI R7, RZ, 0x10, R7 ;  /* 0x00000010ff077819 */ /* 0x000fc40000011607 */
[----:B------:R-:W-:Y:S02]  /*c910*/  PRMT R12, R12, 0x5410, R11 ;  /* 0x000054100c0c7816 */ /* 0x000fe4000000000b */
[----:B------:R-:W-:Y:S02]  /*c920*/  PRMT R9, R20, 0x5410, R21 ;  /* 0x0000541014097816 */ /* 0x000fe40000000015 */
[----:B------:R-:W-:Y:S02]  /*c930*/  PRMT R15, R24, 0x5410, R25 ;  /* 0x00005410180f7816 */ /* 0x000fe40000000019 */
[----:B------:R-:W-:Y:S01]  /*c940*/  PRMT R10, R4, 0x5410, R5 ;  /* 0x00005410040a7816 */ /* 0x000fe20000000005 */
[----:B--2---:R-:W-:Y:S06]  /*c950*/  @!P0 BRA `(.L_x_597) ;  /* 0x0000018800b48947 */ /* 0x004fec0003800000 */
.L_x_784:
[----:B------:R-:W-:Y:S05]  /*c960*/  BSYNC B1 ;  /* 0x0000000000017941 */ /* 0x000fea0003800000 */
.L_x_596:
[----:B------:R-:W-:Y:S01]  /*c970*/  BSSY B1, `(.L_x_598) ;  /* 0x0000056000017945 */ /* 0x000fe20003800000 */
[----:B------:R-:W-:-:S03]  /*c980*/  PRMT R11, R6, 0x5410, R7 ;  /* 0x00005410060b7816 */ /* 0x000fc60000000007 */
[----:B------:R-:W-:Y:S05]  /*c990*/  @P1 BRA `(.L_x_599) ;  /* 0x00000004004c1947 */ /* 0x000fea0003800000 */
[----:B------:R-:W2:Y:S01]  /*c9a0*/  LDC R4, c[0x0][0x3d4] ;  /* 0x0000f500ff047b82 */ /* 0x000ea20000000800 */
[----:B------:R-:W-:Y:S01]  /*c9b0*/  BSSY B2, `(.L_x_600) ;  /* 0x000002a000027945 */ /* 0x000fe20003800000 */
[-C--:B--2---:R-:W-:Y:S02]  /*c9c0*/  ISETP.GE.AND P0, PT, R18, R4.reuse, PT ;  /* 0x000000041200720c */ /* 0x084fe40003f06270 */
[----:B------:R-:W-:-:S11]  /*c9d0*/  ISETP.GE.AND P1, PT, R221, R4, PT ;  /* 0x00000004dd00720c */ /* 0x000fd60003f26270 */
[----:B------:R-:W-:Y:S05]  /*c9e0*/  @P0 BRA `(.L_x_601) ;  /* 0x0000000000980947 */ /* 0x000fea0003800000 */
[----:B------:R-:W2:Y:S01]  /*c9f0*/  LDS.128 R4, [R0] ;  /* 0x0000000000047984 */ /* 0x000ea20000000c00 */
[----:B0-----:R-:W-:Y:S02]  /*ca00*/  HADD2.F32 R29, -RZ, R14.H0_H0 ;  /* 0x2000000eff1d7230 */ /* 0x001fe40000004100 */
[----:B------:R-:W-:Y:S02]  /*ca10*/  HADD2.F32 R27, -RZ, R12.H0_H0 ;  /* 0x2000000cff1b7230 */ /* 0x000fe40000004100 */
[----:B------:R-:W-:Y:S02]  /*ca20*/  HADD2.F32 R26, -RZ, R13.H0_H0 ;  /* 0x2000000dff1a7230 */ /* 0x000fe40000004100 */
[----:B------:R-:W-:Y:S02]  /*ca30*/  HADD2.F32 R28, -RZ, R15.H0_H0 ;  /* 0x2000000fff1c7230 */ /* 0x000fe40000004100 */
[--C-:B--2---:R-:W-:Y:S02]  /*ca40*/  HADD2.F32 R20, -RZ, R4.reuse.H0_H0 ;  /* 0x20000004ff147230 */ /* 0x104fe40000004100 */
[----:B------:R-:W-:-:S02]  /*ca50*/  HADD2.F32 R4, -RZ, R4.H1_H1 ;  /* 0x30000004ff047230 */ /* 0x000fc40000004100 */
[--C-:B------:R-:W-:Y:S02]  /*ca60*/  HADD2.F32 R21, -RZ, R5.reuse.H0_H0 ;  /* 0x20000005ff157230 */ /* 0x100fe40000004100 */
[----:B------:R-:W-:Y:S02]  /*ca70*/  HADD2.F32 R5, -RZ, R5.H1_H1 ;  /* 0x30000005ff057230 */ /* 0x000fe40000004100 */
[C---:B------:R-:W-:Y:S01]  /*ca80*/  FMUL.FTZ R31, R4.reuse, R29 ;  /* 0x0000001d041f7220 */ /* 0x040fe20000410000 */
[-C--:B------:R-:W-:Y:S01]  /*ca90*/  FMUL.FTZ R4, R4, R27.reuse ;  /* 0x0000001b04047220 */ /* 0x080fe20000410000 */
[--C-:B------:R-:W-:Y:S02]  /*caa0*/  HADD2.F32 R24, -RZ, R6.reuse.H0_H0 ;  /* 0x20000006ff187230 */ /* 0x100fe40000004100 */
[----:B------:R-:W-:Y:S02]  /*cab0*/  HADD2.F32 R25, -RZ, R7.H0_H0 ;  /* 0x20000007ff197230 */ /* 0x000fe40000004100 */
[C---:B------:R-:W-:Y:S01]  /*cac0*/  FMUL.FTZ R34, R5.reuse, R28 ;  /* 0x0000001c05227220 */ /* 0x040fe20000410000 */
[C---:B------:R-:W-:Y:S01]  /*cad0*/  FFMA.FTZ R31, R20.reuse, R27, -R31 ;  /* 0x0000001b141f7223 */ /* 0x040fe2000001081f */
[----:B------:R-:W-:Y:S01]  /*cae0*/  FFMA.FTZ R30, R20, R29, R4 ;  /* 0x0000001d141e7223 */ /* 0x000fe20000010004 */
[----:B------:R-:W-:Y:S01]  /*caf0*/  FMUL.FTZ R36, R5, R26 ;  /* 0x0000001a05247220 */ /* 0x000fe20000410000 */
[----:B------:R-:W-:-:S02]  /*cb00*/  HADD2.F32 R6, -RZ, R6.H1_H1 ;  /* 0x30000006ff067230 */ /* 0x000fc40000004100 */
[C---:B------:R-:W-:Y:S01]  /*cb10*/  FFMA.FTZ R34, R21.reuse, R26, -R34 ;  /* 0x0000001a15227223 */ /* 0x040fe20000010822 */
[----:B------:R-:W-:Y:S02]  /*cb20*/  HADD2.F32 R7, -RZ, R7.H1_H1 ;  /* 0x30000007ff077230 */ /* 0x000fe40000004100 */
[----:B------:R-:W-:Y:S01]  /*cb30*/  FFMA.FTZ R21, R21, R28, R36 ;  /* 0x0000001c15157223 */ /* 0x000fe20000010024 */
[----:B------:R-:W-:Y:S02]  /*cb40*/  HADD2.F32 R27, -RZ, R14.H1_H1 ;  /* 0x3000000eff1b7230 */ /* 0x000fe40000004100 */
[----:B------:R-:W-:Y:S02]  /*cb50*/  HADD2.F32 R5, -RZ, R12.H1_H1 ;  /* 0x3000000cff057230 */ /* 0x000fe40000004100 */
[----:B------:R-:W-:Y:S02]  /*cb60*/  HADD2.F32 R20, -RZ, R15.H1_H1 ;  /* 0x3000000fff147230 */ /* 0x000fe40000004100 */
[----:B------:R-:W-:Y:S01]  /*cb70*/  FMUL.FTZ R29, R6, R27 ;  /* 0x0000001b061d7220 */ /* 0x000fe20000410000 */
[----:B------:R-:W-:-:S02]  /*cb80*/  HADD2.F32 R4, -RZ, R13.H1_H1 ;  /* 0x3000000dff047230 */ /* 0x000fc40000004100 */
[-C--:B------:R-:W-:Y:S01]  /*cb90*/  FMUL.FTZ R26, R6, R5.reuse ;  /* 0x00000005061a7220 */ /* 0x080fe20000410000 */
[C---:B------:R-:W-:Y:S01]  /*cba0*/  FMUL.FTZ R28, R7.reuse, R20 ;  /* 0x00000014071c7220 */ /* 0x040fe20000410000 */
[C---:B------:R-:W-:Y:S01]  /*cbb0*/  FFMA.FTZ R6, R24.reuse, R5, -R29 ;  /* 0x0000000518067223 */ /* 0x040fe2000001081d */
[-C--:B-1----:R-:W-:Y:S01]  /*cbc0*/  FMUL.FTZ R33, R7, R4.reuse ;  /* 0x0000000407217220 */ /* 0x082fe20000410000 */
[----:B------:R-:W-:Y:S01]  /*cbd0*/  FFMA.FTZ R27, R24, R27, R26 ;  /* 0x0000001b181b7223 */ /* 0x000fe2000001001a */
[C---:B------:R-:W-:Y:S01]  /*cbe0*/  FFMA.FTZ R7, R25.reuse, R4, -R28 ;  /* 0x0000000419077223 */ /* 0x040fe2000001081c */
[----:B------:R-:W-:Y:S01]  /*cbf0*/  F2FP.F16.F32.PACK_AB R4, R30, R31 ;  /* 0x0000001f1e04723e */ /* 0x000fe200000000ff */
[----:B------:R-:W-:Y:S01]  /*cc00*/  FFMA.FTZ R20, R25, R20, R33 ;  /* 0x0000001419147223 */ /* 0x000fe20000010021 */
[----:B------:R-:W-:Y:S02]  /*cc10*/  F2FP.F16.F32.PACK_AB R5, R21, R34 ;  /* 0x000000221505723e */ /* 0x000fe400000000ff */
[----:B------:R-:W-:-:S02]  /*cc20*/  F2FP.F16.F32.PACK_AB R6, R27, R6 ;  /* 0x000000061b06723e */ /* 0x000fc400000000ff */
[----:B------:R-:W-:-:S05]  /*cc30*/  F2FP.F16.F32.PACK_AB R7, R20, R7 ;  /* 0x000000071407723e */ /* 0x000fca00000000ff */
[----:B------:R2:W-:Y:S02]  /*cc40*/  STS.128 [R0], R4 ;  /* 0x0000000400007388 */ /* 0x0005e40000000c00 */
.L_x_601:
[----:B------:R-:W-:Y:S05]  /*cc50*/  BSYNC B2 ;  /* 0x0000000000027941 */ /* 0x000fea0003800000 */
.L_x_600:
[----:B------:R-:W-:Y:S05]  /*cc60*/  @P1 BRA `(.L_x_599) ;  /* 0x0000000000981947 */ /* 0x000fea0003800000 */
[----:B--2---:R-:W2:Y:S01]  /*cc70*/  LDS.128 R4, [R0+0x4000] ;  /* 0x0040000000047984 */ /* 0x004ea20000000c00 */
        /* <DEDUP_REMOVED lines=36> */
[----:B------:R3:W-:Y:S02]  /*cec0*/  STS.128 [R0+0x4000], R4 ;  /* 0x0040000400007388 */ /* 0x0007e40000000c00 */
.L_x_599:
[----:B------:R-:W-:Y:S05]  /*ced0*/  BSYNC B1 ;  /* 0x0000000000017941 */ /* 0x000fea0003800000 */
.L_x_598:
[----:B------:R-:W-:Y:S01]  /*cee0*/  ISETP.GE.AND P0, PT, R223, R3, PT ;  /* 0x00000003df00720c */ /* 0x000fe20003f06270 */
[----:B------:R-:W-:-:S12]  /*cef0*/  BSSY B1, `(.L_x_602) ;  /* 0x0000055000017945 */ /* 0x000fd80003800000 */
[----:B------:R-:W-:Y:S05]  /*cf00*/  @P0 BRA `(.L_x_603) ;  /* 0x00000004004c0947 */ /* 0x000fea0003800000 */
[----:B--23--:R-:W2:Y:S01]  /*cf10*/  LDC R4, c[0x0][0x3d4] ;  /* 0x0000f500ff047b82 */ /* 0x00cea20000000800 */
[----:B------:R-:W-:Y:S01]  /*cf20*/  BSSY B2, `(.L_x_604) ;  /* 0x000002a000027945 */ /* 0x000fe20003800000 */
[-C--:B--2---:R-:W-:Y:S02]  /*cf30*/  ISETP.GE.AND P0, PT, R18, R4.reuse, PT ;  /* 0x000000041200720c */ /* 0x084fe40003f06270 */
[----:B------:R-:W-:-:S11]  /*cf40*/  ISETP.GE.AND P1, PT, R221, R4, PT ;  /* 0x00000004dd00720c */ /* 0x000fd60003f26270 */
[----:B------:R-:W-:Y:S05]  /*cf50*/  @P0 BRA `(.L_x_605) ;  /* 0x0000000000980947 */ /* 0x000fea0003800000 */
[----:B------:R-:W2:Y:S01]  /*cf60*/  LDS.128 R4, [R0+0x1000] ;  /* 0x0010000000047984 */ /* 0x000ea20000000c00 */
[----:B0-----:R-:W-:Y:S02]  /*cf70*/  HADD2.F32 R28, -RZ, R12.H0_H0 ;  /* 0x2000000cff1c7230 */ /* 0x001fe40000004100 */
[--C-:B------:R-:W-:Y:S02]  /*cf80*/  HADD2.F32 R30, -RZ, R14.reuse.H0_H0 ;  /* 0x2000000eff1e7230 */ /* 0x100fe40000004100 */
[----:B-1----:R-:W-:Y:S02]  /*cf90*/  HADD2.F32 R33, -RZ, R15.H0_H0 ;  /* 0x2000000fff217230 */ /* 0x002fe40000004100 */
[----:B------:R-:W-:Y:S02]  /*cfa0*/  HADD2.F32 R31, -RZ, R13.H0_H0 ;  /* 0x2000000dff1f7230 */ /* 0x000fe40000004100 */
[----:B------:R-:W-:Y:S02]  /*cfb0*/  HADD2.F32 R34, -RZ, R14.H1_H1 ;  /* 0x3000000eff227230 */ /* 0x000fe40000004100 */
[----:B------:R-:W-:-:S02]  /*cfc0*/  HADD2.F32 R35, -RZ, R15.H1_H1 ;  /* 0x3000000fff237230 */ /* 0x000fc40000004100 */
[--C-:B--2---:R-:W-:Y:S02]  /*cfd0*/  HADD2.F32 R20, -RZ, R4.reuse.H0_H0 ;  /* 0x20000004ff147230 */ /* 0x104fe40000004100 */
[----:B------:R-:W-:Y:S02]  /*cfe0*/  HADD2.F32 R4, -RZ, R4.H1_H1 ;  /* 0x30000004ff047230 */ /* 0x000fe40000004100 */
[--C-:B------:R-:W-:Y:S02]  /*cff0*/  HADD2.F32 R21, -RZ, R5.reuse.H0_H0 ;  /* 0x20000005ff157230 */ /* 0x100fe40000004100 */
[----:B------:R-:W-:Y:S02]  /*d000*/  HADD2.F32 R5, -RZ, R5.H1_H1 ;  /* 0x30000005ff057230 */ /* 0x000fe40000004100 */
[-C--:B------:R-:W-:Y:S01]  /*d010*/  FMUL.FTZ R27, R30, R4.reuse ;  /* 0x000000041e1b7220 */ /* 0x080fe20000410000 */
[----:B------:R-:W-:Y:S01]  /*d020*/  FMUL.FTZ R29, R28, R4 ;  /* 0x000000041c1d7220 */ /* 0x000fe20000410000 */
[----:B------:R-:W-:-:S02]  /*d030*/  HADD2.F32 R24, -RZ, R6.H0_H0 ;  /* 0x20000006ff187230 */ /* 0x000fc40000004100 */
[-C--:B------:R-:W-:Y:S01]  /*d040*/  FMUL.FTZ R26, R33, R5.reuse ;  /* 0x00000005211a7220 */ /* 0x080fe20000410000 */
[-C--:B------:R-:W-:Y:S01]  /*d050*/  FFMA.FTZ R4, R28, R20.reuse, -R27 ;  /* 0x000000141c047223 */ /* 0x080fe2000001081b */
[----:B------:R-:W-:Y:S01]  /*d060*/  FFMA.FTZ R29, R30, R20, R29 ;  /* 0x000000141e1d7223 */ /* 0x000fe2000001001d */
[C---:B------:R-:W-:Y:S01]  /*d070*/  FMUL.FTZ R20, R31.reuse, R5 ;  /* 0x000000051f147220 */ /* 0x040fe20000410000 */
[--C-:B------:R-:W-:Y:S02]  /*d080*/  HADD2.F32 R25, -RZ, R7.reuse.H0_H0 ;  /* 0x20000007ff197230 */ /* 0x100fe40000004100 */
[-C--:B------:R-:W-:Y:S01]  /*d090*/  FFMA.FTZ R5, R31, R21.reuse, -R26 ;  /* 0x000000151f057223 */ /* 0x080fe2000001081a */
[----:B------:R-:W-:Y:S02]  /*d0a0*/  HADD2.F32 R6, -RZ, R6.H1_H1 ;  /* 0x30000006ff067230 */ /* 0x000fe40000004100 */
[----:B------:R-:W-:Y:S01]  /*d0b0*/  FFMA.FTZ R20, R33, R21, R20 ;  /* 0x0000001521147223 */ /* 0x000fe20000010014 */
[----:B------:R-:W-:Y:S01]  /*d0c0*/  HADD2.F32 R7, -RZ, R7.H1_H1 ;  /* 0x30000007ff077230 */ /* 0x000fe20000004100 */
[----:B------:R-:W-:Y:S01]  /*d0d0*/  F2FP.F16.F32.PACK_AB R4, R29, R4 ;  /* 0x000000041d04723e */ /* 0x000fe200000000ff */
[----:B------:R-:W-:-:S02]  /*d0e0*/  HADD2.F32 R30, -RZ, R12.H1_H1 ;  /* 0x3000000cff1e7230 */ /* 0x000fc40000004100 */
[-C--:B------:R-:W-:Y:S01]  /*d0f0*/  FMUL.FTZ R21, R34, R6.reuse ;  /* 0x0000000622157220 */ /* 0x080fe20000410000 */
[----:B------:R-:W-:Y:S02]  /*d100*/  HADD2.F32 R31, -RZ, R13.H1_H1 ;  /* 0x3000000dff1f7230 */ /* 0x000fe40000004100 */
[----:B------:R-:W-:Y:S01]  /*d110*/  FMUL.FTZ R26, R35, R7 ;  /* 0x00000007231a7220 */ /* 0x000fe20000410000 */
[----:B------:R-:W-:Y:S01]  /*d120*/  F2FP.F16.F32.PACK_AB R5, R20, R5 ;  /* 0x000000051405723e */ /* 0x000fe200000000ff */
[C---:B------:R-:W-:Y:S01]  /*d130*/  FMUL.FTZ R27, R30.reuse, R6 ;  /* 0x000000061e1b7220 */ /* 0x040fe20000410000 */
[-C--:B------:R-:W-:Y:S01]  /*d140*/  FFMA.FTZ R6, R30, R24.reuse, -R21 ;  /* 0x000000181e067223 */ /* 0x080fe20000010815 */
[C---:B------:R-:W-:Y:S01]  /*d150*/  FMUL.FTZ R28, R31.reuse, R7 ;  /* 0x000000071f1c7220 */ /* 0x040fe20000410000 */
[-C--:B------:R-:W-:Y:S01]  /*d160*/  FFMA.FTZ R7, R31, R25.reuse, -R26 ;  /* 0x000000191f077223 */ /* 0x080fe2000001081a */
[----:B------:R-:W-:Y:S02]  /*d170*/  FFMA.FTZ R27, R34, R24, R27 ;  /* 0x00000018221b7223 */ /* 0x000fe4000001001b */
[----:B------:R-:W-:-:S03]  /*d180*/  FFMA.FTZ R28, R35, R25, R28 ;  /* 0x00000019231c7223 */ /* 0x000fc6000001001c */
[----:B------:R-:W-:Y:S02]  /*d190*/  F2FP.F16.F32.PACK_AB R6, R27, R6 ;  /* 0x000000061b06723e */ /* 0x000fe400000000ff */
[----:B------:R-:W-:-:S05]  /*d1a0*/  F2FP.F16.F32.PACK_AB R7, R28, R7 ;  /* 0x000000071c07723e */ /* 0x000fca00000000ff */
[----:B------:R2:W-:Y:S02]  /*d1b0*/  STS.128 [R0+0x1000], R4 ;  /* 0x0010000400007388 */ /* 0x0005e40000000c00 */
.L_x_605:
[----:B------:R-:W-:Y:S05]  /*d1c0*/  BSYNC B2 ;  /* 0x0000000000027941 */ /* 0x000fea0003800000 */
.L_x_604:
[----:B------:R-:W-:Y:S05]  /*d1d0*/  @P1 BRA `(.L_x_603) ;  /* 0x0000000000981947 */ /* 0x000fea0003800000 */
[----:B--2---:R-:W2:Y:S01]  /*d1e0*/  LDS.128 R4, [R0+0x5000] ;  /* 0x0050000000047984 */ /* 0x004ea20000000c00 */
        /* <DEDUP_REMOVED lines=37> */
.L_x_603:
[----:B------:R-:W-:Y:S05]  /*d440*/  BSYNC B1 ;  /* 0x0000000000017941 */ /* 0x000fea0003800000 */
.L_x_602:
[----:B------:R-:W-:Y:S01]  /*d450*/  ISETP.GE.AND P0, PT, R222, R3, PT ;  /* 0x00000003de00720c */ /* 0x000fe20003f06270 */
[----:B------:R-:W-:-:S12]  /*d460*/  BSSY B1, `(.L_x_606) ;  /* 0x0000055000017945 */ /* 0x000fd80003800000 */
[----:B------:R-:W-:Y:S05]  /*d470*/  @P0 BRA `(.L_x_607) ;  /* 0x00000004004c0947 */ /* 0x000fea0003800000 */
[----:B--234-:R-:W2:Y:S01]  /*d480*/  LDC R4, c[0x0][0x3d4] ;  /* 0x0000f500ff047b82 */ /* 0x01cea20000000800 */
        /* <DEDUP_REMOVED lines=42> */
.L_x_609:
[----:B------:R-:W-:Y:S05]  /*d730*/  BSYNC B2 ;  /* 0x0000000000027941 */ /* 0x000fea0003800000 */
.L_x_608:
        /* <DEDUP_REMOVED lines=39> */
.L_x_607:
[----:B------:R-:W-:Y:S05]  /*d9b0*/  BSYNC B1 ;  /* 0x0000000000017941 */ /* 0x000fea0003800000 */
.L_x_606:
[----:B------:R-:W-:-:S13]  /*d9c0*/  ISETP.GE.AND P0, PT, R224, R3, PT ;  /* 0x00000003e000720c */ /* 0x000fda0003f06270 */
[----:B------:R-:W-:Y:S05]  /*d9d0*/  @P0 BRA `(.L_x_610) ;  /* 0x0000002000540947 */ /* 0x000fea0003800000 */
[----:B------:R-:W5:Y:S01]  /*d9e0*/  LDC R3, c[0x0][0x3d4] ;  /* 0x0000f500ff037b82 */ /* 0x000f620000000800 */
[----:B------:R-:W-:Y:S01]  /*d9f0*/  BSSY B1, `(.L_x_611) ;  /* 0x000002a000017945 */ /* 0x000fe20003800000 */
[-C--:B-----5:R-:W-:Y:S02]  /*da00*/  ISETP.GE.AND P0, PT, R18, R3.reuse, PT ;  /* 0x000000031200720c */ /* 0x0a0fe40003f06270 */
[----:B------:R-:W-:-:S11]  /*da10*/  ISETP.GE.AND P1, PT, R221, R3, PT ;  /* 0x00000003dd00720c */ /* 0x000fd60003f26270 */
[----:B------:R-:W-:Y:S05]  /*da20*/  @P0 BRA `(.L_x_612) ;  /* 0x0000000000980947 */ /* 0x000fea0003800000 */
[----:B0-234-:R-:W0:Y:S01]  /*da30*/  LDS.128 R4, [R0+0x3000] ;  /* 0x0030000000047984 */ /* 0x01de220000000c00 */
[----:B------:R-:W-:Y:S02]  /*da40*/  HADD2.F32 R29, -RZ, R14.H0_H0 ;  /* 0x2000000eff1d7230 */ /* 0x000fe40000004100 */
[----:B------:R-:W-:Y:S02]  /*da50*/  HADD2.F32 R27, -RZ, R12.H0_H0 ;  /* 0x2000000cff1b7230 */ /* 0x000fe40000004100 */
[----:B------:R-:W-:Y:S02]  /*da60*/  HADD2.F32 R34, -RZ, R15.H0_H0 ;  /* 0x2000000fff227230 */ /* 0x000fe40000004100 */
[----:B------:R-:W-:Y:S02]  /*da70*/  HADD2.F32 R30, -RZ, R13.H0_H0 ;  /* 0x2000000dff1e7230 */ /* 0x000fe40000004100 */
[--C-:B0-----:R-:W-:Y:S02]  /*da80*/  HADD2.F32 R3, -RZ, R4.reuse.H0_H0 ;  /* 0x20000004ff037230 */ /* 0x101fe40000004100 */
[----:B------:R-:W-:-:S02]  /*da90*/  HADD2.F32 R4, -RZ, R4.H1_H1 ;  /* 0x30000004ff047230 */ /* 0x000fc40000004100 */
[--C-:B------:R-:W-:Y:S02]  /*daa0*/  HADD2.F32 R20, -RZ, R5.reuse.H0_H0 ;  /* 0x20000005ff147230 */ /* 0x100fe40000004100 */
[----:B------:R-:W-:Y:S02]  /*dab0*/  HADD2.F32 R5, -RZ, R5.H1_H1 ;  /* 0x30000005ff057230 */ /* 0x000fe40000004100 */
[-C--:B------:R-:W-:Y:S01]  /*dac0*/  FMUL.FTZ R26, R29, R4.reuse ;  /* 0x000000041d1a7220 */ /* 0x080fe20000410000 */
[C---:B------:R-:W-:Y:S01]  /*dad0*/  FMUL.FTZ R28, R27.reuse, R4 ;  /* 0x000000041b1c7220 */ /* 0x040fe20000410000 */
[----:B------:R-:W-:Y:S02]  /*dae0*/  HADD2.F32 R21, -RZ, R6.H0_H0 ;  /* 0x20000006ff157230 */ /* 0x000fe40000004100 */
[----:B------:R-:W-:Y:S01]  /*daf0*/  FMUL.FTZ R25, R34, R5 ;  /* 0x0000000522197220 */ /* 0x000fe20000410000 */
[----:B------:R-:W-:Y:S01]  /*db00*/  FFMA.FTZ R4, R27, R3, -R26 ;  /* 0x000000031b047223 */ /* 0x000fe2000001081a */
[----:B------:R-:W-:-:S02]  /*db10*/  HADD2.F32 R24, -RZ, R7.H0_H0 ;  /* 0x20000007ff187230 */ /* 0x000fc40000004100 */
[----:B------:R-:W-:Y:S01]  /*db20*/  FFMA.FTZ R3, R29, R3, R28 ;  /* 0x000000031d037223 */ /* 0x000fe2000001001c */
[C---:B------:R-:W-:Y:S01]  /*db30*/  FMUL.FTZ R27, R30.reuse, R5 ;  /* 0x000000051e1b7220 */ /* 0x040fe20000410000 */
[----:B------:R-:W-:Y:S02]  /*db40*/  HADD2.F32 R6, -RZ, R6.H1_H1 ;  /* 0x30000006ff067230 */ /* 0x000fe40000004100 */
[-C--:B------:R-:W-:Y:S01]  /*db50*/  FFMA.FTZ R5, R30, R20.reuse, -R25 ;  /* 0x000000141e057223 */ /* 0x080fe20000010819 */
[----:B------:R-:W-:Y:S02]  /*db60*/  HADD2.F32 R7, -RZ, R7.H1_H1 ;  /* 0x30000007ff077230 */ /* 0x000fe40000004100 */
[----:B------:R-:W-:Y:S01]  /*db70*/  FFMA.FTZ R20, R34, R20, R27 ;  /* 0x0000001422147223 */ /* 0x000fe2000001001b */
[----:B------:R-:W-:Y:S01]  /*db80*/  HADD2.F32 R29, -RZ, R14.H1_H1 ;  /* 0x3000000eff1d7230 */ /* 0x000fe20000004100 */
[----:B------:R-:W-:Y:S01]  /*db90*/  F2FP.F16.F32.PACK_AB R4, R3, R4 ;  /* 0x000000040304723e */ /* 0x000fe200000000ff */
[----:B------:R-:W-:-:S02]  /*dba0*/  HADD2.F32 R28, -RZ, R15.H1_H1 ;  /* 0x3000000fff1c7230 */ /* 0x000fc40000004100 */
[----:B------:R-:W-:Y:S02]  /*dbb0*/  HADD2.F32 R25, -RZ, R12.H1_H1 ;  /* 0x3000000cff197230 */ /* 0x000fe40000004100 */
[-C--:B------:R-:W-:Y:S01]  /*dbc0*/  FMUL.FTZ R12, R29, R6.reuse ;  /* 0x000000061d0c7220 */ /* 0x080fe20000410000 */
[----:B------:R-:W-:Y:S02]  /*dbd0*/  HADD2.F32 R26, -RZ, R13.H1_H1 ;  /* 0x3000000dff1a7230 */ /* 0x000fe40000004100 */
[----:B------:R-:W-:Y:S01]  /*dbe0*/  FMUL.FTZ R13, R28, R7 ;  /* 0x000000071c0d7220 */ /* 0x000fe20000410000 */
[----:B------:R-:W-:Y:S01]  /*dbf0*/  F2FP.F16.F32.PACK_AB R5, R20, R5 ;  /* 0x000000051405723e */ /* 0x000fe200000000ff */
[C---:B------:R-:W-:Y:S01]  /*dc00*/  FMUL.FTZ R14, R25.reuse, R6 ;  /* 0x00000006190e7220 */ /* 0x040fe20000410000 */
[----:B------:R-:W-:Y:S01]  /*dc10*/  FFMA.FTZ R6, R25, R21, -R12 ;  /* 0x0000001519067223 */ /* 0x000fe2000001080c */
[C---:B------:R-:W-:Y:S01]  /*dc20*/  FMUL.FTZ R15, R26.reuse, R7 ;  /* 0x000000071a0f7220 */ /* 0x040fe20000410000 */
[----:B------:R-:W-:Y:S01]  /*dc30*/  FFMA.FTZ R7, R26, R24, -R13 ;  /* 0x000000181a077223 */ /* 0x000fe2000001080d */
[----:B------:R-:W-:-:S02]  /*dc40*/  FFMA.FTZ R21, R29, R21, R14 ;  /* 0x000000151d157223 */ /* 0x000fc4000001000e */
[----:B------:R-:W-:-:S03]  /*dc50*/  FFMA.FTZ R24, R28, R24, R15 ;  /* 0x000000181c187223 */ /* 0x000fc6000001000f */
[----:B------:R-:W-:Y:S02]  /*dc60*/  F2FP.F16.F32.PACK_AB R6, R21, R6 ;  /* 0x000000061506723e */ /* 0x000fe400000000ff */
[----:B------:R-:W-:-:S05]  /*dc70*/  F2FP.F16.F32.PACK_AB R7, R24, R7 ;  /* 0x000000071807723e */ /* 0x000fca00000000ff */
[----:B------:R0:W-:Y:S02]  /*dc80*/  STS.128 [R0+0x3000], R4 ;  /* 0x0030000400007388 */ /* 0x0001e40000000c00 */
.L_x_612:
[----:B------:R-:W-:Y:S05]  /*dc90*/  BSYNC B1 ;  /* 0x0000000000017941 */ /* 0x000fea0003800000 */
.L_x_611:
        /* <DEDUP_REMOVED lines=13> */
[-C--:B------:R-:W-:Y:S01]  /*dd70*/  FFMA.FTZ R20, R21, R3.reuse, -R20 ;  /* 0x0000000315147223 */ /* 0x080fe20000010814 */
[----:B------:R-:W-:Y:S01]  /*dd80*/  FFMA.FTZ R3, R25, R3, R4 ;  /* 0x0000000319037223 */ /* 0x000fe20000010004 */
[----:B------:R-:W-:-:S02]  /*dd90*/  HADD2.F32 R14, -RZ, R7.H0_H0 ;  /* 0x20000007ff0e7230 */ /* 0x000fc40000004100 */
[-C--:B------:R-:W-:Y:S01]  /*dda0*/  FMUL.FTZ R15, R26, R5.reuse ;  /* 0x000000051a0f7220 */ /* 0x080fe20000410000 */
[----:B------:R-:W-:Y:S02]  /*ddb0*/  HADD2.F32 R25, -RZ, R10.H1_H1 ;  /* 0x3000000aff197230 */ /* 0x000fe40000004100 */
[C---:B------:R-:W-:Y:S01]  /*ddc0*/  FMUL.FTZ R5, R24.reuse, R5 ;  /* 0x0000000518057220 */ /* 0x040fe20000410000 */
[----:B------:R-:W-:Y:S02]  /*ddd0*/  HADD2.F32 R6, -RZ, R6.H1_H1 ;  /* 0x30000006ff067230 */ /* 0x000fe40000004100 */
[-C--:B------:R-:W-:Y:S01]  /*dde0*/  FFMA.FTZ R15, R24, R12.reuse, -R15 ;  /* 0x0000000c180f7223 */ /* 0x080fe2000001080f */
[----:B------:R-:W-:Y:S02]  /*ddf0*/  HADD2.F32 R7, -RZ, R7.H1_H1 ;  /* 0x30000007ff077230 */ /* 0x000fe40000004100 */
[----:B------:R-:W-:Y:S01]  /*de00*/  FFMA.FTZ R12, R26, R12, R5 ;  /* 0x0000000c1a0c7223 */ /* 0x000fe20000010005 */
[----:B------:R-:W-:-:S02]  /*de10*/  HADD2.F32 R21, -RZ, R8.H1_H1 ;  /* 0x30000008ff157230 */ /* 0x000fc40000004100 */
[-C--:B------:R-:W-:Y:S01]  /*de20*/  FMUL.FTZ R4, R25, R6.reuse ;  /* 0x0000000619047220 */ /* 0x080fe20000410000 */
[----:B------:R-:W-:Y:S02]  /*de30*/  HADD2.F32 R10, -RZ, R11.H1_H1 ;  /* 0x3000000bff0a7230 */ /* 0x000fe40000004100 */
[----:B------:R-:W-:Y:S02]  /*de40*/  HADD2.F32 R8, -RZ, R9.H1_H1 ;  /* 0x30000009ff087230 */ /* 0x000fe40000004100 */
[C---:B------:R-:W-:Y:S01]  /*de50*/  FMUL.FTZ R6, R21.reuse, R6 ;  /* 0x0000000615067220 */ /* 0x040fe20000410000 */
[----:B------:R-:W-:Y:S01]  /*de60*/  FFMA.FTZ R4, R21, R13, -R4 ;  /* 0x0000000d15047223 */ /* 0x000fe20000010804 */
[----:B------:R-:W-:Y:S01]  /*de70*/  FMUL.FTZ R5, R10, R7 ;  /* 0x000000070a057220 */ /* 0x000fe20000410000 */
[----:B------:R-:W-:Y:S01]  /*de80*/  F2FP.F16.F32.PACK_AB R9, R12, R15 ;  /* 0x0000000f0c09723e */ /* 0x000fe200000000ff */
[C---:B------:R-:W-:Y:S01]  /*de90*/  FMUL.FTZ R7, R8.reuse, R7 ;  /* 0x0000000708077220 */ /* 0x040fe20000410000 */
[----:B------:R-:W-:Y:S01]  /*dea0*/  FFMA.FTZ R13, R25, R13, R6 ;  /* 0x0000000d190d7223 */ /* 0x000fe20000010006 */
[----:B------:R-:W-:Y:S01]  /*deb0*/  FFMA.FTZ R5, R8, R14, -R5 ;  /* 0x0000000e08057223 */ /* 0x000fe20000010805 */
[----:B------:R-:W-:Y:S01]  /*dec0*/  F2FP.F16.F32.PACK_AB R8, R3, R20 ;  /* 0x000000140308723e */ /* 0x000fe200000000ff */
[----:B------:R-:W-:-:S02]  /*ded0*/  FFMA.FTZ R14, R10, R14, R7 ;  /* 0x0000000e0a0e7223 */ /* 0x000fc40000010007 */
[----:B------:R-:W-:-:S03]  /*dee0*/  F2FP.F16.F32.PACK_AB R10, R13, R4 ;  /* 0x000000040d0a723e */ /* 0x000fc600000000ff */
[----:B------:R-:W-:-:S05]  /*def0*/  F2FP.F16.F32.PACK_AB R11, R14, R5 ;  /* 0x000000050e0b723e */ /* 0x000fca00000000ff */
[----:B------:R0:W-:Y:S01]  /*df00*/  STS.128 [R0+0x7000], R8 ;  /* 0x0070000800007388 */ /* 0x0001e20000000c00 */
[----:B------:R-:W-:Y:S05]  /*df10*/  BRA `(.L_x_610) ;  /* 0x0000001c00047947 */ /* 0x000fea0003800000 */
.L_x_589:
[----:B------:R-:W0:Y:S01]  /*df20*/  LDC R3, c[0x0][0x3d4] ;  /* 0x0000f500ff037b82 */ /* 0x000e220000000800 */
[----:B------:R-:W-:Y:S01]  /*df30*/  IMAD R160, R157, -0x80, R160 ;  /* 0xffffff809da07824 */ /* 0x000fe200078e02a0 */
[----:B------:R-:W-:Y:S02]  /*df40*/  CS2R R4, SRZ ;  /* 0x0000000000047805 */ /* 0x000fe4000001ff00 */
[----:B------:R-:W-:Y:S02]  /*df50*/  CS2R R6, SRZ ;  /* 0x0000000000067805 */ /* 0x000fe4000001ff00 */
[----:B------:R-:W-:Y:S02]  /*df60*/  CS2R R28, SRZ ;  /* 0x00000000001c7805 */ /* 0x000fe4000001ff00 */
[----:B------:R-:W-:Y:S02]  /*df70*/  CS2R R30, SRZ ;  /* 0x00000000001e7805 */ /* 0x000fe4000001ff00 */
[----:B------:R-:W-:Y:S01]  /*df80*/  VIMNMX R21, R160, 0x80, PT ;  /* 0x00000080a0157848 */ /* 0x000fe20003fe0100 */
[----:B------:R-:W-:Y:S01]  /*df90*/  ULDC.64 UR4, c[0x0][0x208] ;  /* 0x0000820000047ab9 */ /* 0x000fe20000000a00 */
[----:B0-----:R-:W-:-:S04]  /*dfa0*/  ISETP.GE.AND P0, PT, R16, R3, PT ;  /* 0x000000031000720c */ /* 0x001fc80003f06270 */
[----:B------:R-:W-:-:S13]  /*dfb0*/  ISETP.GE.OR P1, PT, R22, R21, P0 ;  /* 0x000000151600720c */ /* 0x000fda0000726670 */
[----:B------:R0:W5:Y:S04]  /*dfc0*/  @!P1 LDG.E.128 R4, desc[UR4][R34.64] ;  /* 0x0000000422049981 */ /* 0x000168000c1e1d00 */
[----:B------:R0:W5:Y:S01]  /*dfd0*/  @!P1 LDG.E.128 R28, desc[UR4][R36.64] ;  /* 0x00000004241c9981 */ /* 0x000162000c1e1d00 */
[----:B------:R-:W-:-:S03]  /*dfe0*/  UMOV UR4, 0xffffffff ;  /* 0xffffffff00047882 */ /* 0x000fc60000000000 */
[----:B------:R-:W-:Y:S05]  /*dff0*/  BRA.DIV UR4, `(.L_x_613) ;  /* 0x0000017604207947 */ /* 0x000fea000b800000 */
.L_x_787:
[----:B------:R-:W2:Y:S01]  /*e000*/  LDL R9, [R1+0x84] ;  /* 0x0000840001097983 */ /* 0x000ea20000100800 */
[----:B------:R-:W-:Y:S01]  /*e010*/  UMOV UR4, 0xffffffff ;  /* 0xffffffff00047882 */ /* 0x000fe20000000000 */
[----:B--2---:R-:W-:Y:S02]  /*e020*/  LEA.HI R8, R9, R9, RZ, 0x1 ;  /* 0x0000000909087211 */ /* 0x004fe400078f08ff */
[----:B------:R-:W-:Y:S05]  /*e030*/  BRA.DIV UR4, `(.L_x_614) ;  /* 0x0000017604387947 */ /* 0x000fea000b800000 */
.L_x_790:
[----:B------:R-:W-:Y:S01]  /*e040*/  UMOV UR4, 0xffffffff ;  /* 0xffffffff00047882 */ /* 0x000fe20000000000 */
[----:B------:R-:W-:Y:S02]  /*e050*/  LOP3.LUT R8, R8, 0xfffffffe, RZ, 0xc0, !PT ;  /* 0xfffffffe08087812 */ /* 0x000fe400078ec0ff */
[----:B------:R-:W-:Y:S05]  /*e060*/  BRA.DIV UR4, `(.L_x_615) ;  /* 0x0000017604547947 */ /* 0x000fea000b800000 */
.L_x_793:
[----:B------:R-:W-:Y:S01]  /*e070*/  UMOV UR4, 0xffffffff ;  /* 0xffffffff00047882 */ /* 0x000fe20000000000 */
[----:B------:R-:W-:Y:S02]  /*e080*/  IMAD.IADD R8, R9, 0x1, -R8 ;  /* 0x0000000109087824 */ /* 0x000fe400078e0a08 */
[----:B------:R-:W-:Y:S05]  /*e090*/  BRA.DIV UR4, `(.L_x_616) ;  /* 0x0000017604707947 */ /* 0x000fea000b800000 */
.L_x_796:
[----:B------:R-:W-:Y:S01]  /*e0a0*/  SHF.L.U32 R9, R8, 0x1f, RZ ;  /* 0x0000001f08097819 */ /* 0x000fe200000006ff */
[----:B------:R-:W2:Y:S01]  /*e0b0*/  S2R R10, SR_TID.X ;  /* 0x00000000000a7919 */ /* 0x000ea20000002100 */
[----:B-----5:R-:W-:Y:S01]  /*e0c0*/  MOV R13, R4 ;  /* 0x00000004000d7202 */ /* 0x020fe20000000f00 */
[--C-:B------:R-:W-:Y:S01]  /*e0d0*/  IMAD.MOV.U32 R8, RZ, RZ, R5.reuse ;  /* 0x000000ffff087224 */ /* 0x100fe200078e0005 */
[----:B------:R-:W3:Y:S01]  /*e0e0*/  SYNCS.PHASECHK.TRANS64.TRYWAIT P4, [R2+URZ+0x34800], R9 ;  /* 0x03480009020075a7 */ /* 0x000ee2000808017f */
[--C-:B-1----:R-:W-:Y:S01]  /*e0f0*/  SHF.R.U64 R14, R4, 0x10, R5.reuse ;  /* 0x00000010040e7819 */ /* 0x102fe20000001205 */
[----:B------:R-:W-:Y:S01]  /*e100*/  IMAD.MOV.U32 R15, RZ, RZ, R6 ;  /* 0x000000ffff0f7224 */ /* 0x000fe200078e0006 */
[----:B------:R-:W-:Y:S01]  /*e110*/  SHF.R.U32.HI R5, RZ, 0x10, R5 ;  /* 0x00000010ff057819 */ /* 0x000fe20000011605 */
[--C-:B------:R-:W-:Y:S01]  /*e120*/  IMAD.MOV.U32 R4, RZ, RZ, R7.reuse ;  /* 0x000000ffff047224 */ /* 0x100fe200078e0007 */
[--C-:B------:R-:W-:Y:S01]  /*e130*/  SHF.R.U64 R20, R6, 0x10, R7.reuse ;  /* 0x0000001006147819 */ /* 0x100fe20000001207 */
[----:B------:R-:W-:Y:S01]  /*e140*/  IMAD.MOV.U32 R25, RZ, RZ, R30 ;  /* 0x000000ffff197224 */ /* 0x000fe200078e001e */
[----:B------:R-:W-:Y:S01]  /*e150*/  SHF.R.U32.HI R6, RZ, 0x10, R7 ;  /* 0x00000010ff067819 */ /* 0x000fe20000011607 */
[----:B------:R-:W-:Y:S01]  /*e160*/  BSSY B1, `(.L_x_617) ;  /* 0x0000018000017945 */ /* 0x000fe20003800000 */
[----:B------:R-:W-:-:S02]  /*e170*/  ISETP.GE.OR P1, PT, R22, R21, P0 ;  /* 0x000000151600720c */ /* 0x000fc40000726670 */
[-C--:B------:R-:W-:Y:S02]  /*e180*/  ISETP.GE.OR P2, PT, R223, R21.reuse, P0 ;  /* 0x00000015df00720c */ /* 0x080fe40000746670 */
[-C--:B------:R-:W-:Y:S02]  /*e190*/  ISETP.GE.OR P3, PT, R222, R21.reuse, P0 ;  /* 0x00000015de00720c */ /* 0x080fe40000766670 */
[----:B------:R-:W-:Y:S01]  /*e1a0*/  PRMT R14, R14, 0x5410, R5 ;  /* 0x000054100e0e7816 */ /* 0x000fe20000000005 */
[----:B------:R-:W-:Y:S01]  /*e1b0*/  IMAD.MOV.U32 R5, RZ, RZ, R31 ;  /* 0x000000ffff057224 */ /* 0x000fe200078e001f */
[----:B------:R-:W-:Y:S01]  /*e1c0*/  PRMT R15, R15, 0x5410, R4 ;  /* 0x000054100f0f7816 */ /* 0x000fe20000000004 */
[----:B------:R-:W-:Y:S01]  /*e1d0*/  IMAD.MOV.U32 R4, RZ, RZ, R29 ;  /* 0x000000ffff047224 */ /* 0x000fe200078e001d */
[----:B------:R-:W-:Y:S02]  /*e1e0*/  ISETP.GE.OR P0, PT, R224, R21, P0 ;  /* 0x00000015e000720c */ /* 0x000fe40000706670 */
[----:B------:R-:W-:-:S02]  /*e1f0*/  PRMT R20, R20, 0x5410, R6 ;  /* 0x0000541014147816 */ /* 0x000fc40000000006 */
[----:B------:R-:W-:Y:S02]  /*e200*/  MOV R21, R28 ;  /* 0x0000001c00157202 */ /* 0x000fe40000000f00 */
[--C-:B------:R-:W-:Y:S02]  /*e210*/  SHF.R.U64 R24, R28, 0x10, R29.reuse ;  /* 0x000000101c187819 */ /* 0x100fe4000000121d */
[----:B------:R-:W-:Y:S02]  /*e220*/  SHF.R.U32.HI R6, RZ, 0x10, R29 ;  /* 0x00000010ff067819 */ /* 0x000fe4000001161d */
[----:B--2---:R-:W-:Y:S02]  /*e230*/  IADD3 R10, R10, -0x80, RZ ;  /* 0xffffff800a0a7810 */ /* 0x004fe40007ffe0ff */
[--C-:B------:R-:W-:Y:S02]  /*e240*/  SHF.R.U64 R26, R30, 0x10, R31.reuse ;  /* 0x000000101e1a7819 */ /* 0x100fe4000000121f */
[----:B------:R-:W-:-:S02]  /*e250*/  SHF.R.U32.HI R7, RZ, 0x10, R31 ;  /* 0x00000010ff077819 */ /* 0x000fc4000001161f */
[----:B------:R-:W-:Y:S02]  /*e260*/  LEA.HI R33, R33, R10, RZ, 0x3 ;  /* 0x0000000a21217211 */ /* 0x000fe400078f18ff */
[----:B------:R-:W-:Y:S02]  /*e270*/  PRMT R13, R13, 0x5410, R8 ;  /* 0x000054100d0d7816 */ /* 0x000fe40000000008 */
[----:B------:R-:W-:Y:S02]  /*e280*/  PRMT R21, R21, 0x5410, R4 ;  /* 0x0000541015157816 */ /* 0x000fe40000000004 */
[----:B------:R-:W-:Y:S02]  /*e290*/  PRMT R24, R24, 0x5410, R6 ;  /* 0x0000541018187816 */ /* 0x000fe40000000006 */
[----:B------:R-:W-:Y:S02]  /*e2a0*/  PRMT R25, R25, 0x5410, R5 ;  /* 0x0000541019197816 */ /* 0x000fe40000000005 */
[----:B------:R-:W-:-:S02]  /*e2b0*/  PRMT R26, R26, 0x5410, R7 ;  /* 0x000054101a1a7816 */ /* 0x000fc40000000007 */
[----:B------:R-:W-:Y:S01]  /*e2c0*/  LOP3.LUT R12, R33, 0xfffffff8, RZ, 0xc0, !PT ;  /* 0xfffffff8210c7812 */ /* 0x000fe200078ec0ff */
[----:B---3--:R-:W-:Y:S06]  /*e2d0*/  @!P4 BRA `(.L_x_618) ;  /* 0x000001740008c947 */ /* 0x008fec0003800000 */
.L_x_797:
[----:B------:R-:W-:Y:S05]  /*e2e0*/  BSYNC B1 ;  /* 0x0000000000017941 */ /* 0x000fea0003800000 */
.L_x_617:
[----:B------:R-:W2:Y:S01]  /*e2f0*/  S2R R8, SR_TID.X ;  /* 0x0000000000087919 */ /* 0x000ea20000002100 */
[----:B------:R-:W-:Y:S01]  /*e300*/  BSSY B1, `(.L_x_619) ;  /* 0x0000061000017945 */ /* 0x000fe20003800000 */
[----:B--2---:R-:W-:-:S04]  /*e310*/  VIADD R8, R8, 0xffffff80 ;  /* 0xffffff8008087836 */ /* 0x004fc80000000000 */
[----:B------:R-:W-:Y:S01]  /*e320*/  IMAD.IADD R12, R8, 0x1, -R12 ;  /* 0x00000001080c7824 */ /* 0x000fe200078e0a0c */
[----:B------:R-:W-:Y:S06]  /*e330*/  @P1 BRA `(.L_x_620) ;  /* 0x0000000400741947 */ /* 0x000fec0003800000 */
[----:B------:R-:W2:Y:S04]  /*e340*/  LDL R10, [R1+0x3c] ;  /* 0x00003c00010a7983 */ /* 0x000ea80000100800 */
[----:B------:R-:W1:Y:S01]  /*e350*/  LDL R6, [R1+0x64] ;  /* 0x0000640001067983 */ /* 0x000e620000100800 */
[----:B------:R-:W-:Y:S01]  /*e360*/  LEA.HI R4, R3, R12, RZ, 0x1d ;  /* 0x0000000c03047211 */ /* 0x000fe200078fe8ff */
[----:B0-----:R-:W-:Y:S02]  /*e370*/  HADD2.F32 R37, -RZ, R13.H0_H0 ;  /* 0x2000000dff257230 */ /* 0x001fe40000004100 */
[----:B------:R-:W-:Y:S01]  /*e380*/  HADD2.F32 R38, -RZ, R21.H0_H0 ;  /* 0x20000015ff267230 */ /* 0x000fe20000004100 */
[----:B------:R-:W-:Y:S01]  /*e390*/  SHF.R.S32.HI R7, RZ, 0x1f, R4 ;  /* 0x0000001fff077819 */ /* 0x000fe20000011404 */
[----:B------:R-:W-:-:S02]  /*e3a0*/  IMAD.SHL.U32 R5, R4, 0x8, RZ ;  /* 0x0000000804057824 */ /* 0x000fc400078e00ff */
[----:B------:R-:W-:Y:S01]  /*e3b0*/  HADD2.F32 R39, -RZ, R24.H0_H0 ;  /* 0x20000018ff277230 */ /* 0x000fe20000004100 */
[----:B------:R-:W-:Y:S02]  /*e3c0*/  LEA.HI R7, R7, R4, RZ, 0x3 ;  /* 0x0000000407077211 */ /* 0x000fe400078f18ff */
[----:B------:R-:W-:Y:S02]  /*e3d0*/  LOP3.LUT R5, R5, 0x38, RZ, 0xc0, !PT ;  /* 0x0000003805057812 */ /* 0x000fe400078ec0ff */
[----:B------:R-:W-:Y:S02]  /*e3e0*/  SHF.L.U32 R7, R7, 0xa, RZ ;  /* 0x0000000a07077819 */ /* 0x000fe400000006ff */
[----:B--2---:R-:W-:Y:S02]  /*e3f0*/  LOP3.LUT R5, R5, 0x1c0, R10, 0xf8, !PT ;  /* 0x000001c005057812 */ /* 0x004fe400078ef80a */
[----:B------:R-:W-:Y:S02]  /*e400*/  SHF.R.S32.HI R10, RZ, 0x1f, R8 ;  /* 0x0000001fff0a7819 */ /* 0x000fe40000011408 */
[----:B-1----:R-:W-:-:S02]  /*e410*/  LOP3.LUT R9, R5, R6, RZ, 0x3c, !PT ;  /* 0x0000000605097212 */ /* 0x002fc400078e3cff */
[----:B------:R-:W-:Y:S02]  /*e420*/  LEA.HI R10, R10, R8, RZ, 0x6 ;  /* 0x000000080a0a7211 */ /* 0x000fe400078f30ff */
[----:B------:R-:W-:Y:S02]  /*e430*/  LOP3.LUT R8, R7, 0x7fffe000, RZ, 0xc0, !PT ;  /* 0x7fffe00007087812 */ /* 0x000fe400078ec0ff */
[----:B------:R-:W0:Y:S01]  /*e440*/  LDS.128 R4, [R0] ;  /* 0x0000000000047984 */ /* 0x000e220000000c00 */
[----:B------:R-:W-:-:S05]  /*e450*/  IMAD.SHL.U32 R10, R10, 0x8, RZ ;  /* 0x000000080a0a7824 */ /* 0x000fca00078e00ff */
[----:B------:R-:W-:-:S04]  /*e460*/  LOP3.LUT R10, R10, 0xfffffe00, RZ, 0xc0, !PT ;  /* 0xfffffe000a0a7812 */ /* 0x000fc800078ec0ff */
[----:B------:R-:W-:-:S05]  /*e470*/  IADD3 R9, R9, R8, R10 ;  /* 0x0000000809097210 */ /* 0x000fca0007ffe00a */
[----:B------:R-:W-:-:S05]  /*e480*/  IMAD R27, R9, 0x2, R2 ;  /* 0x00000002091b7824 */ /* 0x000fca00078e0202 */
[----:B------:R-:W1:Y:S01]  /*e490*/  LDS.128 R8, [R27+0x16400] ;  /* 0x016400001b087984 */ /* 0x000e620000000c00 */
[--C-:B0-----:R-:W-:Y:S02]  /*e4a0*/  HADD2.F32 R28, -RZ, R4.reuse.H0_H0 ;  /* 0x20000004ff1c7230 */ /* 0x101fe40000004100 */
[----:B------:R-:W-:Y:S02]  /*e4b0*/  HADD2.F32 R4, -RZ, R4.H1_H1 ;  /* 0x30000004ff047230 */ /* 0x000fe40000004100 */
[--C-:B------:R-:W-:Y:S02]  /*e4c0*/  HADD2.F32 R29, -RZ, R5.reuse.H0_H0 ;  /* 0x20000005ff1d7230 */ /* 0x100fe40000004100 */
[----:B------:R-:W-:Y:S02]  /*e4d0*/  HADD2.F32 R5, -RZ, R5.H1_H1 ;  /* 0x30000005ff057230 */ /* 0x000fe40000004100 */
[--C-:B------:R-:W-:Y:S02]  /*e4e0*/  HADD2.F32 R30, -RZ, R6.reuse.H0_H0 ;  /* 0x20000006ff1e7230 */ /* 0x100fe40000004100 */
[----:B------:R-:W-:-:S02]  /*e4f0*/  HADD2.F32 R6, -RZ, R6.H1_H1 ;  /* 0x30000006ff067230 */ /* 0x000fc40000004100 */
[--C-:B------:R-:W-:Y:S02]  /*e500*/  HADD2.F32 R31, -RZ, R7.reuse.H0_H0 ;  /* 0x20000007ff1f7230 */ /* 0x100fe40000004100 */
[----:B------:R-:W-:Y:S02]  /*e510*/  HADD2.F32 R7, -RZ, R7.H1_H1 ;  /* 0x30000007ff077230 */ /* 0x000fe40000004100 */
[--C-:B-1----:R-:W-:Y:S02]  /*e520*/  HADD2.F32 R33, -RZ, R8.reuse.H0_H0 ;  /* 0x20000008ff217230 */ /* 0x102fe40000004100 */
[----:B------:R-:W-:Y:S02]  /*e530*/  HADD2.F32 R8, -RZ, R8.H1_H1 ;  /* 0x30000008ff087230 */ /* 0x000fe40000004100 */
[----:B------:R-:W-:Y:S02]  /*e540*/  HADD2.F32 R34, -RZ, R9.H0_H0 ;  /* 0x20000009ff227230 */ /* 0x000fe40000004100 */
[C---:B------:R-:W-:Y:S01]  /*e550*/  FMUL.FTZ R41, R33.reuse, R38 ;  /* 0x0000002621297220 */ /* 0x040fe20000410000 */
[----:B------:R-:W-:Y:S01]  /*e560*/  FMUL.FTZ R43, R33, R37 ;  /* 0x00000025212b7220 */ /* 0x000fe20000410000 */
[----:B------:R-:W-:-:S02]  /*e570*/  HADD2.F32 R33, -RZ, R14.H0_H0 ;  /* 0x2000000eff217230 */ /* 0x000fc40000004100 */
[----:B------:R-:W-:Y:S01]  /*e580*/  FMUL.FTZ R45, R8, R39 ;  /* 0x00000027082d7220 */ /* 0x000fe20000410000 */
[C---:B------:R-:W-:Y:S01]  /*e590*/  FFMA.FTZ R41, R28.reuse, R37, -R41 ;  /* 0x000000251c297223 */ /* 0x040fe20000010829 */
[----:B------:R-:W-:Y:S01]  /*e5a0*/  FFMA.FTZ R43, R28, R38, R43 ;  /* 0x000000261c2b7223 */ /* 0x000fe2000001002b */
[----:B------:R-:W-:Y:S02]  /*e5b0*/  HADD2.F32 R37, -RZ, R21.H1_H1 ;  /* 0x30000015ff257230 */ /* 0x000fe40000004100 */
[-C--:B------:R-:W-:Y:S01]  /*e5c0*/  FMUL.FTZ R47, R8, R33.reuse ;  /* 0x00000021082f7220 */ /* 0x080fe20000410000 */
[----:B------:R-:W-:Y:S02]  /*e5d0*/  HADD2.F32 R28, -RZ, R13.H1_H1 ;  /* 0x3000000dff1c7230 */ /* 0x000fe40000004100 */
[----:B------:R-:W-:Y:S01]  /*e5e0*/  FFMA.FTZ R40, R4, R33, -R45 ;  /* 0x0000002104287223 */ /* 0x000fe2000001082d */
[----:B------:R-:W-:Y:S02]  /*e5f0*/  HADD2.F32 R9, -RZ, R9.H1_H1 ;  /* 0x30000009ff097230 */ /* 0x000fe40000004100 */
[----:B------:R-:W-:Y:S01]  /*e600*/  FMUL.FTZ R8, R34, R37 ;  /* 0x0000002522087220 */ /* 0x000fe20000410000 */
[----:B------:R-:W-:-:S02]  /*e610*/  HADD2.F32 R38, -RZ, R24.H1_H1 ;  /* 0x30000018ff267230 */ /* 0x000fc40000004100 */
[-C--:B------:R-:W-:Y:S01]  /*e620*/  FMUL.FTZ R42, R34, R28.reuse ;  /* 0x0000001c222a7220 */ /* 0x080fe20000410000 */
[----:B------:R-:W-:Y:S01]  /*e630*/  FFMA.FTZ R34, R4, R39, R47 ;  /* 0x0000002704227223 */ /* 0x000fe2000001002f */
[----:B------:R-:W-:Y:S02]  /*e640*/  HADD2.F32 R4, -RZ, R14.H1_H1 ;  /* 0x3000000eff047230 */ /* 0x000fe40000004100 */
[C---:B------:R-:W-:Y:S01]  /*e650*/  FFMA.FTZ R33, R29.reuse, R28, -R8 ;  /* 0x0000001c1d217223 */ /* 0x040fe20000010808 */
[----:B------:R-:W-:Y:S02]  /*e660*/  HADD2.F32 R35, -RZ, R10.H0_H0 ;  /* 0x2000000aff237230 */ /* 0x000fe40000004100 */
[----:B------:R-:W-:Y:S01]  /*e670*/  FFMA.FTZ R42, R29, R37, R42 ;  /* 0x000000251d2a7223 */ /* 0x000fe2000001002a */
[----:B------:R-:W-:Y:S02]  /*e680*/  HADD2.F32 R8, -RZ, R15.H0_H0 ;  /* 0x2000000fff087230 */ /* 0x000fe40000004100 */
[----:B------:R-:W-:Y:S01]  /*e690*/  FMUL.FTZ R44, R9, R38 ;  /* 0x00000026092c7220 */ /* 0x000fe20000410000 */
[----:B------:R-:W-:-:S02]  /*e6a0*/  HADD2.F32 R28, -RZ, R25.H0_H0 ;  /* 0x20000019ff1c7230 */ /* 0x000fc40000004100 */
[----:B------:R-:W-:Y:S01]  /*e6b0*/  FMUL.FTZ R46, R9, R4 ;  /* 0x00000004092e7220 */ /* 0x000fe20000410000 */
[----:B------:R-:W-:Y:S02]  /*e6c0*/  HADD2.F32 R10, -RZ, R10.H1_H1 ;  /* 0x3000000aff0a7230 */ /* 0x000fe40000004100 */
[C---:B------:R-:W-:Y:S01]  /*e6d0*/  FMUL.FTZ R39, R35.reuse, R8 ;  /* 0x0000000823277220 */ /* 0x040fe20000410000 */
[----:B------:R-:W-:Y:S02]  /*e6e0*/  HADD2.F32 R29, -RZ, R26.H0_H0 ;  /* 0x2000001aff1d7230 */ /* 0x000fe40000004100 */
[----:B------:R-:W-:Y:S01]  /*e6f0*/  FMUL.FTZ R37, R35, R28 ;  /* 0x0000001c23257220 */ /* 0x000fe20000410000 */
[C---:B------:R-:W-:Y:S01]  /*e700*/  FFMA.FTZ R44, R5.reuse, R4, -R44 ;  /* 0x00000004052c7223 */ /* 0x040fe2000001082c */
[----:B------:R-:W-:Y:S02]  /*e710*/  HADD2.F32 R9, -RZ, R20.H0_H0 ;  /* 0x20000014ff097230 */ /* 0x000fe40000004100 */
[----:B------:R-:W-:Y:S01]  /*e720*/  FFMA.FTZ R35, R5, R38, R46 ;  /* 0x0000002605237223 */ /* 0x000fe2000001002e */
[----:B------:R-:W-:Y:S01]  /*e730*/  FMUL.FTZ R5, R10, R29 ;  /* 0x0000001d0a057220 */ /* 0x000fe20000410000 */
[----:B------:R-:W-:Y:S01]  /*e740*/  FFMA.FTZ R39, R30, R28, R39 ;  /* 0x0000001c1e277223 */ /* 0x000fe20000010027 */
[----:B------:R-:W-:-:S02]  /*e750*/  HADD2.F32 R36, -RZ, R11.H0_H0 ;  /* 0x2000000bff247230 */ /* 0x000fc40000004100 */
[-C--:B------:R-:W-:Y:S01]  /*e760*/  FMUL.FTZ R45, R10, R9.reuse ;  /* 0x000000090a2d7220 */ /* 0x080fe20000410000 */
[----:B------:R-:W-:Y:S01]  /*e770*/  FFMA.FTZ R28, R6, R9, -R5 ;  /* 0x00000009061c7223 */ /* 0x000fe20000010805 */
[----:B------:R-:W-:Y:S02]  /*e780*/  HADD2.F32 R11, -RZ, R11.H1_H1 ;  /* 0x3000000bff0b7230 */ /* 0x000fe40000004100 */
[----:B------:R-:W-:Y:S01]  /*e790*/  FFMA.FTZ R37, R30, R8, -R37 ;  /* 0x000000081e257223 */ /* 0x000fe20000010825 */
[----:B------:R-:W-:Y:S02]  /*e7a0*/  HADD2.F32 R5, -RZ, R25.H1_H1 ;  /* 0x30000019ff057230 */ /* 0x000fe40000004100 */
[----:B------:R-:W-:Y:S01]  /*e7b0*/  FFMA.FTZ R30, R6, R29, R45 ;  /* 0x0000001d061e7223 */ /* 0x000fe2000001002d */
[----:B------:R-:W-:Y:S02]  /*e7c0*/  HADD2.F32 R10, -RZ, R26.H1_H1 ;  /* 0x3000001aff0a7230 */ /* 0x000fe40000004100 */
[----:B------:R-:W-:-:S02]  /*e7d0*/  HADD2.F32 R4, -RZ, R15.H1_H1 ;  /* 0x3000000fff047230 */ /* 0x000fc40000004100 */
[CC--:B------:R-:W-:Y:S01]  /*e7e0*/  FMUL.FTZ R6, R36.reuse, R5.reuse ;  /* 0x0000000524067220 */ /* 0x0c0fe20000410000 */
[----:B------:R-:W-:Y:S02]  /*e7f0*/  HADD2.F32 R8, -RZ, R20.H1_H1 ;  /* 0x30000014ff087230 */ /* 0x000fe40000004100 */
[C---:B------:R-:W-:Y:S01]  /*e800*/  FMUL.FTZ R38, R11.reuse, R10 ;  /* 0x0000000a0b267220 */ /* 0x040fe20000410000 */
[----:B------:R-:W-:Y:S02]  /*e810*/  FMUL.FTZ R36, R36, R4 ;  /* 0x0000000424247220 */ /* 0x000fe40000410000 */
[----:B------:R-:W-:Y:S01]  /*e820*/  FMUL.FTZ R9, R11, R8 ;  /* 0x000000080b097220 */ /* 0x000fe20000410000 */
[----:B------:R-:W-:Y:S01]  /*e830*/  FFMA.FTZ R11, R31, R4, -R6 ;  /* 0x000000041f0b7223 */ /* 0x000fe20000010806 */
[----:B------:R-:W-:Y:S01]  /*e840*/  FFMA.FTZ R38, R7, R8, -R38 ;  /* 0x0000000807267223 */ /* 0x000fe20000010826 */
[----:B------:R-:W-:Y:S01]  /*e850*/  FFMA.FTZ R36, R31, R5, R36 ;  /* 0x000000051f247223 */ /* 0x000fe20000010024 */
[----:B------:R-:W-:Y:S01]  /*e860*/  FFMA.FTZ R29, R7, R10, R9 ;  /* 0x0000000a071d7223 */ /* 0x000fe20000010009 */
[----:B------:R-:W-:-:S02]  /*e870*/  F2FP.F16.F32.PACK_AB R4, R40, R41 ;  /* 0x000000292804723e */ /* 0x000fc400000000ff */
[----:B------:R-:W-:Y:S02]  /*e880*/  F2FP.F16.F32.PACK_AB R5, R44, R33 ;  /* 0x000000212c05723e */ /* 0x000fe400000000ff */
[----:B------:R-:W-:Y:S02]  /*e890*/  F2FP.F16.F32.PACK_AB R6, R28, R37 ;  /* 0x000000251c06723e */ /* 0x000fe400000000ff */
[----:B------:R-:W-:Y:S02]  /*e8a0*/  F2FP.F16.F32.PACK_AB R7, R38, R11 ;  /* 0x0000000b2607723e */ /* 0x000fe400000000ff */
[----:B------:R-:W-:Y:S02]  /*e8b0*/  F2FP.F16.F32.PACK_AB R8, R34, R43 ;  /* 0x0000002b2208723e */ /* 0x000fe400000000ff */
[----:B------:R-:W-:Y:S01]  /*e8c0*/  F2FP.F16.F32.PACK_AB R9, R35, R42 ;  /* 0x0000002a2309723e */ /* 0x000fe200000000ff */
[----:B------:R2:W-:Y:S01]  /*e8d0*/  STS.128 [R0], R4 ;  /* 0x0000000400007388 */ /* 0x0005e20000000c00 */
[----:B------:R-:W-:-:S02]  /*e8e0*/  F2FP.F16.F32.PACK_AB R10, R30, R39 ;  /* 0x000000271e0a723e */ /* 0x000fc400000000ff */
[----:B------:R-:W-:-:S05]  /*e8f0*/  F2FP.F16.F32.PACK_AB R11, R29, R36 ;  /* 0x000000241d0b723e */ /* 0x000fca00000000ff */
[----:B------:R2:W-:Y:S02]  /*e900*/  STS.128 [R27+0x16400], R8 ;  /* 0x016400081b007388 */ /* 0x0005e40000000c00 */
.L_x_620:
[----:B------:R-:W-:Y:S05]  /*e910*/  BSYNC B1 ;  /* 0x0000000000017941 */ /* 0x000fea0003800000 */
.L_x_619:
[----:B------:R-:W-:Y:S04]  /*e920*/  BSSY B1, `(.L_x_621) ;  /* 0x0000060000017945 */ /* 0x000fe80003800000 */
[----:B------:R-:W-:Y:S05]  /*e930*/  @P2 BRA `(.L_x_622) ;  /* 0x0000000400782947 */ /* 0x000fea0003800000 */
[----:B--2---:R-:W2:Y:S04]  /*e940*/  LDL R0, [R1+0x8c] ;  /* 0x00008c0001007983 */ /* 0x004ea80000100800 */
[----:B-1----:R-:W3:Y:S04]  /*e950*/  LDL R9, [R1+0x38] ;  /* 0x0000380001097983 */ /* 0x002ee80000100800 */
[----:B------:R-:W4:Y:S04]  /*e960*/  LDL R7, [R1+0x5c] ;  /* 0x00005c0001077983 */ /* 0x000f280000100800 */
[----:B------:R-:W5:Y:S01]  /*e970*/  LDL R8, [R1+0x4c] ;  /* 0x00004c0001087983 */ /* 0x000f620000100800 */
[----:B0-----:R-:W-:-:S02]  /*e980*/  HADD2.F32 R37, -RZ, R13.H0_H0 ;  /* 0x2000000dff257230 */ /* 0x001fc40000004100 */
[--C-:B------:R-:W-:Y:S02]  /*e990*/  HADD2.F32 R39, -RZ, R21.reuse.H0_H0 ;  /* 0x20000015ff277230 */ /* 0x100fe40000004100 */
[----:B------:R-:W-:Y:S02]  /*e9a0*/  HADD2.F32 R44, -RZ, R24.H0_H0 ;  /* 0x20000018ff2c7230 */ /* 0x000fe40000004100 */
[----:B------:R-:W-:Y:S02]  /*e9b0*/  HADD2.F32 R40, -RZ, R14.H0_H0 ;  /* 0x2000000eff287230 */ /* 0x000fe40000004100 */
[----:B------:R-:W-:Y:S02]  /*e9c0*/  HADD2.F32 R46, -RZ, R21.H1_H1 ;  /* 0x30000015ff2e7230 */ /* 0x000fe40000004100 */
[----:B------:R-:W-:Y:S02]  /*e9d0*/  HADD2.F32 R42, -RZ, R13.H1_H1 ;  /* 0x3000000dff2a7230 */ /* 0x000fe40000004100 */
[----:B------:R-:W-:-:S02]  /*e9e0*/  HADD2.F32 R43, -RZ, R24.H1_H1 ;  /* 0x30000018ff2b7230 */ /* 0x000fc40000004100 */
[----:B------:R-:W-:Y:S02]  /*e9f0*/  HADD2.F32 R41, -RZ, R15.H0_H0 ;  /* 0x2000000fff297230 */ /* 0x000fe40000004100 */
[----:B------:R-:W-:Y:S01]  /*ea00*/  HADD2.F32 R45, -RZ, R25.H0_H0 ;  /* 0x20000019ff2d7230 */ /* 0x000fe20000004100 */
[----:B--2---:R-:W-:Y:S02]  /*ea10*/  R2UR UR4, R0 ;  /* 0x00000000000472ca */ /* 0x004fe400000e0000 */
[----:B------:R-:W-:Y:S02]  /*ea20*/  LEA.HI R0, R3, R12, RZ, 0x1d ;  /* 0x0000000c03007211 */ /* 0x000fe400078fe8ff */
[----:B---3--:R-:W-:Y:S02]  /*ea30*/  LOP3.LUT R6, R9, 0x38, R16, 0xf8, !PT ;  /* 0x0000003809067812 */ /* 0x008fe400078ef810 */
[----:B------:R-:W-:Y:S01]  /*ea40*/  SHF.R.S32.HI R5, RZ, 0x1f, R0 ;  /* 0x0000001fff057819 */ /* 0x000fe20000011400 */
[----:B------:R-:W-:-:S03]  /*ea50*/  IMAD.SHL.U32 R4, R0, 0x8, RZ ;  /* 0x0000000800047824 */ /* 0x000fc600078e00ff */
[----:B------:R-:W-:Y:S02]  /*ea60*/  LEA.HI R5, R5, R0, RZ, 0x3 ;  /* 0x0000000005057211 */ /* 0x000fe400078f18ff */
[----:B------:R-:W-:Y:S02]  /*ea70*/  LOP3.LUT R0, R9, 0x38, R4, 0xf8, !PT ;  /* 0x0000003809007812 */ /* 0x000fe400078ef804 */
[----:B------:R-:W-:Y:S02]  /*ea80*/  SHF.L.U32 R5, R5, 0xa, RZ ;  /* 0x0000000a05057819 */ /* 0x000fe400000006ff */
[----:B----4-:R-:W-:Y:S02]  /*ea90*/  LOP3.LUT R0, R0, R7, RZ, 0x3c, !PT ;  /* 0x0000000700007212 */ /* 0x010fe400078e3cff */
[----:B------:R-:W-:Y:S02]  /*eaa0*/  LOP3.LUT R9, R5, 0x7fffe000, RZ, 0xc0, !PT ;  /* 0x7fffe00005097812 */ /* 0x000fe400078ec0ff */
[----:B-----5:R-:W-:-:S02]  /*eab0*/  LOP3.LUT R6, R8, R6, R7, 0xf6, !PT ;  /* 0x0000000608067212 */ /* 0x020fc400078ef607 */
[----:B------:R-:W-:Y:S02]  /*eac0*/  IADD3 R9, R0, R9, R8 ;  /* 0x0000000900097210 */ /* 0x000fe40007ffe008 */
[----:B------:R-:W-:-:S03]  /*ead0*/  LEA R47, R6, UR4, 0x1 ;  /* 0x00000004062f7c11 */ /* 0x000fc6000f8e08ff */
[----:B------:R-:W-:Y:S02]  /*eae0*/  IMAD R0, R9, 0x2, R2 ;  /* 0x0000000209007824 */ /* 0x000fe400078e0202 */
[----:B------:R-:W0:Y:S04]  /*eaf0*/  LDS.128 R4, [R47] ;  /* 0x000000002f047984 */ /* 0x000e280000000c00 */
[----:B------:R-:W1:Y:S01]  /*eb00*/  LDS.128 R8, [R0+0x16400] ;  /* 0x0164000000087984 */ /* 0x000e620000000c00 */
[--C-:B0-----:R-:W-:Y:S02]  /*eb10*/  HADD2.F32 R27, -RZ, R4.reuse.H0_H0 ;  /* 0x20000004ff1b7230 */ /* 0x101fe40000004100 */
[----:B------:R-:W-:Y:S02]  /*eb20*/  HADD2.F32 R4, -RZ, R4.H1_H1 ;  /* 0x30000004ff047230 */ /* 0x000fe40000004100 */
[----:B-1----:R-:W-:-:S02]  /*eb30*/  HADD2.F32 R31, -RZ, R8.H0_H0 ;  /* 0x20000008ff1f7230 */ /* 0x002fc40000004100 */
[----:B------:R-:W-:Y:S02]  /*eb40*/  HADD2.F32 R8, -RZ, R8.H1_H1 ;  /* 0x30000008ff087230 */ /* 0x000fe40000004100 */
[--C-:B------:R-:W-:Y:S02]  /*eb50*/  HADD2.F32 R33, -RZ, R9.reuse.H0_H0 ;  /* 0x20000009ff217230 */ /* 0x100fe40000004100 */
[-C--:B------:R-:W-:Y:S01]  /*eb60*/  FMUL.FTZ R36, R39, R31.reuse ;  /* 0x0000001f27247220 */ /* 0x080fe20000410000 */
[C---:B------:R-:W-:Y:S01]  /*eb70*/  FMUL.FTZ R38, R37.reuse, R31 ;  /* 0x0000001f25267220 */ /* 0x040fe20000410000 */
[----:B------:R-:W-:Y:S02]  /*eb80*/  HADD2.F32 R9, -RZ, R9.H1_H1 ;  /* 0x30000009ff097230 */ /* 0x000fe40000004100 */
[-C--:B------:R-:W-:Y:S01]  /*eb90*/  FMUL.FTZ R31, R44, R8.reuse ;  /* 0x000000082c1f7220 */ /* 0x080fe20000410000 */
[-C--:B------:R-:W-:Y:S01]  /*eba0*/  FFMA.FTZ R36, R37, R27.reuse, -R36 ;  /* 0x0000001b25247223 */ /* 0x080fe20000010824 */
[----:B------:R-:W-:Y:S01]  /*ebb0*/  FFMA.FTZ R38, R39, R27, R38 ;  /* 0x0000001b27267223 */ /* 0x000fe20000010026 */
[----:B------:R-:W-:Y:S01]  /*ebc0*/  FMUL.FTZ R27, R40, R8 ;  /* 0x00000008281b7220 */ /* 0x000fe20000410000 */
[----:B------:R-:W-:-:S02]  /*ebd0*/  HADD2.F32 R39, -RZ, R14.H1_H1 ;  /* 0x3000000eff277230 */ /* 0x000fc40000004100 */
[-C--:B------:R-:W-:Y:S01]  /*ebe0*/  FMUL.FTZ R37, R46, R33.reuse ;  /* 0x000000212e257220 */ /* 0x080fe20000410000 */
[--C-:B------:R-:W-:Y:S02]  /*ebf0*/  HADD2.F32 R28, -RZ, R5.reuse.H0_H0 ;  /* 0x20000005ff1c7230 */ /* 0x100fe40000004100 */
[-C--:B------:R-:W-:Y:S01]  /*ec00*/  FFMA.FTZ R31, R40, R4.reuse, -R31 ;  /* 0x00000004281f7223 */ /* 0x080fe2000001081f */
[----:B------:R-:W-:Y:S02]  /*ec10*/  HADD2.F32 R5, -RZ, R5.H1_H1 ;  /* 0x30000005ff057230 */ /* 0x000fe40000004100 */
[----:B------:R-:W-:Y:S01]  /*ec20*/  FMUL.FTZ R33, R42, R33 ;  /* 0x000000212a217220 */ /* 0x000fe20000410000 */
[----:B------:R-:W-:Y:S01]  /*ec30*/  FFMA.FTZ R27, R44, R4, R27 ;  /* 0x000000042c1b7223 */ /* 0x000fe2000001001b */
[--C-:B------:R-:W-:Y:S02]  /*ec40*/  HADD2.F32 R34, -RZ, R10.reuse.H0_H0 ;  /* 0x2000000aff227230 */ /* 0x100fe40000004100 */
[----:B------:R-:W-:Y:S01]  /*ec50*/  FMUL.FTZ R4, R43, R9 ;  /* 0x000000092b047220 */ /* 0x000fe20000410000 */
[----:B------:R-:W-:-:S02]  /*ec60*/  HADD2.F32 R10, -RZ, R10.H1_H1 ;  /* 0x3000000aff0a7230 */ /* 0x000fc40000004100 */
[C---:B------:R-:W-:Y:S01]  /*ec70*/  FMUL.FTZ R8, R39.reuse, R9 ;  /* 0x0000000927087220 */ /* 0x040fe20000410000 */
[----:B------:R-:W-:Y:S02]  /*ec80*/  HADD2.F32 R44, -RZ, R26.H0_H0 ;  /* 0x2000001aff2c7230 */ /* 0x000fe40000004100 */
[-C--:B------:R-:W-:Y:S01]  /*ec90*/  FFMA.FTZ R37, R42, R28.reuse, -R37 ;  /* 0x0000001c2a257223 */ /* 0x080fe20000010825 */
[----:B------:R-:W-:Y:S01]  /*eca0*/  FFMA.FTZ R33, R46, R28, R33 ;  /* 0x0000001c2e217223 */ /* 0x000fe20000010021 */
[----:B------:R-:W-:Y:S01]  /*ecb0*/  FFMA.FTZ R28, R39, R5, -R4 ;  /* 0x00000005271c7223 */ /* 0x000fe20000010804 */
[----:B------:R-:W-:Y:S02]  /*ecc0*/  HADD2.F32 R29, -RZ, R6.H0_H0 ;  /* 0x20000006ff1d7230 */ /* 0x000fe40000004100 */
[-C--:B------:R-:W-:Y:S01]  /*ecd0*/  FMUL.FTZ R4, R45, R34.reuse ;  /* 0x000000222d047220 */ /* 0x080fe20000410000 */
[----:B------:R-:W-:Y:S02]  /*ece0*/  HADD2.F32 R42, -RZ, R20.H0_H0 ;  /* 0x20000014ff2a7230 */ /* 0x000fe40000004100 */
[----:B------:R-:W-:Y:S01]  /*ecf0*/  FMUL.FTZ R40, R41, R34 ;  /* 0x0000002229287220 */ /* 0x000fe20000410000 */
[----:B------:R-:W-:-:S02]  /*ed00*/  HADD2.F32 R6, -RZ, R6.H1_H1 ;  /* 0x30000006ff067230 */ /* 0x000fc40000004100 */
[----:B------:R-:W-:Y:S01]  /*ed10*/  FFMA.FTZ R34, R43, R5, R8 ;  /* 0x000000052b227223 */ /* 0x000fe20000010008 */
[-C--:B------:R-:W-:Y:S01]  /*ed20*/  FMUL.FTZ R5, R44, R10.reuse ;  /* 0x0000000a2c057220 */ /* 0x080fe20000410000 */
[C---:B------:R-:W-:Y:S01]  /*ed30*/  FMUL.FTZ R9, R42.reuse, R10 ;  /* 0x0000000a2a097220 */ /* 0x040fe20000410000 */
[----:B------:R-:W-:Y:S02]  /*ed40*/  HADD2.F32 R35, -RZ, R11.H0_H0 ;  /* 0x2000000bff237230 */ /* 0x000fe40000004100 */
[-C--:B------:R-:W-:Y:S01]  /*ed50*/  FFMA.FTZ R39, R41, R29.reuse, -R4 ;  /* 0x0000001d29277223 */ /* 0x080fe20000010804 */
[----:B------:R-:W-:Y:S01]  /*ed60*/  FFMA.FTZ R10, R42, R6, -R5 ;  /* 0x000000062a0a7223 */ /* 0x000fe20000010805 */
[----:B------:R-:W-:Y:S02]  /*ed70*/  HADD2.F32 R42, -RZ, R25.H1_H1 ;  /* 0x30000019ff2a7230 */ /* 0x000fe40000004100 */
[----:B------:R-:W-:Y:S01]  /*ed80*/  FFMA.FTZ R40, R45, R29, R40 ;  /* 0x0000001d2d287223 */ /* 0x000fe20000010028 */
[----:B------:R-:W-:-:S02]  /*ed90*/  HADD2.F32 R8, -RZ, R15.H1_H1 ;  /* 0x3000000fff087230 */ /* 0x000fc40000004100 */
[----:B------:R-:W-:Y:S01]  /*eda0*/  FFMA.FTZ R29, R44, R6, R9 ;  /* 0x000000062c1d7223 */ /* 0x000fe20000010009 */
[----:B------:R-:W-:Y:S02]  /*edb0*/  HADD2.F32 R11, -RZ, R11.H1_H1 ;  /* 0x3000000bff0b7230 */ /* 0x000fe40000004100 */
[-C--:B------:R-:W-:Y:S01]  /*edc0*/  FMUL.FTZ R5, R42, R35.reuse ;  /* 0x000000232a057220 */ /* 0x080fe20000410000 */
[----:B------:R-:W-:Y:S02]  /*edd0*/  HADD2.F32 R43, -RZ, R26.H1_H1 ;  /* 0x3000001aff2b7230 */ /* 0x000fe40000004100 */
[----:B------:R-:W-:Y:S01]  /*ede0*/  FMUL.FTZ R35, R8, R35 ;  /* 0x0000002308237220 */ /* 0x000fe20000410000 */
[----:B------:R-:W-:Y:S01]  /*edf0*/  HADD2.F32 R41, -RZ, R20.H1_H1 ;  /* 0x30000014ff297230 */ /* 0x000fe20000004100 */
[----:B------:R-:W-:Y:S01]  /*ee00*/  F2FP.F16.F32.PACK_AB R9, R34, R33 ;  /* 0x000000212209723e */ /* 0x000fe200000000ff */
[--C-:B------:R-:W-:Y:S02]  /*ee10*/  HADD2.F32 R30, -RZ, R7.reuse.H0_H0 ;  /* 0x20000007ff1e7230 */ /* 0x100fe40000004100 */
[----:B------:R-:W-:Y:S01]  /*ee20*/  FMUL.FTZ R4, R43, R11 ;  /* 0x0000000b2b047220 */ /* 0x000fe20000410000 */
[----:B------:R-:W-:-:S02]  /*ee30*/  HADD2.F32 R7, -RZ, R7.H1_H1 ;  /* 0x30000007ff077230 */ /* 0x000fc40000004100 */
[C---:B------:R-:W-:Y:S01]  /*ee40*/  FMUL.FTZ R6, R41.reuse, R11 ;  /* 0x0000000b29067220 */ /* 0x040fe20000410000 */
[-C--:B------:R-:W-:Y:S01]  /*ee50*/  FFMA.FTZ R11, R8, R30.reuse, -R5 ;  /* 0x0000001e080b7223 */ /* 0x080fe20000010805 */
[----:B------:R-:W-:Y:S01]  /*ee60*/  FFMA.FTZ R35, R42, R30, R35 ;  /* 0x0000001e2a237223 */ /* 0x000fe20000010023 */
[-C--:B------:R-:W-:Y:S01]  /*ee70*/  FFMA.FTZ R30, R41, R7.reuse, -R4 ;  /* 0x00000007291e7223 */ /* 0x080fe20000010804 */
[----:B------:R-:W-:Y:S01]  /*ee80*/  FFMA.FTZ R42, R43, R7, R6 ;  /* 0x000000072b2a7223 */ /* 0x000fe20000010006 */
[----:B------:R-:W-:Y:S02]  /*ee90*/  F2FP.F16.F32.PACK_AB R4, R31, R36 ;  /* 0x000000241f04723e */ /* 0x000fe400000000ff */
[----:B------:R-:W-:Y:S02]  /*eea0*/  F2FP.F16.F32.PACK_AB R5, R28, R37 ;  /* 0x000000251c05723e */ /* 0x000fe400000000ff */
[----:B------:R-:W-:Y:S02]  /*eeb0*/  F2FP.F16.F32.PACK_AB R6, R10, R39 ;  /* 0x000000270a06723e */ /* 0x000fe400000000ff */
[----:B------:R-:W-:-:S02]  /*eec0*/  F2FP.F16.F32.PACK_AB R7, R30, R11 ;  /* 0x0000000b1e07723e */ /* 0x000fc400000000ff */
[----:B------:R-:W-:Y:S02]  /*eed0*/  F2FP.F16.F32.PACK_AB R8, R27, R38 ;  /* 0x000000261b08723e */ /* 0x000fe400000000ff */
[----:B------:R-:W-:Y:S01]  /*eee0*/  F2FP.F16.F32.PACK_AB R10, R29, R40 ;  /* 0x000000281d0a723e */ /* 0x000fe200000000ff */
[----:B------:R3:W-:Y:S01]  /*eef0*/  STS.128 [R47], R4 ;  /* 0x000000042f007388 */ /* 0x0007e20000000c00 */
[----:B------:R-:W-:-:S05]  /*ef00*/  F2FP.F16.F32.PACK_AB R11, R42, R35 ;  /* 0x000000232a0b723e */ /* 0x000fca00000000ff */
[----:B------:R3:W-:Y:S02]  /*ef10*/  STS.128 [R0+0x16400], R8 ;  /* 0x0164000800007388 */ /* 0x0007e40000000c00 */
.L_x_622:
[----:B------:R-:W-:Y:S05]  /*ef20*/  BSYNC B1 ;  /* 0x0000000000017941 */ /* 0x000fea0003800000 */
.L_x_621:
[----:B------:R-:W-:Y:S04]  /*ef30*/  BSSY B1, `(.L_x_623) ;  /* 0x0000060000017945 */ /* 0x000fe80003800000 */
[----:B------:R-:W-:Y:S05]  /*ef40*/  @P3 BRA `(.L_x_624) ;  /* 0x0000000400783947 */ /* 0x000fea0003800000 */
[----:B--23--:R-:W2:Y:S04]  /*ef50*/  LDL R0, [R1+0x8c] ;  /* 0x00008c0001007983 */ /* 0x00cea80000100800 */
[----:B-1----:R-:W3:Y:S04]  /*ef60*/  LDL R9, [R1+0x34] ;  /* 0x0000340001097983 */ /* 0x002ee80000100800 */
[----:B------:R-:W4:Y:S04]  /*ef70*/  LDL R7, [R1+0x58] ;  /* 0x0000580001077983 */ /* 0x000f280000100800 */
[----:B------:R-:W4:Y:S01]  /*ef80*/  LDL R8, [R1+0x48] ;  /* 0x0000480001087983 */ /* 0x000f220000100800 */
        /* <DEDUP_REMOVED lines=16> */
[----:B----4-:R-:W-:Y:S01]  /*f090*/  LOP3.LUT R6, R8, R6, R7, 0xf6, !PT ;  /* 0x0000000608067212 */ /* 0x010fe200078ef607 */
[----:B------:R-:W-:Y:S01]  /*f0a0*/  IMAD.SHL.U32 R5, R5, 0x400, RZ ;  /* 0x0000040005057824 */ /* 0x000fe200078e00ff */
[----:B------:R-:W-:Y:S02]  /*f0b0*/  LOP3.LUT R0, R0, R7, RZ, 0x3c, !PT ;  /* 0x0000000700007212 */ /* 0x000fe400078e3cff */
[----:B------:R-:W-:Y:S02]  /*f0c0*/  LEA R47, R6, UR4, 0x1 ;  /* 0x00000004062f7c11 */ /* 0x000fe4000f8e08ff */
[----:B------:R-:W-:-:S03]  /*f0d0*/  LOP3.LUT R9, R5, 0x7fffe000, RZ, 0xc0, !PT ;  /* 0x7fffe00005097812 */ /* 0x000fc600078ec0ff */
[----:B------:R-:W0:Y:S01]  /*f0e0*/  LDS.128 R4, [R47] ;  /* 0x000000002f047984 */ /* 0x000e220000000c00 */
[----:B------:R-:W-:-:S04]  /*f0f0*/  IADD3 R9, R0, R9, R8 ;  /* 0x0000000900097210 */ /* 0x000fc80007ffe008 */
[----:B------:R-:W-:-:S05]  /*f100*/  LEA R0, R9, R2, 0x1 ;  /* 0x0000000209007211 */ /* 0x000fca00078e08ff */
[----:B------:R-:W1:Y:S01]  /*f110*/  LDS.128 R8, [R0+0x16400] ;  /* 0x0164000000087984 */ /* 0x000e620000000c00 */
[--C-:B0-----:R-:W-:Y:S02]  /*f120*/  HADD2.F32 R27, -RZ, R4.reuse.H0_H0 ;  /* 0x20000004ff1b7230 */ /* 0x101fe40000004100 */
[----:B------:R-:W-:Y:S02]  /*f130*/  HADD2.F32 R4, -RZ, R4.H1_H1 ;  /* 0x30000004ff047230 */ /* 0x000fe40000004100 */
[--C-:B------:R-:W-:Y:S02]  /*f140*/  HADD2.F32 R28, -RZ, R5.reuse.H0_H0 ;  /* 0x20000005ff1c7230 */ /* 0x100fe40000004100 */
[----:B------:R-:W-:Y:S02]  /*f150*/  HADD2.F32 R5, -RZ, R5.H1_H1 ;  /* 0x30000005ff057230 */ /* 0x000fe40000004100 */
[----:B------:R-:W-:Y:S02]  /*f160*/  HADD2.F32 R29, -RZ, R6.H0_H0 ;  /* 0x20000006ff1d7230 */ /* 0x000fe40000004100 */
        /* <DEDUP_REMOVED lines=12> */
[-C--:B------:R-:W-:Y:S01]  /*f230*/  FFMA.FTZ R31, R40, R4.reuse, -R31 ;  /* 0x00000004281f7223 */ /* 0x080fe2000001081f */
[----:B------:R-:W-:Y:S01]  /*f240*/  FMUL.FTZ R33, R42, R33 ;  /* 0x000000212a217220 */ /* 0x000fe20000410000 */
[----:B------:R-:W-:Y:S01]  /*f250*/  FFMA.FTZ R27, R44, R4, R27 ;  /* 0x000000042c1b7223 */ /* 0x000fe2000001001b */
[--C-:B------:R-:W-:Y:S02]  /*f260*/  HADD2.F32 R34, -RZ, R10.reuse.H0_H0 ;  /* 0x2000000aff227230 */ /* 0x100fe40000004100 */
[-C--:B------:R-:W-:Y:S01]  /*f270*/  FMUL.FTZ R4, R43, R9.reuse ;  /* 0x000000092b047220 */ /* 0x080fe20000410000 */
[----:B------:R-:W-:Y:S02]  /*f280*/  HADD2.F32 R10, -RZ, R10.H1_H1 ;  /* 0x3000000aff0a7230 */ /* 0x000fe40000004100 */
[----:B------:R-:W-:Y:S01]  /*f290*/  FMUL.FTZ R8, R39, R9 ;  /* 0x0000000927087220 */ /* 0x000fe20000410000 */
[----:B------:R-:W-:-:S02]  /*f2a0*/  HADD2.F32 R44, -RZ, R26.H0_H0 ;  /* 0x2000001aff2c7230 */ /* 0x000fc40000004100 */
[-C--:B------:R-:W-:Y:S01]  /*f2b0*/  FFMA.FTZ R37, R42, R28.reuse, -R37 ;  /* 0x0000001c2a257223 */ /* 0x080fe20000010825 */
[----:B------:R-:W-:Y:S01]  /*f2c0*/  FFMA.FTZ R33, R46, R28, R33 ;  /* 0x0000001c2e217223 */ /* 0x000fe20000010021 */
[-C--:B------:R-:W-:Y:S01]  /*f2d0*/  FFMA.FTZ R28, R39, R5.reuse, -R4 ;  /* 0x00000005271c7223 */ /* 0x080fe20000010804 */
[----:B------:R-:W-:Y:S02]  /*f2e0*/  HADD2.F32 R42, -RZ, R20.H0_H0 ;  /* 0x20000014ff2a7230 */ /* 0x000fe40000004100 */
[-C--:B------:R-:W-:Y:S01]  /*f2f0*/  FMUL.FTZ R4, R45, R34.reuse ;  /* 0x000000222d047220 */ /* 0x080fe20000410000 */
[----:B------:R-:W-:Y:S01]  /*f300*/  FMUL.FTZ R40, R41, R34 ;  /* 0x0000002229287220 */ /* 0x000fe20000410000 */
[----:B------:R-:W-:Y:S02]  /*f310*/  HADD2.F32 R6, -RZ, R6.H1_H1 ;  /* 0x30000006ff067230 */ /* 0x000fe40000004100 */
[----:B------:R-:W-:Y:S01]  /*f320*/  FFMA.FTZ R34, R43, R5, R8 ;  /* 0x000000052b227223 */ /* 0x000fe20000010008 */
[-C--:B------:R-:W-:Y:S01]  /*f330*/  FMUL.FTZ R5, R44, R10.reuse ;  /* 0x0000000a2c057220 */ /* 0x080fe20000410000 */
[----:B------:R-:W-:Y:S01]  /*f340*/  FMUL.FTZ R9, R42, R10 ;  /* 0x0000000a2a097220 */ /* 0x000fe20000410000 */
[----:B------:R-:W-:-:S02]  /*f350*/  HADD2.F32 R35, -RZ, R11.H0_H0 ;  /* 0x2000000bff237230 */ /* 0x000fc40000004100 */
[-C--:B------:R-:W-:Y:S01]  /*f360*/  FFMA.FTZ R39, R41, R29.reuse, -R4 ;  /* 0x0000001d29277223 */ /* 0x080fe20000010804 */
[-C--:B------:R-:W-:Y:S01]  /*f370*/  FFMA.FTZ R10, R42, R6.reuse, -R5 ;  /* 0x000000062a0a7223 */ /* 0x080fe20000010805 */
[----:B------:R-:W-:Y:S02]  /*f380*/  HADD2.F32 R42, -RZ, R25.H1_H1 ;  /* 0x30000019ff2a7230 */ /* 0x000fe40000004100 */
[----:B------:R-:W-:Y:S01]  /*f390*/  FFMA.FTZ R40, R45, R29, R40 ;  /* 0x0000001d2d287223 */ /* 0x000fe20000010028 */
[----:B------:R-:W-:Y:S02]  /*f3a0*/  HADD2.F32 R8, -RZ, R15.H1_H1 ;  /* 0x3000000fff087230 */ /* 0x000fe40000004100 */
[----:B------:R-:W-:Y:S01]  /*f3b0*/  FFMA.FTZ R29, R44, R6, R9 ;  /* 0x000000062c1d7223 */ /* 0x000fe20000010009 */
[----:B------:R-:W-:Y:S02]  /*f3c0*/  HADD2.F32 R11, -RZ, R11.H1_H1 ;  /* 0x3000000bff0b7230 */ /* 0x000fe40000004100 */
[----:B------:R-:W-:Y:S01]  /*f3d0*/  FMUL.FTZ R5, R42, R35 ;  /* 0x000000232a057220 */ /* 0x000fe20000410000 */
[----:B------:R-:W-:-:S02]  /*f3e0*/  HADD2.F32 R43, -RZ, R26.H1_H1 ;  /* 0x3000001aff2b7230 */ /* 0x000fc40000004100 */
[----:B------:R-:W-:Y:S01]  /*f3f0*/  FMUL.FTZ R35, R8, R35 ;  /* 0x0000002308237220 */ /* 0x000fe20000410000 */
[----:B------:R-:W-:Y:S01]  /*f400*/  HADD2.F32 R41, -RZ, R20.H1_H1 ;  /* 0x30000014ff297230 */ /* 0x000fe20000004100 */
[----:B------:R-:W-:Y:S01]  /*f410*/  F2FP.F16.F32.PACK_AB R9, R34, R33 ;  /* 0x000000212209723e */ /* 0x000fe200000000ff */
[--C-:B------:R-:W-:Y:S02]  /*f420*/  HADD2.F32 R30, -RZ, R7.reuse.H0_H0 ;  /* 0x20000007ff1e7230 */ /* 0x100fe40000004100 */
[-C--:B------:R-:W-:Y:S01]  /*f430*/  FMUL.FTZ R4, R43, R11.reuse ;  /* 0x0000000b2b047220 */ /* 0x080fe20000410000 */
[----:B------:R-:W-:Y:S02]  /*f440*/  HADD2.F32 R7, -RZ, R7.H1_H1 ;  /* 0x30000007ff077230 */ /* 0x000fe40000004100 */
[C---:B------:R-:W-:Y:S01]  /*f450*/  FMUL.FTZ R6, R41.reuse, R11 ;  /* 0x0000000b29067220 */ /* 0x040fe20000410000 */
[-C--:B------:R-:W-:Y:S01]  /*f460*/  FFMA.FTZ R11, R8, R30.reuse, -R5 ;  /* 0x0000001e080b7223 */ /* 0x080fe20000010805 */
[----:B------:R-:W-:Y:S01]  /*f470*/  FFMA.FTZ R35, R42, R30, R35 ;  /* 0x0000001e2a237223 */ /* 0x000fe20000010023 */
[-C--:B------:R-:W-:Y:S01]  /*f480*/  FFMA.FTZ R30, R41, R7.reuse, -R4 ;  /* 0x00000007291e7223 */ /* 0x080fe20000010804 */
        /* <DEDUP_REMOVED lines=8> */
[----:B------:R-:W-:-:S05]  /*f510*/  F2FP.F16.F32.PACK_AB R11, R42, R35 ;  /* 0x000000232a0b723e */ /* 0x000fca00000000ff */
[----:B------:R4:W-:Y:S02]  /*f520*/  STS.128 [R0+0x16400], R8 ;  /* 0x0164000800007388 */ /* 0x0009e40000000c00 */
.L_x_624:
[----:B------:R-:W-:Y:S05]  /*f530*/  BSYNC B1 ;  /* 0x0000000000017941 */ /* 0x000fea0003800000 */
.L_x_623:
[----:B------:R-:W-:Y:S05]  /*f540*/  @P0 BRA `(.L_x_610) ;  /* 0x0000000400780947 */ /* 0x000fea0003800000 */
[----:B--234-:R-:W2:Y:S04]  /*f550*/  LDL R0, [R1+0x8c] ;  /* 0x00008c0001007983 */ /* 0x01cea80000100800 */
[----:B------:R-:W3:Y:S04]  /*f560*/  LDL R7, [R1+0x30] ;  /* 0x0000300001077983 */ /* 0x000ee80000100800 */
[----:B------:R-:W4:Y:S04]  /*f570*/  LDL R6, [R1+0x50] ;  /* 0x0000500001067983 */ /* 0x000f280000100800 */
[----:B------:R-:W5:Y:S01]  /*f580*/  LDL R8, [R1+0x54] ;  /* 0x0000540001087983 */ /* 0x000f620000100800 */
[----:B------:R-:W-:Y:S01]  /*f590*/  LEA.HI R3, R3, R12, RZ, 0x1d ;  /* 0x0000000c03037211 */ /* 0x000fe200078fe8ff */
[----:B0-----:R-:W-:-:S02]  /*f5a0*/  HADD2.F32 R36, -RZ, R21.H0_H0 ;  /* 0x20000015ff247230 */ /* 0x001fc40000004100 */
[----:B------:R-:W-:Y:S01]  /*f5b0*/  HADD2.F32 R34, -RZ, R13.H0_H0 ;  /* 0x2000000dff227230 */ /* 0x000fe20000004100 */
[----:B------:R-:W-:Y:S01]  /*f5c0*/  SHF.R.S32.HI R4, RZ, 0x1f, R3 ;  /* 0x0000001fff047819 */ /* 0x000fe20000011403 */
[--C-:B------:R-:W-:Y:S02]  /*f5d0*/  HADD2.F32 R38, -RZ, R24.reuse.H0_H0 ;  /* 0x20000018ff267230 */ /* 0x100fe40000004100 */
[----:B------:R-:W-:Y:S01]  /*f5e0*/  HADD2.F32 R40, -RZ, R21.H1_H1 ;  /* 0x30000015ff287230 */ /* 0x000fe20000004100 */
[----:B------:R-:W-:Y:S01]  /*f5f0*/  LEA.HI R4, R4, R3, RZ, 0x3 ;  /* 0x0000000304047211 */ /* 0x000fe200078f18ff */
[----:B------:R-:W-:Y:S02]  /*f600*/  HADD2.F32 R41, -RZ, R24.H1_H1 ;  /* 0x30000018ff297230 */ /* 0x000fe40000004100 */
[----:B------:R-:W-:Y:S02]  /*f610*/  HADD2.F32 R39, -RZ, R15.H0_H0 ;  /* 0x2000000fff277230 */ /* 0x000fe40000004100 */
[----:B------:R-:W-:-:S02]  /*f620*/  IMAD.SHL.U32 R4, R4, 0x400, RZ ;  /* 0x0000040004047824 */ /* 0x000fc400078e00ff */
[----:B------:R-:W-:Y:S01]  /*f630*/  HADD2.F32 R43, -RZ, R25.H0_H0 ;  /* 0x20000019ff2b7230 */ /* 0x000fe20000004100 */
[----:B--2---:R-:W-:Y:S01]  /*f640*/  R2UR UR4, R0 ;  /* 0x00000000000472ca */ /* 0x004fe200000e0000 */
[----:B------:R-:W-:Y:S01]  /*f650*/  IMAD.SHL.U32 R0, R3, 0x8, RZ ;  /* 0x0000000803007824 */ /* 0x000fe200078e00ff */
[----:B------:R-:W-:Y:S02]  /*f660*/  LOP3.LUT R3, R4, 0x7fffe000, RZ, 0xc0, !PT ;  /* 0x7fffe00004037812 */ /* 0x000fe400078ec0ff */
[C---:B---3--:R-:W-:Y:S02]  /*f670*/  LOP3.LUT R5, R7.reuse, 0x38, R16, 0xf8, !PT ;  /* 0x0000003807057812 */ /* 0x048fe400078ef810 */
[----:B------:R-:W-:-:S04]  /*f680*/  LOP3.LUT R0, R7, 0x38, R0, 0xf8, !PT ;  /* 0x0000003807007812 */ /* 0x000fc800078ef800 */
[----:B----4-:R-:W-:Y:S02]  /*f690*/  LOP3.LUT R0, R0, R6, RZ, 0x3c, !PT ;  /* 0x0000000600007212 */ /* 0x010fe400078e3cff */
[----:B-----5:R-:W-:Y:S02]  /*f6a0*/  LOP3.LUT R5, R8, R5, R6, 0xf6, !PT ;  /* 0x0000000508057212 */ /* 0x020fe400078ef606 */
[----:B------:R-:W-:Y:S02]  /*f6b0*/  IADD3 R3, R0, R3, R8 ;  /* 0x0000000300037210 */ /* 0x000fe40007ffe008 */
[----:B------:R-:W-:-:S03]  /*f6c0*/  LEA R42, R5, UR4, 0x1 ;  /* 0x00000004052a7c11 */ /* 0x000fc6000f8e08ff */
[----:B------:R-:W-:Y:S02]  /*f6d0*/  IMAD R3, R3, 0x2, R2 ;  /* 0x0000000203037824 */ /* 0x000fe400078e0202 */
[----:B------:R-:W0:Y:S04]  /*f6e0*/  LDS.128 R4, [R42] ;  /* 0x000000002a047984 */ /* 0x000e280000000c00 */
[----:B-1----:R-:W1:Y:S01]  /*f6f0*/  LDS.128 R8, [R3+0x16400] ;  /* 0x0164000003087984 */ /* 0x002e620000000c00 */
[--C-:B0-----:R-:W-:Y:S02]  /*f700*/  HADD2.F32 R0, -RZ, R4.reuse.H0_H0 ;  /* 0x20000004ff007230 */ /* 0x101fe40000004100 */
[----:B------:R-:W-:Y:S02]  /*f710*/  HADD2.F32 R4, -RZ, R4.H1_H1 ;  /* 0x30000004ff047230 */ /* 0x000fe40000004100 */
[----:B-1----:R-:W-:-:S02]  /*f720*/  HADD2.F32 R29, -RZ, R8.H0_H0 ;  /* 0x20000008ff1d7230 */ /* 0x002fc40000004100 */
[----:B------:R-:W-:Y:S02]  /*f730*/  HADD2.F32 R8, -RZ, R8.H1_H1 ;  /* 0x30000008ff087230 */ /* 0x000fe40000004100 */
[--C-:B------:R-:W-:Y:S02]  /*f740*/  HADD2.F32 R30, -RZ, R9.reuse.H0_H0 ;  /* 0x20000009ff1e7230 */ /* 0x100fe40000004100 */
[-C--:B------:R-:W-:Y:S01]  /*f750*/  FMUL.FTZ R35, R36, R29.reuse ;  /* 0x0000001d24237220 */ /* 0x080fe20000410000 */
[----:B------:R-:W-:Y:S01]  /*f760*/  FMUL.FTZ R29, R34, R29 ;  /* 0x0000001d221d7220 */ /* 0x000fe20000410000 */
[----:B------:R-:W-:Y:S01]  /*f770*/  FMUL.FTZ R21, R38, R8 ;  /* 0x0000000826157220 */ /* 0x000fe20000410000 */
[----:B------:R-:W-:Y:S02]  /*f780*/  HADD2.F32 R9, -RZ, R9.H1_H1 ;  /* 0x30000009ff097230 */ /* 0x000fe40000004100 */
[----:B------:R-:W-:Y:S01]  /*f790*/  FFMA.FTZ R35, R34, R0, -R35 ;  /* 0x0000000022237223 */ /* 0x000fe20000010823 */
[----:B------:R-:W-:-:S02]  /*f7a0*/  HADD2.F32 R34, -RZ, R14.H0_H0 ;  /* 0x2000000eff227230 */ /* 0x000fc40000004100 */
[----:B------:R-:W-:Y:S01]  /*f7b0*/  FFMA.FTZ R29, R36, R0, R29 ;  /* 0x00000000241d7223 */ /* 0x000fe2000001001d */
[----:B------:R-:W-:Y:S02]  /*f7c0*/  HADD2.F32 R36, -RZ, R13.H1_H1 ;  /* 0x3000000dff247230 */ /* 0x000fe40000004100 */
[--C-:B------:R-:W-:Y:S02]  /*f7d0*/  HADD2.F32 R12, -RZ, R5.reuse.H0_H0 ;  /* 0x20000005ff0c7230 */ /* 0x100fe40000004100 */
[C---:B------:R-:W-:Y:S01]  /*f7e0*/  FMUL.FTZ R13, R34.reuse, R8 ;  /* 0x00000008220d7220 */ /* 0x040fe20000410000 */
[----:B------:R-:W-:Y:S01]  /*f7f0*/  FFMA.FTZ R0, R34, R4, -R21 ;  /* 0x0000000422007223 */ /* 0x000fe20000010815 */
[----:B------:R-:W-:Y:S02]  /*f800*/  HADD2.F32 R5, -RZ, R5.H1_H1 ;  /* 0x30000005ff057230 */ /* 0x000fe40000004100 */
[----:B------:R-:W-:Y:S01]  /*f810*/  FMUL.FTZ R21, R40, R30 ;  /* 0x0000001e28157220 */ /* 0x000fe20000410000 */
[----:B------:R-:W-:Y:S01]  /*f820*/  FFMA.FTZ R8, R38, R4, R13 ;  /* 0x0000000426087223 */ /* 0x000fe2000001000d */
[----:B------:R-:W-:-:S02]  /*f830*/  HADD2.F32 R13, -RZ, R14.H1_H1 ;  /* 0x3000000eff0d7230 */ /* 0x000fc40000004100 */
[C---:B------:R-:W-:Y:S01]  /*f840*/  FMUL.FTZ R37, R36.reuse, R30 ;  /* 0x0000001e24257220 */ /* 0x040fe20000410000 */
[--C-:B------:R-:W-:Y:S02]  /*f850*/  HADD2.F32 R31, -RZ, R10.reuse.H0_H0 ;  /* 0x2000000aff1f7230 */ /* 0x100fe40000004100 */
[-C--:B------:R-:W-:Y:S01]  /*f860*/  FMUL.FTZ R4, R41, R9.reuse ;  /* 0x0000000929047220 */ /* 0x080fe20000410000 */
[----:B------:R-:W-:Y:S02]  /*f870*/  HADD2.F32 R10, -RZ, R10.H1_H1 ;  /* 0x3000000aff0a7230 */ /* 0x000fe40000004100 */
[----:B------:R-:W-:Y:S01]  /*f880*/  FMUL.FTZ R14, R13, R9 ;  /* 0x000000090d0e7220 */ /* 0x000fe20000410000 */
[----:B------:R-:W-:Y:S02]  /*f890*/  HADD2.F32 R34, -RZ, R26.H0_H0 ;  /* 0x2000001aff227230 */ /* 0x000fe40000004100 */
[-C--:B------:R-:W-:Y:S01]  /*f8a0*/  FFMA.FTZ R21, R36, R12.reuse, -R21 ;  /* 0x0000000c24157223 */ /* 0x080fe20000010815 */
[----:B------:R-:W-:Y:S01]  /*f8b0*/  FFMA.FTZ R37, R40, R12, R37 ;  /* 0x0000000c28257223 */ /* 0x000fe20000010025 */
[----:B------:R-:W-:-:S02]  /*f8c0*/  HADD2.F32 R27, -RZ, R6.H0_H0 ;  /* 0x20000006ff1b7230 */ /* 0x000fc40000004100 */
[----:B------:R-:W-:Y:S01]  /*f8d0*/  FFMA.FTZ R12, R13, R5, -R4 ;  /* 0x000000050d0c7223 */ /* 0x000fe20000010804 */
[----:B------:R-:W-:Y:S02]  /*f8e0*/  HADD2.F32 R30, -RZ, R20.H0_H0 ;  /* 0x20000014ff1e7230 */ /* 0x000fe40000004100 */
[-C--:B------:R-:W-:Y:S01]  /*f8f0*/  FMUL.FTZ R4, R43, R31.reuse ;  /* 0x0000001f2b047220 */ /* 0x080fe20000410000 */
[----:B------:R-:W-:Y:S02]  /*f900*/  HADD2.F32 R6, -RZ, R6.H1_H1 ;  /* 0x30000006ff067230 */ /* 0x000fe40000004100 */
[----:B------:R-:W-:Y:S01]  /*f910*/  FMUL.FTZ R24, R39, R31 ;  /* 0x0000001f27187220 */ /* 0x000fe20000410000 */
[----:B------:R-:W-:Y:S01]  /*f920*/  FFMA.FTZ R14, R41, R5, R14 ;  /* 0x00000005290e7223 */ /* 0x000fe2000001000e */
[-C--:B------:R-:W-:Y:S01]  /*f930*/  FMUL.FTZ R5, R34, R10.reuse ;  /* 0x0000000a22057220 */ /* 0x080fe20000410000 */
[--C-:B------:R-:W-:Y:S02]  /*f940*/  HADD2.F32 R33, -RZ, R11.reuse.H0_H0 ;  /* 0x2000000bff217230 */ /* 0x100fe40000004100 */
[-C--:B------:R-:W-:Y:S01]  /*f950*/  FFMA.FTZ R13, R39, R27.reuse, -R4 ;  /* 0x0000001b270d7223 */ /* 0x080fe20000010804 */
[----:B------:R-:W-:Y:S01]  /*f960*/  FFMA.FTZ R24, R43, R27, R24 ;  /* 0x0000001b2b187223 */ /* 0x000fe20000010018 */
[----:B------:R-:W-:Y:S01]  /*f970*/  FMUL.FTZ R9, R30, R10 ;  /* 0x0000000a1e097220 */ /* 0x000fe20000410000 */
[----:B------:R-:W-:-:S02]  /*f980*/  HADD2.F32 R11, -RZ, R11.H1_H1 ;  /* 0x3000000bff0b7230 */ /* 0x000fc40000004100 */
[-C--:B------:R-:W-:Y:S01]  /*f990*/  FFMA.FTZ R10, R30, R6.reuse, -R5 ;  /* 0x000000061e0a7223 */ /* 0x080fe20000010805 */
[----:B------:R-:W-:Y:S01]  /*f9a0*/  HADD2.F32 R36, -RZ, R25.H1_H1 ;  /* 0x30000019ff247230 */ /* 0x000fe20000004100 */
[----:B------:R-:W-:Y:S01]  /*f9b0*/  F2FP.F16.F32.PACK_AB R8, R8, R29 ;  /* 0x0000001d0808723e */ /* 0x000fe200000000ff */
[----:B------:R-:W-:Y:S02]  /*f9c0*/  HADD2.F32 R27, -RZ, R26.H1_H1 ;  /* 0x3000001aff1b7230 */ /* 0x000fe40000004100 */
[----:B------:R-:W-:Y:S02]  /*f9d0*/  HADD2.F32 R30, -RZ, R15.H1_H1 ;  /* 0x3000000fff1e7230 */ /* 0x000fe40000004100 */
[----:B------:R-:W-:Y:S01]  /*f9e0*/  FFMA.FTZ R15, R34, R6, R9 ;  /* 0x00000006220f7223 */ /* 0x000fe20000010009 */
[----:B------:R-:W-:Y:S02]  /*f9f0*/  HADD2.F32 R25, -RZ, R20.H1_H1 ;  /* 0x30000014ff197230 */ /* 0x000fe40000004100 */
[----:B------:R-:W-:Y:S01]  /*fa00*/  FMUL.FTZ R5, R36, R33 ;  /* 0x0000002124057220 */ /* 0x000fe20000410000 */
[----:B------:R-:W-:-:S02]  /*fa10*/  HADD2.F32 R28, -RZ, R7.H0_H0 ;  /* 0x20000007ff1c7230 */ /* 0x000fc40000004100 */
[----:B------:R-:W-:Y:S01]  /*fa20*/  FMUL.FTZ R4, R27, R11 ;  /* 0x0000000b1b047220 */ /* 0x000fe20000410000 */
[----:B------:R-:W-:Y:S02]  /*fa30*/  HADD2.F32 R7, -RZ, R7.H1_H1 ;  /* 0x30000007ff077230 */ /* 0x000fe40000004100 */
[C---:B------:R-:W-:Y:S01]  /*fa40*/  FMUL.FTZ R33, R30.reuse, R33 ;  /* 0x000000211e217220 */ /* 0x040fe20000410000 */
[C---:B------:R-:W-:Y:S01]  /*fa50*/  FMUL.FTZ R6, R25.reuse, R11 ;  /* 0x0000000b19067220 */ /* 0x040fe20000410000 */
[-C--:B------:R-:W-:Y:S01]  /*fa60*/  FFMA.FTZ R11, R30, R28.reuse, -R5 ;  /* 0x0000001c1e0b7223 */ /* 0x080fe20000010805 */
[----:B------:R-:W-:Y:S01]  /*fa70*/  F2FP.F16.F32.PACK_AB R5, R12, R21 ;  /* 0x000000150c05723e */ /* 0x000fe200000000ff */
[-C--:B------:R-:W-:Y:S01]  /*fa80*/  FFMA.FTZ R20, R25, R7.reuse, -R4 ;  /* 0x0000000719147223 */ /* 0x080fe20000010804 */
[----:B------:R-:W-:Y:S01]  /*fa90*/  FFMA.FTZ R33, R36, R28, R33 ;  /* 0x0000001c24217223 */ /* 0x000fe20000010021 */
[----:B------:R-:W-:Y:S01]  /*faa0*/  FFMA.FTZ R26, R27, R7, R6 ;  /* 0x000000071b1a7223 */ /* 0x000fe20000010006 */
[----:B------:R-:W-:-:S02]  /*fab0*/  F2FP.F16.F32.PACK_AB R4, R0, R35 ;  /* 0x000000230004723e */ /* 0x000fc400000000ff */
[----:B------:R-:W-:Y:S02]  /*fac0*/  F2FP.F16.F32.PACK_AB R6, R10, R13 ;  /* 0x0000000d0a06723e */ /* 0x000fe400000000ff */
[----:B------:R-:W-:Y:S02]  /*fad0*/  F2FP.F16.F32.PACK_AB R7, R20, R11 ;  /* 0x0000000b1407723e */ /* 0x000fe400000000ff */
[----:B------:R-:W-:Y:S02]  /*fae0*/  F2FP.F16.F32.PACK_AB R9, R14, R37 ;  /* 0x000000250e09723e */ /* 0x000fe400000000ff */
[----:B------:R-:W-:Y:S01]  /*faf0*/  F2FP.F16.F32.PACK_AB R10, R15, R24 ;  /* 0x000000180f0a723e */ /* 0x000fe200000000ff */
[----:B------:R0:W-:Y:S01]  /*fb00*/  STS.128 [R42], R4 ;  /* 0x000000042a007388 */ /* 0x0001e20000000c00 */
[----:B------:R-:W-:-:S05]  /*fb10*/  F2FP.F16.F32.PACK_AB R11, R26, R33 ;  /* 0x000000211a0b723e */ /* 0x000fca00000000ff */
[----:B------:R0:W-:Y:S02]  /*fb20*/  STS.128 [R3+0x16400], R8 ;  /* 0x0164000803007388 */ /* 0x0001e40000000c00 */
.L_x_610:
[----:B------:R-:W-:Y:S05]  /*fb30*/  BSYNC B0 ;  /* 0x0000000000007941 */ /* 0x000fea0003800000 */
.L_x_588:
[----:B------:R-:W-:Y:S01]  /*fb40*/  @!PT LDS RZ, [RZ] ;  /* 0x00000000fffff984 */ /* 0x000fe20000000800 */
[----:B------:R-:W-:Y:S01]  /*fb50*/  @!PT LDS RZ, [RZ] ;  /* 0x00000000fffff984 */ /* 0x000fe20000000800 */
[----:B------:R-:W-:Y:S01]  /*fb60*/  @!PT LDS RZ, [RZ] ;  /* 0x00000000fffff984 */ /* 0x000fe20000000800 */
[----:B------:R-:W-:Y:S01]  /*fb70*/  @!PT LDS RZ, [RZ] ;  /* 0x00000000fffff984 */ /* 0x000fe20000000800 */
[----:B------:R5:W-:Y:S06]  /*fb80*/  MEMBAR.ALL.CTA ;  /* 0x0000000000007992 */ /* 0x000bec0000008000 */
[----:B-----5:R-:W5:Y:S01]  /*fb90*/  FENCE.VIEW.ASYNC.S ;  /* 0x00000000000073c6 */ /* 0x020f620000000000 */
[----:B------:R-:W-:Y:S05]  /*fba0*/  WARPSYNC.ALL ;  /* 0x0000000000007948 */ /* 0x000fea0003800000 */
[----:B-----5:R-:W-:Y:S06]  /*fbb0*/  BAR.SYNC.DEFER_BLOCKING 0xd, 0x100 ;  /* 0x0344000000007b1d */ /* 0x020fec0000010000 */
.L_x_586:
[----:B------:R-:W-:-:S06]  /*fbc0*/  ULOP3.LUT UR4, UR60, 0x1, URZ, 0xfc, !UPT ;  /* 0x000000013c047892 */ /* 0x000fcc000f8efc3f */
[----:B0-234-:R-:W-:-:S04]  /*fbd0*/  MOV R0, UR4 ;  /* 0x0000000400007c02 */ /* 0x01dfc80008000f00 */
[----:B------:R-:W-:-:S13]  /*fbe0*/  ISETP.NE.AND P0, PT, R0, 0x3, PT ;  /* 0x000000030000780c */ /* 0x000fda0003f05270 */
[----:B------:R-:W-:Y:S05]  /*fbf0*/  @!P0 BRA `(.L_x_625) ;  /* 0x0000000000048947 */ /* 0x000fea0003800000 */
[----:B------:R-:W-:Y:S01]  /*fc00*/  BPT.TRAP 0x1 ;  /* 0x000000040000795c */ /* 0x000fe20000300000 */
.L_x_625:
[----:B------:R-:W2:Y:S01]  /*fc10*/  LDL R3, [R1+0x4] ;  /* 0x0000040001037983 */ /* 0x000ea20000100800 */
[----:B------:R-:W-:Y:S01]  /*fc20*/  IMAD R0, R228, 0x8, R2 ;  /* 0x00000008e4007824 */ /* 0x000fe200078e0202 */
[----:B--2---:R-:W-:-:S04]  /*fc30*/  SHF.L.U32 R3, R3, 0x1f, RZ ;  /* 0x0000001f03037819 */ /* 0x004fc800000006ff */
[----:B------:R0:W2:Y:S01]  /*fc40*/  SYNCS.PHASECHK.TRANS64.TRYWAIT P2, [R0+URZ+0x34830], R3 ;  /* 0x03483003000075a7 */ /* 0x0000a2000804017f */
[----:B------:R-:W-:Y:S05]  /*fc50*/  @!P0 BRA `(.L_x_626) ;  /* 0x0000000000048947 */ /* 0x000fea0003800000 */
[----:B------:R-:W-:Y:S01]  /*fc60*/  BPT.TRAP 0x1 ;  /* 0x000000040000795c */ /* 0x000fe20000300000 */
.L_x_626:
[----:B------:R-:W3:Y:S01]  /*fc70*/  S2R R4, SR_TID.X ;  /* 0x0000000000047919 */ /* 0x000ee20000002100 */
[----:B------:R-:W-:Y:S01]  /*fc80*/  IMAD.MOV.U32 R87, RZ, RZ, RZ ;  /* 0x000000ffff577224 */ /* 0x000fe200078e00ff */
[----:B---3--:R-:W-:-:S04]  /*fc90*/  LOP3.LUT R4, R4, 0x7f, RZ, 0xc0, !PT ;  /* 0x0000007f04047812 */ /* 0x008fc800078ec0ff */
[----:B------:R-:W-:Y:S01]  /*fca0*/  ISETP.NE.AND P1, PT, R4, RZ, PT ;  /* 0x000000ff0400720c */ /* 0x000fe20003f25270 */
[----:B--2---:R-:W-:-:S12]  /*fcb0*/  @P2 BRA `(.L_x_627) ;  /* 0x0000000000082947 */ /* 0x004fd80003800000 */
[----:B------:R-:W2:Y:S02]  /*fcc0*/  SYNCS.PHASECHK.TRANS64.TRYWAIT P2, [R0+URZ+0x34830], R3 ;  /* 0x03483003000075a7 */ /* 0x000ea4000804017f */
[----:B--2---:R-:W-:Y:S05]  /*fcd0*/  @!P2 BRA `(.L_x_628) ;  /* 0x00000158009ca947 */ /* 0x004fea0003800000 */
.L_x_627:
[----:B------:R-:W-:Y:S05]  /*fce0*/  WARPSYNC.ALL ;  /* 0x0000000000007948 */ /* 0x000fea0003800000 */
[----:B0-2---:R-:W-:Y:S01]  /*fcf0*/  VIADD R3, R2, 0x1e400 ;  /* 0x0001e40002037836 */ /* 0x005fe20000000000 */
[----:B------:R-:W-:Y:S01]  /*fd00*/  R2UR UR56, R32 ;  /* 0x00000000203872ca */ /* 0x000fe200000e0000 */
[----:B------:R-:W-:Y:S01]  /*fd10*/  IMAD.MOV.U32 R5, RZ, RZ, 0x40000040 ;  /* 0x40000040ff057424 */ /* 0x000fe200078e00ff */
[----:B------:R-:W-:Y:S01]  /*fd20*/  WARPGROUP.ARRIVE ;  /* 0x00000000000079c5 */ /* 0x000fe20000000000 */
[----:B------:R-:W-:Y:S01]  /*fd30*/  UMOV UR9, 0x40000040 ;  /* 0x4000004000097882 */ /* 0x000fe20000000000 */
[----:B------:R-:W-:Y:S01]  /*fd40*/  SHF.R.U32.HI R3, RZ, 0x4, R3 ;  /* 0x00000004ff037819 */ /* 0x000fe20000011603 */
[----:B------:R-:W-:Y:S01]  /*fd50*/  IMAD.MOV.U32 R13, RZ, RZ, 0x40000040 ;  /* 0x40000040ff0d7424 */ /* 0x000fe200078e00ff */
[----:B------:R-:W-:Y:S01]  /*fd60*/  R2UR UR11, R5 ;  /* 0x00000000050b72ca */ /* 0x000fe200000e0000 */
[----:B------:R-:W-:Y:S01]  /*fd70*/  IMAD.MOV.U32 R15, RZ, RZ, 0x40000040 ;  /* 0x40000040ff0f7424 */ /* 0x000fe200078e00ff */
[----:B------:R-:W-:Y:S01]  /*fd80*/  LOP3.LUT R3, R3, 0x3fff, RZ, 0xc0, !PT ;  /* 0x00003fff03037812 */ /* 0x000fe200078ec0ff */
[----:B------:R-:W-:Y:S01]  /*fd90*/  IMAD.U32 R21, RZ, RZ, UR9 ;  /* 0x00000009ff157e24 */ /* 0x000fe2000f8e00ff */
[----:B------:R-:W-:Y:S01]  /*fda0*/  MOV R11, 0x40000040 ;  /* 0x40000040000b7802 */ /* 0x000fe20000000f00 */
[----:B------:R-:W0:Y:S01]  /*fdb0*/  S2R R120, SR_TID.X ;  /* 0x0000000000787919 */ /* 0x000e220000002100 */
[----:B------:R-:W-:Y:S01]  /*fdc0*/  LOP3.LUT R4, R3, 0x10000, RZ, 0xfc, !PT ;  /* 0x0001000003047812 */ /* 0x000fe200078efcff */
[----:B------:R-:W-:Y:S01]  /*fdd0*/  ULOP3.LUT UR56, UR56, 0x10000, URZ, 0xfc, !UPT ;  /* 0x0001000038387892 */ /* 0x000fe2000f8efc3f */
[----:B------:R-:W-:Y:S01]  /*fde0*/  R2UR UR15, R11 ;  /* 0x000000000b0f72ca */ /* 0x000fe200000e0000 */
[----:B------:R-:W-:Y:S01]  /*fdf0*/  @!P1 VIADD R0, R0, 0x34840 ;  /* 0x0003484000009836 */ /* 0x000fe20000000000 */
[----:B------:R-:W-:Y:S01]  /*fe00*/  MOV R8, UR37 ;  /* 0x0000002500087c02 */ /* 0x000fe20008000f00 */
[----:B------:R2:W-:Y:S01]  /*fe10*/  STL [R1+0x2c], R4 ;  /* 0x00002c0401007387 */ /* 0x0005e20000100800 */
[----:B-1----:R-:W-:Y:S01]  /*fe20*/  MOV R9, UR36 ;  /* 0x0000002400097c02 */ /* 0x002fe20008000f00 */
[----:B------:R-:W-:Y:S01]  /*fe30*/  UMOV UR37, UR9 ;  /* 0x0000000900257c82 */ /* 0x000fe20008000000 */
[----:B------:R-:W-:Y:S01]  /*fe40*/  UMOV UR8, UR56 ;  /* 0x0000003800087c82 */ /* 0x000fe20008000000 */
[----:B------:R-:W-:Y:S01]  /*fe50*/  UMOV UR13, UR37 ;  /* 0x00000025000d7c82 */ /* 0x000fe20008000000 */
[----:B------:R-:W-:Y:S01]  /*fe60*/  UMOV UR36, UR8 ;  /* 0x0000000800247c82 */ /* 0x000fe20008000000 */
[----:B------:R-:W-:Y:S01]  /*fe70*/  R2UR UR23, R13 ;  /* 0x000000000d1772ca */ /* 0x000fe200000e0000 */
[----:B------:R-:W-:Y:S01]  /*fe80*/  UMOV UR12, UR36 ;  /* 0x00000024000c7c82 */ /* 0x000fe20008000000 */
[----:B------:R-:W-:Y:S01]  /*fe90*/  UMOV UR20, UR36 ;  /* 0x0000002400147c82 */ /* 0x000fe20008000000 */
[----:B------:R-:W-:Y:S01]  /*fea0*/  UMOV UR21, UR37 ;  /* 0x0000002500157c82 */ /* 0x000fe20008000000 */
[----:B--2---:R-:W-:Y:S01]  /*feb0*/  IMAD R4, R228, 0xb00, R4 ;  /* 0x00000b00e4047824 */ /* 0x004fe200078e0204 */
[----:B------:R-:W-:Y:S01]  /*fec0*/  R2UR UR55, R15 ;  /* 0x000000000f3772ca */ /* 0x000fe200000e0000 */
[----:B------:R-:W-:Y:S01]  /*fed0*/  UMOV UR52, UR36 ;  /* 0x0000002400347c82 */ /* 0x000fe20008000000 */
[----:B------:R-:W-:Y:S01]  /*fee0*/  UMOV UR53, UR37 ;  /* 0x0000002500357c82 */ /* 0x000fe20008000000 */
[C---:B------:R-:W-:Y:S01]  /*fef0*/  VIADD R12, R4.reuse, 0x100 ;  /* 0x00000100040c7836 */ /* 0x040fe20000000000 */
[C---:B------:R-:W-:Y:S01]  /*ff00*/  R2UR UR10, R4.reuse ;  /* 0x00000000040a72ca */ /* 0x040fe200000e0000 */
[C---:B------:R-:W-:Y:S01]  /*ff10*/  VIADD R14, R4.reuse, 0x180 ;  /* 0x00000180040e7836 */ /* 0x040fe20000000000 */
[----:B------:R-:W-:Y:S01]  /*ff20*/  IADD3 R10, R4, 0x80, RZ ;  /* 0x00000080040a7810 */ /* 0x000fe20007ffe0ff */
[----:B------:R-:W-:Y:S01]  /*ff30*/  UMOV UR32, UR36 ;  /* 0x0000002400207c82 */ /* 0x000fe20008000000 */
[----:B------:R-:W-:Y:S01]  /*ff40*/  R2UR UR22, R12 ;  /* 0x000000000c1672ca */ /* 0x000fe200000e0000 */
[----:B------:R-:W-:Y:S01]  /*ff50*/  UMOV UR33, UR37 ;  /* 0x0000002500217c82 */ /* 0x000fe20008000000 */
[----:B------:R-:W-:Y:S01]  /*ff60*/  R2UR UR14, R10 ;  /* 0x000000000a0e72ca */ /* 0x000fe200000e0000 */
[----:B------:R-:W-:Y:S01]  /*ff70*/  VIADD R10, R4, 0x200 ;  /* 0x00000200040a7836 */ /* 0x000fe20000000000 */
[----:B------:R-:W-:Y:S01]  /*ff80*/  R2UR UR54, R14 ;  /* 0x000000000e3672ca */ /* 0x000fe200000e0000 */
[----:B------:R-:W-:Y:S01]  /*ff90*/  UMOV UR28, UR36 ;  /* 0x00000024001c7c82 */ /* 0x000fe20008000000 */
[----:B------:R-:W-:Y:S01]  /*ffa0*/  R2UR UR35, R11 ;  /* 0x000000000b2372ca */ /* 0x000fe200000e0000 */
[----:B------:R-:W-:Y:S01]  /*ffb0*/  UMOV UR29, UR37 ;  /* 0x00000025001d7c82 */ /* 0x000fe20008000000 */
[----:B------:R-:W-:Y:S01]  /*ffc0*/  R2UR UR34, R10 ;  /* 0x000000000a2272ca */ /* 0x000fe200000e0000 */
[----:B------:R-:W-:Y:S01]  /*ffd0*/  HGMMA.64x16x16.F32 R112, gdesc[UR8], RZ, !UPT, gsb0 ;  /* 0x00200000087079f0 */ /* 0x000fe2000c0008ff */
[C---:B------:R-:W-:Y:S01]  /*ffe0*/  IADD3 R12, R4.reuse, 0x280, RZ ;  /* 0x00000280040c7810 */ /* 0x040fe20007ffe0ff */
[----:B------:R-:W-:Y:S01]  /*fff0*/  VIADD R14, R4, 0x300 ;  /* 0x00000300040e7836 */ /* 0x000fe20000000000 */
[----:B------:R-:W-:Y:S01]  /*10000*/  R2UR UR31, R13 ;  /* 0x000000000d1f72ca */ /* 0x000fe200000e0000 */
        /* <DEDUP_REMOVED lines=10> */
[C---:B------:R-:W-:Y:S01]  /*100b0*/  VIADD R12, R4.reuse, 0x400 ;  /* 0x00000400040c7836 */ /* 0x040fe20000000000 */
[----:B------:R-:W-:Y:S01]  /*100c0*/  R2UR UR19, R13 ;  /* 0x000000000d1372ca */ /* 0x000fe200000e0000 */
[----:B------:R-:W-:Y:S01]  /*100d0*/  UMOV UR16, UR36 ;  /* 0x0000002400107c82 */ /* 0x000fe20008000000 */
[----:B------:R-:W-:Y:S01]  /*100e0*/  UMOV UR17, UR37 ;  /* 0x0000002500117c82 */ /* 0x000fe20008000000 */
        /* <DEDUP_REMOVED lines=11> */
[----:B------:R-:W-:Y:S01]  /*101a0*/  VIADD R10, R4, 0x2 ;  /* 0x00000002040a7836 */ /* 0x000fe20000000000 */
[----:B------:R-:W-:Y:S01]  /*101b0*/  MOV R6, UR39 ;  /* 0x0000002700067c02 */ /* 0x000fe20008000f00 */
[----:B------:R-:W-:Y:S01]  /*101c0*/  IMAD.MOV.U32 R11, RZ, RZ, 0x40000040 ;  /* 0x40000040ff0b7424 */ /* 0x000fe200078e00ff */
[----:B------:R-:W-:Y:S01]  /*101d0*/  MOV R7, UR38 ;  /* 0x0000002600077c02 */ /* 0x000fe20008000f00 */
[----:B------:R-:W-:Y:S01]  /*101e0*/  UMOV UR37, 0x40000040 ;  /* 0x4000004000257882 */ /* 0x000fe20000000000 */
[----:B------:R-:W-:Y:S01]  /*101f0*/  R2UR UR38, R10 ;  /* 0x000000000a2672ca */ /* 0x000fe200000e0000 */
[C---:B------:R-:W-:Y:S01]  /*10200*/  VIADD R14, R4.reuse, 0x82 ;  /* 0x00000082040e7836 */ /* 0x040fe20000000000 */
[----:B------:R-:W-:Y:S01]  /*10210*/  R2UR UR39, R11 ;  /* 0x000000000b2772ca */ /* 0x000fe200000e0000 */
[----:B------:R-:W-:Y:S01]  /*10220*/  VIADD R12, R4, 0x102 ;  /* 0x00000102040c7836 */ /* 0x000fe20000000000 */
[----:B------:R-:W-:Y:S01]  /*10230*/  MOV R20, UR8 ;  /* 0x0000000800147c02 */ /* 0x000fe20008000f00 */
[----:B------:R-:W-:Y:S01]  /*10240*/  UIADD3 UR8, UR56, 0x2, URZ ;  /* 0x0000000238087890 */ /* 0x000fe2000fffe03f */
[----:B------:R-:W-:Y:S01]  /*10250*/  MOV R15, 0x40000040 ;  /* 0x40000040000f7802 */ /* 0x000fe20000000f00 */
[----:B------:R-:W-:Y:S01]  /*10260*/  IMAD.MOV.U32 R13, RZ, RZ, 0x40000040 ;  /* 0x40000040ff0d7424 */ /* 0x000fe200078e00ff */
[----:B------:R-:W-:Y:S01]  /*10270*/  R2UR UR10, R14 ;  /* 0x000000000e0a72ca */ /* 0x000fe200000e0000 */
[----:B------:R-:W-:Y:S01]  /*10280*/  VIADD R10, R4, 0x182 ;  /* 0x00000182040a7836 */ /* 0x000fe20000000000 */
[----:B------:R-:W-:Y:S01]  /*10290*/  R2UR UR11, R15 ;  /* 0x000000000f0b72ca */ /* 0x000fe200000e0000 */
[----:B------:R-:W-:Y:S01]  /*102a0*/  IMAD.MOV.U32 R15, RZ, RZ, 0x40000040 ;  /* 0x40000040ff0f7424 */ /* 0x000fe200078e00ff */
[----:B------:R-:W-:Y:S01]  /*102b0*/  UMOV UR36, UR8 ;  /* 0x0000000800247c82 */ /* 0x000fe20008000000 */
[----:B------:R-:W-:Y:S01]  /*102c0*/  R2UR UR50, R12 ;  /* 0x000000000c3272ca */ /* 0x000fe200000e0000 */
[----:B------:R-:W-:Y:S01]  /*102d0*/  VIADD R12, R4, 0x202 ;  /* 0x00000202040c7836 */ /* 0x000fe20000000000 */
[----:B------:R-:W-:Y:S01]  /*102e0*/  R2UR UR51, R13 ;  /* 0x000000000d3372ca */ /* 0x000fe200000e0000 */
[----:B------:R-:W-:Y:S01]  /*102f0*/  IMAD.MOV.U32 R13, RZ, RZ, 0x40000040 ;  /* 0x40000040ff0d7424 */ /* 0x000fe200078e00ff */
[----:B------:R-:W-:Y:S01]  /*10300*/  MOV R11, 0x40000040 ;  /* 0x40000040000b7802 */ /* 0x000fe20000000f00 */
[----:B------:R-:W-:-:S02]  /*10310*/  WARPGROUP.DEPBAR.LE gsb0, 0x0 ;  /* 0x00008000000079c5 */ /* 0x000fc40000010000 */
[----:B------:R-:W-:Y:S01]  /*10320*/  WARPGROUP.ARRIVE ;  /* 0x00000000000079c5 */ /* 0x000fe20000000000 */
[----:B------:R-:W-:Y:S01]  /*10330*/  IADD3 R14, R4, 0x4, RZ ;  /* 0x00000004040e7810 */ /* 0x000fe20007ffe0ff */
[----:B------:R1:W-:Y:S01]  /*10340*/  STL.64 [R1+0x20], R20 ;  /* 0x0000201401007387 */ /* 0x0003e20000100a00 */
[----:B0-----:R-:W-:Y:S01]  /*10350*/  VIADD R120, R120, 0xffffff80 ;  /* 0xffffff8078787836 */ /* 0x001fe20000000000 */
[----:B------:R-:W-:Y:S02]  /*10360*/  LOP3.LUT R80, R80, 0xffffff80, RZ, 0xc0, !PT ;  /* 0xffffff8050507812 */ /* 0x000fe400078ec0ff */
[----:B------:R-:W-:Y:S01]  /*10370*/  HGMMA.64x16x16.F32 R104, gdesc[UR12], RZ, !UPT, gsb0 ;  /* 0x002000000c6879f0 */ /* 0x000fe2000c0008ff */
[----:B------:R-:W-:Y:S01]  /*10380*/  R2UR UR14, R10 ;  /* 0x000000000a0e72ca */ /* 0x000fe200000e0000 */
[----:B------:R-:W-:Y:S01]  /*10390*/  VIADD R10, R4, 0x282 ;  /* 0x00000282040a7836 */ /* 0x000fe20000000000 */
[----:B------:R-:W-:Y:S02]  /*103a0*/  R2UR UR15, R11 ;  /* 0x000000000b0f72ca */ /* 0x000fe400000e0000 */
[----:B------:R-:W-:-:S02]  /*103b0*/  MOV R11, 0x40000040 ;  /* 0x40000040000b7802 */ /* 0x000fc40000000f00 */
[----:B------:R-:W-:Y:S01]  /*103c0*/  IADD3 R80, R120, -R80, RZ ;  /* 0x8000005078507210 */ /* 0x000fe20007ffe0ff */
[----:B-1----:R-:W-:Y:S02]  /*103d0*/  IMAD.U32 R20, RZ, RZ, UR36 ;  /* 0x00000024ff147e24 */ /* 0x002fe4000f8e00ff */
[----:B------:R-:W-:Y:S01]  /*103e0*/  IMAD.U32 R21, RZ, RZ, UR37 ;  /* 0x00000025ff157e24 */ /* 0x000fe2000f8e00ff */
[----:B------:R-:W-:-:S04]  /*103f0*/  SHF.R.S32.HI R5, RZ, 0x1f, R80 ;  /* 0x0000001fff057819 */ /* 0x000fc80000011450 */
[----:B------:R-:W-:Y:S01]  /*10400*/  STL.64 [R1+0x18], R20 ;  /* 0x0000181401007387 */ /* 0x000fe20000100a00 */
[----:B------:R-:W-:-:S04]  /*10410*/  LEA.HI R5, R5, R80, RZ, 0x2 ;  /* 0x0000005005057211 */ /* 0x000fc800078f10ff */
[----:B------:R-:W-:-:S05]  /*10420*/  LOP3.LUT R5, R5, 0x7ffffffc, RZ, 0xc0, !PT ;  /* 0x7ffffffc05057812 */ /* 0x000fca00078ec0ff */
[----:B------:R-:W-:Y:S01]  /*10430*/  IMAD.IADD R5, R80, 0x1, -R5 ;  /* 0x0000000150057824 */ /* 0x000fe200078e0a05 */
[----:B------:R-:W-:Y:S02]  /*10440*/  WARPGROUP.DEPBAR.LE gsb0, 0x0 ;  /* 0x00008000000079c5 */ /* 0x000fe40000010000 */
[----:B------:R-:W-:-:S06]  /*10450*/  WARPGROUP.ARRIVE ;  /* 0x00000000000079c5 */ /* 0x000fcc0000000000 */
[----:B------:R-:W-:Y:S01]  /*10460*/  HGMMA.64x16x16.F32 R96, gdesc[UR20], RZ, !UPT, gsb0 ;  /* 0x00200000146079f0 */ /* 0x000fe2000c0008ff */
[----:B------:R-:W-:Y:S01]  /*10470*/  R2UR UR22, R12 ;  /* 0x000000000c1672ca */ /* 0x000fe200000e0000 */
[----:B------:R-:W-:Y:S01]  /*10480*/  VIADD R12, R4, 0x302 ;  /* 0x00000302040c7836 */ /* 0x000fe20000000000 */
[----:B------:R-:W-:Y:S01]  /*10490*/  R2UR UR23, R13 ;  /* 0x000000000d1772ca */ /* 0x000fe200000e0000 */
[----:B------:R-:W-:Y:S01]  /*104a0*/  IMAD.MOV.U32 R13, RZ, RZ, 0x40000040 ;  /* 0x40000040ff0d7424 */ /* 0x000fe200078e00ff */
[----:B------:R-:W-:Y:S02]  /*104b0*/  WARPGROUP.DEPBAR.LE gsb0, 0x0 ;  /* 0x00008000000079c5 */ /* 0x000fe40000010000 */
[----:B------:R-:W-:-:S06]  /*104c0*/  WARPGROUP.ARRIVE ;  /* 0x00000000000079c5 */ /* 0x000fcc0000000000 */
[----:B------:R-:W-:Y:S01]  /*104d0*/  HGMMA.64x16x16.F32 R88, gdesc[UR52], RZ, !UPT, gsb0 ;  /* 0x00200000345879f0 */ /* 0x000fe2000c0008ff */
[----:B------:R-:W-:Y:S01]  /*104e0*/  R2UR UR54, R14 ;  /* 0x000000000e3672ca */ /* 0x000fe200000e0000 */
[----:B------:R-:W-:Y:S01]  /*104f0*/  UMOV UR53, 0x40000040 ;  /* 0x4000004000357882 */ /* 0x000fe20000000000 */
[----:B------:R-:W-:Y:S01]  /*10500*/  R2UR UR55, R15 ;  /* 0x000000000f3772ca */ /* 0x000fe200000e0000 */
[----:B------:R-:W-:Y:S02]  /*10510*/  WARPGROUP.DEPBAR.LE gsb0, 0x0 ;  /* 0x00008000000079c5 */ /* 0x000fe40000010000 */
[----:B------:R-:W-:-:S06]  /*10520*/  WARPGROUP.ARRIVE ;  /* 0x00000000000079c5 */ /* 0x000fcc0000000000 */
[----:B------:R-:W-:Y:S01]  /*10530*/  HGMMA.64x16x16.F32 R72, gdesc[UR32], RZ, !UPT, gsb0 ;  /* 0x00200000204879f0 */ /* 0x000fe2000c0008ff */
[----:B------:R-:W-:Y:S01]  /*10540*/  R2UR UR34, R10 ;  /* 0x000000000a2272ca */ /* 0x000fe200000e0000 */
[----:B------:R-:W-:Y:S01]  /*10550*/  VIADD R10, R4, 0x382 ;  /* 0x00000382040a7836 */ /* 0x000fe20000000000 */
[----:B------:R-:W-:Y:S02]  /*10560*/  R2UR UR35, R11 ;  /* 0x000000000b2372ca */ /* 0x000fe400000e0000 */
[----:B------:R-:W-:Y:S01]  /*10570*/  MOV R11, 0x40000040 ;  /* 0x40000040000b7802 */ /* 0x000fe20000000f00 */
        /* <DEDUP_REMOVED lines=26> */
[----:B------:R-:W-:Y:S01]  /*10720*/  HGMMA.64x16x16.F32 R48, gdesc[UR24], RZ, !UPT, gsb0 ;  /* 0x00200000183079f0 */ /* 0x000fe2000c0008ff */
[----:B------:R-:W-:Y:S01]  /*10730*/  R2UR UR26, R10 ;  /* 0x000000000a1a72ca */ /* 0x000fe200000e0000 */
[----:B------:R-:W-:Y:S01]  /*10740*/  UMOV UR24, UR44 ;  /* 0x0000002c00187c82 */ /* 0x000fe20008000000 */
[----:B------:R-:W-:Y:S01]  /*10750*/  R2UR UR27, R11 ;  /* 0x000000000b1b72ca */ /* 0x000fe200000e0000 */
[----:B------:R-:W-:Y:S01]  /*10760*/  UMOV UR25, UR45 ;  /* 0x0000002d00197c82 */ /* 0x000fe20008000000 */
[----:B------:R-:W-:Y:S02]  /*10770*/  VIADD R10, R4, 0x482 ;  /* 0x00000482040a7836 */ /* 0x000fe40000000000 */
[----:B------:R-:W-:Y:S01]  /*10780*/  IMAD.MOV.U32 R11, RZ, RZ, 0x40000040 ;  /* 0x40000040ff0b7424 */ /* 0x000fe200078e00ff */
[----:B------:R-:W-:Y:S02]  /*10790*/  WARPGROUP.DEPBAR.LE gsb0, 0x0 ;  /* 0x00008000000079c5 */ /* 0x000fe40000010000 */
[----:B------:R-:W-:-:S06]  /*107a0*/  WARPGROUP.ARRIVE ;  /* 0x00000000000079c5 */ /* 0x000fcc0000000000 */
[----:B------:R-:W-:Y:S01]  /*107b0*/  HGMMA.64x16x16.F32 R40, gdesc[UR16], RZ, !UPT, gsb0 ;  /* 0x00200000102879f0 */ /* 0x000fe2000c0008ff */
[----:B------:R-:W-:Y:S01]  /*107c0*/  R2UR UR18, R12 ;  /* 0x000000000c1272ca */ /* 0x000fe200000e0000 */
[----:B------:R-:W-:Y:S01]  /*107d0*/  UMOV UR16, UR44 ;  /* 0x0000002c00107c82 */ /* 0x000fe20008000000 */
[----:B------:R-:W-:Y:S01]  /*107e0*/  R2UR UR19, R13 ;  /* 0x000000000d1372ca */ /* 0x000fe200000e0000 */
[----:B------:R-:W-:Y:S01]  /*107f0*/  UMOV UR17, UR45 ;  /* 0x0000002d00117c82 */ /* 0x000fe20008000000 */
[----:B------:R-:W-:Y:S01]  /*10800*/  VIADD R12, R4, 0x502 ;  /* 0x00000502040c7836 */ /* 0x000fe20000000000 */
[----:B------:R-:W-:-:S04]  /*10810*/  MOV R13, 0x40000040 ;  /* 0x40000040000d7802 */ /* 0x000fc80000000f00 */
[----:B------:R-:W-:Y:S02]  /*10820*/  R2UR UR46, R12 ;  /* 0x000000000c2e72ca */ /* 0x000fe400000e0000 */
[----:B------:R-:W-:Y:S01]  /*10830*/  R2UR UR47, R13 ;  /* 0x000000000d2f72ca */ /* 0x000fe200000e0000 */
[----:B------:R-:W-:Y:S01]  /*10840*/  IMAD.U32 R13, RZ, RZ, UR53 ;  /* 0x00000035ff0d7e24 */ /* 0x000fe2000f8e00ff */
[----:B------:R-:W-:Y:S02]  /*10850*/  WARPGROUP.DEPBAR.LE gsb0, 0x0 ;  /* 0x00008000000079c5 */ /* 0x000fe40000010000 */
[----:B------:R-:W-:-:S06]  /*10860*/  WARPGROUP.ARRIVE ;  /* 0x00000000000079c5 */ /* 0x000fcc0000000000 */
[----:B------:R-:W-:Y:S01]  /*10870*/  HGMMA.64x16x16.F32 R32, gdesc[UR4], RZ, !UPT, gsb0 ;  /* 0x00200000042079f0 */ /* 0x000fe2000c0008ff */
[----:B------:R-:W-:-:S07]  /*10880*/  UIADD3 UR4, UR56, 0x4, URZ ;  /* 0x0000000438047890 */ /* 0x000fce000fffe03f */
[----:B------:R-:W-:Y:S02]  /*10890*/  UMOV UR52, UR4 ;  /* 0x0000000400347c82 */ /* 0x000fe40008000000 */
[----:B------:R-:W-:-:S05]  /*108a0*/  IMAD.U32 R12, RZ, RZ, UR52 ;  /* 0x00000034ff0c7e24 */ /* 0x000fca000f8e00ff */
[----:B------:R0:W-:Y:S01]  /*108b0*/  STL.64 [R1+0x10], R12 ;  /* 0x0000100c01007387 */ /* 0x0001e20000100a00 */
[----:B------:R-:W-:Y:S02]  /*108c0*/  WARPGROUP.DEPBAR.LE gsb0, 0x0 ;  /* 0x00008000000079c5 */ /* 0x000fe40000010000 */
[----:B------:R-:W-:-:S06]  /*108d0*/  WARPGROUP.ARRIVE ;  /* 0x00000000000079c5 */ /* 0x000fcc0000000000 */
[----:B------:R-:W-:Y:S01]  /*108e0*/  HGMMA.64x16x16.F32 R24, gdesc[UR40], RZ, !UPT, gsb0 ;  /* 0x00200000281879f0 */ /* 0x000fe2000c0008ff */
[----:B------:R-:W-:Y:S01]  /*108f0*/  R2UR UR42, R10 ;  /* 0x000000000a2a72ca */ /* 0x000fe200000e0000 */
[----:B------:R-:W-:Y:S01]  /*10900*/  UMOV UR40, UR44 ;  /* 0x0000002c00287c82 */ /* 0x000fe20008000000 */
[----:B------:R-:W-:Y:S01]  /*10910*/  R2UR UR43, R11 ;  /* 0x000000000b2b72ca */ /* 0x000fe200000e0000 */
[----:B------:R-:W-:Y:S01]  /*10920*/  UMOV UR41, UR45 ;  /* 0x0000002d00297c82 */ /* 0x000fe20008000000 */
[----:B------:R-:W-:Y:S02]  /*10930*/  IADD3 R10, R4, 0x504, RZ ;  /* 0x00000504040a7810 */ /* 0x000fe40007ffe0ff */
[----:B------:R-:W-:Y:S01]  /*10940*/  MOV R11, 0x40000040 ;  /* 0x40000040000b7802 */ /* 0x000fe20000000f00 */
[----:B------:R-:W-:Y:S02]  /*10950*/  WARPGROUP.DEPBAR.LE gsb0, 0x0 ;  /* 0x00008000000079c5 */ /* 0x000fe40000010000 */
[----:B------:R-:W-:-:S06]  /*10960*/  WARPGROUP.ARRIVE ;  /* 0x00000000000079c5 */ /* 0x000fcc0000000000 */
[----:B------:R-:W-:Y:S01]  /*10970*/  HGMMA.64x16x16.F32 R112, gdesc[UR36], R112, gsb0 ;  /* 0x00200000247079f0 */ /* 0x000fe20008000870 */
[----:B------:R-:W-:Y:S01]  /*10980*/  R2UR UR39, R6 ;  /* 0x00000000062772ca */ /* 0x000fe200000e0000 */
[----:B------:R-:W-:Y:S01]  /*10990*/  VIADD R6, R4, 0x84 ;  /* 0x0000008404067836 */ /* 0x000fe20000000000 */
[----:B------:R-:W-:Y:S02]  /*109a0*/  R2UR UR38, R7 ;  /* 0x00000000072672ca */ /* 0x000fe400000e0000 */
[----:B------:R-:W-:Y:S02]  /*109b0*/  MOV R7, 0x40000040 ;  /* 0x4000004000077802 */ /* 0x000fe40000000f00 */
[----:B------:R-:W-:Y:S01]  /*109c0*/  R2UR UR6, R6 ;  /* 0x00000000060672ca */ /* 0x000fe200000e0000 */
[----:B------:R-:W-:Y:S01]  /*109d0*/  VIADD R6, R4, 0x184 ;  /* 0x0000018404067836 */ /* 0x000fe20000000000 */
[----:B------:R-:W-:Y:S02]  /*109e0*/  R2UR UR7, R7 ;  /* 0x00000000070772ca */ /* 0x000fe400000e0000 */
[----:B------:R-:W-:Y:S01]  /*109f0*/  R2UR UR37, R8 ;  /* 0x00000000082572ca */ /* 0x000fe200000e0000 */
[----:B------:R-:W-:Y:S01]  /*10a00*/  VIADD R8, R4, 0x104 ;  /* 0x0000010404087836 */ /* 0x000fe20000000000 */
[----:B------:R-:W-:Y:S01]  /*10a10*/  R2UR UR36, R9 ;  /* 0x00000000092472ca */ /* 0x000fe200000e0000 */
[----:B------:R-:W-:Y:S01]  /*10a20*/  IMAD.MOV.U32 R9, RZ, RZ, 0x40000040 ;  /* 0x40000040ff097424 */ /* 0x000fe200078e00ff */
[----:B------:R-:W-:Y:S01]  /*10a30*/  MOV R7, 0x40000040 ;  /* 0x4000004000077802 */ /* 0x000fe20000000f00 */
[----:B------:R-:W-:-:S02]  /*10a40*/  WARPGROUP.DEPBAR.LE gsb0, 0x0 ;  /* 0x00008000000079c5 */ /* 0x000fc40000010000 */
[----:B------:R-:W-:-:S06]  /*10a50*/  WARPGROUP.ARRIVE ;  /* 0x00000000000079c5 */ /* 0x000fcc0000000000 */
[----:B------:R-:W-:Y:S01]  /*10a60*/  HGMMA.64x16x16.F32 R104, gdesc[UR8], R104, gsb0 ;  /* 0x00200000086879f0 */ /* 0x000fe20008000868 */
[----:B------:R-:W-:Y:S01]  /*10a70*/  R2UR UR10, R8 ;  /* 0x00000000080a72ca */ /* 0x000fe200000e0000 */
[----:B------:R-:W-:Y:S01]  /*10a80*/  VIADD R8, R4, 0x204 ;  /* 0x0000020404087836 */ /* 0x000fe20000000000 */
[----:B------:R-:W-:Y:S01]  /*10a90*/  R2UR UR11, R9 ;  /* 0x00000000090b72ca */ /* 0x000fe200000e0000 */
[----:B------:R-:W-:Y:S01]  /*10aa0*/  IMAD.MOV.U32 R9, RZ, RZ, 0x40000040 ;  /* 0x40000040ff097424 */ /* 0x000fe200078e00ff */
[----:B------:R-:W-:Y:S02]  /*10ab0*/  WARPGROUP.DEPBAR.LE gsb0, 0x0 ;  /* 0x00008000000079c5 */ /* 0x000fe40000010000 */
[----:B------:R-:W-:-:S06]  /*10ac0*/  WARPGROUP.ARRIVE ;  /* 0x00000000000079c5 */ /* 0x000fcc0000000000 */
[----:B------:R-:W-:Y:S01]  /*10ad0*/  HGMMA.64x16x16.F32 R96, gdesc[UR48], R96, gsb0 ;  /* 0x00200000306079f0 */ /* 0x000fe20008000860 */
[----:B------:R-:W-:Y:S02]  /*10ae0*/  UMOV UR49, 0x40000040 ;  /* 0x4000004000317882 */ /* 0x000fe40000000000 */
[----:B0-----:R-:W-:Y:S01]  /*10af0*/  MOV R13, UR49 ;  /* 0x00000031000d7c02 */ /* 0x001fe20008000f00 */
[----:B------:R-:W-:Y:S02]  /*10b00*/  WARPGROUP.DEPBAR.LE gsb0, 0x0 ;  /* 0x00008000000079c5 */ /* 0x000fe40000010000 */
        /* <DEDUP_REMOVED lines=15> */
[----:B------:R-:W-:Y:S03]  /*10c00*/  HGMMA.64x16x16.F32 R64, gdesc[UR32], R64, gsb0 ;  /* 0x00200000204079f0 */ /* 0x000fe60008000840 */
[----:B------:R-:W-:Y:S02]  /*10c10*/  WARPGROUP.DEPBAR.LE gsb0, 0x0 ;  /* 0x00008000000079c5 */ /* 0x000fe40000010000 */
[----:B------:R-:W-:-:S06]  /*10c20*/  WARPGROUP.ARRIVE ;  /* 0x00000000000079c5 */ /* 0x000fcc0000000000 */
[----:B------:R-:W-:Y:S01]  /*10c30*/  HGMMA.64x16x16.F32 R56, gdesc[UR28], R56, gsb0 ;  /* 0x002000001c3879f0 */ /* 0x000fe20008000838 */
[----:B------:R-:W-:Y:S02]  /*10c40*/  R2UR UR30, R6 ;  /* 0x00000000061e72ca */ /* 0x000fe400000e0000 */
[----:B------:R-:W-:Y:S01]  /*10c50*/  R2UR UR31, R7 ;  /* 0x00000000071f72ca */ /* 0x000fe200000e0000 */
[----:B------:R-:W-:Y:S01]  /*10c60*/  IMAD.MOV.U32 R7, RZ, RZ, 0x40000040 ;  /* 0x40000040ff077424 */ /* 0x000fe200078e00ff */
[----:B------:R-:W-:Y:S01]  /*10c70*/  IADD3 R6, R4, 0x304, RZ ;  /* 0x0000030404067810 */ /* 0x000fe20007ffe0ff */
[----:B------:R-:W-:Y:S02]  /*10c80*/  WARPGROUP.DEPBAR.LE gsb0, 0x0 ;  /* 0x00008000000079c5 */ /* 0x000fe40000010000 */
[----:B------:R-:W-:-:S06]  /*10c90*/  WARPGROUP.ARRIVE ;  /* 0x00000000000079c5 */ /* 0x000fcc0000000000 */
[----:B------:R-:W-:Y:S01]  /*10ca0*/  HGMMA.64x16x16.F32 R48, gdesc[UR24], R48, gsb0 ;  /* 0x00200000183079f0 */ /* 0x000fe20008000830 */
[----:B------:R-:W-:Y:S01]  /*10cb0*/  R2UR UR26, R8 ;  /* 0x00000000081a72ca */ /* 0x000fe200000e0000 */
[----:B------:R-:W-:Y:S01]  /*10cc0*/  VIADD R8, R4, 0x484 ;  /* 0x0000048404087836 */ /* 0x000fe20000000000 */
[----:B------:R-:W-:Y:S01]  /*10cd0*/  R2UR UR27, R9 ;  /* 0x00000000091b72ca */ /* 0x000fe200000e0000 */
[----:B------:R-:W-:-:S03]  /*10ce0*/  IMAD.MOV.U32 R9, RZ, RZ, 0x40000040 ;  /* 0x40000040ff097424 */ /* 0x000fc600078e00ff */
[----:B------:R-:W-:Y:S01]  /*10cf0*/  R2UR UR34, R8 ;  /* 0x00000000082272ca */ /* 0x000fe200000e0000 */
[----:B------:R-:W-:Y:S01]  /*10d00*/  VIADD R8, R4, 0x106 ;  /* 0x0000010604087836 */ /* 0x000fe20000000000 */
[----:B------:R-:W-:Y:S01]  /*10d10*/  R2UR UR35, R9 ;  /* 0x00000000092372ca */ /* 0x000fe200000e0000 */
[----:B------:R-:W-:Y:S01]  /*10d20*/  IMAD.MOV.U32 R9, RZ, RZ, 0x40000040 ;  /* 0x40000040ff097424 */ /* 0x000fe200078e00ff */
        /* <DEDUP_REMOVED lines=28> */
[----:B------:R-:W-:Y:S01]  /*10ef0*/  R2UR UR42, R10 ;  /* 0x000000000a2a72ca */ /* 0x000fe200000e0000 */
[----:B------:R-:W-:Y:S01]  /*10f00*/  VIADD R10, R4, 0x406 ;  /* 0x00000406040a7836 */ /* 0x000fe20000000000 */
[----:B------:R-:W-:-:S02]  /*10f10*/  R2UR UR43, R11 ;  /* 0x000000000b2b72ca */ /* 0x000fc400000e0000 */
[----:B------:R-:W-:Y:S01]  /*10f20*/  MOV R11, 0x40000040 ;  /* 0x40000040000b7802 */ /* 0x000fe20000000f00 */
[----:B------:R-:W-:Y:S02]  /*10f30*/  WARPGROUP.DEPBAR.LE gsb0, 0x0 ;  /* 0x00008000000079c5 */ /* 0x000fe40000010000 */
[----:B------:R-:W-:-:S06]  /*10f40*/  WARPGROUP.ARRIVE ;  /* 0x00000000000079c5 */ /* 0x000fcc0000000000 */
[----:B------:R-:W-:Y:S01]  /*10f50*/  HGMMA.64x16x16.F32 R24, gdesc[UR44], R24, gsb0 ;  /* 0x002000002c1879f0 */ /* 0x000fe20008000818 */
[----:B------:R-:W-:Y:S01]  /*10f60*/  R2UR UR46, R6 ;  /* 0x00000000062e72ca */ /* 0x000fe200000e0000 */
[----:B------:R-:W-:Y:S01]  /*10f70*/  UMOV UR44, UR40 ;  /* 0x00000028002c7c82 */ /* 0x000fe20008000000 */
[----:B------:R-:W-:Y:S01]  /*10f80*/  R2UR UR47, R7 ;  /* 0x00000000072f72ca */ /* 0x000fe200000e0000 */
[----:B------:R-:W-:Y:S01]  /*10f90*/  UMOV UR45, UR41 ;  /* 0x00000029002d7c82 */ /* 0x000fe20008000000 */
[----:B------:R-:W-:Y:S02]  /*10fa0*/  VIADD R6, R4, 0x6 ;  /* 0x0000000604067836 */ /* 0x000fe40000000000 */
[----:B------:R-:W-:-:S03]  /*10fb0*/  IMAD.MOV.U32 R7, RZ, RZ, 0x40000040 ;  /* 0x40000040ff077424 */ /* 0x000fc600078e00ff */
[----:B------:R-:W-:Y:S01]  /*10fc0*/  R2UR UR50, R6 ;  /* 0x00000000063272ca */ /* 0x000fe200000e0000 */
[----:B------:R-:W-:Y:S01]  /*10fd0*/  VIADD R6, R4, 0x86 ;  /* 0x0000008604067836 */ /* 0x000fe20000000000 */
[----:B------:R-:W-:Y:S02]  /*10fe0*/  R2UR UR51, R7 ;  /* 0x00000000073372ca */ /* 0x000fe400000e0000 */
[----:B------:R-:W-:Y:S01]  /*10ff0*/  MOV R7, 0x40000040 ;  /* 0x4000004000077802 */ /* 0x000fe20000000f00 */
[----:B------:R-:W-:Y:S02]  /*11000*/  WARPGROUP.DEPBAR.LE gsb0, 0x0 ;  /* 0x00008000000079c5 */ /* 0x000fe40000010000 */
[----:B------:R-:W-:-:S06]  /*11010*/  WARPGROUP.ARRIVE ;  /* 0x00000000000079c5 */ /* 0x000fcc0000000000 */
[----:B------:R-:W-:Y:S03]  /*11020*/  HGMMA.64x16x16.F32 R112, gdesc[UR52], R112, gsb0 ;  /* 0x00200000347079f0 */ /* 0x000fe60008000870 */
[----:B------:R-:W-:Y:S02]  /*11030*/  WARPGROUP.DEPBAR.LE gsb0, 0x0 ;  /* 0x00008000000079c5 */ /* 0x000fe40000010000 */
[----:B------:R-:W-:-:S06]  /*11040*/  WARPGROUP.ARRIVE ;  /* 0x00000000000079c5 */ /* 0x000fcc0000000000 */
[----:B------:R-:W-:Y:S01]  /*11050*/  HGMMA.64x16x16.F32 R104, gdesc[UR4], R104, gsb0 ;  /* 0x00200000046879f0 */ /* 0x000fe20008000868 */
[----:B------:R-:W-:Y:S01]  /*11060*/  UIADD3 UR4, UR56, 0x6, URZ ;  /* 0x0000000638047890 */ /* 0x000fe2000fffe03f */
[----:B------:R-:W-:Y:S01]  /*11070*/  R2UR UR6, R6 ;  /* 0x00000000060672ca */ /* 0x000fe200000e0000 */
[----:B------:R-:W-:Y:S01]  /*11080*/  VIADD R6, R4, 0x186 ;  /* 0x0000018604067836 */ /* 0x000fe20000000000 */
[----:B------:R-:W-:Y:S01]  /*11090*/  R2UR UR7, R7 ;  /* 0x00000000070772ca */ /* 0x000fe200000e0000 */
[----:B------:R-:W-:-:S03]  /*110a0*/  IMAD.MOV.U32 R7, RZ, RZ, 0x40000040 ;  /* 0x40000040ff077424 */ /* 0x000fc600078e00ff */
[----:B------:R-:W-:Y:S02]  /*110b0*/  UMOV UR48, UR4 ;  /* 0x0000000400307c82 */ /* 0x000fe40008000000 */
[----:B------:R-:W-:-:S05]  /*110c0*/  IMAD.U32 R12, RZ, RZ, UR48 ;  /* 0x00000030ff0c7e24 */ /* 0x000fca000f8e00ff */
[----:B------:R0:W-:Y:S01]  /*110d0*/  STL.64 [R1+0x8], R12 ;  /* 0x0000080c01007387 */ /* 0x0001e20000100a00 */
        /* <DEDUP_REMOVED lines=63> */
[----:B------:R-:W-:Y:S01]  /*114d0*/  R2UR UR47, R9 ;  /* 0x00000000092f72ca */ /* 0x000fe200000e0000 */
[----:B------:R-:W-:Y:S01]  /*114e0*/  IMAD.MOV.U32 R9, RZ, RZ, 0x40000040 ;  /* 0x40000040ff097424 */ /* 0x000fe200078e00ff */
[----:B------:R-:W-:-:S02]  /*114f0*/  WARPGROUP.DEPBAR.LE gsb0, 0x0 ;  /* 0x00008000000079c5 */ /* 0x000fc40000010000 */
[----:B------:R-:W-:-:S06]  /*11500*/  WARPGROUP.ARRIVE ;  /* 0x00000000000079c5 */ /* 0x000fcc0000000000 */
[----:B------:R-:W-:Y:S01]  /*11510*/  HGMMA.64x16x16.F32 R32, gdesc[UR32], R32, gsb0 ;  /* 0x00200000202079f0 */ /* 0x000fe20008000820 */
[----:B------:R-:W-:Y:S01]  /*11520*/  UMOV UR32, UR44 ;  /* 0x0000002c00207c82 */ /* 0x000fe20008000000 */
[----:B------:R-:W-:Y:S01]  /*11530*/  UMOV UR33, UR45 ;  /* 0x0000002d00217c82 */ /* 0x000fe20008000000 */
        /* <DEDUP_REMOVED lines=19> */
[----:B------:R-:W-:Y:S01]  /*11670*/  R2UR UR6, R6 ;  /* 0x00000000060672ca */ /* 0x000fe200000e0000 */
[----:B------:R-:W-:Y:S01]  /*11680*/  UMOV UR4, UR44 ;  /* 0x0000002c00047c82 */ /* 0x000fe20008000000 */
[----:B------:R-:W-:Y:S01]  /*11690*/  R2UR UR7, R7 ;  /* 0x00000000070772ca */ /* 0x000fe200000e0000 */
[----:B------:R-:W-:Y:S01]  /*116a0*/  UMOV UR5, UR45 ;  /* 0x0000002d00057c82 */ /* 0x000fe20008000000 */
[----:B------:R-:W-:Y:S01]  /*116b0*/  UMOV UR45, 0x40000040 ;  /* 0x40000040002d7882 */ /* 0x000fe20000000000 */
[----:B------:R-:W-:Y:S01]  /*116c0*/  VIADD R6, R4, 0x600 ;  /* 0x0000060004067836 */ /* 0x000fe20000000000 */
[----:B------:R-:W-:Y:S01]  /*116d0*/  MOV R7, 0x40000040 ;  /* 0x4000004000077802 */ /* 0x000fe20000000f00 */
[----:B------:R-:W-:Y:S01]  /*116e0*/  IMAD.U32 R237, RZ, RZ, UR45 ;  /* 0x0000002dffed7e24 */ /* 0x000fe2000f8e00ff */
        /* <DEDUP_REMOVED lines=10> */
[----:B------:R-:W-:Y:S01]  /*11790*/  UIADD3 UR8, UR56, 0x400, URZ ;  /* 0x0000040038087890 */ /* 0x000fe2000fffe03f */
[----:B------:R-:W-:Y:S01]  /*117a0*/  R2UR UR10, R6 ;  /* 0x00000000060a72ca */ /* 0x000fe200000e0000 */
[----:B------:R-:W-:Y:S01]  /*117b0*/  VIADD R6, R4, 0x700 ;  /* 0x0000070004067836 */ /* 0x000fe20000000000 */
[----:B------:R-:W-:Y:S02]  /*117c0*/  R2UR UR11, R7 ;  /* 0x00000000070b72ca */ /* 0x000fe400000e0000 */
[----:B------:R-:W-:Y:S02]  /*117d0*/  MOV R7, 0x40000040 ;  /* 0x4000004000077802 */ /* 0x000fe40000000f00 */
[----:B------:R-:W-:Y:S02]  /*117e0*/  UMOV UR44, UR8 ;  /* 0x00000008002c7c82 */ /* 0x000fe40008000000 */
[----:B------:R-:W-:Y:S01]  /*117f0*/  IMAD.U32 R236, RZ, RZ, UR44 ;  /* 0x0000002cffec7e24 */ /* 0x000fe2000f8e00ff */
        /* <DEDUP_REMOVED lines=12> */
[----:B------:R-:W-:Y:S02]  /*118c0*/  R2UR UR23, R9 ;  /* 0x00000000091772ca */ /* 0x000fe400000e0000 */
[----:B------:R-:W-:Y:S01]  /*118d0*/  MOV R9, 0x40000040 ;  /* 0x4000004000097802 */ /* 0x000fe20000000f00 */
        /* <DEDUP_REMOVED lines=34> */
[----:B------:R-:W-:Y:S01]  /*11b00*/  VIADD R6, R4, 0x980 ;  /* 0x0000098004067836 */ /* 0x000fe20000000000 */
[----:B------:R-:W-:-:S04]  /*11b10*/  MOV R7, 0x40000040 ;  /* 0x4000004000077802 */ /* 0x000fc80000000f00 */
[----:B------:R-:W-:Y:S01]  /*11b20*/  R2UR UR30, R6 ;  /* 0x00000000061e72ca */ /* 0x000fe200000e0000 */
[----:B------:R-:W-:Y:S01]  /*11b30*/  VIADD R6, R4, 0xa80 ;  /* 0x00000a8004067836 */ /* 0x000fe20000000000 */
[----:B------:R-:W-:Y:S02]  /*11b40*/  R2UR UR31, R7 ;  /* 0x00000000071f72ca */ /* 0x000fe400000e0000 */
        /* <DEDUP_REMOVED lines=34> */
[----:B------:R-:W-:Y:S02]  /*11d70*/  VIADD R6, R4, 0x602 ;  /* 0x0000060204067836 */ /* 0x000fe40000000000 */
[----:B------:R-:W-:Y:S02]  /*11d80*/  IMAD.MOV.U32 R7, RZ, RZ, 0x40000040 ;  /* 0x40000040ff077424 */ /* 0x000fe400078e00ff */
[----:B------:R-:W-:Y:S01]  /*11d90*/  IMAD.U32 R235, RZ, RZ, UR41 ;  /* 0x00000029ffeb7e24 */ /* 0x000fe2000f8e00ff */
[----:B------:R-:W-:-:S02]  /*11da0*/  WARPGROUP.DEPBAR.LE gsb0, 0x0 ;  /* 0x00008000000079c5 */ /* 0x000fc40000010000 */
[----:B------:R-:W-:-:S06]  /*11db0*/  WARPGROUP.ARRIVE ;  /* 0x00000000000079c5 */ /* 0x000fcc0000000000 */
[----:B------:R-:W-:Y:S01]  /*11dc0*/  HGMMA.64x16x16.F32 R88, gdesc[UR16], R88, gsb0 ;  /* 0x00200000105879f0 */ /* 0x000fe20008000858 */
[----:B------:R-:W-:Y:S02]  /*11dd0*/  UMOV UR17, UR41 ;  /* 0x0000002900117c82 */ /* 0x000fe40008000000 */
[----:B------:R-:W-:Y:S02]  /*11de0*/  WARPGROUP.DEPBAR.LE gsb0, 0x0 ;  /* 0x00008000000079c5 */ /* 0x000fe40000010000 */
        /* <DEDUP_REMOVED lines=10> */
[----:B------:R-:W-:Y:S01]  /*11e90*/  UIADD3 UR4, UR56, 0x402, URZ ;  /* 0x0000040238047890 */ /* 0x000fe2000fffe03f */
[----:B------:R-:W-:Y:S01]  /*11ea0*/  R2UR UR6, R6 ;  /* 0x00000000060672ca */ /* 0x000fe200000e0000 */
[----:B------:R-:W-:Y:S01]  /*11eb0*/  UMOV UR5, UR41 ;  /* 0x0000002900057c82 */ /* 0x000fe20008000000 */
[----:B------:R-:W-:Y:S01]  /*11ec0*/  R2UR UR7, R7 ;  /* 0x00000000070772ca */ /* 0x000fe200000e0000 */
[----:B------:R-:W-:Y:S01]  /*11ed0*/  IMAD.MOV.U32 R7, RZ, RZ, 0x40000040 ;  /* 0x40000040ff077424 */ /* 0x000fe200078e00ff */
[----:B------:R-:W-:Y:S02]  /*11ee0*/  IADD3 R6, R4, 0x682, RZ ;  /* 0x0000068204067810 */ /* 0x000fe40007ffe0ff */
[----:B------:R-:W-:Y:S02]  /*11ef0*/  UMOV UR40, UR4 ;  /* 0x0000000400287c82 */ /* 0x000fe40008000000 */
[----:B------:R-:W-:Y:S01]  /*11f00*/  UMOV UR4, UR40 ;  /* 0x0000002800047c82 */ /* 0x000fe20008000000 */
[----:B------:R-:W-:Y:S01]  /*11f10*/  R2UR UR18, R6 ;  /* 0x00000000061272ca */ /* 0x000fe200000e0000 */
[----:B------:R-:W-:Y:S01]  /*11f20*/  UMOV UR16, UR40 ;  /* 0x0000002800107c82 */ /* 0x000fe20008000000 */
[----:B------:R-:W-:Y:S01]  /*11f30*/  R2UR UR19, R7 ;  /* 0x00000000071372ca */ /* 0x000fe200000e0000 */
[----:B------:R-:W-:Y:S01]  /*11f40*/  IMAD.MOV.U32 R7, RZ, RZ, 0x40000040 ;  /* 0x40000040ff077424 */ /* 0x000fe200078e00ff */
[----:B------:R-:W-:Y:S01]  /*11f50*/  IADD3 R6, R4, 0x782, RZ ;  /* 0x0000078204067810 */ /* 0x000fe20007ffe0ff */
[----:B------:R-:W-:Y:S01]  /*11f60*/  UMOV UR20, UR40 ;  /* 0x0000002800147c82 */ /* 0x000fe20008000000 */
[----:B------:R-:W-:Y:S01]  /*11f70*/  UMOV UR32, UR40 ;  /* 0x0000002800207c82 */ /* 0x000fe20008000000 */
[----:B------:R-:W-:Y:S01]  /*11f80*/  IMAD.U32 R234, RZ, RZ, UR40 ;  /* 0x00000028ffea7e24 */ /* 0x000fe2000f8e00ff */
        /* <DEDUP_REMOVED lines=17> */
[----:B------:R-:W-:Y:S02]  /*120a0*/  MOV R7, 0x40000040 ;  /* 0x4000004000077802 */ /* 0x000fe40000000f00 */
[----:B------:R-:W-:Y:S01]  /*120b0*/  R2UR UR34, R6 ;  /* 0x00000000062272ca */ /* 0x000fe200000e0000 */
[----:B------:R-:W-:Y:S01]  /*120c0*/  VIADD R6, R4, 0xa82 ;  /* 0x00000a8204067836 */ /* 0x000fe20000000000 */
[----:B------:R-:W-:Y:S02]  /*120d0*/  R2UR UR35, R7 ;  /* 0x00000000072372ca */ /* 0x000fe400000e0000 */
[----:B------:R-:W-:Y:S01]  /*120e0*/  MOV R7, 0x40000040 ;  /* 0x4000004000077802 */ /* 0x000fe20000000f00 */
[----:B------:R-:W-:-:S02]  /*120f0*/  WARPGROUP.DEPBAR.LE gsb0, 0x0 ;  /* 0x00008000000079c5 */ /* 0x000fc40000010000 */
        /* <DEDUP_REMOVED lines=19> */
[----:B------:R-:W-:Y:S01]  /*12230*/  IMAD.MOV.U32 R11, RZ, RZ, 0x40000040 ;  /* 0x40000040ff0b7424 */ /* 0x000fe200078e00ff */
[----:B------:R-:W-:Y:S01]  /*12240*/  IADD3 R10, R4, 0x884, RZ ;  /* 0x00000884040a7810 */ /* 0x000fe20007ffe0ff */
        /* <DEDUP_REMOVED lines=126> */
[----:B------:R-:W-:Y:S01]  /*12a30*/  UIADD3 UR20, UR56, 0x406, URZ ;  /* 0x0000040638147890 */ /* 0x000fe2000fffe03f */
[----:B------:R-:W-:Y:S01]  /*12a40*/  R2UR UR23, R9 ;  /* 0x00000000091772ca */ /* 0x000fe200000e0000 */
[----:B------:R-:W-:Y:S01]  /*12a50*/  UMOV UR21, 0x40000040 ;  /* 0x4000004000157882 */ /* 0x000fe20000000000 */
[----:B------:R-:W-:Y:S02]  /*12a60*/  WARPGROUP.DEPBAR.LE gsb0, 0x0 ;  /* 0x00008000000079c5 */ /* 0x000fe40000010000 */
[----:B------:R-:W-:-:S06]  /*12a70*/  WARPGROUP.ARRIVE ;  /* 0x00000000000079c5 */ /* 0x000fcc0000000000 */
[----:B------:R-:W-:Y:S03]  /*12a80*/  HGMMA.64x16x16.F32 R56, gdesc[UR24], R56, gsb0 ;  /* 0x00200000183879f0 */ /* 0x000fe60008000838 */
[----:B------:R-:W-:Y:S02]  /*12a90*/  WARPGROUP.DEPBAR.LE gsb0, 0x0 ;  /* 0x00008000000079c5 */ /* 0x000fe40000010000 */
[----:B------:R-:W-:-:S06]  /*12aa0*/  WARPGROUP.ARRIVE ;  /* 0x00000000000079c5 */ /* 0x000fcc0000000000 */
[----:B------:R-:W-:Y:S01]  /*12ab0*/  HGMMA.64x16x16.F32 R48, gdesc[UR4], R48, gsb0 ;  /* 0x00200000043079f0 */ /* 0x000fe20008000830 */
[----:B------:R-:W-:Y:S01]  /*12ac0*/  ULDC UR6, c[0x0][0x9d8] ;  /* 0x0002760000067ab9 */ /* 0x000fe20000000800 */
[----:B------:R-:W-:Y:S01]  /*12ad0*/  ULDC UR7, c[0x0][0x988] ;  /* 0x0002620000077ab9 */ /* 0x000fe20000000800 */
[----:B------:R-:W-:Y:S02]  /*12ae0*/  WARPGROUP.DEPBAR.LE gsb0, 0x0 ;  /* 0x00008000000079c5 */ /* 0x000fe40000010000 */
[----:B------:R-:W-:-:S06]  /*12af0*/  WARPGROUP.ARRIVE ;  /* 0x00000000000079c5 */ /* 0x000fcc0000000000 */
[----:B------:R-:W-:Y:S01]  /*12b00*/  HGMMA.64x16x16.F32 R40, gdesc[UR8], R40, gsb0 ;  /* 0x00200000082879f0 */ /* 0x000fe20008000828 */
[----:B------:R-:W-:Y:S01]  /*12b10*/  UMOV UR8, UR20 ;  /* 0x0000001400087c82 */ /* 0x000fe20008000000 */
[----:B------:R-:W-:Y:S01]  /*12b20*/  UMOV UR9, UR21 ;  /* 0x0000001500097c82 */ /* 0x000fe20008000000 */
        /* <DEDUP_REMOVED lines=14> */
[----:B------:R-:W-:Y:S01]  /*12c10*/  WARPGROUP.ARRIVE ;  /* 0x00000000000079c5 */ /* 0x000fe20000000000 */
[----:B------:R-:W-:Y:S01]  /*12c20*/  FMUL.FTZ R84, R112, UR6 ;  /* 0x0000000670547c20 */ /* 0x000fe20008410000 */
[----:B0-----:R-:W-:Y:S01]  /*12c30*/  FMUL.FTZ R13, R113, UR6 ;  /* 0x00000006710d7c20 */ /* 0x001fe20008410000 */
[----:B------:R-:W-:Y:S01]  /*12c40*/  FMUL.FTZ R12, R117, UR6 ;  /* 0x00000006750c7c20 */ /* 0x000fe20008410000 */
[----:B------:R-:W-:Y:S01]  /*12c50*/  FMUL.FTZ R112, R119, UR6 ;  /* 0x0000000677707c20 */ /* 0x000fe20008410000 */
[----:B------:R-:W-:-:S04]  /*12c60*/  FMUL.FTZ R83, R116, UR6 ;  /* 0x0000000674537c20 */ /* 0x000fc80008410000 */
[----:B------:R-:W-:Y:S01]  /*12c70*/  HGMMA.64x16x16.F32 R104, gdesc[UR20], R104, gsb0 ;  /* 0x00200000146879f0 */ /* 0x000fe20008000868 */
[----:B------:R-:W-:Y:S01]  /*12c80*/  R2UR UR22, R6 ;  /* 0x00000000061672ca */ /* 0x000fe200000e0000 */
[----:B------:R-:W0:Y:S01]  /*12c90*/  MUFU.TANH R13, R13 ;  /* 0x0000000d000d7308 */ /* 0x000e220000002400 */
[----:B------:R-:W-:Y:S01]  /*12ca0*/  R2UR UR23, R7 ;  /* 0x00000000071772ca */ /* 0x000fe200000e0000 */
[----:B------:R-:W-:Y:S01]  /*12cb0*/  IMAD.MOV.U32 R7, RZ, RZ, 0x40000040 ;  /* 0x40000040ff077424 */ /* 0x000fe200078e00ff */
[----:B------:R-:W-:Y:S01]  /*12cc0*/  IADD3 R6, R4, 0x706, RZ ;  /* 0x0000070604067810 */ /* 0x000fe20007ffe0ff */
[----:B------:R-:W-:Y:S01]  /*12cd0*/  FMUL.FTZ R114, R114, UR6 ;  /* 0x0000000672727c20 */ /* 0x000fe20008410000 */
[----:B------:R-:W-:Y:S01]  /*12ce0*/  FMUL.FTZ R113, R115, UR6 ;  /* 0x0000000673717c20 */ /* 0x000fe20008410000 */
[----:B------:R-:W-:Y:S02]  /*12cf0*/  FMUL.FTZ R116, R118, UR6 ;  /* 0x0000000676747c20 */ /* 0x000fe40008410000 */
[----:B------:R-:W-:Y:S08]  /*12d00*/  MUFU.TANH R12, R12 ;  /* 0x0000000c000c7308 */ /* 0x000ff00000002400 */
[----:B------:R-:W1:Y:S08]  /*12d10*/  MUFU.TANH R112, R112 ;  /* 0x0000007000707308 */ /* 0x000e700000002400 */
[----:B------:R-:W2:Y:S08]  /*12d20*/  MUFU.TANH R84, R84 ;  /* 0x0000005400547308 */ /* 0x000eb00000002400 */
        /* <DEDUP_REMOVED lines=11> */
[----:B------:R-:W-:Y:S01]  /*12de0*/  R2UR UR22, R6 ;  /* 0x00000000061672ca */ /* 0x000fe200000e0000 */
[----:B------:R-:W-:Y:S01]  /*12df0*/  VIADD R6, R4, 0x786 ;  /* 0x0000078604067836 */ /* 0x000fe20000000000 */
[----:B------:R-:W-:Y:S01]  /*12e00*/  R2UR UR23, R7 ;  /* 0x00000000071772ca */ /* 0x000fe200000e0000 */
[----:B------:R-:W-:Y:S01]  /*12e10*/  FMUL.FTZ R115, R106, UR6 ;  /* 0x000000066a737c20 */ /* 0x000fe20008410000 */
[----:B------:R-:W-:Y:S01]  /*12e20*/  MOV R7, 0x40000040 ;  /* 0x4000004000077802 */ /* 0x000fe20000000f00 */
[----:B------:R-:W-:Y:S01]  /*12e30*/  FMUL.FTZ R104, R111, UR6 ;  /* 0x000000066f687c20 */ /* 0x000fe20008410000 */
[----:B------:R-:W3:Y:S01]  /*12e40*/  MUFU.TANH R10, R10 ;  /* 0x0000000a000a7308 */ /* 0x000ee20000002400 */
[----:B------:R-:W-:Y:S01]  /*12e50*/  FMUL.FTZ R105, R107, UR6 ;  /* 0x000000066b697c20 */ /* 0x000fe20008410000 */
[----:B------:R-:W-:-:S06]  /*12e60*/  FMUL.FTZ R106, R110, UR6 ;  /* 0x000000066e6a7c20 */ /* 0x000fcc0008410000 */
[----:B------:R-:W4:Y:S08]  /*12e70*/  MUFU.TANH R14, R14 ;  /* 0x0000000e000e7308 */ /* 0x000f300000002400 */
[----:B------:R-:W4:Y:S08]  /*12e80*/  MUFU.TANH R11, R11 ;  /* 0x0000000b000b7308 */ /* 0x000f300000002400 */
[----:B------:R-:W4:Y:S08]  /*12e90*/  MUFU.TANH R81, R81 ;  /* 0x0000005100517308 */ /* 0x000f300000002400 */
[----:B------:R-:W4:Y:S08]  /*12ea0*/  MUFU.TANH R115, R115 ;  /* 0x0000007300737308 */ /* 0x000f300000002400 */
[----:B------:R-:W4:Y:S01]  /*12eb0*/  MUFU.TANH R105, R105 ;  /* 0x0000006900697308 */ /* 0x000f220000002400 */
        /* <DEDUP_REMOVED lines=8> */
[----:B------:R-:W-:Y:S01]  /*12f40*/  R2UR UR22, R6 ;  /* 0x00000000061672ca */ /* 0x000fe200000e0000 */
[----:B------:R-:W-:Y:S01]  /*12f50*/  VIADD R6, R4, 0x806 ;  /* 0x0000080604067836 */ /* 0x000fe20000000000 */
[----:B------:R-:W-:Y:S01]  /*12f60*/  R2UR UR23, R7 ;  /* 0x00000000071772ca */ /* 0x000fe200000e0000 */
[----:B------:R-:W-:-:S02]  /*12f70*/  IMAD.MOV.U32 R7, RZ, RZ, 0x40000040 ;  /* 0x40000040ff077424 */ /* 0x000fc400078e00ff */
[----:B------:R-:W-:Y:S01]  /*12f80*/  FMUL.FTZ R96, R103, UR6 ;  /* 0x0000000667607c20 */ /* 0x000fe20008410000 */
[----:B------:R-:W4:Y:S01]  /*12f90*/  MUFU.TANH R15, R15 ;  /* 0x0000000f000f7308 */ /* 0x000f220000002400 */
        /* <DEDUP_REMOVED lines=16> */
[----:B------:R-:W-:Y:S01]  /*130a0*/  FMUL.FTZ R85, R93, UR6 ;  /* 0x000000065d557c20 */ /* 0x000fe20008410000 */
[----:B------:R-:W-:Y:S01]  /*130b0*/  R2UR UR23, R7 ;  /* 0x00000000071772ca */ /* 0x000fe200000e0000 */
[----:B------:R-:W-:Y:S01]  /*130c0*/  IMAD.MOV.U32 R7, RZ, RZ, 0x40000040 ;  /* 0x40000040ff077424 */ /* 0x000fe200078e00ff */
[----:B------:R-:W-:Y:S01]  /*130d0*/  IADD3 R6, R4, 0x886, RZ ;  /* 0x0000088604067810 */ /* 0x000fe20007ffe0ff */
[----:B------:R-:W-:Y:S01]  /*130e0*/  FMUL.FTZ R93, R94, UR6 ;  /* 0x000000065e5d7c20 */ /* 0x000fe20008410000 */
[----:B------:R-:W4:Y:S01]  /*130f0*/  MUFU.TANH R3, R3 ;  /* 0x0000000300037308 */ /* 0x000f220000002400 */
[----:B------:R-:W-:-:S07]  /*13100*/  FMUL.FTZ R90, R90, UR6 ;  /* 0x000000065a5a7c20 */ /* 0x000fce0008410000 */
        /* <DEDUP_REMOVED lines=16> */
[----:B------:R-:W-:Y:S01]  /*13210*/  FMUL.FTZ R94, R74, UR6 ;  /* 0x000000064a5e7c20 */ /* 0x000fe20008410000 */
[----:B------:R-:W-:Y:S01]  /*13220*/  MOV R7, 0x40000040 ;  /* 0x4000004000077802 */ /* 0x000fe20000000f00 */
[----:B------:R-:W-:Y:S01]  /*13230*/  FMUL.FTZ R74, R76, UR6 ;  /* 0x000000064c4a7c20 */ /* 0x000fe20008410000 */
[----:B------:R-:W-:Y:S01]  /*13240*/  R2UR UR10, R6 ;  /* 0x00000000060a72ca */ /* 0x000fe200000e0000 */
[----:B------:R-:W-:Y:S01]  /*13250*/  VIADD R6, R4, 0x986 ;  /* 0x0000098604067836 */ /* 0x000fe20000000000 */
[----:B------:R-:W-:Y:S01]  /*13260*/  R2UR UR11, R7 ;  /* 0x00000000070b72ca */ /* 0x000fe200000e0000 */
[----:B------:R-:W-:-:S02]  /*13270*/  IMAD.MOV.U32 R7, RZ, RZ, 0x40000040 ;  /* 0x40000040ff077424 */ /* 0x000fc400078e00ff */
[----:B------:R-:W-:Y:S01]  /*13280*/  FMUL.FTZ R76, R79, UR6 ;  /* 0x000000064f4c7c20 */ /* 0x000fe20008410000 */
        /* <DEDUP_REMOVED lines=17> */
[C---:B------:R-:W-:Y:S01]  /*133a0*/  IADD3 R6, R4.reuse, 0xa06, RZ ;  /* 0x00000a0604067810 */ /* 0x040fe20007ffe0ff */
[----:B------:R-:W4:Y:S01]  /*133b0*/  MUFU.TANH R93, R93 ;  /* 0x0000005d005d7308 */ /* 0x000f220000002400 */
[----:B------:R-:W-:Y:S01]  /*133c0*/  IADD3 R4, R4, 0xa86, RZ ;  /* 0x00000a8604047810 */ /* 0x000fe20007ffe0ff */
[----:B------:R-:W-:Y:S01]  /*133d0*/  FMUL.FTZ R65, R65, UR6 ;  /* 0x0000000641417c20 */ /* 0x000fe20008410000 */
[----:B------:R-:W-:-:S05]  /*133e0*/  FMUL.FTZ R67, R67, UR6 ;  /* 0x0000000643437c20 */ /* 0x000fca0008410000 */
[----:B------:R-:W4:Y:S08]  /*133f0*/  MUFU.TANH R72, R72 ;  /* 0x0000004800487308 */ /* 0x000f300000002400 */
[----:B------:R-:W4:Y:S08]  /*13400*/  MUFU.TANH R91, R91 ;  /* 0x0000005b005b7308 */ /* 0x000f300000002400 */
[----:B------:R-:W4:Y:S08]  /*13410*/  MUFU.TANH R74, R74 ;  /* 0x0000004a004a7308 */ /* 0x000f300000002400 */
[----:B------:R-:W4:Y:S08]  /*13420*/  MUFU.TANH R94, R94 ;  /* 0x0000005e005e7308 */ /* 0x000f300000002400 */
[----:B------:R-:W-:Y:S01]  /*13430*/  MUFU.TANH R73, R73 ;  /* 0x0000004900497308 */ /* 0x000fe20000002400 */
[----:B------:R-:W-:-:S02]  /*13440*/  WARPGROUP.DEPBAR.LE gsb0, 0x0 ;  /* 0x00008000000079c5 */ /* 0x000fc40000010000 */
[----:B------:R-:W-:Y:S01]  /*13450*/  WARPGROUP.ARRIVE ;  /* 0x00000000000079c5 */ /* 0x000fe20000000000 */
[----:B------:R-:W-:Y:S01]  /*13460*/  FMUL.FTZ R70, R57, UR6 ;  /* 0x0000000639467c20 */ /* 0x000fe20008410000 */
[----:B------:R-:W-:Y:S01]  /*13470*/  FMUL.FTZ R57, R58, UR6 ;  /* 0x000000063a397c20 */ /* 0x000fe20008410000 */
[----:B------:R-:W-:Y:S01]  /*13480*/  FMUL.FTZ R58, R61, UR6 ;  /* 0x000000063d3a7c20 */ /* 0x000fe20008410000 */
[----:B------:R-:W-:Y:S01]  /*13490*/  FMUL.FTZ R61, R62, UR6 ;  /* 0x000000063e3d7c20 */ /* 0x000fe20008410000 */
[----:B------:R-:W4:Y:S01]  /*134a0*/  MUFU.TANH R77, R77 ;  /* 0x0000004d004d7308 */ /* 0x000f220000002400 */
[----:B------:R-:W-:Y:S01]  /*134b0*/  HGMMA.64x16x16.F32 R48, gdesc[UR8], R48, gsb0 ;  /* 0x00200000083079f0 */ /* 0x000fe20008000830 */
[----:B------:R-:W-:Y:S01]  /*134c0*/  R2UR UR10, R6 ;  /* 0x00000000060a72ca */ /* 0x000fe200000e0000 */
[----:B------:R-:W-:Y:S01]  /*134d0*/  UMOV UR8, UR20 ;  /* 0x0000001400087c82 */ /* 0x000fe20008000000 */
[----:B------:R-:W-:Y:S01]  /*134e0*/  R2UR UR11, R7 ;  /* 0x00000000070b72ca */ /* 0x000fe200000e0000 */
[----:B------:R-:W-:Y:S01]  /*134f0*/  UMOV UR9, UR21 ;  /* 0x0000001500097c82 */ /* 0x000fe20008000000 */
[----:B------:R-:W-:Y:S01]  /*13500*/  FMUL.FTZ R6, R60, UR6 ;  /* 0x000000063c067c20 */ /* 0x000fe20008410000 */
[----:B------:R-:W-:-:S02]  /*13510*/  IMAD.MOV.U32 R60, RZ, RZ, -0x2 ;  /* 0xfffffffeff3c7424 */ /* 0x000fc400078e00ff */
[----:B------:R-:W-:Y:S01]  /*13520*/  FMUL.FTZ R56, R56, UR6 ;  /* 0x0000000638387c20 */ /* 0x000fe20008410000 */
[----:B------:R-:W-:Y:S01]  /*13530*/  MUFU.TANH R75, R75 ;  /* 0x0000004b004b7308 */ /* 0x000fe20000002400 */
[----:B------:R-:W-:Y:S01]  /*13540*/  FMUL.FTZ R59, R59, UR6 ;  /* 0x000000063b3b7c20 */ /* 0x000fe20008410000 */
[----:B------:R-:W-:Y:S02]  /*13550*/  IMAD R60, R5, R60, 0xb0 ;  /* 0x000000b0053c7424 */ /* 0x000fe400078e023c */
[----:B------:R-:W-:Y:S01]  /*13560*/  FMUL.FTZ R63, R63, UR6 ;  /* 0x000000063f3f7c20 */ /* 0x000fe20008410000 */
[----:B------:R-:W-:-:S03]  /*13570*/  IMAD.MOV.U32 R5, RZ, RZ, 0x40000040 ;  /* 0x40000040ff057424 */ /* 0x000fc600078e00ff */
[----:B------:R-:W4:Y:S08]  /*13580*/  MUFU.TANH R78, R78 ;  /* 0x0000004e004e7308 */ /* 0x000f300000002400 */
[----:B------:R-:W4:Y:S08]  /*13590*/  MUFU.TANH R92, R92 ;  /* 0x0000005c005c7308 */ /* 0x000f300000002400 */
[----:B------:R-:W-:Y:S08]  /*135a0*/  MUFU.TANH R66, R66 ;  /* 0x0000004200427308 */ /* 0x000ff00000002400 */
        /* <DEDUP_REMOVED lines=11> */
[----:B------:R-:W-:Y:S01]  /*13660*/  FMUL.FTZ R49, R49, UR6 ;  /* 0x0000000631317c20 */ /* 0x000fe20008410000 */
[----:B------:R-:W-:Y:S01]  /*13670*/  R2UR UR22, R4 ;  /* 0x00000000041672ca */ /* 0x000fe200000e0000 */
[----:B------:R-:W-:Y:S01]  /*13680*/  FMUL.FTZ R53, R53, UR6 ;  /* 0x0000000635357c20 */ /* 0x000fe20008410000 */
[----:B------:R-:W-:Y:S01]  /*13690*/  FMUL.FTZ R55, R55, UR6 ;  /* 0x0000000637377c20 */ /* 0x000fe20008410000 */
[----:B------:R-:W-:Y:S01]  /*136a0*/  FMUL.FTZ R51, R51, UR6 ;  /* 0x0000000633337c20 */ /* 0x000fe20008410000 */
[----:B------:R-:W4:Y:S08]  /*136b0*/  MUFU.TANH R65, R65 ;  /* 0x0000004100417308 */ /* 0x000f300000002400 */
[----:B------:R-:W4:Y:S08]  /*136c0*/  MUFU.TANH R76, R76 ;  /* 0x0000004c004c7308 */ /* 0x000f300000002400 */
[----:B------:R-:W-:Y:S08]  /*136d0*/  MUFU.TANH R6, R6 ;  /* 0x0000000600067308 */ /* 0x000ff00000002400 */
[----:B------:R-:W4:Y:S08]  /*136e0*/  MUFU.TANH R61, R61 ;  /* 0x0000003d003d7308 */ /* 0x000f300000002400 */
[----:B------:R-:W-:Y:S08]  /*136f0*/  MUFU.TANH R48, R48 ;  /* 0x0000003000307308 */ /* 0x000ff00000002400 */
[----:B------:R0:W-:Y:S01]  /*13700*/  MUFU.TANH R50, R49 ;  /* 0x0000003100327308 */ /* 0x0001e20000002400 */
[----:B------:R-:W-:-:S02]  /*13710*/  WARPGROUP.DEPBAR.LE gsb0, 0x0 ;  /* 0x00008000000079c5 */ /* 0x000fc40000010000 */
[----:B------:R-:W-:Y:S01]  /*13720*/  WARPGROUP.ARRIVE ;  /* 0x00000000000079c5 */ /* 0x000fe20000000000 */
[----:B------:R-:W-:Y:S01]  /*13730*/  FMUL.FTZ R100, R44, UR6 ;  /* 0x000000062c647c20 */ /* 0x000fe20008410000 */
[----:B------:R-:W-:Y:S02]  /*13740*/  IMAD.IADD R44, R60, 0x1, R161 ;  /* 0x000000013c2c7824 */ /* 0x000fe400078e02a1 */
[----:B------:R-:W-:Y:S01]  /*13750*/  FMUL.FTZ R165, R40, UR6 ;  /* 0x0000000628a57c20 */ /* 0x000fe20008410000 */
[----:B------:R-:W-:Y:S01]  /*13760*/  FMUL.FTZ R167, R41, UR6 ;  /* 0x0000000629a77c20 */ /* 0x000fe20008410000 */
[----:B------:R4:W4:Y:S01]  /*13770*/  MUFU.TANH R40, R7 ;  /* 0x0000000700287308 */ /* 0x0009220000002400 */
[----:B------:R-:W-:Y:S01]  /*13780*/  HGMMA.64x16x16.F32 R32, gdesc[UR8], R32, gsb0 ;  /* 0x00200000082079f0 */ /* 0x000fe20008000820 */
[----:B------:R-:W-:Y:S01]  /*13790*/  FMUL.FTZ R41, R42, UR6 ;  /* 0x000000062a297c20 */ /* 0x000fe20008410000 */
[----:B------:R-:W-:Y:S01]  /*137a0*/  FMUL.FTZ R45, R45, UR6 ;  /* 0x000000062d2d7c20 */ /* 0x000fe20008410000 */
[----:B0-----:R-:W-:Y:S01]  /*137b0*/  FMUL.FTZ R49, R46, UR6 ;  /* 0x000000062e317c20 */ /* 0x001fe20008410000 */
[----:B------:R-:W-:Y:S01]  /*137c0*/  FMUL.FTZ R43, R43, UR6 ;  /* 0x000000062b2b7c20 */ /* 0x000fe20008410000 */
[----:B------:R-:W-:-:S02]  /*137d0*/  FMUL.FTZ R102, R47, UR6 ;  /* 0x000000062f667c20 */ /* 0x000fc40008410000 */
[----:B------:R-:W0:Y:S08]  /*137e0*/  MUFU.TANH R69, R69 ;  /* 0x0000004500457308 */ /* 0x000e300000002400 */
[----:B------:R-:W-:Y:S08]  /*137f0*/  MUFU.TANH R64, R64 ;  /* 0x0000004000407308 */ /* 0x000ff00000002400 */
[----:B------:R-:W-:Y:S08]  /*13800*/  MUFU.TANH R171, R45 ;  /* 0x0000002d00ab7308 */ /* 0x000ff00000002400 */
[----:B------:R-:W-:Y:S08]  /*13810*/  MUFU.TANH R165, R165 ;  /* 0x000000a500a57308 */ /* 0x000ff00000002400 */
[----:B------:R-:W-:Y:S08]  /*13820*/  MUFU.TANH R67, R67 ;  /* 0x0000004300437308 */ /* 0x000ff00000002400 */
[----:B------:R-:W-:Y:S01]  /*13830*/  MUFU.TANH R46, R53 ;  /* 0x00000035002e7308 */ /* 0x000fe20000002400 */
[----:B------:R-:W-:-:S02]  /*13840*/  WARPGROUP.DEPBAR.LE gsb0, 0x0 ;  /* 0x00008000000079c5 */ /* 0x000fc40000010000 */
[----:B------:R-:W-:Y:S01]  /*13850*/  FMUL.FTZ R71, R34, UR6 ;  /* 0x0000000622477c20 */ /* 0x000fe20008410000 */
[----:B------:R-:W-:Y:S02]  /*13860*/  IMAD R34, R163, -0xb0, R44 ;  /* 0xffffff50a3227824 */ /* 0x000fe400078e022c */
[----:B------:R-:W-:Y:S02]  /*13870*/  FMUL.FTZ R108, R32, UR6 ;  /* 0x00000006206c7c20 */ /* 0x000fe40008410000 */
[----:B------:R-:W-:Y:S01]  /*13880*/  MUFU.TANH R44, R62 ;  /* 0x0000003e002c7308 */ /* 0x000fe20000002400 */
[----:B------:R-:W-:Y:S01]  /*13890*/  FMUL.FTZ R79, R33, UR6 ;  /* 0x00000006214f7c20 */ /* 0x000fe20008410000 */
[----:B------:R-:W-:Y:S01]  /*138a0*/  WARPGROUP.ARRIVE ;  /* 0x00000000000079c5 */ /* 0x000fe20000000000 */
[C---:B------:R-:W-:Y:S01]  /*138b0*/  ISETP.GT.AND P3, PT, R34.reuse, 0x1, PT ;  /* 0x000000012200780c */ /* 0x040fe20003f64270 */
[----:B------:R-:W-:Y:S01]  /*138c0*/  FMUL.FTZ R60, R35, UR6 ;  /* 0x00000006233c7c20 */ /* 0x000fe20008410000 */
[C---:B------:R-:W-:Y:S01]  /*138d0*/  ISETP.GT.AND P5, PT, R34.reuse, 0x9, PT ;  /* 0x000000092200780c */ /* 0x040fe20003fa4270 */
[----:B------:R-:W-:Y:S01]  /*138e0*/  FMUL.FTZ R52, R37, UR6 ;  /* 0x0000000625347c20 */ /* 0x000fe20008410000 */
[----:B------:R-:W-:Y:S01]  /*138f0*/  ISETP.GT.AND P2, PT, R34, RZ, PT ;  /* 0x000000ff2200720c */ /* 0x000fe20003f44270 */
[----:B------:R0:W0:Y:S01]  /*13900*/  MUFU.TANH R62, R80 ;  /* 0x00000050003e7308 */ /* 0x0000220000002400 */
[----:B------:R-:W-:Y:S01]  /*13910*/  FSEL R32, R13, -INF , P3 ;  /* 0xff8000000d207808 */ /* 0x000fe20001800000 */
[----:B------:R-:W-:Y:S01]  /*13920*/  HGMMA.64x16x16.F32 R24, gdesc[UR20], R24, gsb0 ;  /* 0x00200000141879f0 */ /* 0x000fe20008000818 */
[----:B-1----:R-:W-:Y:S01]  /*13930*/  FSEL R13, R112, -INF , P5 ;  /* 0xff800000700d7808 */ /* 0x002fe20002800000 */
[----:B------:R-:W-:Y:S01]  /*13940*/  FMUL.FTZ R54, R36, UR6 ;  /* 0x0000000624367c20 */ /* 0x000fe20008410000 */
[----:B------:R-:W-:Y:S01]  /*13950*/  FSEL R101, R12, -INF , P5 ;  /* 0xff8000000c657808 */ /* 0x000fe20002800000 */
[----:B------:R-:W-:Y:S01]  /*13960*/  FMUL.FTZ R36, R39, UR6 ;  /* 0x0000000627247c20 */ /* 0x000fe20008410000 */
[C---:B------:R-:W-:Y:S01]  /*13970*/  ISETP.GT.AND P5, PT, R34.reuse, 0x19, PT ;  /* 0x000000192200780c */ /* 0x040fe20003fa4270 */
[----:B------:R-:W-:Y:S01]  /*13980*/  MUFU.TANH R70, R70 ;  /* 0x0000004600467308 */ /* 0x000fe20000002400 */
[----:B------:R-:W-:Y:S01]  /*13990*/  ISETP.GT.AND P4, PT, R34, 0x8, PT ;  /* 0x000000082200780c */ /* 0x000fe20003f84270 */
[----:B------:R-:W-:Y:S01]  /*139a0*/  FMUL.FTZ R38, R38, UR6 ;  /* 0x0000000626267c20 */ /* 0x000fe20008410000 */
[----:B--2---:R-:W-:Y:S01]  /*139b0*/  FSEL R95, R84, -INF , P2 ;  /* 0xff800000545f7808 */ /* 0x004fe20001000000 */
[----:B------:R-:W-:Y:S01]  /*139c0*/  IMAD.MOV.U32 R84, RZ, RZ, R87 ;  /* 0x000000ffff547224 */ /* 0x000fe200078e0057 */
[----:B---3--:R-:W-:-:S02]  /*139d0*/  FSEL R111, R10, -INF , P5 ;  /* 0xff8000000a6f7808 */ /* 0x008fc40002800000 */
[----:B------:R-:W-:Y:S01]  /*139e0*/  FSEL R99, R83, -INF , P4 ;  /* 0xff80000053637808 */ /* 0x000fe20002000000 */
[----:B------:R-:W-:Y:S01]  /*139f0*/  MUFU.TANH R12, R55 ;  /* 0x00000037000c7308 */ /* 0x000fe20000002400 */
[----:B------:R-:W-:Y:S02]  /*13a00*/  FMNMX.FTZ R10, R95, R32, !PT ;  /* 0x000000205f0a7209 */ /* 0x000fe40007810000 */
[----:B------:R-:W-:Y:S02]  /*13a10*/  FSEL R5, R114, -INF , P2 ;  /* 0xff80000072057808 */ /* 0x000fe40001000000 */
[----:B------:R-:W-:Y:S02]  /*13a20*/  ISETP.GT.AND P2, PT, R34, 0x10, PT ;  /* 0x000000102200780c */ /* 0x000fe40003f44270 */
[----:B------:R-:W-:Y:S01]  /*13a30*/  FMNMX.FTZ R10, R99, R10, !PT ;  /* 0x0000000a630a7209 */ /* 0x000fe20007810000 */
[----:B------:R-:W-:Y:S01]  /*13a40*/  MUFU.TANH R58, R58 ;  /* 0x0000003a003a7308 */ /* 0x000fe20000002400 */
[----:B------:R-:W-:-:S02]  /*13a50*/  FSEL R4, R113, -INF , P3 ;  /* 0xff80000071047808 */ /* 0x000fc40001800000 */
[----:B----4-:R-:W-:Y:S02]  /*13a60*/  FSEL R103, R14, -INF , P2 ;  /* 0xff8000000e677808 */ /* 0x010fe40001000000 */
[----:B------:R-:W-:Y:S02]  /*13a70*/  ISETP.GT.AND P3, PT, R34, 0x11, PT ;  /* 0x000000112200780c */ /* 0x000fe40003f64270 */
[----:B------:R-:W-:Y:S01]  /*13a80*/  FMNMX.FTZ R14, R101, R10, !PT ;  /* 0x0000000a650e7209 */ /* 0x000fe20007810000 */
[----:B------:R-:W-:Y:S01]  /*13a90*/  MUFU.TANH R59, R59 ;  /* 0x0000003b003b7308 */ /* 0x000fe20000002400 */
[----:B------:R-:W-:Y:S02]  /*13aa0*/  FSEL R7, R116, -INF , P4 ;  /* 0xff80000074077808 */ /* 0x000fe40002000000 */
[----:B------:R-:W-:Y:S02]  /*13ab0*/  ISETP.GT.AND P4, PT, R34, 0x18, PT ;  /* 0x000000182200780c */ /* 0x000fe40003f84270 */
[----:B------:R-:W-:-:S02]  /*13ac0*/  FSEL R107, R11, -INF , P3 ;  /* 0xff8000000b6b7808 */ /* 0x000fc40001800000 */
[----:B------:R-:W-:Y:S01]  /*13ad0*/  FMNMX.FTZ R14, R103, R14, !PT ;  /* 0x0000000e670e7209 */ /* 0x000fe20007810000 */
[----:B------:R1:W2:Y:S01]  /*13ae0*/  MUFU.TANH R10, R41 ;  /* 0x00000029000a7308 */ /* 0x0002a20000002400 */
[----:B------:R-:W-:Y:S02]  /*13af0*/  FSEL R109, R81, -INF , P4 ;  /* 0xff800000516d7808 */ /* 0x000fe40002000000 */
[----:B0-----:R-:W-:Y:S02]  /*13b00*/  FMNMX.FTZ R80, R107, R14, !PT ;  /* 0x0000000e6b507209 */ /* 0x001fe40007810000 */
[----:B------:R-:W-:Y:S02]  /*13b10*/  FSEL R33, R115, -INF , P2 ;  /* 0xff80000073217808 */ /* 0x000fe40001000000 */
[----:B------:R-:W-:Y:S01]  /*13b20*/  ISETP.GT.AND P2, PT, R34, 0x20, PT ;  /* 0x000000202200780c */ /* 0x000fe20003f44270 */
[----:B------:R-:W-:Y:S01]  /*13b30*/  MUFU.TANH R14, R43 ;  /* 0x0000002b000e7308 */ /* 0x000fe20000002400 */
[----:B------:R-:W-:-:S02]  /*13b40*/  FMNMX.FTZ R80, R109, R80, !PT ;  /* 0x000000506d507209 */ /* 0x000fc40007810000 */
[----:B------:R-:W-:Y:S02]  /*13b50*/  FSEL R105, R105, -INF , P3 ;  /* 0xff80000069697808 */ /* 0x000fe40001800000 */
[----:B------:R-:W-:Y:S01]  /*13b60*/  ISETP.GT.AND P3, PT, R34, 0x21, PT ;  /* 0x000000212200780c */ /* 0x000fe20003f64270 */
[----:B------:R-:W-:Y:S02]  /*13b70*/  WARPGROUP.DEPBAR.LE gsb0, 0x0 ;  /* 0x00008000000079c5 */ /* 0x000fe40000010000 */
[----:B------:R-:W-:Y:S01]  /*13b80*/  FSEL R113, R15, -INF , P2 ;  /* 0xff8000000f717808 */ /* 0x000fe20001000000 */
[----:B------:R-:W-:Y:S01]  /*13b90*/  MUFU.TANH R42, R51 ;  /* 0x00000033002a7308 */ /* 0x000fe20000002400 */
[----:B------:R-:W-:Y:S01]  /*13ba0*/  FMNMX.FTZ R80, R111, R80, !PT ;  /* 0x000000506f507209 */ /* 0x000fe20007810000 */
[----:B------:R-:W-:Y:S01]  /*13bb0*/  FMUL.FTZ R24, R24, UR6 ;  /* 0x0000000618187c20 */ /* 0x000fe20008410000 */
[----:B------:R-:W-:Y:S01]  /*13bc0*/  FSEL R11, R106, -INF , P4 ;  /* 0xff8000006a0b7808 */ /* 0x000fe20002000000 */
[----:B------:R-:W-:Y:S01]  /*13bd0*/  FMUL.FTZ R28, R28, UR6 ;  /* 0x000000061c1c7c20 */ /* 0x000fe20008410000 */
[----:B------:R-:W-:-:S02]  /*13be0*/  ISETP.GT.AND P4, PT, R34, 0x28, PT ;  /* 0x000000282200780c */ /* 0x000fc40003f84270 */
[----:B------:R-:W-:Y:S01]  /*13bf0*/  FSEL R115, R9, -INF , P3 ;  /* 0xff80000009737808 */ /* 0x000fe20001800000 */
[----:B------:R-:W-:Y:S01]  /*13c00*/  MUFU.TANH R63, R63 ;  /* 0x0000003f003f7308 */ /* 0x000fe20000002400 */
[----:B------:R-:W-:Y:S02]  /*13c10*/  FMNMX.FTZ R80, R113, R80, !PT ;  /* 0x0000005071507209 */ /* 0x000fe40007810000 */
[----:B------:R-:W-:Y:S02]  /*13c20*/  FSEL R35, R104, -INF , P5 ;  /* 0xff80000068237808 */ /* 0x000fe40002800000 */
[----:B------:R-:W-:Y:S02]  /*13c30*/  ISETP.GT.AND P5, PT, R34, 0x29, PT ;  /* 0x000000292200780c */ /* 0x000fe40003fa4270 */
[----:B------:R-:W-:Y:S01]  /*13c40*/  FSEL R117, R21, -INF , P4 ;  /* 0xff80000015757808 */ /* 0x000fe20002000000 */
[----:B------:R-:W-:Y:S01]  /*13c50*/  MUFU.TANH R167, R167 ;  /* 0x000000a700a77308 */ /* 0x000fe20000002400 */
[----:B------:R-:W-:-:S02]  /*13c60*/  FMNMX.FTZ R80, R115, R80, !PT ;  /* 0x0000005073507209 */ /* 0x000fc40007810000 */
[----:B------:R-:W-:Y:S02]  /*13c70*/  FSEL R37, R98, -INF , P2 ;  /* 0xff80000062257808 */ /* 0x000fe40001000000 */
[----:B------:R-:W-:Y:S02]  /*13c80*/  ISETP.GT.AND P2, PT, R34, 0x30, PT ;  /* 0x000000302200780c */ /* 0x000fe40003f44270 */
[----:B------:R-:W-:Y:S01]  /*13c90*/  FSEL R119, R3, -INF , P5 ;  /* 0xff80000003777808 */ /* 0x000fe20002800000 */
[----:B------:R-:W-:Y:S01]  /*13ca0*/  MUFU.TANH R100, R100 ;  /* 0x0000006400647308 */ /* 0x000fe20000002400 */
[----:B------:R-:W-:Y:S02]  /*13cb0*/  FMNMX.FTZ R80, R117, R80, !PT ;  /* 0x0000005075507209 */ /* 0x000fe40007810000 */
[----:B------:R-:W-:Y:S01]  /*13cc0*/  FSEL R15, R86, -INF , P3 ;  /* 0xff800000560f7808 */ /* 0x000fe20001800000 */
[----:B------:R-:W-:Y:S01]  /*13cd0*/  IMAD.MOV.U32 R86, RZ, RZ, R87 ;  /* 0x000000ffff567224 */ /* 0x000fe200078e0057 */
        /* <DEDUP_REMOVED lines=12> */
[----:B------:R0:W3:Y:S01]  /*13da0*/  MUFU.TANH R8, R49 ;  /* 0x0000003100087308 */ /* 0x0000e20000002400 */
[----:B------:R-:W-:Y:S02]  /*13db0*/  FMNMX.FTZ R80, R123, R80, !PT ;  /* 0x000000507b507209 */ /* 0x000fe40007810000 */
[----:B------:R-:W-:Y:S02]  /*13dc0*/  FSEL R3, R90, -INF , P2 ;  /* 0xff8000005a037808 */ /* 0x000fe40001000000 */
[----:B------:R-:W-:-:S02]  /*13dd0*/  ISETP.GT.AND P2, PT, R34, 0x40, PT ;  /* 0x000000402200780c */ /* 0x000fc40003f44270 */
[----:B------:R-:W-:Y:S01]  /*13de0*/  FSEL R127, R85, -INF , P5 ;  /* 0xff800000557f7808 */ /* 0x000fe20002800000 */
[----:B------:R-:W4:Y:S01]  /*13df0*/  MUFU.TANH R20, R71 ;  /* 0x0000004700147308 */ /* 0x000f220000002400 */
        /* <DEDUP_REMOVED lines=10> */
[----:B------:R-:W-:Y:S01]  /*13ea0*/  FMNMX.FTZ R80, R129, R80, !PT ;  /* 0x0000005081507209 */ /* 0x000fe20007810000 */
[----:B------:R-:W-:Y:S01]  /*13eb0*/  IMAD.MOV.U32 R72, RZ, RZ, R87 ;  /* 0x000000ffff487224 */ /* 0x000fe200078e0057 */
[----:B------:R-:W-:Y:S02]  /*13ec0*/  FSEL R39, R91, -INF , P5 ;  /* 0xff8000005b277808 */ /* 0x000fe40002800000 */
[----:B------:R-:W-:-:S02]  /*13ed0*/  ISETP.GT.AND P5, PT, R34, 0x49, PT ;  /* 0x000000492200780c */ /* 0x000fc40003fa4270 */
[----:B------:R-:W-:Y:S01]  /*13ee0*/  FSEL R133, R74, -INF , P4 ;  /* 0xff8000004a857808 */ /* 0x000fe20002000000 */
[----:B------:R-:W-:Y:S01]  /*13ef0*/  MUFU.TANH R60, R60 ;  /* 0x0000003c003c7308 */ /* 0x000fe20000002400 */
[----:B------:R-:W-:Y:S01]  /*13f00*/  FMNMX.FTZ R80, R131, R80, !PT ;  /* 0x0000005083507209 */ /* 0x000fe20007810000 */
[----:B------:R-:W-:Y:S01]  /*13f10*/  IMAD.MOV.U32 R74, RZ, RZ, R87 ;  /* 0x000000ffff4a7224 */ /* 0x000fe200078e0057 */
[----:B-1----:R-:W-:Y:S02]  /*13f20*/  FSEL R41, R94, -INF , P2 ;  /* 0xff8000005e297808 */ /* 0x002fe40001000000 */
[----:B------:R-:W-:Y:S02]  /*13f30*/  ISETP.GT.AND P2, PT, R34, 0x50, PT ;  /* 0x000000502200780c */ /* 0x000fe40003f44270 */
[----:B------:R-:W-:Y:S01]  /*13f40*/  FSEL R45, R77, -INF , P4 ;  /* 0xff8000004d2d7808 */ /* 0x000fe20002000000 */
[----:B------:R-:W-:Y:S01]  /*13f50*/  MUFU.TANH R24, R24 ;  /* 0x0000001800187308 */ /* 0x000fe20000002400 */
[----:B------:R-:W-:-:S02]  /*13f60*/  FSEL R135, R73, -INF , P5 ;  /* 0xff80000049877808 */ /* 0x000fc40002800000 */
[----:B------:R-:W-:Y:S02]  /*13f70*/  FMNMX.FTZ R80, R133, R80, !PT ;  /* 0x0000005085507209 */ /* 0x000fe40007810000 */
[----:B------:R-:W-:Y:S02]  /*13f80*/  ISETP.GT.AND P4, PT, R34, 0x58, PT ;  /* 0x000000582200780c */ /* 0x000fe40003f84270 */
[----:B0-----:R-:W-:Y:S01]  /*13f90*/  FSEL R49, R78, -INF , P2 ;  /* 0xff8000004e317808 */ /* 0x001fe20001000000 */
[----:B------:R-:W0:Y:S01]  /*13fa0*/  MUFU.TANH R77, R102 ;  /* 0x00000066004d7308 */ /* 0x000e220000002400 */
[----:B------:R-:W-:Y:S01]  /*13fb0*/  FSEL R137, R75, -INF , P2 ;  /* 0xff8000004b897808 */ /* 0x000fe20001000000 */
[----:B------:R-:W-:Y:S01]  /*13fc0*/  IMAD.MOV.U32 R78, RZ, RZ, R87 ;  /* 0x000000ffff4e7224 */ /* 0x000fe200078e0057 */
[----:B------:R-:W-:Y:S02]  /*13fd0*/  FSEL R43, R92, -INF , P3 ;  /* 0xff8000005c2b7808 */ /* 0x000fe40001800000 */
[----:B------:R-:W-:-:S02]  /*13fe0*/  ISETP.GT.AND P2, PT, R34, 0x60, PT ;  /* 0x000000602200780c */ /* 0x000fc40003f44270 */
[----:B------:R-:W-:Y:S01]  /*13ff0*/  ISETP.GT.AND P3, PT, R34, 0x51, PT ;  /* 0x000000512200780c */ /* 0x000fe20003f64270 */
[----:B------:R-:W1:Y:S01]  /*14000*/  MUFU.TANH R38, R38 ;  /* 0x0000002600267308 */ /* 0x000e620000002400 */
[----:B------:R-:W-:Y:S02]  /*14010*/  FMNMX.FTZ R80, R135, R80, !PT ;  /* 0x0000005087507209 */ /* 0x000fe40007810000 */
[----:B------:R-:W-:Y:S01]  /*14020*/  FSEL R53, R68, -INF , P4 ;  /* 0xff80000044357808 */ /* 0x000fe20002000000 */
[--C-:B------:R-:W-:Y:S01]  /*14030*/  IMAD.MOV.U32 R68, RZ, RZ, R87.reuse ;  /* 0x000000ffff447224 */ /* 0x100fe200078e0057 */
[----:B------:R-:W-:Y:S01]  /*14040*/  FSEL R141, R66, -INF , P4 ;  /* 0xff800000428d7808 */ /* 0x000fe20002000000 */
[----:B------:R-:W-:Y:S01]  /*14050*/  IMAD.MOV.U32 R66, RZ, RZ, R87 ;  /* 0x000000ffff427224 */ /* 0x000fe200078e0057 */
[----:B------:R-:W-:Y:S01]  /*14060*/  ISETP.GT.AND P4, PT, R34, 0x68, PT ;  /* 0x000000682200780c */ /* 0x000fe20003f84270 */
[----:B------:R-:W-:Y:S01]  /*14070*/  MUFU.TANH R36, R36 ;  /* 0x0000002400247308 */ /* 0x000fe20000002400 */
[----:B------:R-:W-:-:S02]  /*14080*/  FSEL R57, R57, -INF , P2 ;  /* 0xff80000039397808 */ /* 0x000fc40001000000 */
[----:B------:R-:W-:Y:S01]  /*14090*/  FSEL R145, R56, -INF , P2 ;  /* 0xff80000038917808 */ /* 0x000fe20001000000 */
[----:B------:R-:W-:Y:S01]  /*140a0*/  IMAD.MOV.U32 R56, RZ, RZ, R87 ;  /* 0x000000ffff387224 */ /* 0x000fe200078e0057 */
[----:B------:R-:W-:Y:S02]  /*140b0*/  FSEL R139, R65, -INF , P3 ;  /* 0xff800000418b7808 */ /* 0x000fe40001800000 */
[----:B------:R-:W-:Y:S01]  /*140c0*/  FMNMX.FTZ R80, R137, R80, !PT ;  /* 0x0000005089507209 */ /* 0x000fe20007810000 */
[----:B------:R-:W-:Y:S01]  /*140d0*/  MUFU.TANH R28, R28 ;  /* 0x0000001c001c7308 */ /* 0x000fe20000002400 */
[----:B------:R-:W-:Y:S02]  /*140e0*/  ISETP.GT.AND P2, PT, R34, 0x70, PT ;  /* 0x000000702200780c */ /* 0x000fe40003f44270 */
[----:B------:R-:W-:Y:S02]  /*140f0*/  FSEL R47, R76, -INF , P5 ;  /* 0xff8000004c2f7808 */ /* 0x000fe40002800000 */
[----:B------:R-:W-:-:S02]  /*14100*/  ISETP.GT.AND P5, PT, R34, 0x59, PT ;  /* 0x000000592200780c */ /* 0x000fc40003fa4270 */
[----:B------:R-:W-:Y:S02]  /*14110*/  FSEL R61, R61, -INF , P4 ;  /* 0xff8000003d3d7808 */ /* 0x000fe40002000000 */
[----:B------:R-:W-:Y:S01]  /*14120*/  FSEL R149, R6, -INF , P4 ;  /* 0xff80000006957808 */ /* 0x000fe20002000000 */
[----:B------:R-:W-:Y:S01]  /*14130*/  FMUL.FTZ R6, R25, UR6 ;  /* 0x0000000619067c20 */ /* 0x000fe20008410000 */
[----:B------:R-:W-:Y:S02]  /*14140*/  ISETP.GT.AND P4, PT, R34, 0x78, PT ;  /* 0x000000782200780c */ /* 0x000fe40003f84270 */
[----:B------:R-:W-:Y:S02]  /*14150*/  FMNMX.FTZ R80, R139, R80, !PT ;  /* 0x000000508b507209 */ /* 0x000fe40007810000 */
[----:B------:R-:W-:Y:S01]  /*14160*/  FSEL R65, R40, -INF , P2 ;  /* 0xff80000028417808 */ /* 0x000fe20001000000 */
[----:B------:R-:W1:Y:S01]  /*14170*/  MUFU.TANH R6, R6 ;  /* 0x0000000600067308 */ /* 0x000e620000002400 */
[----:B-----5:R-:W-:-:S02]  /*14180*/  FSEL R155, R48, -INF , P2 ;  /* 0xff800000309b7808 */ /* 0x020fc40001000000 */
[----:B------:R-:W-:Y:S02]  /*14190*/  ISETP.GT.AND P2, PT, R34, 0x80, PT ;  /* 0x000000802200780c */ /* 0x000fe40003f44270 */
[----:B------:R-:W-:Y:S02]  /*141a0*/  FSEL R55, R69, -INF , P5 ;  /* 0xff80000045377808 */ /* 0x000fe40002800000 */
[----:B------:R-:W-:Y:S01]  /*141b0*/  FSEL R69, R62, -INF , P4 ;  /* 0xff8000003e457808 */ /* 0x000fe20002000000 */
[----:B------:R-:W-:Y:S01]  /*141c0*/  IMAD.MOV.U32 R62, RZ, RZ, R87 ;  /* 0x000000ffff3e7224 */ /* 0x000fe200078e0057 */
[----:B------:R-:W-:Y:S02]  /*141d0*/  FSEL R157, R44, -INF , P4 ;  /* 0xff8000002c9d7808 */ /* 0x000fe40002000000 */
[----:B------:R-:W-:Y:S02]  /*141e0*/  FSEL R143, R64, -INF , P5 ;  /* 0xff800000408f7808 */ /* 0x000fe40002800000 */
[----:B------:R-:W-:-:S02]  /*141f0*/  FMNMX.FTZ R80, R141, R80, !PT ;  /* 0x000000508d507209 */ /* 0x000fc40007810000 */
[----:B------:R-:W-:Y:S02]  /*14200*/  ISETP.GT.AND P4, PT, R34, 0x88, PT ;  /* 0x000000882200780c */ /* 0x000fe40003f84270 */
[----:B--2---:R-:W-:Y:S01]  /*14210*/  FSEL R73, R10, -INF , P2 ;  /* 0xff8000000a497808 */ /* 0x004fe20001000000 */
[----:B------:R-:W-:Y:S01]  /*14220*/  FMUL.FTZ R10, R31, UR6 ;  /* 0x000000061f0a7c20 */ /* 0x000fe20008410000 */
[----:B------:R-:W-:Y:S02]  /*14230*/  FSEL R165, R165, -INF , P2 ;  /* 0xff800000a5a57808 */ /* 0x000fe40001000000 */
[C---:B------:R-:W-:Y:S02]  /*14240*/  ISETP.GT.AND P2, PT, R34.reuse, 0x90, PT ;  /* 0x000000902200780c */ /* 0x040fe40003f44270 */
[----:B------:R-:W-:Y:S01]  /*14250*/  FSEL R51, R67, -INF , P3 ;  /* 0xff80000043337808 */ /* 0x000fe20001800000 */
[----:B------:R-:W-:Y:S01]  /*14260*/  MUFU.TANH R10, R10 ;  /* 0x0000000a000a7308 */ /* 0x000fe20000002400 */
[----:B------:R-:W-:-:S02]  /*14270*/  ISETP.GT.AND P3, PT, R34, 0x61, PT ;  /* 0x000000612200780c */ /* 0x000fc40003f64270 */
[----:B------:R-:W-:Y:S02]  /*14280*/  FMNMX.FTZ R80, R143, R80, !PT ;  /* 0x000000508f507209 */ /* 0x000fe40007810000 */
[----:B---3--:R-:W-:Y:S01]  /*14290*/  FSEL R25, R8, -INF , P4 ;  /* 0xff80000008197808 */ /* 0x008fe20002000000 */
[----:B------:R-:W-:Y:S01]  /*142a0*/  FMUL.FTZ R8, R29, UR6 ;  /* 0x000000061d087c20 */ /* 0x000fe20008410000 */
[----:B----4-:R-:W-:Y:S02]  /*142b0*/  FSEL R29, R20, -INF , P2 ;  /* 0xff800000141d7808 */ /* 0x010fe40001000000 */
[----:B------:R-:W-:Y:S02]  /*142c0*/  FMNMX.FTZ R20, R5, R4, !PT ;  /* 0x0000000405147209 */ /* 0x000fe40007810000 */
[----:B------:R-:W-:Y:S01]  /*142d0*/  FSEL R147, R70, -INF , P3 ;  /* 0xff80000046937808 */ /* 0x000fe20001800000 */
[----:B------:R-:W2:Y:S01]  /*142e0*/  MUFU.TANH R8, R8 ;  /* 0x0000000800087308 */ /* 0x000ea20000002400 */
[----:B------:R-:W-:-:S02]  /*142f0*/  FMNMX.FTZ R80, R145, R80, !PT ;  /* 0x0000005091507209 */ /* 0x000fc40007810000 */
[----:B------:R-:W-:Y:S02]  /*14300*/  FMNMX.FTZ R20, R7, R20, !PT ;  /* 0x0000001407147209 */ /* 0x000fe40007810000 */
[----:B------:R-:W-:Y:S02]  /*14310*/  ISETP.GT.AND P5, PT, R34, 0x69, PT ;  /* 0x000000692200780c */ /* 0x000fe40003fa4270 */
[----:B------:R-:W-:Y:S02]  /*14320*/  FMNMX.FTZ R80, R147, R80, !PT ;  /* 0x0000005093507209 */ /* 0x000fe40007810000 */
[----:B------:R-:W-:Y:S02]  /*14330*/  FMNMX.FTZ R20, R13, R20, !PT ;  /* 0x000000140d147209 */ /* 0x000fe40007810000 */
[----:B------:R-:W-:Y:S02]  /*14340*/  FSEL R151, R58, -INF , P5 ;  /* 0xff8000003a977808 */ /* 0x000fe40002800000 */
[----:B------:R-:W-:-:S02]  /*14350*/  FMNMX.FTZ R80, R149, R80, !PT ;  /* 0x0000005095507209 */ /* 0x000fc40007810000 */
[----:B------:R-:W-:Y:S02]  /*14360*/  FSEL R59, R59, -INF , P3 ;  /* 0xff8000003b3b7808 */ /* 0x000fe40001800000 */
[----:B------:R-:W-:Y:S02]  /*14370*/  FMNMX.FTZ R20, R33, R20, !PT ;  /* 0x0000001421147209 */ /* 0x000fe40007810000 */
[----:B------:R-:W-:Y:S02]  /*14380*/  ISETP.GT.AND P3, PT, R34, 0x71, PT ;  /* 0x000000712200780c */ /* 0x000fe40003f64270 */
[----:B------:R-:W-:Y:S02]  /*14390*/  FMNMX.FTZ R80, R151, R80, !PT ;  /* 0x0000005097507209 */ /* 0x000fe40007810000 */
[----:B------:R-:W-:Y:S02]  /*143a0*/  FMNMX.FTZ R20, R105, R20, !PT ;  /* 0x0000001469147209 */ /* 0x000fe40007810000 */
[----:B------:R-:W-:-:S02]  /*143b0*/  FSEL R153, R50, -INF , P3 ;  /* 0xff80000032997808 */ /* 0x000fc40001800000 */
[----:B------:R-:W-:Y:S02]  /*143c0*/  FMNMX.FTZ R80, R155, R80, !PT ;  /* 0x000000509b507209 */ /* 0x000fe40007810000 */
[----:B------:R-:W-:Y:S02]  /*143d0*/  FSEL R63, R63, -INF , P5 ;  /* 0xff8000003f3f7808 */ /* 0x000fe40002800000 */
[----:B------:R-:W-:Y:S02]  /*143e0*/  FMNMX.FTZ R20, R11, R20, !PT ;  /* 0x000000140b147209 */ /* 0x000fe40007810000 */
[----:B------:R-:W-:Y:S02]  /*143f0*/  ISETP.GT.AND P5, PT, R34, 0x79, PT ;  /* 0x000000792200780c */ /* 0x000fe40003fa4270 */
[----:B------:R-:W-:Y:S02]  /*14400*/  FMNMX.FTZ R80, R153, R80, !PT ;  /* 0x0000005099507209 */ /* 0x000fe40007810000 */
[----:B------:R-:W-:-:S02]  /*14410*/  FMNMX.FTZ R20, R35, R20, !PT ;  /* 0x0000001423147209 */ /* 0x000fc40007810000 */
[----:B------:R-:W-:Y:S02]  /*14420*/  FSEL R159, R46, -INF , P5 ;  /* 0xff8000002e9f7808 */ /* 0x000fe40002800000 */
[----:B------:R-:W-:Y:S02]  /*14430*/  FMNMX.FTZ R80, R157, R80, !PT ;  /* 0x000000509d507209 */ /* 0x000fe40007810000 */
[----:B------:R-:W-:Y:S02]  /*14440*/  FSEL R67, R42, -INF , P3 ;  /* 0xff8000002a437808 */ /* 0x000fe40001800000 */
[----:B------:R-:W-:Y:S02]  /*14450*/  FMNMX.FTZ R20, R37, R20, !PT ;  /* 0x0000001425147209 */ /* 0x000fe40007810000 */
[----:B------:R-:W-:Y:S02]  /*14460*/  ISETP.GT.AND P3, PT, R34, 0x81, PT ;  /* 0x000000812200780c */ /* 0x000fe40003f64270 */
[----:B------:R-:W-:-:S02]  /*14470*/  FMNMX.FTZ R80, R159, R80, !PT ;  /* 0x000000509f507209 */ /* 0x000fc40007810000 */
[----:B------:R-:W-:Y:S02]  /*14480*/  FMNMX.FTZ R20, R15, R20, !PT ;  /* 0x000000140f147209 */ /* 0x000fe40007810000 */
[----:B------:R-:W-:Y:S02]  /*14490*/  FSEL R167, R167, -INF , P3 ;  /* 0xff800000a7a77808 */ /* 0x000fe40001800000 */
[----:B------:R-:W-:Y:S02]  /*144a0*/  FMNMX.FTZ R80, R165, R80, !PT ;  /* 0x00000050a5507209 */ /* 0x000fe40007810000 */
[----:B------:R-:W-:Y:S01]  /*144b0*/  FSEL R71, R12, -INF , P5 ;  /* 0xff8000000c477808 */ /* 0x000fe20002800000 */
[----:B------:R-:W-:Y:S01]  /*144c0*/  FMUL.FTZ R12, R26, UR6 ;  /* 0x000000061a0c7c20 */ /* 0x000fe20008410000 */
[----:B------:R-:W-:Y:S02]  /*144d0*/  FMNMX.FTZ R20, R97, R20, !PT ;  /* 0x0000001461147209 */ /* 0x000fe40007810000 */
[----:B------:R-:W-:-:S02]  /*144e0*/  ISETP.GT.AND P5, PT, R34, 0x89, PT ;  /* 0x000000892200780c */ /* 0x000fc40003fa4270 */
[----:B------:R-:W-:Y:S01]  /*144f0*/  FSEL R169, R100, -INF , P4 ;  /* 0xff80000064a97808 */ /* 0x000fe20002000000 */
[----:B------:R-:W3:Y:S01]  /*14500*/  MUFU.TANH R12, R12 ;  /* 0x0000000c000c7308 */ /* 0x000ee20000002400 */
[----:B------:R-:W-:Y:S02]  /*14510*/  FMNMX.FTZ R80, R167, R80, !PT ;  /* 0x00000050a7507209 */ /* 0x000fe40007810000 */
[----:B------:R-:W-:Y:S02]  /*14520*/  FMNMX.FTZ R20, R9, R20, !PT ;  /* 0x0000001409147209 */ /* 0x000fe40007810000 */
[----:B------:R-:W-:Y:S02]  /*14530*/  FSEL R171, R171, -INF , P5 ;  /* 0xff800000abab7808 */ /* 0x000fe40002800000 */
[----:B------:R-:W-:Y:S02]  /*14540*/  FMNMX.FTZ R80, R169, R80, !PT ;  /* 0x00000050a9507209 */ /* 0x000fe40007810000 */
[----:B------:R-:W-:Y:S01]  /*14550*/  FSEL R75, R14, -INF , P3 ;  /* 0xff8000000e4b7808 */ /* 0x000fe20001800000 */
[----:B------:R-:W-:Y:S01]  /*14560*/  FMUL.FTZ R14, R27, UR6 ;  /* 0x000000061b0e7c20 */ /* 0x000fe20008410000 */
[----:B------:R-:W-:-:S02]  /*14570*/  FMNMX.FTZ R20, R3, R20, !PT ;  /* 0x0000001403147209 */ /* 0x000fc40007810000 */
[----:B------:R-:W-:Y:S02]  /*14580*/  ISETP.GT.AND P3, PT, R34, 0x91, PT ;  /* 0x000000912200780c */ /* 0x000fe40003f64270 */
[----:B------:R-:W-:Y:S01]  /*14590*/  FSEL R173, R108, -INF , P2 ;  /* 0xff8000006cad7808 */ /* 0x000fe20001000000 */
[----:B------:R-:W4:Y:S01]  /*145a0*/  MUFU.TANH R14, R14 ;  /* 0x0000000e000e7308 */ /* 0x000f220000002400 */
[----:B------:R-:W-:Y:S02]  /*145b0*/  FMNMX.FTZ R80, R171, R80, !PT ;  /* 0x00000050ab507209 */ /* 0x000fe40007810000 */
[----:B------:R-:W-:Y:S02]  /*145c0*/  FMNMX.FTZ R20, R21, R20, !PT ;  /* 0x0000001415147209 */ /* 0x000fe40007810000 */
[----:B------:R-:W-:Y:S02]  /*145d0*/  ISETP.GT.AND P4, PT, R34, 0x98, PT ;  /* 0x000000982200780c */ /* 0x000fe40003f84270 */
[----:B------:R-:W-:-:S02]  /*145e0*/  FSEL R175, R79, -INF , P3 ;  /* 0xff8000004faf7808 */ /* 0x000fc40001800000 */
[----:B------:R-:W-:Y:S02]  /*145f0*/  FMNMX.FTZ R80, R173, R80, !PT ;  /* 0x00000050ad507209 */ /* 0x000fe40007810000 */
[----:B0-----:R-:W-:Y:S02]  /*14600*/  FSEL R77, R77, -INF , P5 ;  /* 0xff8000004d4d7808 */ /* 0x001fe40002800000 */
[----:B------:R-:W-:Y:S02]  /*14610*/  FMNMX.FTZ R20, R93, R20, !PT ;  /* 0x000000145d147209 */ /* 0x000fe40007810000 */
[----:B------:R-:W-:Y:S02]  /*14620*/  ISETP.GT.AND P5, PT, R34, 0x99, PT ;  /* 0x000000992200780c */ /* 0x000fe40003fa4270 */
[----:B------:R-:W-:Y:S01]  /*14630*/  FSEL R177, R54, -INF , P4 ;  /* 0xff80000036b17808 */ /* 0x000fe20002000000 */
[----:B------:R-:W-:Y:S01]  /*14640*/  IMAD.MOV.U32 R54, RZ, RZ, R87 ;  /* 0x000000ffff367224 */ /* 0x000fe200078e0057 */
[----:B------:R-:W-:-:S02]  /*14650*/  FMNMX.FTZ R80, R175, R80, !PT ;  /* 0x00000050af507209 */ /* 0x000fc40007810000 */
[----:B------:R-:W-:Y:S02]  /*14660*/  FMNMX.FTZ R20, R39, R20, !PT ;  /* 0x0000001427147209 */ /* 0x000fe40007810000 */
[----:B------:R-:W-:Y:S02]  /*14670*/  ISETP.GT.AND P2, PT, R34, 0xa0, PT ;  /* 0x000000a02200780c */ /* 0x000fe40003f44270 */
[----:B------:R-:W-:Y:S02]  /*14680*/  FSEL R179, R52, -INF , P5 ;  /* 0xff80000034b37808 */ /* 0x000fe40002800000 */
[----:B------:R-:W-:Y:S02]  /*14690*/  FMNMX.FTZ R80, R177, R80, !PT ;  /* 0x00000050b1507209 */ /* 0x000fe40007810000 */
[----:B------:R-:W-:Y:S01]  /*146a0*/  FSEL R81, R60, -INF , P3 ;  /* 0xff8000003c517808 */ /* 0x000fe20001800000 */
[----:B------:R-:W-:Y:S01]  /*146b0*/  IMAD.MOV.U32 R60, RZ, RZ, R87 ;  /* 0x000000ffff3c7224 */ /* 0x000fe200078e0057 */
[----:B------:R-:W-:-:S02]  /*146c0*/  FMNMX.FTZ R20, R41, R20, !PT ;  /* 0x0000001429147209 */ /* 0x000fc40007810000 */
[----:B------:R-:W-:Y:S02]  /*146d0*/  ISETP.GT.AND P3, PT, R34, 0xa1, PT ;  /* 0x000000a12200780c */ /* 0x000fe40003f64270 */
[----:B------:R-:W-:Y:S02]  /*146e0*/  FSEL R181, R24, -INF , P2 ;  /* 0xff80000018b57808 */ /* 0x000fe40001000000 */
[----:B------:R-:W-:Y:S02]  /*146f0*/  FMNMX.FTZ R80, R179, R80, !PT ;  /* 0x00000050b3507209 */ /* 0x000fe40007810000 */
[----:B-1----:R-:W-:Y:S02]  /*14700*/  FSEL R83, R38, -INF , P4 ;  /* 0xff80000026537808 */ /* 0x002fe40002000000 */
[----:B------:R-:W-:Y:S02]  /*14710*/  FMNMX.FTZ R20, R43, R20, !PT ;  /* 0x000000142b147209 */ /* 0x000fe40007810000 */
[----:B------:R-:W-:-:S02]  /*14720*/  ISETP.GT.AND P4, PT, R34, 0xa8, PT ;  /* 0x000000a82200780c */ /* 0x000fc40003f84270 */
[----:B------:R-:W-:Y:S02]  /*14730*/  FSEL R183, R6, -INF , P3 ;  /* 0xff80000006b77808 */ /* 0x000fe40001800000 */
[----:B------:R-:W-:Y:S02]  /*14740*/  FMNMX.FTZ R80, R181, R80, !PT ;  /* 0x00000050b5507209 */ /* 0x000fe40007810000 */
[----:B------:R-:W-:Y:S02]  /*14750*/  FSEL R79, R36, -INF , P5 ;  /* 0xff800000244f7808 */ /* 0x000fe40002800000 */
[----:B------:R-:W-:Y:S02]  /*14760*/  FMNMX.FTZ R20, R45, R20, !PT ;  /* 0x000000142d147209 */ /* 0x000fe40007810000 */
[----:B------:R-:W-:Y:S02]  /*14770*/  ISETP.GT.AND P5, PT, R34, 0xa9, PT ;  /* 0x000000a92200780c */ /* 0x000fe40003fa4270 */
[----:B------:R-:W-:-:S02]  /*14780*/  FSEL R187, R28, -INF , P4 ;  /* 0xff8000001cbb7808 */ /* 0x000fc40002000000 */
[----:B------:R-:W-:Y:S02]  /*14790*/  FMNMX.FTZ R80, R183, R80, !PT ;  /* 0x00000050b7507209 */ /* 0x000fe40007810000 */
[----:B------:R-:W-:Y:S02]  /*147a0*/  FMNMX.FTZ R20, R47, R20, !PT ;  /* 0x000000142f147209 */ /* 0x000fe40007810000 */
[----:B--2---:R-:W-:Y:S01]  /*147b0*/  FSEL R185, R8, -INF , P5 ;  /* 0xff80000008b97808 */ /* 0x004fe20002800000 */
[----:B------:R-:W-:Y:S01]  /*147c0*/  FMUL.FTZ R8, R30, UR6 ;  /* 0x000000061e087c20 */ /* 0x000fe20008410000 */
[----:B------:R-:W-:Y:S02]  /*147d0*/  FMNMX.FTZ R80, R187, R80, !PT ;  /* 0x00000050bb507209 */ /* 0x000fe40007810000 */
[----:B------:R-:W-:Y:S02]  /*147e0*/  FMNMX.FTZ R20, R49, R20, !PT ;  /* 0x0000001431147209 */ /* 0x000fe40007810000 */
[----:B------:R-:W-:Y:S01]  /*147f0*/  FMNMX.FTZ R80, R185, R80, !PT ;  /* 0x00000050b9507209 */ /* 0x000fe20007810000 */
[----:B------:R-:W0:Y:S01]  /*14800*/  MUFU.TANH R8, R8 ;  /* 0x0000000800087308 */ /* 0x000e220000002400 */
[----:B------:R-:W-:-:S02]  /*14810*/  FMNMX.FTZ R20, R51, R20, !PT ;  /* 0x0000001433147209 */ /* 0x000fc40007810000 */
[----:B------:R-:W-:Y:S01]  /*14820*/  MOV R90, UR7 ;  /* 0x00000007005a7c02 */ /* 0x000fe20008000f00 */
[----:B------:R-:W1:Y:S01]  /*14830*/  SHFL.BFLY PT, R85, R80, 0x2, 0x1f ;  /* 0x0c401f0050557f89 */ /* 0x000e6200000e0000 */
[----:B------:R-:W-:Y:S02]  /*14840*/  FMNMX.FTZ R20, R53, R20, !PT ;  /* 0x0000001435147209 */ /* 0x000fe40007810000 */
[-C--:B------:R-:W-:Y:S02]  /*14850*/  MOV R82, R87.reuse ;  /* 0x0000005700527202 */ /* 0x080fe40000000f00 */
[----:B------:R-:W-:Y:S02]  /*14860*/  FMNMX.FTZ R20, R55, R20, !PT ;  /* 0x0000001437147209 */ /* 0x000fe40007810000 */
[----:B------:R-:W-:Y:S02]  /*14870*/  MOV R76, R87 ;  /* 0x00000057004c7202 */ /* 0x000fe40000000f00 */
[----:B------:R-:W-:-:S02]  /*14880*/  FMNMX.FTZ R20, R57, R20, !PT ;  /* 0x0000001439147209 */ /* 0x000fc40007810000 */
[-C--:B------:R-:W-:Y:S02]  /*14890*/  MOV R70, R87.reuse ;  /* 0x0000005700467202 */ /* 0x080fe40000000f00 */
[----:B------:R-:W-:Y:S02]  /*148a0*/  FMNMX.FTZ R20, R59, R20, !PT ;  /* 0x000000143b147209 */ /* 0x000fe40007810000 */
[-C--:B------:R-:W-:Y:S02]  /*148b0*/  MOV R64, R87.reuse ;  /* 0x0000005700407202 */ /* 0x080fe40000000f00 */
[----:B------:R-:W-:Y:S02]  /*148c0*/  FMNMX.FTZ R20, R61, R20, !PT ;  /* 0x000000143d147209 */ /* 0x000fe40007810000 */
[----:B------:R-:W-:Y:S02]  /*148d0*/  MOV R58, R87 ;  /* 0x00000057003a7202 */ /* 0x000fe40000000f00 */
[----:B------:R-:W-:-:S02]  /*148e0*/  FMNMX.FTZ R20, R63, R20, !PT ;  /* 0x000000143f147209 */ /* 0x000fc40007810000 */
[----:B-1----:R-:W-:Y:S01]  /*148f0*/  FMNMX.FTZ R85, R80, R85, !PT ;  /* 0x0000005550557209 */ /* 0x002fe20007810000 */
[----:B------:R-:W-:Y:S01]  /*14900*/  IMAD.MOV.U32 R80, RZ, RZ, R87 ;  /* 0x000000ffff507224 */ /* 0x000fe200078e0057 */
        /* <DEDUP_REMOVED lines=9> */
[----:B------:R-:W-:Y:S02]  /*149a0*/  FMNMX.FTZ R20, R77, R20, !PT ;  /* 0x000000144d147209 */ /* 0x000fe40007810000 */
[C---:B------:R-:W-:Y:S01]  /*149b0*/  FSETP.NEU.FTZ.AND P6, PT, R91.reuse, -INF , PT ;  /* 0xff8000005b00780b */ /* 0x040fe20003fdd000 */
[----:B------:R-:W-:Y:S01]  /*149c0*/  FMUL.FTZ R6, R91, R90 ;  /* 0x0000005a5b067220 */ /* 0x000fe20000410000 */
[----:B------:R-:W-:-:S04]  /*149d0*/  FMNMX.FTZ R20, R29, R20, !PT ;  /* 0x000000141d147209 */ /* 0x000fc80007810000 */
[----:B------:R-:W-:Y:S02]  /*149e0*/  FMNMX.FTZ R20, R81, R20, !PT ;  /* 0x0000001451147209 */ /* 0x000fe40007810000 */
[----:B------:R-:W-:Y:S02]  /*149f0*/  FSEL R6, R6, RZ, P6 ;  /* 0x000000ff06067208 */ /* 0x000fe40003000000 */
[----:B------:R-:W-:-:S03]  /*14a00*/  FMNMX.FTZ R20, R83, R20, !PT ;  /* 0x0000001453147209 */ /* 0x000fc60007810000 */
[-CC-:B------:R-:W-:Y:S01]  /*14a10*/  FFMA.FTZ R31, R101, R90.reuse, -R6.reuse ;  /* 0x0000005a651f7223 */ /* 0x180fe20000010806 */
        /* <DEDUP_REMOVED lines=17> */
[-CC-:B------:R-:W-:Y:S01]  /*14b30*/  FFMA.FTZ R111, R139, R90.reuse, -R6.reuse ;  /* 0x0000005a8b6f7223 */ /* 0x180fe20000010806 */
[--C-:B------:R-:W-:Y:S01]  /*14b40*/  FFMA.FTZ R176, R95, R90, -R6.reuse ;  /* 0x0000005a5fb07223 */ /* 0x100fe20000010806 */
[----:B------:R-:W-:Y:S01]  /*14b50*/  FMNMX.FTZ R20, R133, R20, !PT ;  /* 0x0000001485147209 */ /* 0x000fe20007810000 */
[-CC-:B------:R-:W-:Y:S01]  /*14b60*/  FFMA.FTZ R27, R32, R90.reuse, -R6.reuse ;  /* 0x0000005a201b7223 */ /* 0x180fe20000010806 */
[-CC-:B------:R-:W-:Y:S01]  /*14b70*/  FFMA.FTZ R178, R99, R90.reuse, -R6.reuse ;  /* 0x0000005a63b27223 */ /* 0x180fe20000010806 */
[----:B------:R-:W-:Y:S01]  /*14b80*/  MUFU.EX2 R31, R31 ;  /* 0x0000001f001f7308 */ /* 0x000fe20000000800 */
[-CC-:B------:R-:W-:Y:S01]  /*14b90*/  FFMA.FTZ R184, R113, R90.reuse, -R6.reuse ;  /* 0x0000005a71b87223 */ /* 0x180fe20000010806 */
[----:B------:R-:W0:Y:S01]  /*14ba0*/  SHFL.BFLY PT, R135, R20, 0x2, 0x1f ;  /* 0x0c401f0014877f89 */ /* 0x000e2200000e0000 */
        /* <DEDUP_REMOVED lines=23> */
[----:B0-----:R-:W-:Y:S01]  /*14d20*/  FMNMX.FTZ R8, R20, R135, !PT ;  /* 0x0000008714087209 */ /* 0x001fe20007810000 */
[-CC-:B------:R-:W-:Y:S01]  /*14d30*/  FFMA.FTZ R125, R167, R90.reuse, -R6.reuse ;  /* 0x0000005aa77d7223 */ /* 0x180fe20000010806 */
[-CC-:B------:R-:W-:Y:S01]  /*14d40*/  FFMA.FTZ R210, R169, R90.reuse, -R6.reuse ;  /* 0x0000005aa9d27223 */ /* 0x180fe20000010806 */
[-CC-:B------:R-:W-:Y:S01]  /*14d50*/  FFMA.FTZ R129, R171, R90.reuse, -R6.reuse ;  /* 0x0000005aab817223 */ /* 0x180fe20000010806 */
[-CC-:B------:R-:W-:Y:S01]  /*14d60*/  FFMA.FTZ R212, R173, R90.reuse, -R6.reuse ;  /* 0x0000005aadd47223 */ /* 0x180fe20000010806 */
[----:B------:R-:W0:Y:S01]  /*14d70*/  SHFL.BFLY PT, R139, R8, 0x1, 0x1f ;  /* 0x0c201f00088b7f89 */ /* 0x000e2200000e0000 */
[----:B------:R-:W3:Y:S01]  /*14d80*/  MUFU.EX2 R180, R180 ;  /* 0x000000b400b47308 */ /* 0x000ee20000000800 */
[-CC-:B------:R-:W-:Y:S01]  /*14d90*/  FFMA.FTZ R135, R175, R90.reuse, -R6.reuse ;  /* 0x0000005aaf877223 */ /* 0x180fe20000010806 */
[-CC-:B------:R-:W-:Y:S01]  /*14da0*/  FFMA.FTZ R216, R181, R90.reuse, -R6.reuse ;  /* 0x0000005ab5d87223 */ /* 0x180fe20000010806 */
[-CC-:B------:R-:W-:Y:S01]  /*14db0*/  FFMA.FTZ R183, R183, R90.reuse, -R6.reuse ;  /* 0x0000005ab7b77223 */ /* 0x180fe20000010806 */
[-CC-:B------:R-:W-:Y:S01]  /*14dc0*/  FFMA.FTZ R218, R187, R90.reuse, -R6.reuse ;  /* 0x0000005abbda7223 */ /* 0x180fe20000010806 */
[----:B------:R-:W-:-:S03]  /*14dd0*/  FFMA.FTZ R141, R185, R90, -R6 ;  /* 0x0000005ab98d7223 */ /* 0x000fc60000010806 */
[----:B------:R-:W4:Y:S08]  /*14de0*/  MUFU.EX2 R85, R85 ;  /* 0x0000005500557308 */ /* 0x000f300000000800 */
[----:B------:R-:W4:Y:S01]  /*14df0*/  MUFU.EX2 R182, R182 ;  /* 0x000000b600b67308 */ /* 0x000f220000000800 */
[----:B0-----:R-:W-:-:S07]  /*14e00*/  FMNMX.FTZ R92, R8, R139, !PT ;  /* 0x0000008b085c7209 */ /* 0x001fce0007810000 */
[----:B------:R-:W0:Y:S01]  /*14e10*/  MUFU.EX2 R89, R89 ;  /* 0x0000005900597308 */ /* 0x000e220000000800 */
[C---:B------:R-:W-:Y:S01]  /*14e20*/  FSETP.NEU.FTZ.AND P2, PT, R92.reuse, -INF , PT ;  /* 0xff8000005c00780b */ /* 0x040fe20003f5d000 */
[----:B------:R-:W-:-:S06]  /*14e30*/  FMUL.FTZ R28, R92, R90 ;  /* 0x0000005a5c1c7220 */ /* 0x000fcc0000410000 */
[----:B------:R-:W0:Y:S01]  /*14e40*/  MUFU.EX2 R184, R184 ;  /* 0x000000b800b87308 */ /* 0x000e220000000800 */
[----:B------:R-:W-:Y:S02]  /*14e50*/  FSEL R28, R28, RZ, P2 ;  /* 0x000000ff1c1c7208 */ /* 0x000fe40001000000 */
[----:B------:R-:W-:-:S03]  /*14e60*/  ISETP.GE.AND P2, PT, R161, 0xb1, PT ;  /* 0x000000b1a100780c */ /* 0x000fc60003f46270 */
[-CC-:B------:R-:W-:Y:S01]  /*14e70*/  FFMA.FTZ R189, R3, R90.reuse, -R28.reuse ;  /* 0x0000005a03bd7223 */ /* 0x180fe2000001081c */
[----:B-1----:R-:W-:Y:S01]  /*14e80*/  FADD.FTZ R3, R176, R27 ;  /* 0x0000001bb0037221 */ /* 0x002fe20000010000 */
[-CC-:B------:R-:W-:Y:S01]  /*14e90*/  FFMA.FTZ R177, R5, R90.reuse, -R28.reuse ;  /* 0x0000005a05b17223 */ /* 0x180fe2000001081c */
[-CC-:B------:R-:W-:Y:S01]  /*14ea0*/  FFMA.FTZ R4, R4, R90.reuse, -R28.reuse ;  /* 0x0000005a04047223 */ /* 0x180fe2000001081c */
[-CC-:B------:R-:W-:Y:S01]  /*14eb0*/  FFMA.FTZ R179, R7, R90.reuse, -R28.reuse ;  /* 0x0000005a07b37223 */ /* 0x180fe2000001081c */
[----:B--2---:R-:W-:Y:S01]  /*14ec0*/  FADD.FTZ R34, R178, R3 ;  /* 0x00000003b2227221 */ /* 0x004fe20000010000 */
[----:B------:R-:W1:Y:S01]  /*14ed0*/  MUFU.EX2 R95, R95 ;  /* 0x0000005f005f7308 */ /* 0x000e620000000800 */
[-CC-:B------:R-:W-:Y:S01]  /*14ee0*/  FFMA.FTZ R6, R13, R90.reuse, -R28.reuse ;  /* 0x0000005a0d067223 */ /* 0x180fe2000001081c */
[-C--:B------:R-:W-:Y:S01]  /*14ef0*/  FFMA.FTZ R181, R33, R90.reuse, -R28 ;  /* 0x0000005a21b57223 */ /* 0x080fe2000001081c */
        /* <DEDUP_REMOVED lines=12> */
[----:B------:R-:W-:Y:S01]  /*14fc0*/  FADD.FTZ R36, R182, R3 ;  /* 0x00000003b6247221 */ /* 0x000fe20000010000 */
[----:B------:R-:W2:Y:S01]  /*14fd0*/  MUFU.EX2 R4, R4 ;  /* 0x0000000400047308 */ /* 0x000ea20000000800 */
[-CC-:B------:R-:W-:Y:S01]  /*14fe0*/  FFMA.FTZ R24, R39, R90.reuse, -R28.reuse ;  /* 0x0000005a27187223 */ /* 0x180fe2000001081c */
[-C--:B------:R-:W-:Y:S01]  /*14ff0*/  FFMA.FTZ R193, R41, R90.reuse, -R28 ;  /* 0x0000005a29c17223 */ /* 0x080fe2000001081c */
[----:B0-----:R-:W-:Y:S01]  /*15000*/  FADD.FTZ R3, R89, R36 ;  /* 0x0000002459037221 */ /* 0x001fe20000010000 */
[-CC-:B------:R-:W-:Y:S01]  /*15010*/  FFMA.FTZ R26, R43, R90.reuse, -R28.reuse ;  /* 0x0000005a2b1a7223 */ /* 0x180fe2000001081c */
[-CC-:B------:R-:W-:Y:S01]  /*15020*/  FFMA.FTZ R195, R45, R90.reuse, -R28.reuse ;  /* 0x0000005a2dc37223 */ /* 0x180fe2000001081c */
[-CC-:B------:R-:W-:Y:S01]  /*15030*/  FFMA.FTZ R30, R47, R90.reuse, -R28.reuse ;  /* 0x0000005a2f1e7223 */ /* 0x180fe2000001081c */
[----:B------:R-:W-:Y:S01]  /*15040*/  FADD.FTZ R36, R184, R3 ;  /* 0x00000003b8247221 */ /* 0x000fe20000010000 */
[----:B------:R-:W0:Y:S01]  /*15050*/  MUFU.EX2 R179, R179 ;  /* 0x000000b300b37308 */ /* 0x000e220000000800 */
[-CC-:B------:R-:W-:Y:S01]  /*15060*/  FFMA.FTZ R197, R49, R90.reuse, -R28.reuse ;  /* 0x0000005a31c57223 */ /* 0x180fe2000001081c */
[-C--:B------:R-:W-:Y:S01]  /*15070*/  FFMA.FTZ R32, R51, R90.reuse, -R28 ;  /* 0x0000005a33207223 */ /* 0x080fe2000001081c */
[----:B-1----:R-:W-:Y:S01]  /*15080*/  FADD.FTZ R5, R95, R36 ;  /* 0x000000245f057221 */ /* 0x002fe20000010000 */
[-CC-:B------:R-:W-:Y:S01]  /*15090*/  FFMA.FTZ R199, R53, R90.reuse, -R28.reuse ;  /* 0x0000005a35c77223 */ /* 0x180fe2000001081c */
[-CC-:B------:R-:W-:Y:S01]  /*150a0*/  FFMA.FTZ R34, R55, R90.reuse, -R28.reuse ;  /* 0x0000005a37227223 */ /* 0x180fe2000001081c */
[-CC-:B------:R-:W-:Y:S01]  /*150b0*/  FFMA.FTZ R201, R57, R90.reuse, -R28.reuse ;  /* 0x0000005a39c97223 */ /* 0x180fe2000001081c */
[-C--:B------:R-:W-:Y:S01]  /*150c0*/  FFMA.FTZ R36, R59, R90.reuse, -R28 ;  /* 0x0000005a3b247223 */ /* 0x080fe2000001081c */
[----:B------:R-:W1:Y:S01]  /*150d0*/  MUFU.EX2 R186, R186 ;  /* 0x000000ba00ba7308 */ /* 0x000e620000000800 */
[----:B--2---:R-:W-:Y:S01]  /*150e0*/  FADD.FTZ R38, R177, R4 ;  /* 0x00000004b1267221 */ /* 0x004fe20000010000 */
[-CC-:B------:R-:W-:Y:S01]  /*150f0*/  FFMA.FTZ R203, R61, R90.reuse, -R28.reuse ;  /* 0x0000005a3dcb7223 */ /* 0x180fe2000001081c */
[-CC-:B------:R-:W-:Y:S01]  /*15100*/  FFMA.FTZ R205, R65, R90.reuse, -R28.reuse ;  /* 0x0000005a41cd7223 */ /* 0x180fe2000001081c */
[-CC-:B------:R-:W-:Y:S01]  /*15110*/  FFMA.FTZ R67, R67, R90.reuse, -R28.reuse ;  /* 0x0000005a43437223 */ /* 0x180fe2000001081c */
[-CC-:B------:R-:W-:Y:S01]  /*15120*/  FFMA.FTZ R207, R69, R90.reuse, -R28.reuse ;  /* 0x0000005a45cf7223 */ /* 0x180fe2000001081c */
[-CC-:B------:R-:W-:Y:S01]  /*15130*/  FFMA.FTZ R209, R73, R90.reuse, -R28.reuse ;  /* 0x0000005a49d17223 */ /* 0x180fe2000001081c */
[-C--:B------:R-:W-:Y:S01]  /*15140*/  FFMA.FTZ R211, R25, R90.reuse, -R28 ;  /* 0x0000005a19d37223 */ /* 0x080fe2000001081c */
[----:B------:R-:W2:Y:S01]  /*15150*/  MUFU.EX2 R6, R6 ;  /* 0x0000000600067308 */ /* 0x000ea20000000800 */
[----:B0-----:R-:W-:Y:S01]  /*15160*/  FADD.FTZ R3, R179, R38 ;  /* 0x00000026b3037221 */ /* 0x001fe20000010000 */
[-CC-:B------:R-:W-:Y:S01]  /*15170*/  FFMA.FTZ R77, R77, R90.reuse, -R28.reuse ;  /* 0x0000005a4d4d7223 */ /* 0x180fe2000001081c */
[-CC-:B------:R-:W-:Y:S01]  /*15180*/  FFMA.FTZ R29, R29, R90.reuse, -R28.reuse ;  /* 0x0000005a1d1d7223 */ /* 0x180fe2000001081c */
[-CC-:B------:R-:W-:Y:S01]  /*15190*/  FFMA.FTZ R81, R81, R90.reuse, -R28.reuse ;  /* 0x0000005a51517223 */ /* 0x180fe2000001081c */
[-CC-:B------:R-:W-:Y:S01]  /*151a0*/  FFMA.FTZ R83, R83, R90.reuse, -R28.reuse ;  /* 0x0000005a53537223 */ /* 0x180fe2000001081c */
[-CC-:B------:R-:W-:Y:S01]  /*151b0*/  FFMA.FTZ R79, R79, R90.reuse, -R28.reuse ;  /* 0x0000005a4f4f7223 */ /* 0x180fe2000001081c */
[-CC-:B------:R-:W-:Y:S01]  /*151c0*/  FFMA.FTZ R123, R123, R90.reuse, -R28.reuse ;  /* 0x0000005a7b7b7223 */ /* 0x180fe2000001081c */
[----:B------:R-:W0:Y:S01]  /*151d0*/  MUFU.EX2 R99, R99 ;  /* 0x0000006300637308 */ /* 0x000e220000000800 */
[----:B-1----:R-:W-:Y:S01]  /*151e0*/  FADD.FTZ R40, R186, R5 ;  /* 0x00000005ba287221 */ /* 0x002fe20000010000 */
[-CC-:B------:R-:W-:Y:S01]  /*151f0*/  FFMA.FTZ R127, R127, R90.reuse, -R28.reuse ;  /* 0x0000005a7f7f7223 */ /* 0x180fe2000001081c */
[-CC-:B------:R-:W-:Y:S01]  /*15200*/  FFMA.FTZ R131, R131, R90.reuse, -R28.reuse ;  /* 0x0000005a83837223 */ /* 0x180fe2000001081c */
[----:B------:R-:W-:Y:S01]  /*15210*/  FFMA.FTZ R133, R133, R90, -R28 ;  /* 0x0000005a85857223 */ /* 0x000fe2000001081c */
[----:B------:R-:W-:Y:S01]  /*15220*/  F2FP.F16.F32.PACK_AB R177, R4, R177 ;  /* 0x000000b104b1723e */ /* 0x000fe200000000ff */
[----:B------:R-:W-:Y:S01]  /*15230*/  IMAD.MOV.U32 R69, RZ, RZ, R87 ;  /* 0x000000ffff457224 */ /* 0x000fe200078e0057 */
[----:B------:R-:W-:Y:S01]  /*15240*/  F2FP.F16.F32.PACK_AB R176, R27, R176 ;  /* 0x000000b01bb0723e */ /* 0x000fe200000000ff */
[----:B------:R-:W1:Y:S01]  /*15250*/  MUFU.EX2 R181, R181 ;  /* 0x000000b500b57308 */ /* 0x000e620000000800 */
[C---:B--2---:R-:W-:Y:S01]  /*15260*/  FADD.FTZ R38, R6.reuse, R3 ;  /* 0x0000000306267221 */ /* 0x044fe20000010000 */
[----:B------:R-:W-:Y:S01]  /*15270*/  F2FP.F16.F32.PACK_AB R179, R6, R179 ;  /* 0x000000b306b3723e */ /* 0x000fe200000000ff */
[--C-:B------:R-:W-:Y:S01]  /*15280*/  IMAD.MOV.U32 R65, RZ, RZ, R87.reuse ;  /* 0x000000ffff417224 */ /* 0x100fe200078e0057 */
[----:B------:R-:W-:Y:S01]  /*15290*/  F2FP.F16.F32.PACK_AB R178, R31, R178 ;  /* 0x000000b21fb2723e */ /* 0x000fe200000000ff */
[--C-:B------:R-:W-:Y:S01]  /*152a0*/  IMAD.MOV.U32 R59, RZ, RZ, R87.reuse ;  /* 0x000000ffff3b7224 */ /* 0x100fe200078e0057 */
[----:B------:R-:W-:Y:S01]  /*152b0*/  F2FP.F16.F32.PACK_AB R180, R85, R180 ;  /* 0x000000b455b4723e */ /* 0x000fe200000000ff */
[--C-:B------:R-:W-:Y:S01]  /*152c0*/  IMAD.MOV.U32 R57, RZ, RZ, R87.reuse ;  /* 0x000000ffff397224 */ /* 0x100fe200078e0057 */
[----:B------:R2:W-:Y:S01]  /*152d0*/  MUFU.EX2 R139, R183 ;  /* 0x000000b7008b7308 */ /* 0x0005e20000000800 */
[----:B0-----:R-:W-:Y:S01]  /*152e0*/  FADD.FTZ R5, R99, R40 ;  /* 0x0000002863057221 */ /* 0x001fe20000010000 */
[----:B------:R-:W-:Y:S01]  /*152f0*/  F2FP.F16.F32.PACK_AB R182, R89, R182 ;  /* 0x000000b659b6723e */ /* 0x000fe200000000ff */
[--C-:B------:R-:W-:Y:S01]  /*15300*/  IMAD.MOV.U32 R53, RZ, RZ, R87.reuse ;  /* 0x000000ffff357224 */ /* 0x100fe200078e0057 */
[----:B------:R-:W-:Y:S01]  /*15310*/  F2FP.F16.F32.PACK_AB R184, R95, R184 ;  /* 0x000000b85fb8723e */ /* 0x000fe200000000ff */
[--C-:B------:R-:W-:Y:S01]  /*15320*/  IMAD.MOV.U32 R51, RZ, RZ, R87.reuse ;  /* 0x000000ffff337224 */ /* 0x100fe200078e0057 */
[----:B------:R-:W-:Y:S01]  /*15330*/  F2FP.F16.F32.PACK_AB R186, R99, R186 ;  /* 0x000000ba63ba723e */ /* 0x000fe200000000ff */
[--C-:B------:R-:W-:Y:S01]  /*15340*/  IMAD.MOV.U32 R47, RZ, RZ, R87.reuse ;  /* 0x000000ffff2f7224 */ /* 0x100fe200078e0057 */
[----:B------:R-:W0:Y:S01]  /*15350*/  MUFU.EX2 R188, R188 ;  /* 0x000000bc00bc7308 */ /* 0x000e220000000800 */
[----:B--2---:R-:W-:Y:S01]  /*15360*/  FFMA.FTZ R183, R11, R90, -R28 ;  /* 0x0000005a0bb77223 */ /* 0x004fe2000001081c */
[----:B-1----:R-:W-:Y:S01]  /*15370*/  FADD.FTZ R3, R181, R38 ;  /* 0x00000026b5037221 */ /* 0x002fe20000010000 */
[-C--:B------:R-:W-:Y:S01]  /*15380*/  MOV R85, R87.reuse ;  /* 0x0000005700557202 */ /* 0x080fe20000000f00 */
[--C-:B------:R-:W-:Y:S01]  /*15390*/  IMAD.MOV.U32 R45, RZ, RZ, R87.reuse ;  /* 0x000000ffff2d7224 */ /* 0x100fe200078e0057 */
[-C--:B------:R-:W-:Y:S01]  /*153a0*/  MOV R73, R87.reuse ;  /* 0x0000005700497202 */ /* 0x080fe20000000f00 */
[--C-:B------:R-:W-:Y:S01]  /*153b0*/  IMAD.MOV.U32 R41, RZ, RZ, R87.reuse ;  /* 0x000000ffff297224 */ /* 0x100fe200078e0057 */
[-C--:B------:R-:W-:Y:S01]  /*153c0*/  MOV R61, R87.reuse ;  /* 0x00000057003d7202 */ /* 0x080fe20000000f00 */
[----:B------:R-:W1:Y:S01]  /*153d0*/  MUFU.EX2 R8, R8 ;  /* 0x0000000800087308 */ /* 0x000e620000000800 */
[-C--:B------:R-:W-:Y:S01]  /*153e0*/  MOV R55, R87.reuse ;  /* 0x0000005700377202 */ /* 0x080fe20000000f00 */
[--C-:B------:R-:W-:Y:S01]  /*153f0*/  IMAD.MOV.U32 R39, RZ, RZ, R87.reuse ;  /* 0x000000ffff277224 */ /* 0x100fe200078e0057 */
[-C--:B------:R-:W-:Y:S01]  /*15400*/  MOV R49, R87.reuse ;  /* 0x0000005700317202 */ /* 0x080fe20000000f00 */
[--C-:B------:R-:W-:Y:S01]  /*15410*/  IMAD.MOV.U32 R35, RZ, RZ, R87.reuse ;  /* 0x000000ffff237224 */ /* 0x100fe200078e0057 */
[-C--:B------:R-:W-:Y:S01]  /*15420*/  MOV R43, R87.reuse ;  /* 0x00000057002b7202 */ /* 0x080fe20000000f00 */
[----:B------:R-:W-:Y:S01]  /*15430*/  IMAD.MOV.U32 R33, RZ, RZ, R87 ;  /* 0x000000ffff217224 */ /* 0x000fe200078e0057 */
[-C--:B------:R-:W-:Y:S01]  /*15440*/  MOV R37, R87.reuse ;  /* 0x0000005700257202 */ /* 0x080fe20000000f00 */
[----:B------:R-:W2:Y:S01]  /*15450*/  MUFU.EX2 R101, R101 ;  /* 0x0000006500657308 */ /* 0x000ea20000000800 */
[----:B0-----:R-:W-:Y:S01]  /*15460*/  FADD.FTZ R38, R188, R5 ;  /* 0x00000005bc267221 */ /* 0x001fe20000010000 */
[-C--:B------:R-:W-:Y:S01]  /*15470*/  MOV R31, R87.reuse ;  /* 0x00000057001f7202 */ /* 0x080fe20000000f00 */
[----:B------:R-:W-:Y:S01]  /*15480*/  IMAD.MOV.U32 R27, RZ, RZ, R87 ;  /* 0x000000ffff1b7224 */ /* 0x000fe200078e0057 */
[----:B------:R-:W-:-:S04]  /*15490*/  MOV R25, R87 ;  /* 0x0000005700197202 */ /* 0x000fc80000000f00 */
[----:B------:R-:W0:Y:S01]  /*154a0*/  MUFU.EX2 R183, R183 ;  /* 0x000000b700b77308 */ /* 0x000e220000000800 */
[C---:B-1----:R-:W-:Y:S01]  /*154b0*/  FADD.FTZ R40, R8.reuse, R3 ;  /* 0x0000000308287221 */ /* 0x042fe20000010000 */
[----:B------:R-:W-:-:S06]  /*154c0*/  F2FP.F16.F32.PACK_AB R181, R8, R181 ;  /* 0x000000b508b5723e */ /* 0x000fcc00000000ff */
[----:B------:R-:W1:Y:S01]  /*154d0*/  MUFU.EX2 R190, R190 ;  /* 0x000000be00be7308 */ /* 0x000e620000000800 */
[----:B--2---:R-:W-:Y:S01]  /*154e0*/  FADD.FTZ R5, R101, R38 ;  /* 0x0000002665057221 */ /* 0x004fe20000010000 */
[----:B------:R-:W-:Y:S01]  /*154f0*/  FFMA.FTZ R38, R63, R90, -R28 ;  /* 0x0000005a3f267223 */ /* 0x000fe2000001081c */
[----:B------:R-:W-:Y:S01]  /*15500*/  F2FP.F16.F32.PACK_AB R188, R101, R188 ;  /* 0x000000bc65bc723e */ /* 0x000fe200000000ff */
[----:B------:R-:W-:-:S04]  /*15510*/  IMAD.MOV.U32 R63, RZ, RZ, R87 ;  /* 0x000000ffff3f7224 */ /* 0x000fc800078e0057 */
        /* <DEDUP_REMOVED lines=9> */
[----:B------:R-:W-:-:S06]  /*155b0*/  F2FP.F16.F32.PACK_AB R190, R103, R190 ;  /* 0x000000be67be723e */ /* 0x000fcc00000000ff */
        /* <DEDUP_REMOVED lines=18> */
[----:B------:R-:W-:-:S06]  /*156e0*/  F2FP.F16.F32.PACK_AB R187, R14, R187 ;  /* 0x000000bb0ebb723e */ /* 0x000fcc00000000ff */
[----:B------:R-:W1:Y:S01]  /*156f0*/  MUFU.EX2 R20, R20 ;  /* 0x0000001400147308 */ /* 0x000e620000000800 */
[----:B--2---:R-:W-:Y:S01]  /*15700*/  FADD.FTZ R3, R189, R40 ;  /* 0x00000028bd037221 */ /* 0x004fe20000010000 */
[----:B------:R-:W-:Y:S01]  /*15710*/  FFMA.FTZ R40, R71, R90, -R28 ;  /* 0x0000005a47287223 */ /* 0x000fe2000001081c */
[----:B------:R-:W-:-:S05]  /*15720*/  IMAD.MOV.U32 R71, RZ, RZ, R87 ;  /* 0x000000ffff477224 */ /* 0x000fca00078e0057 */
        /* <DEDUP_REMOVED lines=9> */
[----:B0-----:R-:W-:-:S07]  /*157c0*/  FADD.FTZ R3, R191, R44 ;  /* 0x0000002cbf037221 */ /* 0x001fce0000010000 */
[----:B------:R-:W0:Y:S01]  /*157d0*/  MUFU.EX2 R198, R198 ;  /* 0x000000c600c67308 */ /* 0x000e220000000800 */
[----:B-1----:R-:W-:Y:S01]  /*157e0*/  FADD.FTZ R5, R111, R42 ;  /* 0x0000002a6f057221 */ /* 0x002fe20000010000 */
[----:B------:R-:W-:Y:S01]  /*157f0*/  FFMA.FTZ R42, R75, R90, -R28 ;  /* 0x0000005a4b2a7223 */ /* 0x000fe2000001081c */
[----:B------:R-:W-:Y:S01]  /*15800*/  F2FP.F16.F32.PACK_AB R196, R111, R196 ;  /* 0x000000c46fc4723e */ /* 0x000fe200000000ff */
[----:B------:R-:W-:-:S04]  /*15810*/  IMAD.MOV.U32 R75, RZ, RZ, R87 ;  /* 0x000000ffff4b7224 */ /* 0x000fc800078e0057 */
        /* <DEDUP_REMOVED lines=46> */
[----:B------:R-:W-:Y:S02]  /*15b00*/  F2FP.F16.F32.PACK_AB R199, R34, R199 ;  /* 0x000000c722c7723e */ /* 0x000fe400000000ff */
[----:B------:R-:W-:-:S04]  /*15b10*/  MOV R34, R87 ;  /* 0x0000005700227202 */ /* 0x000fc80000000f00 */
        /* <DEDUP_REMOVED lines=42> */
[----:B------:R-:W-:Y:S02]  /*15dc0*/  F2FP.F16.F32.PACK_AB R207, R40, R207 ;  /* 0x000000cf28cf723e */ /* 0x000fe400000000ff */
[----:B------:R-:W-:-:S04]  /*15dd0*/  MOV R40, R87 ;  /* 0x0000005700287202 */ /* 0x000fc80000000f00 */
        /* <DEDUP_REMOVED lines=11> */
[----:B------:R0:W3:Y:S01]  /*15e90*/  MUFU.EX2 R28, R77 ;  /* 0x0000004d001c7308 */ /* 0x0000e20000000800 */
[----:B--2---:R-:W-:Y:S01]  /*15ea0*/  FADD.FTZ R50, R216, R5 ;  /* 0x00000005d8327221 */ /* 0x004fe20000010000 */
[----:B------:R-:W-:-:S03]  /*15eb0*/  F2FP.F16.F32.PACK_AB R216, R139, R216 ;  /* 0x000000d88bd8723e */ /* 0x000fc600000000ff */
[----:B------:R-:W-:-:S03]  /*15ec0*/  FADD.FTZ R5, R139, R50 ;  /* 0x000000328b057221 */ /* 0x000fc60000010000 */
[----:B------:R-:W2:Y:S01]  /*15ed0*/  MUFU.EX2 R29, R29 ;  /* 0x0000001d001d7308 */ /* 0x000ea20000000800 */
[----:B-1----:R-:W-:Y:S01]  /*15ee0*/  FADD.FTZ R3, R211, R48 ;  /* 0x00000030d3037221 */ /* 0x002fe20000010000 */
[----:B0-----:R-:W-:-:S06]  /*15ef0*/  IMAD.MOV.U32 R77, RZ, RZ, R87 ;  /* 0x000000ffff4d7224 */ /* 0x001fcc00078e0057 */
[----:B------:R0:W1:Y:S01]  /*15f00*/  MUFU.EX2 R44, R81 ;  /* 0x00000051002c7308 */ /* 0x0000620000000800 */
[C---:B---3--:R-:W-:Y:S01]  /*15f10*/  FADD.FTZ R50, R28.reuse, R3 ;  /* 0x000000031c327221 */ /* 0x048fe20000010000 */
[----:B------:R-:W-:Y:S02]  /*15f20*/  F2FP.F16.F32.PACK_AB R211, R28, R211 ;  /* 0x000000d31cd3723e */ /* 0x000fe400000000ff */
[----:B------:R-:W-:-:S04]  /*15f30*/  MOV R28, R87 ;  /* 0x00000057001c7202 */ /* 0x000fc80000000f00 */
[----:B------:R-:W3:Y:S01]  /*15f40*/  MUFU.EX2 R83, R83 ;  /* 0x0000005300537308 */ /* 0x000ee20000000800 */
[----:B--2---:R-:W-:Y:S01]  /*15f50*/  FADD.FTZ R3, R29, R50 ;  /* 0x000000321d037221 */ /* 0x004fe20000010000 */
[--C-:B0-----:R-:W-:Y:S02]  /*15f60*/  IMAD.MOV.U32 R81, RZ, RZ, R87.reuse ;  /* 0x000000ffff517224 */ /* 0x101fe400078e0057 */
[----:B------:R-:W-:-:S04]  /*15f70*/  IMAD.MOV.U32 R50, RZ, RZ, R87 ;  /* 0x000000ffff327224 */ /* 0x000fc800078e0057 */
[----:B------:R0:W2:Y:S01]  /*15f80*/  MUFU.EX2 R46, R79 ;  /* 0x0000004f002e7308 */ /* 0x0000a20000000800 */
[C---:B-1----:R-:W-:Y:S01]  /*15f90*/  FADD.FTZ R4, R44.reuse, R3 ;  /* 0x000000032c047221 */ /* 0x042fe20000010000 */
[----:B------:R-:W-:Y:S01]  /*15fa0*/  F2FP.F16.F32.PACK_AB R213, R44, R29 ;  /* 0x0000001d2cd5723e */ /* 0x000fe200000000ff */
[--C-:B------:R-:W-:Y:S02]  /*15fb0*/  IMAD.MOV.U32 R44, RZ, RZ, R87.reuse ;  /* 0x000000ffff2c7224 */ /* 0x100fe400078e0057 */
[----:B------:R-:W-:-:S03]  /*15fc0*/  IMAD.MOV.U32 R29, RZ, RZ, R87 ;  /* 0x000000ffff1d7224 */ /* 0x000fc600078e0057 */
[----:B------:R-:W1:Y:S01]  /*15fd0*/  MUFU.EX2 R123, R123 ;  /* 0x0000007b007b7308 */ /* 0x000e620000000800 */
[----:B---3--:R-:W-:Y:S01]  /*15fe0*/  FADD.FTZ R3, R83, R4 ;  /* 0x0000000453037221 */ /* 0x008fe20000010000 */
[----:B0-----:R-:W-:-:S06]  /*15ff0*/  MOV R79, R87 ;  /* 0x00000057004f7202 */ /* 0x001fcc0000000f00 */
[----:B------:R-:W0:Y:S01]  /*16000*/  MUFU.EX2 R48, R127 ;  /* 0x0000007f00307308 */ /* 0x000e220000000800 */
[C---:B--2---:R-:W-:Y:S01]  /*16010*/  FADD.FTZ R6, R46.reuse, R3 ;  /* 0x000000032e067221 */ /* 0x044fe20000010000 */
[----:B------:R-:W-:Y:S01]  /*16020*/  F2FP.F16.F32.PACK_AB R215, R46, R83 ;  /* 0x000000532ed7723e */ /* 0x000fe200000000ff */
[----:B------:R-:W-:Y:S01]  /*16030*/  IMAD.MOV.U32 R83, RZ, RZ, R87 ;  /* 0x000000ffff537224 */ /* 0x000fe200078e0057 */
[----:B------:R-:W-:-:S04]  /*16040*/  MOV R46, R87 ;  /* 0x00000057002e7202 */ /* 0x000fc80000000f00 */
        /* <DEDUP_REMOVED lines=9> */
[----:B-1----:R-:W-:Y:S01]  /*160e0*/  FADD.FTZ R3, R131, R0 ;  /* 0x0000000083037221 */ /* 0x002fe20000010000 */
[C---:B0-----:R-:W-:Y:S01]  /*160f0*/  FADD.FTZ R15, R141.reuse, R52 ;  /* 0x000000348d0f7221 */ /* 0x041fe20000010000 */
[----:B------:R-:W-:Y:S02]  /*16100*/  F2FP.F16.F32.PACK_AB R218, R141, R218 ;  /* 0x000000da8dda723e */ /* 0x000fe400000000ff */
[----:B------:R-:W-:Y:S01]  /*16110*/  MOV R52, R87 ;  /* 0x0000005700347202 */ /* 0x000fe20000000f00 */
[C---:B--2---:R-:W-:Y:S01]  /*16120*/  FADD.FTZ R12, R4.reuse, R3 ;  /* 0x00000003040c7221 */ /* 0x044fe20000010000 */
[----:B------:R-:W-:Y:S01]  /*16130*/  F2FP.F16.F32.PACK_AB R219, R4, R131 ;  /* 0x0000008304db723e */ /* 0x000fe200000000ff */
[----:B------:R-:W-:Y:S06]  /*16140*/  @!P2 BRA `(.L_x_629) ;  /* 0x000000680014a947 */ /* 0x000fec0003800000 */
[----:B------:R0:W5:Y:S01]  /*16150*/  LDL.LU R4, [R1+0x4] ;  /* 0x0000040001047983 */ /* 0x0001620000300800 */
[----:B------:R-:W-:Y:S01]  /*16160*/  VIADD R10, R163, 0xfffffffe ;  /* 0xfffffffea30a7836 */ /* 0x000fe20000000000 */
[----:B------:R-:W-:Y:S01]  /*16170*/  MOV R0, R92 ;  /* 0x0000005c00007202 */ /* 0x000fe20000000f00 */
[----:B------:R-:W-:Y:S01]  /*16180*/  IMAD.MOV.U32 R3, RZ, RZ, R91 ;  /* 0x000000ffff037224 */ /* 0x000fe200078e005b */
[----:B------:R-:W-:Y:S01]  /*16190*/  CS2R R86, SRZ ;  /* 0x0000000000567805 */ /* 0x000fe2000001ff00 */
[----:B------:R-:W-:Y:S01]  /*161a0*/  IMAD.MOV.U32 R5, RZ, RZ, R228 ;  /* 0x000000ffff057224 */ /* 0x000fe200078e00e4 */
        /* <DEDUP_REMOVED lines=30> */
[----:B0-----:R-:W-:-:S07]  /*16390*/  CS2R R24, SRZ ;  /* 0x0000000000187805 */ /* 0x001fce000001ff00 */
.L_x_639:
[----:B------:R-:W2:Y:S01]  /*163a0*/  LDL R6, [R1+0x28] ;  /* 0x0000280001067983 */ /* 0x000ea20000100800 */
[----:B------:R-:W-:Y:S01]  /*163b0*/  IADD3 R228, R5, 0x1, RZ ;  /* 0x0000000105e47810 */ /* 0x000fe20007ffe0ff */
[----:B------:R-:W-:Y:S05]  /*163c0*/  YIELD ;  /* 0x0000000000007946 */ /* 0x000fea0003800000 */
[----:B------:R-:W-:-:S04]  /*163d0*/  ISETP.NE.AND P3, PT, R228, 0x2, PT ;  /* 0x00000002e400780c */ /* 0x000fc80003f65270 */
[----:B------:R-:W-:Y:S02]  /*163e0*/  SEL R7, RZ, 0x1, P3 ;  /* 0x00000001ff077807 */ /* 0x000fe40001800000 */
[----:B------:R-:W-:Y:S02]  /*163f0*/  SEL R228, R228, RZ, P3 ;  /* 0x000000ffe4e47207 */ /* 0x000fe40001800000 */
[----:B-----5:R-:W-:-:S05]  /*16400*/  LOP3.LUT R7, R4, R7, RZ, 0x3c, !PT ;  /* 0x0000000704077212 */ /* 0x020fca00078e3cff */
[----:B------:R0:W-:Y:S01]  /*16410*/  STL [R1+0x4], R7 ;  /* 0x0000040701007387 */ /* 0x0001e20000100800 */
[----:B--2---:R-:W-:-:S13]  /*16420*/  ISETP.NE.AND P2, PT, R6, RZ, PT ;  /* 0x000000ff0600720c */ /* 0x004fda0003f45270 */
[----:B0-----:R-:W-:Y:S05]  /*16430*/  @P2 BRA `(.L_x_630) ;  /* 0x0000000000302947 */ /* 0x001fea0003800000 */
[----:B------:R-:W-:Y:S05]  /*16440*/  @!P0 BRA `(.L_x_631) ;  /* 0x0000000000048947 */ /* 0x000fea0003800000 */
[----:B------:R-:W-:Y:S01]  /*16450*/  BPT.TRAP 0x1 ;  /* 0x000000040000795c */ /* 0x000fe20000300000 */
.L_x_631:
[----:B------:R-:W-:Y:S01]  /*16460*/  IMAD R6, R228, 0x8, R2 ;  /* 0x00000008e4067824 */ /* 0x000fe200078e0202 */
[----:B------:R-:W-:-:S04]  /*16470*/  SHF.L.U32 R7, R7, 0x1f, RZ ;  /* 0x0000001f07077819 */ /* 0x000fc800000006ff */
[----:B------:R0:W1:Y:S01]  /*16480*/  SYNCS.PHASECHK.TRANS64.TRYWAIT P3, [R6+URZ+0x34830], R7 ;  /* 0x03483007060075a7 */ /* 0x000062000806017f */
[----:B------:R-:W-:Y:S05]  /*16490*/  @!P0 BRA `(.L_x_632) ;  /* 0x0000000000048947 */ /* 0x000fea0003800000 */
[----:B------:R-:W-:Y:S01]  /*164a0*/  BPT.TRAP 0x1 ;  /* 0x000000040000795c */ /* 0x000fe20000300000 */
.L_x_632:
[----:B------:R-:W-:Y:S04]  /*164b0*/  BSSY B0, `(.L_x_630) ;  /* 0x0000004000007945 */ /* 0x000fe80003800000 */
[----:B-1----:R-:W-:Y:S05]  /*164c0*/  @P3 BRA `(.L_x_633) ;  /* 0x0000000000083947 */ /* 0x002fea0003800000 */
[----:B------:R-:W1:Y:S02]  /*164d0*/  SYNCS.PHASECHK.TRANS64.TRYWAIT P3, [R6+URZ+0x34830], R7 ;  /* 0x03483007060075a7 */ /* 0x000e64000806017f */
[----:B-1----:R-:W-:Y:S05]  /*164e0*/  @!P3 BRA `(.L_x_634) ;  /* 0x000000f000acb947 */ /* 0x002fea0003800000 */
.L_x_633:
[----:B------:R-:W-:Y:S05]  /*164f0*/  BSYNC B0 ;  /* 0x0000000000007941 */ /* 0x000fea0003800000 */
.L_x_630:
[----:B01----:R-:W2:Y:S04]  /*16500*/  LDL R6, [R1+0x2c] ;  /* 0x00002c0001067983 */ /* 0x003ea80000100800 */
[----:B------:R-:W3:Y:S01]  /*16510*/  LDL.64 R20, [R1+0x20] ;  /* 0x0000200001147983 */ /* 0x000ee20000100a00 */
[----:B------:R-:W0:Y:S01]  /*16520*/  S2R R8, SR_TID.X ;  /* 0x0000000000087919 */ /* 0x000e220000002100 */
[----:B------:R-:W-:Y:S05]  /*16530*/  WARPSYNC.ALL ;  /* 0x0000000000007948 */ /* 0x000fea0003800000 */
[----:B------:R-:W-:Y:S01]  /*16540*/  IMAD.MOV.U32 R7, RZ, RZ, 0x40000040 ;  /* 0x40000040ff077424 */ /* 0x000fe200078e00ff */
[----:B0-----:R-:W-:-:S05]  /*16550*/  SHF.R.U32.HI R8, RZ, 0x7, R8 ;  /* 0x00000007ff087819 */ /* 0x001fca0000011608 */
[----:B------:R-:W-:-:S05]  /*16560*/  VIADD R11, R8, 0x8 ;  /* 0x00000008080b7836 */ /* 0x000fca0000000000 */
[----:B------:R0:W-:Y:S01]  /*16570*/  BAR.SYNC.DEFER_BLOCKING R11, 0x100 ;  /* 0x0004000b0000751d */ /* 0x0001e20000010000 */
[----:B------:R-:W-:-:S05]  /*16580*/  R2UR UR55, R7 ;  /* 0x00000000073772ca */ /* 0x000fca00000e0000 */
[----:B------:R-:W-:Y:S01]  /*16590*/  WARPGROUP.ARRIVE ;  /* 0x00000000000079c5 */ /* 0x000fe20000000000 */
[----:B------:R-:W-:Y:S02]  /*165a0*/  MOV R89, 0x40000040 ;  /* 0x4000004000597802 */ /* 0x000fe40000000f00 */
[----:B------:R-:W-:Y:S02]  /*165b0*/  MOV R9, 0x40000040 ;  /* 0x4000004000097802 */ /* 0x000fe40000000f00 */
[----:B------:R-:W-:Y:S02]  /*165c0*/  R2UR UR59, R89 ;  /* 0x00000000593b72ca */ /* 0x000fe400000e0000 */
[----:B------:R-:W-:-:S11]  /*165d0*/  R2UR UR7, R9 ;  /* 0x00000000090772ca */ /* 0x000fd600000e0000 */
[----:B------:R-:W-:Y:S02]  /*165e0*/  MOV R7, UR59 ;  /* 0x0000003b00077c02 */ /* 0x000fe40008000f00 */
[----:B------:R-:W-:Y:S01]  /*165f0*/  UMOV UR59, UR7 ;  /* 0x00000007003b7c82 */ /* 0x000fe20008000000 */
[C---:B------:R-:W-:Y:S02]  /*16600*/  R2UR UR7, R9.reuse ;  /* 0x00000000090772ca */ /* 0x040fe400000e0000 */
[C---:B------:R-:W-:Y:S02]  /*16610*/  R2UR UR19, R9.reuse ;  /* 0x00000000091372ca */ /* 0x040fe400000e0000 */
[C---:B------:R-:W-:Y:S02]  /*16620*/  R2UR UR31, R9.reuse ;  /* 0x00000000091f72ca */ /* 0x040fe400000e0000 */
[----:B------:R-:W-:Y:S01]  /*16630*/  R2UR UR43, R9 ;  /* 0x00000000092b72ca */ /* 0x000fe200000e0000 */
[----:B--2---:R-:W-:Y:S01]  /*16640*/  IMAD R6, R228, 0xb00, R6 ;  /* 0x00000b00e4067824 */ /* 0x004fe200078e0206 */
[----:B---3--:R-:W-:-:S02]  /*16650*/  R2UR UR22, R20 ;  /* 0x00000000141672ca */ /* 0x008fc400000e0000 */
[----:B------:R-:W-:Y:S02]  /*16660*/  R2UR UR23, R21 ;  /* 0x00000000151772ca */ /* 0x000fe400000e0000 */
[----:B------:R-:W-:-:S09]  /*16670*/  R2UR UR54, R6 ;  /* 0x00000000063672ca */ /* 0x000fd200000e0000 */
[----:B------:R-:W-:Y:S02]  /*16680*/  UMOV UR52, UR22 ;  /* 0x0000001600347c82 */ /* 0x000fe40008000000 */
[----:B------:R-:W-:Y:S02]  /*16690*/  UMOV UR53, UR23 ;  /* 0x0000001700357c82 */ /* 0x000fe40008000000 */
[----:B------:R-:W-:Y:S01]  /*166a0*/  HGMMA.64x16x16.F32 R168, gdesc[UR52], RZ, !UPT, gsb0 ;  /* 0x0020000034a879f0 */ /* 0x000fe2000c0008ff */
[C---:B------:R-:W-:Y:S01]  /*166b0*/  VIADD R88, R6.reuse, 0x100 ;  /* 0x0000010006587836 */ /* 0x040fe20000000000 */
[----:B------:R-:W-:-:S04]  /*166c0*/  IADD3 R8, R6, 0x80, RZ ;  /* 0x0000008006087810 */ /* 0x000fc80007ffe0ff */
[----:B------:R-:W-:Y:S02]  /*166d0*/  R2UR UR58, R88 ;  /* 0x00000000583a72ca */ /* 0x000fe400000e0000 */
[----:B------:R-:W-:Y:S01]  /*166e0*/  R2UR UR6, R8 ;  /* 0x00000000080672ca */ /* 0x000fe200000e0000 */
[----:B------:R-:W-:Y:S01]  /*166f0*/  UMOV UR56, UR22 ;  /* 0x0000001600387c82 */ /* 0x000fe20008000000 */
[----:B------:R-:W-:-:S09]  /*16700*/  UMOV UR57, UR23 ;  /* 0x0000001700397c82 */ /* 0x000fd20008000000 */
[----:B0-----:R-:W-:Y:S02]  /*16710*/  MOV R11, UR58 ;  /* 0x0000003a000b7c02 */ /* 0x001fe40008000f00 */
[----:B------:R-:W-:Y:S01]  /*16720*/  UMOV UR58, UR6 ;  /* 0x00000006003a7c82 */ /* 0x000fe20008000000 */
[----:B------:R-:W-:Y:S02]  /*16730*/  WARPGROUP.DEPBAR.LE gsb0, 0x0 ;  /* 0x00008000000079c5 */ /* 0x000fe40000010000 */
[----:B------:R-:W-:-:S06]  /*16740*/  WARPGROUP.ARRIVE ;  /* 0x00000000000079c5 */ /* 0x000fcc0000000000 */
[----:B------:R-:W-:Y:S01]  /*16750*/  HGMMA.64x16x16.F32 R160, gdesc[UR56], RZ, !UPT, gsb0 ;  /* 0x0020000038a079f0 */ /* 0x000fe2000c0008ff */
[----:B------:R-:W-:Y:S02]  /*16760*/  R2UR UR59, R7 ;  /* 0x00000000073b72ca */ /* 0x000fe400000e0000 */
[----:B------:R-:W-:Y:S01]  /*16770*/  R2UR UR58, R11 ;  /* 0x000000000b3a72ca */ /* 0x000fe200000e0000 */
[----:B------:R-:W-:Y:S01]  /*16780*/  UMOV UR56, UR22 ;  /* 0x0000001600387c82 */ /* 0x000fe20008000000 */
[----:B------:R-:W-:Y:S01]  /*16790*/  UMOV UR57, UR23 ;  /* 0x0000001700397c82 */ /* 0x000fe20008000000 */
[----:B------:R-:W-:-:S05]  /*167a0*/  VIADD R8, R6, 0x180 ;  /* 0x0000018006087836 */ /* 0x000fca0000000000 */
[----:B------:R-:W-:Y:S02]  /*167b0*/  R2UR UR6, R8 ;  /* 0x00000000080672ca */ /* 0x000fe400000e0000 */
[----:B------:R-:W-:-:S04]  /*167c0*/  IADD3 R8, R6, 0x300, RZ ;  /* 0x0000030006087810 */ /* 0x000fc80007ffe0ff */
[----:B------:R-:W-:Y:S02]  /*167d0*/  R2UR UR18, R8 ;  /* 0x00000000081272ca */ /* 0x000fe400000e0000 */
[----:B------:R-:W-:Y:S01]  /*167e0*/  IADD3 R8, R6, 0x480, RZ ;  /* 0x0000048006087810 */ /* 0x000fe20007ffe0ff */
[----:B------:R-:W-:Y:S02]  /*167f0*/  WARPGROUP.DEPBAR.LE gsb0, 0x0 ;  /* 0x00008000000079c5 */ /* 0x000fe40000010000 */
[----:B------:R-:W-:-:S06]  /*16800*/  WARPGROUP.ARRIVE ;  /* 0x00000000000079c5 */ /* 0x000fcc0000000000 */
[----:B------:R-:W-:Y:S01]  /*16810*/  HGMMA.64x16x16.F32 R152, gdesc[UR56], RZ, !UPT, gsb0 ;  /* 0x00200000389879f0 */ /* 0x000fe2000c0008ff */
[----:B------:R-:W-:Y:S01]  /*16820*/  R2UR UR30, R8 ;  /* 0x00000000081e72ca */ /* 0x000fe200000e0000 */
[----:B------:R-:W-:-:S05]  /*16830*/  VIADD R8, R6, 0x2 ;  /* 0x0000000206087836 */ /* 0x000fca0000000000 */
[----:B------:R-:W-:Y:S01]  /*16840*/  R2UR UR42, R8 ;  /* 0x00000000082a72ca */ /* 0x000fe200000e0000 */
[----:B------:R-:W-:Y:S01]  /*16850*/  VIADD R8, R6, 0x182 ;  /* 0x0000018206087836 */ /* 0x000fe20000000000 */
[----:B------:R-:W-:Y:S01]  /*16860*/  R2UR UR55, R9 ;  /* 0x00000000093772ca */ /* 0x000fe200000e0000 */
[----:B------:R-:W-:-:S03]  /*16870*/  IMAD.MOV.U32 R9, RZ, RZ, 0x40000040 ;  /* 0x40000040ff097424 */ /* 0x000fc600078e00ff */
[----:B------:R-:W-:Y:S01]  /*16880*/  R2UR UR54, R8 ;  /* 0x00000000083672ca */ /* 0x000fe200000e0000 */
[----:B------:R-:W-:Y:S01]  /*16890*/  VIADD R8, R6, 0x282 ;  /* 0x0000028206087836 */ /* 0x000fe20000000000 */
[----:B------:R-:W-:-:S04]  /*168a0*/  R2UR UR59, R9 ;  /* 0x00000000093b72ca */ /* 0x000fc800000e0000 */
[----:B------:R-:W-:Y:S01]  /*168b0*/  R2UR UR58, R8 ;  /* 0x00000000083a72ca */ /* 0x000fe200000e0000 */
[----:B------:R-:W-:Y:S01]  /*168c0*/  UMOV UR56, UR22 ;  /* 0x0000001600387c82 */ /* 0x000fe20008000000 */
[----:B------:R-:W-:-:S07]  /*168d0*/  UMOV UR57, UR23 ;  /* 0x0000001700397c82 */ /* 0x000fce0008000000 */
[----:B------:R-:W-:Y:S01]  /*168e0*/  MOV R7, UR59 ;  /* 0x0000003b00077c02 */ /* 0x000fe20008000f00 */
[----:B------:R-:W-:-:S03]  /*168f0*/  UMOV UR59, UR7 ;  /* 0x00000007003b7c82 */ /* 0x000fc60008000000 */
[----:B------:R-:W-:Y:S01]  /*16900*/  MOV R11, UR58 ;  /* 0x0000003a000b7c02 */ /* 0x000fe20008000f00 */
[----:B------:R-:W-:Y:S01]  /*16910*/  UMOV UR58, UR6 ;  /* 0x00000006003a7c82 */ /* 0x000fe20008000000 */
[----:B------:R-:W-:Y:S02]  /*16920*/  WARPGROUP.DEPBAR.LE gsb0, 0x0 ;  /* 0x00008000000079c5 */ /* 0x000fe40000010000 */
[----:B------:R-:W-:-:S06]  /*16930*/  WARPGROUP.ARRIVE ;  /* 0x00000000000079c5 */ /* 0x000fcc0000000000 */
[----:B------:R-:W-:Y:S01]  /*16940*/  HGMMA.64x16x16.F32 R144, gdesc[UR56], RZ, !UPT, gsb0 ;  /* 0x00200000389079f0 */ /* 0x000fe2000c0008ff */
[----:B------:R-:W-:Y:S02]  /*16950*/  VIADD R90, R6, 0x200 ;  /* 0x00000200065a7836 */ /* 0x000fe40000000000 */
[----:B------:R-:W-:-:S03]  /*16960*/  IMAD.MOV.U32 R91, RZ, RZ, 0x40000040 ;  /* 0x40000040ff5b7424 */ /* 0x000fc600078e00ff */
[----:B------:R-:W-:Y:S02]  /*16970*/  R2UR UR10, R90 ;  /* 0x000000005a0a72ca */ /* 0x000fe400000e0000 */
[----:B------:R-:W-:Y:S01]  /*16980*/  R2UR UR11, R91 ;  /* 0x000000005b0b72ca */ /* 0x000fe200000e0000 */
[----:B------:R-:W-:Y:S01]  /*16990*/  UMOV UR8, UR22 ;  /* 0x0000001600087c82 */ /* 0x000fe20008000000 */
[----:B------:R-:W-:Y:S01]  /*169a0*/  UMOV UR9, UR23 ;  /* 0x0000001700097c82 */ /* 0x000fe20008000000 */
[----:B------:R-:W-:Y:S02]  /*169b0*/  WARPGROUP.DEPBAR.LE gsb0, 0x0 ;  /* 0x00008000000079c5 */ /* 0x000fe40000010000 */
[----:B------:R-:W-:-:S08]  /*169c0*/  WARPGROUP.ARRIVE ;  /* 0x00000000000079c5 */ /* 0x000fd00000000000 */
[----:B------:R-:W-:Y:S01]  /*169d0*/  HGMMA.64x16x16.F32 R136, gdesc[UR8], RZ, !UPT, gsb0 ;  /* 0x00200000088879f0 */ /* 0x000fe2000c0008ff */
[----:B------:R-:W-:Y:S01]  /*169e0*/  VIADD R88, R6, 0x280 ;  /* 0x0000028006587836 */ /* 0x000fe20000000000 */
[----:B------:R-:W-:-:S04]  /*169f0*/  R2UR UR15, R89 ;  /* 0x00000000590f72ca */ /* 0x000fc800000e0000 */
[----:B------:R-:W-:Y:S01]  /*16a00*/  R2UR UR14, R88 ;  /* 0x00000000580e72ca */ /* 0x000fe200000e0000 */
[----:B------:R-:W-:Y:S01]  /*16a10*/  UMOV UR12, UR22 ;  /* 0x00000016000c7c82 */ /* 0x000fe20008000000 */
[----:B------:R-:W-:Y:S01]  /*16a20*/  UMOV UR13, UR23 ;  /* 0x00000017000d7c82 */ /* 0x000fe20008000000 */
[----:B------:R-:W-:Y:S02]  /*16a30*/  WARPGROUP.DEPBAR.LE gsb0, 0x0 ;  /* 0x00008000000079c5 */ /* 0x000fe40000010000 */
[----:B------:R-:W-:-:S08]  /*16a40*/  WARPGROUP.ARRIVE ;  /* 0x00000000000079c5 */ /* 0x000fd00000000000 */
[----:B------:R-:W-:Y:S01]  /*16a50*/  HGMMA.64x16x16.F32 R128, gdesc[UR12], RZ, !UPT, gsb0 ;  /* 0x002000000c8079f0 */ /* 0x000fe2000c0008ff */
[----:B------:R0:W-:Y:S04]  /*16a60*/  STL.64 [R1+0x90], R2 ;  /* 0x0000900201007387 */ /* 0x0001e80000100a00 */
[----:B0-----:R-:W2:Y:S01]  /*16a70*/  LDL.64 R2, [R1+0x18] ;  /* 0x0000180001027983 */ /* 0x001ea20000100a00 */
[----:B------:R-:W-:Y:S01]  /*16a80*/  UMOV UR16, UR22 ;  /* 0x0000001600107c82 */ /* 0x000fe20008000000 */
[----:B------:R-:W-:Y:S01]  /*16a90*/  UMOV UR17, UR23 ;  /* 0x0000001700117c82 */ /* 0x000fe20008000000 */
[----:B------:R-:W-:Y:S02]  /*16aa0*/  WARPGROUP.DEPBAR.LE gsb0, 0x0 ;  /* 0x00008000000079c5 */ /* 0x000fe40000010000 */
[----:B------:R-:W-:-:S06]  /*16ab0*/  WARPGROUP.ARRIVE ;  /* 0x00000000000079c5 */ /* 0x000fcc0000000000 */
[----:B------:R-:W-:Y:S01]  /*16ac0*/  HGMMA.64x16x16.F32 R120, gdesc[UR16], RZ, !UPT, gsb0 ;  /* 0x00200000107879f0 */ /* 0x000fe2000c0008ff */
[----:B------:R-:W-:Y:S01]  /*16ad0*/  VIADD R88, R6, 0x380 ;  /* 0x0000038006587836 */ /* 0x000fe20000000000 */
[----:B------:R-:W-:Y:S02]  /*16ae0*/  MOV R233, UR39 ;  /* 0x0000002700e97c02 */ /* 0x000fe40008000f00 */
[----:B------:R-:W-:Y:S02]  /*16af0*/  MOV R232, UR38 ;  /* 0x0000002600e87c02 */ /* 0x000fe40008000f00 */
[----:B------:R-:W-:Y:S02]  /*16b00*/  R2UR UR38, R88 ;  /* 0x00000000582672ca */ /* 0x000fe400000e0000 */
[----:B------:R-:W-:Y:S02]  /*16b10*/  R2UR UR39, R89 ;  /* 0x00000000592772ca */ /* 0x000fe400000e0000 */
[----:B------:R-:W-:Y:S01]  /*16b20*/  MOV R231, UR37 ;  /* 0x0000002500e77c02 */ /* 0x000fe20008000f00 */
[----:B------:R-:W-:Y:S01]  /*16b30*/  UMOV UR37, UR23 ;  /* 0x0000001700257c82 */ /* 0x000fe20008000000 */
[----:B------:R-:W-:Y:S01]  /*16b40*/  MOV R230, UR36 ;  /* 0x0000002400e67c02 */ /* 0x000fe20008000f00 */
[----:B------:R-:W-:Y:S01]  /*16b50*/  UMOV UR36, UR22 ;  /* 0x0000001600247c82 */ /* 0x000fe20008000000 */
[----:B------:R-:W-:-:S02]  /*16b60*/  WARPGROUP.DEPBAR.LE gsb0, 0x0 ;  /* 0x00008000000079c5 */ /* 0x000fc40000010000 */
[----:B------:R-:W-:-:S06]  /*16b70*/  WARPGROUP.ARRIVE ;  /* 0x00000000000079c5 */ /* 0x000fcc0000000000 */
        /* <DEDUP_REMOVED lines=9> */
[----:B------:R-:W-:Y:S01]  /*16c10*/  UMOV UR28, UR22 ;  /* 0x00000016001c7c82 */ /* 0x000fe20008000000 */
[----:B------:R-:W-:Y:S01]  /*16c20*/  UMOV UR29, UR23 ;  /* 0x00000017001d7c82 */ /* 0x000fe20008000000 */
[----:B------:R-:W-:-:S05]  /*16c30*/  VIADD R88, R6, 0x500 ;  /* 0x0000050006587836 */ /* 0x000fca0000000000 */
[----:B------:R-:W-:Y:S01]  /*16c40*/  R2UR UR34, R88 ;  /* 0x00000000582272ca */ /* 0x000fe200000e0000 */
[----:B------:R-:W-:Y:S01]  /*16c50*/  VIADD R88, R6, 0x102 ;  /* 0x0000010206587836 */ /* 0x000fe20000000000 */
[C---:B------:R-:W-:Y:S02]  /*16c60*/  R2UR UR35, R89.reuse ;  /* 0x00000000592372ca */ /* 0x040fe400000e0000 */
[----:B------:R-:W-:Y:S01]  /*16c70*/  R2UR UR51, R89 ;  /* 0x00000000593372ca */ /* 0x000fe200000e0000 */
[----:B------:R-:W-:Y:S01]  /*16c80*/  IMAD.MOV.U32 R89, RZ, RZ, 0x40000040 ;  /* 0x40000040ff597424 */ /* 0x000fe200078e00ff */
[----:B------:R-:W-:Y:S01]  /*16c90*/  R2UR UR50, R88 ;  /* 0x00000000583272ca */ /* 0x000fe200000e0000 */
[----:B------:R-:W-:Y:S02]  /*16ca0*/  WARPGROUP.DEPBAR.LE gsb0, 0x0 ;  /* 0x00008000000079c5 */ /* 0x000fe40000010000 */
[----:B------:R-:W-:-:S06]  /*16cb0*/  WARPGROUP.ARRIVE ;  /* 0x00000000000079c5 */ /* 0x000fcc0000000000 */
[----:B------:R-:W-:Y:S01]  /*16cc0*/  HGMMA.64x16x16.F32 R96, gdesc[UR28], RZ, !UPT, gsb0 ;  /* 0x002000001c6079f0 */ /* 0x000fe2000c0008ff */
[----:B------:R-:W-:Y:S02]  /*16cd0*/  IADD3 R88, R6, 0x202, RZ ;  /* 0x0000020206587810 */ /* 0x000fe40007ffe0ff */
[----:B------:R-:W-:Y:S02]  /*16ce0*/  MOV R14, UR5 ;  /* 0x00000005000e7c02 */ /* 0x000fe40008000f00 */
[----:B------:R-:W-:Y:S02]  /*16cf0*/  MOV R13, UR4 ;  /* 0x00000004000d7c02 */ /* 0x000fe40008000f00 */
[----:B------:R-:W-:Y:S02]  /*16d00*/  R2UR UR4, R88 ;  /* 0x00000000580472ca */ /* 0x000fe400000e0000 */
[----:B------:R-:W-:Y:S02]  /*16d10*/  R2UR UR5, R89 ;  /* 0x00000000590572ca */ /* 0x000fe400000e0000 */
[----:B------:R-:W-:-:S02]  /*16d20*/  IADD3 R88, R6, 0x302, RZ ;  /* 0x0000030206587810 */ /* 0x000fc40007ffe0ff */
[----:B------:R-:W-:Y:S02]  /*16d30*/  MOV R89, 0x40000040 ;  /* 0x4000004000597802 */ /* 0x000fe40000000f00 */
[----:B------:R-:W-:Y:S01]  /*16d40*/  R2UR UR6, R88 ;  /* 0x00000000580672ca */ /* 0x000fe200000e0000 */
[C---:B------:R-:W-:Y:S01]  /*16d50*/  VIADD R88, R6.reuse, 0x402 ;  /* 0x0000040206587836 */ /* 0x040fe20000000000 */
[----:B------:R-:W-:Y:S01]  /*16d60*/  R2UR UR7, R89 ;  /* 0x00000000590772ca */ /* 0x000fe200000e0000 */
[----:B------:R-:W-:Y:S01]  /*16d70*/  IMAD.MOV.U32 R89, RZ, RZ, 0x40000040 ;  /* 0x40000040ff597424 */ /* 0x000fe200078e00ff */
[----:B------:R-:W-:Y:S02]  /*16d80*/  IADD3 R90, R6, 0x82, RZ ;  /* 0x00000082065a7810 */ /* 0x000fe40007ffe0ff */
[----:B------:R-:W-:Y:S01]  /*16d90*/  R2UR UR14, R88 ;  /* 0x00000000580e72ca */ /* 0x000fe200000e0000 */
[----:B------:R-:W-:Y:S01]  /*16da0*/  VIADD R88, R6, 0x502 ;  /* 0x0000050206587836 */ /* 0x000fe20000000000 */
[----:B------:R-:W-:Y:S01]  /*16db0*/  R2UR UR15, R89 ;  /* 0x00000000590f72ca */ /* 0x000fe200000e0000 */
[----:B------:R-:W-:Y:S01]  /*16dc0*/  IMAD.MOV.U32 R89, RZ, RZ, 0x40000040 ;  /* 0x40000040ff597424 */ /* 0x000fe200078e00ff */
[----:B------:R-:W-:-:S02]  /*16dd0*/  R2UR UR46, R90 ;  /* 0x000000005a2e72ca */ /* 0x000fc400000e0000 */
[----:B------:R-:W-:Y:S02]  /*16de0*/  R2UR UR47, R91 ;  /* 0x000000005b2f72ca */ /* 0x000fe400000e0000 */
[----:B------:R-:W-:Y:S02]  /*16df0*/  R2UR UR38, R88 ;  /* 0x00000000582672ca */ /* 0x000fe400000e0000 */
[----:B------:R-:W-:Y:S01]  /*16e00*/  R2UR UR39, R89 ;  /* 0x00000000592772ca */ /* 0x000fe200000e0000 */
[----:B------:R-:W-:Y:S01]  /*16e10*/  UMOV UR32, UR22 ;  /* 0x0000001600207c82 */ /* 0x000fe20008000000 */
[----:B------:R-:W-:Y:S01]  /*16e20*/  UMOV UR33, UR23 ;  /* 0x0000001700217c82 */ /* 0x000fe20008000000 */
[----:B------:R-:W-:Y:S02]  /*16e30*/  WARPGROUP.DEPBAR.LE gsb0, 0x0 ;  /* 0x00008000000079c5 */ /* 0x000fe40000010000 */
[----:B------:R-:W-:-:S06]  /*16e40*/  WARPGROUP.ARRIVE ;  /* 0x00000000000079c5 */ /* 0x000fcc0000000000 */
[----:B------:R-:W-:Y:S01]  /*16e50*/  HGMMA.64x16x16.F32 R88, gdesc[UR32], RZ, !UPT, gsb0 ;  /* 0x00200000205879f0 */ /* 0x000fe2000c0008ff */
[----:B------:R-:W-:Y:S02]  /*16e60*/  MOV R21, UR21 ;  /* 0x0000001500157c02 */ /* 0x000fe40008000f00 */
[----:B------:R-:W-:Y:S02]  /*16e70*/  MOV R20, UR20 ;  /* 0x0000001400147c02 */ /* 0x000fe40008000f00 */
[----:B--2---:R-:W-:Y:S02]  /*16e80*/  R2UR UR20, R2 ;  /* 0x00000000021472ca */ /* 0x004fe400000e0000 */
[----:B------:R-:W-:Y:S01]  /*16e90*/  R2UR UR21, R3 ;  /* 0x00000000031572ca */ /* 0x000fe200000e0000 */
[----:B------:R-:W-:Y:S01]  /*16ea0*/  UMOV UR58, UR4 ;  /* 0x00000004003a7c82 */ /* 0x000fe20008000000 */
[----:B------:R-:W-:Y:S01]  /*16eb0*/  UMOV UR59, UR5 ;  /* 0x00000005003b7c82 */ /* 0x000fe20008000000 */
[----:B------:R-:W2:Y:S08]  /*16ec0*/  LDL.64 R2, [R1+0x10] ;  /* 0x0000100001027983 */ /* 0x000eb00000100a00 */
[----:B------:R-:W-:-:S02]  /*16ed0*/  UMOV UR40, UR20 ;  /* 0x0000001400287c82 */ /* 0x000fc40008000000 */
[----:B------:R-:W-:Y:S01]  /*16ee0*/  UMOV UR41, UR21 ;  /* 0x0000001500297c82 */ /* 0x000fe20008000000 */
        /* <DEDUP_REMOVED lines=23> */
[----:B------:R-:W-:Y:S02]  /*17060*/  R2UR UR59, R7 ;  /* 0x00000000073b72ca */ /* 0x000fe400000e0000 */
[----:B------:R-:W-:Y:S01]  /*17070*/  R2UR UR58, R11 ;  /* 0x000000000b3a72ca */ /* 0x000fe200000e0000 */
[----:B------:R-:W-:Y:S01]  /*17080*/  UMOV UR56, UR20 ;  /* 0x0000001400387c82 */ /* 0x000fe20008000000 */
[----:B------:R-:W-:Y:S01]  /*17090*/  UMOV UR57, UR21 ;  /* 0x0000001500397c82 */ /* 0x000fe20008000000 */
[----:B------:R-:W-:Y:S02]  /*170a0*/  WARPGROUP.DEPBAR.LE gsb0, 0x0 ;  /* 0x00008000000079c5 */ /* 0x000fe40000010000 */
[----:B------:R-:W-:-:S08]  /*170b0*/  WARPGROUP.ARRIVE ;  /* 0x00000000000079c5 */ /* 0x000fd00000000000 */
[----:B------:R-:W-:Y:S01]  /*170c0*/  HGMMA.64x16x16.F32 R128, gdesc[UR56], R128, gsb0 ;  /* 0x00200000388079f0 */ /* 0x000fe20008000880 */
[----:B------:R-:W-:Y:S01]  /*170d0*/  UMOV UR4, UR20 ;  /* 0x0000001400047c82 */ /* 0x000fe20008000000 */
[----:B------:R-:W-:Y:S01]  /*170e0*/  UMOV UR5, UR21 ;  /* 0x0000001500057c82 */ /* 0x000fe20008000000 */
[----:B------:R-:W-:Y:S01]  /*170f0*/  VIADD R8, R6, 0x382 ;  /* 0x0000038206087836 */ /* 0x000fe20000000000 */
[----:B------:R-:W-:Y:S02]  /*17100*/  WARPGROUP.DEPBAR.LE gsb0, 0x0 ;  /* 0x00008000000079c5 */ /* 0x000fe40000010000 */
[----:B------:R-:W-:-:S06]  /*17110*/  WARPGROUP.ARRIVE ;  /* 0x00000000000079c5 */ /* 0x000fcc0000000000 */
[----:B------:R-:W-:Y:S01]  /*17120*/  HGMMA.64x16x16.F32 R120, gdesc[UR4], R120, gsb0 ;  /* 0x00200000047879f0 */ /* 0x000fe20008000878 */
[----:B------:R-:W-:Y:S01]  /*17130*/  IMAD.MOV.U32 R9, RZ, RZ, 0x40000040 ;  /* 0x40000040ff097424 */ /* 0x000fe200078e00ff */
[----:B------:R-:W-:-:S04]  /*17140*/  R2UR UR10, R8 ;  /* 0x00000000080a72ca */ /* 0x000fc800000e0000 */
        /* <DEDUP_REMOVED lines=8> */
[----:B------:R-:W-:Y:S01]  /*171d0*/  IADD3 R8, R6, 0x482, RZ ;  /* 0x0000048206087810 */ /* 0x000fe20007ffe0ff */
[----:B------:R-:W-:Y:S02]  /*171e0*/  WARPGROUP.DEPBAR.LE gsb0, 0x0 ;  /* 0x00008000000079c5 */ /* 0x000fe40000010000 */
[----:B------:R-:W-:-:S06]  /*171f0*/  WARPGROUP.ARRIVE ;  /* 0x00000000000079c5 */ /* 0x000fcc0000000000 */
[----:B------:R-:W-:Y:S01]  /*17200*/  HGMMA.64x16x16.F32 R104, gdesc[UR12], R104, gsb0 ;  /* 0x002000000c6879f0 */ /* 0x000fe20008000868 */
[----:B------:R-:W-:Y:S02]  /*17210*/  MOV R9, 0x40000040 ;  /* 0x4000004000097802 */ /* 0x000fe40000000f00 */
        /* <DEDUP_REMOVED lines=13> */
[----:B------:R-:W-:Y:S02]  /*172f0*/  MOV R9, 0x40000040 ;  /* 0x4000004000097802 */ /* 0x000fe40000000f00 */
[----:B--2---:R-:W-:Y:S02]  /*17300*/  R2UR UR4, R2 ;  /* 0x00000000020472ca */ /* 0x004fe400000e0000 */
[----:B------:R-:W-:Y:S02]  /*17310*/  R2UR UR5, R3 ;  /* 0x00000000030572ca */ /* 0x000fe400000e0000 */
[----:B------:R-:W-:Y:S01]  /*17320*/  R2UR UR26, R8 ;  /* 0x00000000081a72ca */ /* 0x000fe200000e0000 */
[----:B------:R-:W2:Y:S01]  /*17330*/  LDL.64 R2, [R1+0x8] ;  /* 0x0000080001027983 */ /* 0x000ea20000100a00 */
[----:B------:R-:W-:-:S07]  /*17340*/  R2UR UR27, R9 ;  /* 0x00000000091b72ca */ /* 0x000fce00000e0000 */
[----:B------:R-:W-:Y:S02]  /*17350*/  UMOV UR24, UR4 ;  /* 0x0000000400187c82 */ /* 0x000fe40008000000 */
[----:B------:R-:W-:Y:S01]  /*17360*/  UMOV UR25, UR5 ;  /* 0x0000000500197c82 */ /* 0x000fe20008000000 */
[----:B------:R-:W-:Y:S02]  /*17370*/  WARPGROUP.DEPBAR.LE gsb0, 0x0 ;  /* 0x00008000000079c5 */ /* 0x000fe40000010000 */
[----:B------:R-:W-:-:S06]  /*17380*/  WARPGROUP.ARRIVE ;  /* 0x00000000000079c5 */ /* 0x000fcc0000000000 */
[----:B------:R-:W-:Y:S01]  /*17390*/  HGMMA.64x16x16.F32 R168, gdesc[UR24], R168, gsb0 ;  /* 0x0020000018a879f0 */ /* 0x000fe200080008a8 */
        /* <DEDUP_REMOVED lines=8> */
[----:B------:R-:W-:Y:S01]  /*17420*/  HGMMA.64x16x16.F32 R160, gdesc[UR28], R160, gsb0 ;  /* 0x002000001ca079f0 */ /* 0x000fe200080008a0 */
[----:B------:R-:W-:Y:S01]  /*17430*/  IMAD.MOV.U32 R9, RZ, RZ, 0x40000040 ;  /* 0x40000040ff097424 */ /* 0x000fe200078e00ff */
[----:B------:R-:W-:-:S04]  /*17440*/  IADD3 R8, R6, 0x104, RZ ;  /* 0x0000010406087810 */ /* 0x000fc80007ffe0ff */
[----:B------:R-:W-:Y:S02]  /*17450*/  R2UR UR34, R8 ;  /* 0x00000000082272ca */ /* 0x000fe400000e0000 */
[----:B------:R-:W-:Y:S01]  /*17460*/  R2UR UR35, R9 ;  /* 0x00000000092372ca */ /* 0x000fe200000e0000 */
[----:B------:R-:W-:Y:S01]  /*17470*/  UMOV UR32, UR4 ;  /* 0x0000000400207c82 */ /* 0x000fe20008000000 */
[----:B------:R-:W-:Y:S01]  /*17480*/  UMOV UR33, UR5 ;  /* 0x0000000500217c82 */ /* 0x000fe20008000000 */
[----:B------:R-:W-:Y:S02]  /*17490*/  WARPGROUP.DEPBAR.LE gsb0, 0x0 ;  /* 0x00008000000079c5 */ /* 0x000fe40000010000 */
[----:B------:R-:W-:-:S08]  /*174a0*/  WARPGROUP.ARRIVE ;  /* 0x00000000000079c5 */ /* 0x000fd00000000000 */
[----:B------:R-:W-:Y:S01]  /*174b0*/  HGMMA.64x16x16.F32 R152, gdesc[UR32], R152, gsb0 ;  /* 0x00200000209879f0 */ /* 0x000fe20008000898 */
[----:B------:R-:W-:Y:S01]  /*174c0*/  VIADD R8, R6, 0x184 ;  /* 0x0000018406087836 */ /* 0x000fe20000000000 */
[----:B------:R-:W-:-:S04]  /*174d0*/  MOV R9, 0x40000040 ;  /* 0x4000004000097802 */ /* 0x000fc80000000f00 */
[----:B------:R-:W-:Y:S02]  /*174e0*/  R2UR UR42, R8 ;  /* 0x00000000082a72ca */ /* 0x000fe400000e0000 */
[----:B------:R-:W-:Y:S01]  /*174f0*/  R2UR UR43, R9 ;  /* 0x00000000092b72ca */ /* 0x000fe200000e0000 */
[----:B------:R-:W-:Y:S01]  /*17500*/  UMOV UR40, UR4 ;  /* 0x0000000400287c82 */ /* 0x000fe20008000000 */
[----:B------:R-:W-:Y:S01]  /*17510*/  UMOV UR41, UR5 ;  /* 0x0000000500297c82 */ /* 0x000fe20008000000 */
[----:B------:R-:W-:Y:S02]  /*17520*/  WARPGROUP.DEPBAR.LE gsb0, 0x0 ;  /* 0x00008000000079c5 */ /* 0x000fe40000010000 */
[----:B------:R-:W-:-:S08]  /*17530*/  WARPGROUP.ARRIVE ;  /* 0x00000000000079c5 */ /* 0x000fd00000000000 */
        /* <DEDUP_REMOVED lines=43> */
[----:B------:R-:W-:Y:S01]  /*177f0*/  VIADD R8, R6, 0x484 ;  /* 0x0000048406087836 */ /* 0x000fe20000000000 */
[----:B------:R-:W-:Y:S01]  /*17800*/  MOV R9, 0x40000040 ;  /* 0x4000004000097802 */ /* 0x000fe20000000f00 */
[----:B------:R-:W-:Y:S02]  /*17810*/  WARPGROUP.DEPBAR.LE gsb0, 0x0 ;  /* 0x00008000000079c5 */ /* 0x000fe40000010000 */
[----:B------:R-:W-:-:S06]  /*17820*/  WARPGROUP.ARRIVE ;  /* 0x00000000000079c5 */ /* 0x000fcc0000000000 */
[----:B------:R-:W-:Y:S01]  /*17830*/  HGMMA.64x16x16.F32 R104, gdesc[UR56], R104, gsb0 ;  /* 0x00200000386879f0 */ /* 0x000fe20008000868 */
[----:B------:R-:W-:Y:S01]  /*17840*/  R2UR UR6, R8 ;  /* 0x00000000080672ca */ /* 0x000fe200000e0000 */
[----:B------:R-:W-:Y:S01]  /*17850*/  VIADD R8, R6, 0x504 ;  /* 0x0000050406087836 */ /* 0x000fe20000000000 */
[----:B------:R-:W-:Y:S01]  /*17860*/  R2UR UR7, R9 ;  /* 0x00000000090772ca */ /* 0x000fe200000e0000 */
[----:B------:R-:W-:-:S03]  /*17870*/  IMAD.MOV.U32 R9, RZ, RZ, 0x40000040 ;  /* 0x40000040ff097424 */ /* 0x000fc600078e00ff */
[----:B------:R-:W-:Y:S02]  /*17880*/  R2UR UR10, R8 ;  /* 0x00000000080a72ca */ /* 0x000fe400000e0000 */
[----:B------:R-:W-:Y:S01]  /*17890*/  R2UR UR11, R9 ;  /* 0x00000000090b72ca */ /* 0x000fe200000e0000 */
[----:B------:R-:W-:Y:S01]  /*178a0*/  UMOV UR8, UR4 ;  /* 0x0000000400087c82 */ /* 0x000fe20008000000 */
[----:B------:R-:W-:-:S09]  /*178b0*/  UMOV UR9, UR5 ;  /* 0x0000000500097c82 */ /* 0x000fd20008000000 */
[----:B------:R-:W-:Y:S01]  /*178c0*/  MOV R7, UR10 ;  /* 0x0000000a00077c02 */ /* 0x000fe20008000f00 */
[----:B------:R-:W-:Y:S01]  /*178d0*/  UMOV UR10, UR6 ;  /* 0x00000006000a7c82 */ /* 0x000fe20008000000 */
[----:B------:R-:W-:Y:S01]  /*178e0*/  MOV R11, UR11 ;  /* 0x0000000b000b7c02 */ /* 0x000fe20008000f00 */
        /* <DEDUP_REMOVED lines=12> */
[----:B------:R-:W-:Y:S02]  /*179b0*/  IADD3 R8, R6, 0x6, RZ ;  /* 0x0000000606087810 */ /* 0x000fe40007ffe0ff */
[----:B--2---:R-:W-:Y:S02]  /*179c0*/  R2UR UR20, R2 ;  /* 0x00000000021472ca */ /* 0x004fe400000e0000 */
[----:B------:R-:W-:Y:S02]  /*179d0*/  R2UR UR21, R3 ;  /* 0x00000000031572ca */ /* 0x000fe400000e0000 */
[----:B------:R-:W-:Y:S01]  /*179e0*/  R2UR UR14, R8 ;  /* 0x00000000080e72ca */ /* 0x000fe200000e0000 */
[----:B------:R0:W5:Y:S01]  /*179f0*/  LDL.LU.64 R2, [R1+0x90] ;  /* 0x0000900001027983 */ /* 0x0001620000300a00 */
[----:B------:R-:W-:-:S07]  /*17a00*/  R2UR UR15, R9 ;  /* 0x00000000090f72ca */ /* 0x000fce00000e0000 */
[----:B------:R-:W-:Y:S02]  /*17a10*/  UMOV UR12, UR20 ;  /* 0x00000014000c7c82 */ /* 0x000fe40008000000 */
[----:B------:R-:W-:Y:S01]  /*17a20*/  UMOV UR13, UR21 ;  /* 0x00000015000d7c82 */ /* 0x000fe20008000000 */
[----:B------:R-:W-:Y:S02]  /*17a30*/  WARPGROUP.DEPBAR.LE gsb0, 0x0 ;  /* 0x00008000000079c5 */ /* 0x000fe40000010000 */
[----:B------:R-:W-:-:S06]  /*17a40*/  WARPGROUP.ARRIVE ;  /* 0x00000000000079c5 */ /* 0x000fcc0000000000 */
        /* <DEDUP_REMOVED lines=101> */
[----:B------:R-:W-:Y:S01]  /*180a0*/  R2UR UR11, R9 ;  /* 0x00000000090b72ca */ /* 0x000fe200000e0000 */
[----:B------:R-:W-:-:S03]  /*180b0*/  IMAD.MOV.U32 R9, RZ, RZ, 0x40000040 ;  /* 0x40000040ff097424 */ /* 0x000fc600078e00ff */
[----:B------:R-:W-:Y:S02]  /*180c0*/  R2UR UR14, R8 ;  /* 0x00000000080e72ca */ /* 0x000fe400000e0000 */
[----:B------:R-:W-:Y:S01]  /*180d0*/  R2UR UR15, R9 ;  /* 0x00000000090f72ca */ /* 0x000fe200000e0000 */
[----:B------:R-:W-:Y:S01]  /*180e0*/  IMAD.MOV.U32 R9, RZ, RZ, 0x40000040 ;  /* 0x40000040ff097424 */ /* 0x000fe200078e00ff */
[----:B------:R-:W-:Y:S02]  /*180f0*/  IADD3 R8, R6, 0x780, RZ ;  /* 0x0000078006087810 */ /* 0x000fe40007ffe0ff */
[----:B------:R-:W-:Y:S02]  /*18100*/  R2UR UR4, R236 ;  /* 0x00000000ec0472ca */ /* 0x000fe400000e0000 */
[----:B------:R-:W-:Y:S02]  /*18110*/  R2UR UR5, R237 ;  /* 0x00000000ed0572ca */ /* 0x000fe400000e0000 */
[----:B------:R-:W-:Y:S01]  /*18120*/  R2UR UR18, R8 ;  /* 0x00000000081272ca */ /* 0x000fe200000e0000 */
[----:B------:R-:W-:Y:S01]  /*18130*/  VIADD R8, R6, 0x800 ;  /* 0x0000080006087836 */ /* 0x000fe20000000000 */
[----:B------:R-:W-:-:S02]  /*18140*/  R2UR UR19, R9 ;  /* 0x00000000091372ca */ /* 0x000fc400000e0000 */
[----:B------:R-:W-:Y:S02]  /*18150*/  MOV R9, 0x40000040 ;  /* 0x4000004000097802 */ /* 0x000fe40000000f00 */
[----:B------:R-:W-:Y:S01]  /*18160*/  R2UR UR38, R8 ;  /* 0x00000000082672ca */ /* 0x000fe200000e0000 */
[----:B------:R-:W-:Y:S01]  /*18170*/  VIADD R8, R6, 0x880 ;  /* 0x0000088006087836 */ /* 0x000fe20000000000 */
[----:B------:R-:W-:Y:S01]  /*18180*/  R2UR UR39, R9 ;  /* 0x00000000092772ca */ /* 0x000fe200000e0000 */
[----:B------:R-:W-:Y:S01]  /*18190*/  IMAD.MOV.U32 R9, RZ, RZ, 0x40000040 ;  /* 0x40000040ff097424 */ /* 0x000fe200078e00ff */
[----:B------:R-:W-:Y:S01]  /*181a0*/  UMOV UR56, UR4 ;  /* 0x0000000400387c82 */ /* 0x000fe20008000000 */
[----:B------:R-:W-:Y:S01]  /*181b0*/  UMOV UR57, UR5 ;  /* 0x0000000500397c82 */ /* 0x000fe20008000000 */
[----:B------:R-:W-:Y:S02]  /*181c0*/  R2UR UR26, R8 ;  /* 0x00000000081a72ca */ /* 0x000fe400000e0000 */
[----:B------:R-:W-:Y:S01]  /*181d0*/  R2UR UR27, R9 ;  /* 0x00000000091b72ca */ /* 0x000fe200000e0000 */
[----:B------:R-:W-:Y:S01]  /*181e0*/  IMAD.MOV.U32 R9, RZ, RZ, 0x40000040 ;  /* 0x40000040ff097424 */ /* 0x000fe200078e00ff */
[----:B------:R-:W-:Y:S01]  /*181f0*/  IADD3 R8, R6, 0x900, RZ ;  /* 0x0000090006087810 */ /* 0x000fe20007ffe0ff */
[----:B------:R-:W-:-:S02]  /*18200*/  WARPGROUP.DEPBAR.LE gsb0, 0x0 ;  /* 0x00008000000079c5 */ /* 0x000fc40000010000 */
[----:B------:R-:W-:Y:S01]  /*18210*/  WARPGROUP.ARRIVE ;  /* 0x00000000000079c5 */ /* 0x000fe20000000000 */
[----:B------:R-:W-:Y:S01]  /*18220*/  R2UR UR30, R8 ;  /* 0x00000000081e72ca */ /* 0x000fe200000e0000 */
[----:B------:R-:W-:-:S04]  /*18230*/  VIADD R8, R6, 0x980 ;  /* 0x0000098006087836 */ /* 0x000fc80000000000 */
[----:B------:R-:W-:Y:S01]  /*18240*/  HGMMA.64x16x16.F32 R168, gdesc[UR56], R168, gsb0 ;  /* 0x0020000038a879f0 */ /* 0x000fe200080008a8 */
        /* <DEDUP_REMOVED lines=9> */
[----:B------:R-:W-:-:S04]  /*182e0*/  IADD3 R8, R6, 0xa80, RZ ;  /* 0x00000a8006087810 */ /* 0x000fc80007ffe0ff */
        /* <DEDUP_REMOVED lines=16> */
[----:B------:R-:W-:Y:S02]  /*183f0*/  R2UR UR58, R8 ;  /* 0x00000000083a72ca */ /* 0x000fe400000e0000 */
[----:B------:R-:W-:Y:S01]  /*18400*/  R2UR UR59, R9 ;  /* 0x00000000093b72ca */ /* 0x000fe200000e0000 */
[----:B------:R-:W-:Y:S02]  /*18410*/  WARPGROUP.DEPBAR.LE gsb0, 0x0 ;  /* 0x00008000000079c5 */ /* 0x000fe40000010000 */
[----:B------:R-:W-:Y:S01]  /*18420*/  WARPGROUP.ARRIVE ;  /* 0x00000000000079c5 */ /* 0x000fe20000000000 */
[----:B------:R-:W-:Y:S01]  /*18430*/  UMOV UR56, UR4 ;  /* 0x0000000400387c82 */ /* 0x000fe20008000000 */
[----:B------:R-:W-:-:S06]  /*18440*/  UMOV UR57, UR5 ;  /* 0x0000000500397c82 */ /* 0x000fcc0008000000 */
[----:B------:R-:W-:Y:S01]  /*18450*/  MOV R7, UR58 ;  /* 0x0000003a00077c02 */ /* 0x000fe20008000f00 */
[----:B------:R-:W-:Y:S01]  /*18460*/  UMOV UR58, UR6 ;  /* 0x00000006003a7c82 */ /* 0x000fe20008000000 */
[----:B------:R-:W-:Y:S01]  /*18470*/  MOV R11, UR59 ;  /* 0x0000003b000b7c02 */ /* 0x000fe20008000f00 */
[----:B------:R-:W-:Y:S02]  /*18480*/  UMOV UR59, UR7 ;  /* 0x00000007003b7c82 */ /* 0x000fe40008000000 */
        /* <DEDUP_REMOVED lines=47> */
[----:B------:R-:W-:-:S11]  /*18780*/  R2UR UR37, R235 ;  /* 0x00000000eb2572ca */ /* 0x000fd600000e0000 */
[----:B------:R-:W-:Y:S02]  /*18790*/  UMOV UR48, UR36 ;  /* 0x0000002400307c82 */ /* 0x000fe40008000000 */
        /* <DEDUP_REMOVED lines=88> */
[----:B------:R-:W-:Y:S02]  /*18d20*/  R2UR UR5, R14 ;  /* 0x000000000e0572ca */ /* 0x000fe400000e0000 */
[----:B------:R-:W-:Y:S02]  /*18d30*/  R2UR UR4, R13 ;  /* 0x000000000d0472ca */ /* 0x000fe400000e0000 */
[----:B------:R-:W-:Y:S02]  /*18d40*/  R2UR UR34, R8 ;  /* 0x00000000082272ca */ /* 0x000fe400000e0000 */
        /* <DEDUP_REMOVED lines=64> */
[----:B------:R-:W-:Y:S02]  /*19150*/  WARPGROUP.DEPBAR.LE gsb0, 0x0 ;  /* 0x00008000000079c5 */ /* 0x000fe40000010000 */
[----:B------:R-:W-:-:S10]  /*19160*/  WARPGROUP.ARRIVE ;  /* 0x00000000000079c5 */ /* 0x000fd40000000000 */
        /* <DEDUP_REMOVED lines=29> */
[----:B------:R-:W-:Y:S01]  /*19340*/  IMAD.MOV.U32 R9, RZ, RZ, 0x40000040 ;  /* 0x40000040ff097424 */ /* 0x000fe200078e00ff */
[----:B------:R-:W-:Y:S02]  /*19350*/  R2UR UR21, R21 ;  /* 0x00000000151572ca */ /* 0x000fe400000e0000 */
[----:B------:R-:W-:Y:S02]  /*19360*/  R2UR UR20, R20 ;  /* 0x00000000141472ca */ /* 0x000fe400000e0000 */
[----:B------:R-:W-:Y:S02]  /*19370*/  R2UR UR22, R8 ;  /* 0x00000000081672ca */ /* 0x000fe400000e0000 */
[----:B------:R-:W-:Y:S01]  /*19380*/  R2UR UR23, R9 ;  /* 0x00000000091772ca */ /* 0x000fe200000e0000 */
[----:B------:R-:W-:-:S02]  /*19390*/  WARPGROUP.DEPBAR.LE gsb0, 0x0 ;  /* 0x00008000000079c5 */ /* 0x000fc40000010000 */
[----:B------:R-:W-:-:S10]  /*193a0*/  WARPGROUP.ARRIVE ;  /* 0x00000000000079c5 */ /* 0x000fd40000000000 */
        /* <DEDUP_REMOVED lines=91> */
[----:B------:R-:W-:Y:S02]  /*19960*/  R2UR UR39, R233 ;  /* 0x00000000e92772ca */ /* 0x000fe400000e0000 */
[----:B------:R-:W-:Y:S02]  /*19970*/  R2UR UR38, R232 ;  /* 0x00000000e82672ca */ /* 0x000fe400000e0000 */
[----:B------:R-:W-:Y:S02]  /*19980*/  R2UR UR37, R231 ;  /* 0x00000000e72572ca */ /* 0x000fe400000e0000 */
[----:B------:R-:W-:Y:S01]  /*19990*/  R2UR UR36, R230 ;  /* 0x00000000e62472ca */ /* 0x000fe200000e0000 */
[----:B------:R-:W-:Y:S02]  /*199a0*/  WARPGROUP.DEPBAR.LE gsb0, 0x0 ;  /* 0x00008000000079c5 */ /* 0x000fe40000010000 */
[----:B0-----:R-:W-:-:S12]  /*199b0*/  @P2 BRA `(.L_x_635) ;  /* 0x0000000000282947 */ /* 0x001fd80003800000 */
[----:B------:R-:W-:Y:S05]  /*199c0*/  @!P0 BRA `(.L_x_636) ;  /* 0x0000000000048947 */ /* 0x000fea0003800000 */
[----:B------:R-:W-:Y:S01]  /*199d0*/  BPT.TRAP 0x1 ;  /* 0x000000040000795c */ /* 0x000fe20000300000 */
.L_x_636:
[----:B------:R-:W-:Y:S01]  /*199e0*/  SHF.L.U32 R4, R4, 0x1f, RZ ;  /* 0x0000001f04047819 */ /* 0x000fe200000006ff */
[----:B-----5:R-:W-:-:S04]  /*199f0*/  IMAD R6, R5, 0x8, R2 ;  /* 0x0000000805067824 */ /* 0x020fc800078e0202 */
[----:B------:R0:W1:Y:S01]  /*19a00*/  SYNCS.PHASECHK.TRANS64.TRYWAIT P2, [R6+URZ+0x34850], R4 ;  /* 0x03485004060075a7 */ /* 0x000062000804017f */
[----:B------:R-:W-:Y:S05]  /*19a10*/  @!P0 BRA `(.L_x_637) ;  /* 0x0000000000048947 */ /* 0x000fea0003800000 */
[----:B------:R-:W-:Y:S01]  /*19a20*/  BPT.TRAP 0x1 ;  /* 0x000000040000795c */ /* 0x000fe20000300000 */
.L_x_637:
[----:B-1----:R-:W-:Y:S05]  /*19a30*/  @P2 BRA `(.L_x_635) ;  /* 0x0000000000082947 */ /* 0x002fea0003800000 */
[----:B------:R-:W1:Y:S02]  /*19a40*/  SYNCS.PHASECHK.TRANS64.TRYWAIT P2, [R6+URZ+0x34850], R4 ;  /* 0x03485004060075a7 */ /* 0x000e64000804017f */
[----:B-1----:R-:W-:Y:S05]  /*19a50*/  @!P2 BRA `(.L_x_638) ;  /* 0x000000bc0064a947 */ /* 0x002fea0003800000 */
.L_x_635:
[----:B01---5:R-:W-:Y:S01]  /*19a60*/  IADD3 R4, R2, 0x400, RZ ;  /* 0x0000040002047810 */ /* 0x023fe20007ffe0ff */
[----:B------:R-:W-:Y:S01]  /*19a70*/  IMAD.MOV.U32 R7, RZ, RZ, 0x40000040 ;  /* 0x40000040ff077424 */ /* 0x000fe200078e00ff */
[----:B------:R-:W-:Y:S05]  /*19a80*/  WARPSYNC.ALL ;  /* 0x0000000000007948 */ /* 0x000fea0003800000 */
[----:B------:R-:W-:Y:S01]  /*19a90*/  SHF.R.U32.HI R4, RZ, 0x4, R4 ;  /* 0x00000004ff047819 */ /* 0x000fe20000011604 */
[----:B------:R-:W-:Y:S01]  /*19aa0*/  WARPGROUP.ARRIVE ;  /* 0x00000000000079c5 */ /* 0x000fe20000000000 */
[----:B------:R-:W-:Y:S01]  /*19ab0*/  R2UR UR7, R7 ;  /* 0x00000000070772ca */ /* 0x000fe200000e0000 */
[----:B------:R-:W-:Y:S01]  /*19ac0*/  ULDC UR9, c[0x0][0x9d8] ;  /* 0x0002760000097ab9 */ /* 0x000fe20000000800 */
[----:B------:R-:W-:Y:S01]  /*19ad0*/  LOP3.LUT R4, R4, 0x3fff, RZ, 0xc0, !PT ;  /* 0x00003fff04047812 */ /* 0x000fe200078ec0ff */
[----:B------:R-:W-:Y:S01]  /*19ae0*/  FMUL.FTZ R7, R169, UR9 ;  /* 0x00000009a9077c20 */ /* 0x000fe20008410000 */
[----:B------:R-:W-:Y:S01]  /*19af0*/  MOV R9, 0x40000040 ;  /* 0x4000004000097802 */ /* 0x000fe20000000f00 */
[----:B------:R-:W-:Y:S01]  /*19b00*/  FMUL.FTZ R11, R172, UR9 ;  /* 0x00000009ac0b7c20 */ /* 0x000fe20008410000 */
[----:B------:R-:W-:Y:S01]  /*19b10*/  LOP3.LUT R4, R4, 0x5800000, RZ, 0xfc, !PT ;  /* 0x0580000004047812 */ /* 0x000fe200078efcff */
[----:B------:R-:W-:Y:S01]  /*19b20*/  FMUL.FTZ R13, R173, UR9 ;  /* 0x00000009ad0d7c20 */ /* 0x000fe20008410000 */
[----:B------:R-:W-:Y:S01]  /*19b30*/  FMUL.FTZ R21, R160, UR9 ;  /* 0x00000009a0157c20 */ /* 0x000fe20008410000 */
[----:B------:R-:W-:Y:S01]  /*19b40*/  MUFU.TANH R7, R7 ;  /* 0x0000000700077308 */ /* 0x000fe20000002400 */
[----:B------:R-:W-:Y:S01]  /*19b50*/  FMUL.FTZ R160, R161, UR9 ;  /* 0x00000009a1a07c20 */ /* 0x000fe20008410000 */
[----:B------:R-:W-:-:S02]  /*19b60*/  IMAD R6, R5, 0xb00, R4 ;  /* 0x00000b0005067824 */ /* 0x000fc400078e0204 */
[----:B------:R-:W-:Y:S01]  /*19b70*/  FMUL.FTZ R4, R168, UR9 ;  /* 0x00000009a8047c20 */ /* 0x000fe20008410000 */
[----:B------:R-:W-:Y:S01]  /*19b80*/  FMUL.FTZ R161, R162, UR9 ;  /* 0x00000009a2a17c20 */ /* 0x000fe20008410000 */
[----:B------:R-:W-:Y:S01]  /*19b90*/  FMUL.FTZ R162, R163, UR9 ;  /* 0x00000009a3a27c20 */ /* 0x000fe20008410000 */
[C---:B------:R-:W-:Y:S01]  /*19ba0*/  VIADD R8, R6.reuse, 0x80 ;  /* 0x0000008006087836 */ /* 0x040fe20000000000 */
[----:B------:R-:W-:Y:S01]  /*19bb0*/  R2UR UR6, R6 ;  /* 0x00000000060672ca */ /* 0x000fe200000e0000 */
[----:B------:R-:W-:Y:S01]  /*19bc0*/  MUFU.TANH R11, R11 ;  /* 0x0000000b000b7308 */ /* 0x000fe20000002400 */
[----:B------:R-:W-:Y:S01]  /*19bd0*/  FMUL.FTZ R163, R164, UR9 ;  /* 0x00000009a4a37c20 */ /* 0x000fe20008410000 */
[----:B------:R-:W-:Y:S01]  /*19be0*/  FMUL.FTZ R164, R165, UR9 ;  /* 0x00000009a5a47c20 */ /* 0x000fe20008410000 */
[----:B------:R-:W-:Y:S01]  /*19bf0*/  FMUL.FTZ R165, R166, UR9 ;  /* 0x00000009a6a57c20 */ /* 0x000fe20008410000 */
[----:B------:R-:W-:Y:S01]  /*19c00*/  FMUL.FTZ R166, R167, UR9 ;  /* 0x00000009a7a67c20 */ /* 0x000fe20008410000 */
[----:B------:R-:W-:Y:S01]  /*19c10*/  FMUL.FTZ R152, R152, UR9 ;  /* 0x0000000998987c20 */ /* 0x000fe20008410000 */
[----:B------:R-:W-:Y:S01]  /*19c20*/  FMUL.FTZ R153, R153, UR9 ;  /* 0x0000000999997c20 */ /* 0x000fe20008410000 */
[----:B------:R-:W-:Y:S01]  /*19c30*/  FMUL.FTZ R156, R156, UR9 ;  /* 0x000000099c9c7c20 */ /* 0x000fe20008410000 */
[----:B------:R-:W0:Y:S01]  /*19c40*/  MUFU.TANH R4, R4 ;  /* 0x0000000400047308 */ /* 0x000e220000002400 */
[----:B------:R-:W-:Y:S01]  /*19c50*/  FMUL.FTZ R157, R157, UR9 ;  /* 0x000000099d9d7c20 */ /* 0x000fe20008410000 */
[----:B------:R-:W-:Y:S01]  /*19c60*/  FMUL.FTZ R144, R144, UR9 ;  /* 0x0000000990907c20 */ /* 0x000fe20008410000 */
[----:B------:R-:W-:Y:S01]  /*19c70*/  FMUL.FTZ R145, R145, UR9 ;  /* 0x0000000991917c20 */ /* 0x000fe20008410000 */
[----:B------:R-:W-:Y:S01]  /*19c80*/  HGMMA.64x128x16.F32 R24, R176, gdesc[UR4].tnspB, R24, gsb0 ;  /* 0x41e00004b0187df0 */ /* 0x000fe20008000818 */
[----:B------:R-:W-:Y:S01]  /*19c90*/  R2UR UR6, R8 ;  /* 0x00000000080672ca */ /* 0x000fe200000e0000 */
[----:B------:R-:W-:Y:S01]  /*19ca0*/  VIADD R8, R6, 0x100 ;  /* 0x0000010006087836 */ /* 0x000fe20000000000 */
[----:B------:R-:W-:Y:S01]  /*19cb0*/  R2UR UR7, R9 ;  /* 0x00000000090772ca */ /* 0x000fe200000e0000 */
[----:B------:R-:W-:Y:S01]  /*19cc0*/  IMAD.MOV.U32 R9, RZ, RZ, 0x40000040 ;  /* 0x40000040ff097424 */ /* 0x000fe200078e00ff */
        /* <DEDUP_REMOVED lines=13> */
[----:B------:R-:W-:Y:S01]  /*19da0*/  FMNMX.FTZ R167, R7, R167, !PT ;  /* 0x000000a707a77209 */ /* 0x000fe20007810000 */
[----:B------:R-:W-:Y:S01]  /*19db0*/  FMUL.FTZ R120, R120, UR9 ;  /* 0x0000000978787c20 */ /* 0x000fe20008410000 */
[----:B------:R-:W-:Y:S01]  /*19dc0*/  FMUL.FTZ R121, R121, UR9 ;  /* 0x0000000979797c20 */ /* 0x000fe20008410000 */
[----:B------:R-:W0:Y:S01]  /*19dd0*/  MUFU.TANH R160, R160 ;  /* 0x000000a000a07308 */ /* 0x000e220000002400 */
[----:B------:R-:W-:Y:S01]  /*19de0*/  FMNMX.FTZ R167, R11, R167, !PT ;  /* 0x000000a70ba77209 */ /* 0x000fe20007810000 */
[----:B------:R-:W-:Y:S01]  /*19df0*/  FMUL.FTZ R124, R124, UR9 ;  /* 0x000000097c7c7c20 */ /* 0x000fe20008410000 */
[----:B------:R-:W-:Y:S01]  /*19e00*/  FMUL.FTZ R125, R125, UR9 ;  /* 0x000000097d7d7c20 */ /* 0x000fe20008410000 */
[----:B------:R-:W-:Y:S01]  /*19e10*/  FMUL.FTZ R112, R112, UR9 ;  /* 0x0000000970707c20 */ /* 0x000fe20008410000 */
[----:B-1----:R-:W-:Y:S01]  /*19e20*/  FMNMX.FTZ R167, R13, R167, !PT ;  /* 0x000000a70da77209 */ /* 0x002fe20007810000 */
        /* <DEDUP_REMOVED lines=22> */
[----:B------:R-:W-:Y:S01]  /*19f90*/  ULDC UR8, c[0x0][0x988] ;  /* 0x0002620000087ab9 */ /* 0x000fe20000000800 */
        /* <DEDUP_REMOVED lines=47> */
[----:B------:R-:W1:Y:S01]  /*1a290*/  S2R R230, SR_TID.X ;  /* 0x0000000000e67919 */ /* 0x000e620000002100 */
[----:B------:R-:W-:-:S02]  /*1a2a0*/  ISETP.GT.AND P2, PT, R10, RZ, PT ;  /* 0x000000ff0a00720c */ /* 0x000fc40003f44270 */
[----:B------:R-:W-:Y:S01]  /*1a2b0*/  IADD3 R10, R10, -0x1, RZ ;  /* 0xffffffff0a0a7810 */ /* 0x000fe20007ffe0ff */
[----:B------:R-:W3:Y:S01]  /*1a2c0*/  MUFU.TANH R149, R149 ;  /* 0x0000009500957308 */ /* 0x000ee20000002400 */
[----:B--2---:R-:W-:-:S07]  /*1a2d0*/  FMNMX.FTZ R167, R145, R167, !PT ;  /* 0x000000a791a77209 */ /* 0x004fce0007810000 */
[----:B------:R-:W2:Y:S01]  /*1a2e0*/  MUFU.TANH R136, R136 ;  /* 0x0000008800887308 */ /* 0x000ea20000002400 */
[----:B0-----:R-:W-:-:S07]  /*1a2f0*/  FMNMX.FTZ R167, R148, R167, !PT ;  /* 0x000000a794a77209 */ /* 0x001fce0007810000 */
[----:B------:R-:W0:Y:S01]  /*1a300*/  MUFU.TANH R137, R137 ;  /* 0x0000008900897308 */ /* 0x000e220000002400 */
[----:B---3--:R-:W-:-:S07]  /*1a310*/  FMNMX.FTZ R167, R149, R167, !PT ;  /* 0x000000a795a77209 */ /* 0x008fce0007810000 */
[----:B------:R-:W3:Y:S01]  /*1a320*/  MUFU.TANH R140, R140 ;  /* 0x0000008c008c7308 */ /* 0x000ee20000002400 */
[----:B--2---:R-:W-:Y:S02]  /*1a330*/  FMNMX.FTZ R167, R136, R167, !PT ;  /* 0x000000a788a77209 */ /* 0x004fe40007810000 */
[----:B-1----:R-:W-:-:S05]  /*1a340*/  SHF.R.U32.HI R230, RZ, 0x7, R230 ;  /* 0x00000007ffe67819 */ /* 0x002fca00000116e6 */
[----:B------:R-:W1:Y:S01]  /*1a350*/  MUFU.TANH R141, R141 ;  /* 0x0000008d008d7308 */ /* 0x000e620000002400 */
[----:B0-----:R-:W-:-:S07]  /*1a360*/  FMNMX.FTZ R167, R137, R167, !PT ;  /* 0x000000a789a77209 */ /* 0x001fce0007810000 */
[----:B------:R-:W0:Y:S01]  /*1a370*/  MUFU.TANH R128, R128 ;  /* 0x0000008000807308 */ /* 0x000e220000002400 */
[----:B------:R-:W-:Y:S02]  /*1a380*/  WARPGROUP.DEPBAR.LE gsb0, 0x0 ;  /* 0x00008000000079c5 */ /* 0x000fe40000010000 */
[----:B------:R-:W-:Y:S01]  /*1a390*/  WARPGROUP.ARRIVE ;  /* 0x00000000000079c5 */ /* 0x000fe20000000000 */
[----:B---3--:R-:W-:-:S04]  /*1a3a0*/  FMNMX.FTZ R167, R140, R167, !PT ;  /* 0x000000a78ca77209 */ /* 0x008fc80007810000 */
[----:B------:R-:W2:Y:S01]  /*1a3b0*/  MUFU.TANH R129, R129 ;  /* 0x0000008100817308 */ /* 0x000ea20000002400 */
[----:B------:R-:W-:Y:S01]  /*1a3c0*/  HGMMA.64x128x16.F32 R24, R180, gdesc[UR4].tnspB, R24, gsb0 ;  /* 0x41e00004b4187df0 */ /* 0x000fe20008000818 */
[----:B------:R-:W-:Y:S02]  /*1a3d0*/  R2UR UR6, R8 ;  /* 0x00000000080672ca */ /* 0x000fe400000e0000 */
[----:B------:R-:W-:Y:S01]  /*1a3e0*/  R2UR UR7, R9 ;  /* 0x00000000090772ca */ /* 0x000fe200000e0000 */
[----:B------:R-:W-:Y:S01]  /*1a3f0*/  IMAD.MOV.U32 R9, RZ, RZ, 0x40000040 ;  /* 0x40000040ff097424 */ /* 0x000fe200078e00ff */
[----:B------:R-:W-:Y:S02]  /*1a400*/  IADD3 R8, R6, 0x180, RZ ;  /* 0x0000018006087810 */ /* 0x000fe40007ffe0ff */
[----:B------:R-:W3:Y:S01]  /*1a410*/  MUFU.TANH R132, R132 ;  /* 0x0000008400847308 */ /* 0x000ee20000002400 */
[----:B-1----:R-:W-:-:S04]  /*1a420*/  FMNMX.FTZ R167, R141, R167, !PT ;  /* 0x000000a78da77209 */ /* 0x002fc80007810000 */
[----:B0-----:R-:W-:-:S03]  /*1a430*/  FMNMX.FTZ R167, R128, R167, !PT ;  /* 0x000000a780a77209 */ /* 0x001fc60007810000 */
[----:B------:R-:W0:Y:S01]  /*1a440*/  MUFU.TANH R133, R133 ;  /* 0x0000008500857308 */ /* 0x000e220000002400 */
[----:B--2---:R-:W-:-:S07]  /*1a450*/  FMNMX.FTZ R167, R129, R167, !PT ;  /* 0x000000a781a77209 */ /* 0x004fce0007810000 */
[----:B------:R-:W1:Y:S01]  /*1a460*/  MUFU.TANH R120, R120 ;  /* 0x0000007800787308 */ /* 0x000e620000002400 */
[----:B---3--:R-:W-:-:S07]  /*1a470*/  FMNMX.FTZ R167, R132, R167, !PT ;  /* 0x000000a784a77209 */ /* 0x008fce0007810000 */
[----:B------:R-:W2:Y:S01]  /*1a480*/  MUFU.TANH R121, R121 ;  /* 0x0000007900797308 */ /* 0x000ea20000002400 */
[----:B0-----:R-:W-:-:S07]  /*1a490*/  FMNMX.FTZ R167, R133, R167, !PT ;  /* 0x000000a785a77209 */ /* 0x001fce0007810000 */
[----:B------:R-:W0:Y:S01]  /*1a4a0*/  MUFU.TANH R124, R124 ;  /* 0x0000007c007c7308 */ /* 0x000e220000002400 */
[----:B-1----:R-:W-:-:S07]  /*1a4b0*/  FMNMX.FTZ R167, R120, R167, !PT ;  /* 0x000000a778a77209 */ /* 0x002fce0007810000 */
[----:B------:R-:W1:Y:S01]  /*1a4c0*/  MUFU.TANH R125, R125 ;  /* 0x0000007d007d7308 */ /* 0x000e620000002400 */
[----:B--2---:R-:W-:-:S07]  /*1a4d0*/  FMNMX.FTZ R167, R121, R167, !PT ;  /* 0x000000a779a77209 */ /* 0x004fce0007810000 */
        /* <DEDUP_REMOVED lines=14> */
[----:B------:R-:W0:Y:S08]  /*1a5c0*/  MUFU.TANH R109, R109 ;  /* 0x0000006d006d7308 */ /* 0x000e300000002400 */
[----:B------:R-:W3:Y:S08]  /*1a5d0*/  MUFU.TANH R96, R96 ;  /* 0x0000006000607308 */ /* 0x000ef00000002400 */
[----:B------:R-:W4:Y:S08]  /*1a5e0*/  MUFU.TANH R97, R97 ;  /* 0x0000006100617308 */ /* 0x000f300000002400 */
[----:B------:R1:W-:Y:S01]  /*1a5f0*/  MUFU.TANH R167, R88 ;  /* 0x0000005800a77308 */ /* 0x0003e20000002400 */
[----:B------:R-:W-:-:S02]  /*1a600*/  WARPGROUP.DEPBAR.LE gsb0, 0x0 ;  /* 0x00008000000079c5 */ /* 0x000fc40000010000 */
[----:B------:R-:W-:Y:S01]  /*1a610*/  WARPGROUP.ARRIVE ;  /* 0x00000000000079c5 */ /* 0x000fe20000000000 */
[----:B-1----:R-:W-:-:S04]  /*1a620*/  FMNMX.FTZ R88, R105, R168, !PT ;  /* 0x000000a869587209 */ /* 0x002fc80007810000 */
[----:B------:R-:W1:Y:S01]  /*1a630*/  MUFU.TANH R100, R100 ;  /* 0x0000006400647308 */ /* 0x000e620000002400 */
[----:B--2---:R-:W-:Y:S01]  /*1a640*/  FMNMX.FTZ R88, R108, R88, !PT ;  /* 0x000000586c587209 */ /* 0x004fe20007810000 */
[----:B------:R-:W-:Y:S01]  /*1a650*/  HGMMA.64x128x16.F32 R24, R184, gdesc[UR4].tnspB, R24, gsb0 ;  /* 0x41e00004b8187df0 */ /* 0x000fe20008000818 */
[----:B------:R-:W-:Y:S01]  /*1a660*/  R2UR UR6, R8 ;  /* 0x00000000080672ca */ /* 0x000fe200000e0000 */
[----:B------:R-:W-:Y:S01]  /*1a670*/  VIADD R8, R6, 0x200 ;  /* 0x0000020006087836 */ /* 0x000fe20000000000 */
[----:B------:R-:W-:-:S03]  /*1a680*/  R2UR UR7, R9 ;  /* 0x00000000090772ca */ /* 0x000fc600000e0000 */
[----:B------:R-:W2:Y:S01]  /*1a690*/  MUFU.TANH R101, R101 ;  /* 0x0000006500657308 */ /* 0x000ea20000002400 */
[----:B------:R-:W-:Y:S02]  /*1a6a0*/  MOV R9, 0x40000040 ;  /* 0x4000004000097802 */ /* 0x000fe40000000f00 */
[----:B0-----:R-:W-:-:S04]  /*1a6b0*/  FMNMX.FTZ R88, R109, R88, !PT ;  /* 0x000000586d587209 */ /* 0x001fc80007810000 */
[----:B---3--:R-:W-:Y:S01]  /*1a6c0*/  FMNMX.FTZ R88, R96, R88, !PT ;  /* 0x0000005860587209 */ /* 0x008fe20007810000 */
[----:B------:R0:W3:Y:S03]  /*1a6d0*/  MUFU.TANH R168, R89 ;  /* 0x0000005900a87308 */ /* 0x0000e60000002400 */
[----:B----4-:R-:W-:-:S04]  /*1a6e0*/  FMNMX.FTZ R88, R97, R88, !PT ;  /* 0x0000005861587209 */ /* 0x010fc80007810000 */
[----:B-1----:R-:W-:Y:S01]  /*1a6f0*/  FMNMX.FTZ R88, R100, R88, !PT ;  /* 0x0000005864587209 */ /* 0x002fe20007810000 */
[----:B------:R-:W1:Y:S03]  /*1a700*/  MUFU.TANH R92, R92 ;  /* 0x0000005c005c7308 */ /* 0x000e660000002400 */
[----:B--2---:R-:W-:-:S04]  /*1a710*/  FMNMX.FTZ R88, R101, R88, !PT ;  /* 0x0000005865587209 */ /* 0x004fc80007810000 */
[----:B0-----:R-:W-:Y:S01]  /*1a720*/  FMNMX.FTZ R89, R167, R88, !PT ;  /* 0x00000058a7597209 */ /* 0x001fe20007810000 */
[----:B------:R-:W-:Y:S01]  /*1a730*/  VIADD R88, R6, 0x280 ;  /* 0x0000028006587836 */ /* 0x000fe20000000000 */
[----:B------:R-:W0:Y:S02]  /*1a740*/  MUFU.TANH R93, R93 ;  /* 0x0000005d005d7308 */ /* 0x000e240000002400 */
[----:B---3--:R-:W-:Y:S01]  /*1a750*/  FMNMX.FTZ R169, R168, R89, !PT ;  /* 0x00000059a8a97209 */ /* 0x008fe20007810000 */
[----:B------:R-:W-:-:S03]  /*1a760*/  IMAD.MOV.U32 R89, RZ, RZ, 0x40000040 ;  /* 0x40000040ff597424 */ /* 0x000fc600078e00ff */
[----:B-1----:R-:W-:Y:S02]  /*1a770*/  FMNMX.FTZ R169, R92, R169, !PT ;  /* 0x000000a95ca97209 */ /* 0x002fe40007810000 */
        /* <DEDUP_REMOVED lines=14> */
[----:B------:R-:W-:-:S05]  /*1a860*/  WARPGROUP.ARRIVE ;  /* 0x00000000000079c5 */ /* 0x000fca0000000000 */
[----:B------:R-:W-:Y:S01]  /*1a870*/  MUFU.TANH R151, R151 ;  /* 0x0000009700977308 */ /* 0x000fe20000002400 */
[----:B------:R-:W-:Y:S01]  /*1a880*/  HGMMA.64x128x16.F32 R24, R188, gdesc[UR4].tnspB, R24, gsb0 ;  /* 0x41e00004bc187df0 */ /* 0x000fe20008000818 */
[----:B------:R-:W-:Y:S01]  /*1a890*/  R2UR UR6, R8 ;  /* 0x00000000080672ca */ /* 0x000fe200000e0000 */
[----:B------:R-:W-:Y:S01]  /*1a8a0*/  FMUL.FTZ R8, R170, UR9 ;  /* 0x00000009aa087c20 */ /* 0x000fe20008410000 */
[----:B------:R-:W-:Y:S01]  /*1a8b0*/  R2UR UR7, R9 ;  /* 0x00000000090772ca */ /* 0x000fe200000e0000 */
[----:B------:R-:W-:Y:S01]  /*1a8c0*/  FMUL.FTZ R170, R91, UR9 ;  /* 0x000000095baa7c20 */ /* 0x000fe20008410000 */
[----:B------:R-:W-:Y:S02]  /*1a8d0*/  FMUL.FTZ R9, R171, UR9 ;  /* 0x00000009ab097c20 */ /* 0x000fe40008410000 */
[----:B------:R-:W-:Y:S08]  /*1a8e0*/  MUFU.TANH R138, R138 ;  /* 0x0000008a008a7308 */ /* 0x000ff00000002400 */
        /* <DEDUP_REMOVED lines=20> */
[----:B------:R-:W-:Y:S02]  /*1aa30*/  R2UR UR6, R88 ;  /* 0x00000000580672ca */ /* 0x000fe400000e0000 */
[----:B------:R-:W-:-:S04]  /*1aa40*/  R2UR UR7, R89 ;  /* 0x00000000590772ca */ /* 0x000fc800000e0000 */
[----:B------:R-:W-:Y:S01]  /*1aa50*/  MUFU.TANH R106, R106 ;  /* 0x0000006a006a7308 */ /* 0x000fe20000002400 */
[----:B0-----:R-:W-:Y:S01]  /*1aa60*/  FMNMX.FTZ R88, R93, R169, !PT ;  /* 0x000000a95d587209 */ /* 0x001fe20007810000 */
[----:B------:R-:W-:Y:S01]  /*1aa70*/  FMUL.FTZ R169, R90, UR9 ;  /* 0x000000095aa97c20 */ /* 0x000fe20008410000 */
[----:B------:R-:W-:-:S03]  /*1aa80*/  MOV R90, UR8 ;  /* 0x00000008005a7c02 */ /* 0x000fc60008000f00 */
[----:B------:R-:W0:Y:S02]  /*1aa90*/  SHFL.BFLY PT, R89, R88, 0x2, 0x1f ;  /* 0x0c401f0058597f89 */ /* 0x000e2400000e0000 */
[----:B------:R-:W-:Y:S08]  /*1aaa0*/  MUFU.TANH R107, R107 ;  /* 0x0000006b006b7308 */ /* 0x000ff00000002400 */
[----:B------:R-:W-:Y:S08]  /*1aab0*/  MUFU.TANH R110, R110 ;  /* 0x0000006e006e7308 */ /* 0x000ff00000002400 */
[----:B------:R-:W-:Y:S01]  /*1aac0*/  MUFU.TANH R111, R111 ;  /* 0x0000006f006f7308 */ /* 0x000fe20000002400 */
[----:B0-----:R-:W-:-:S07]  /*1aad0*/  FMNMX.FTZ R89, R88, R89, !PT ;  /* 0x0000005958597209 */ /* 0x001fce0007810000 */
[----:B------:R-:W-:Y:S01]  /*1aae0*/  MUFU.TANH R98, R98 ;  /* 0x0000006200627308 */ /* 0x000fe20000002400 */
[----:B------:R-:W0:Y:S07]  /*1aaf0*/  SHFL.BFLY PT, R88, R89, 0x1, 0x1f ;  /* 0x0c201f0059587f89 */ /* 0x000e2e00000e0000 */
[----:B------:R-:W-:Y:S08]  /*1ab00*/  MUFU.TANH R99, R99 ;  /* 0x0000006300637308 */ /* 0x000ff00000002400 */
[----:B------:R-:W-:Y:S08]  /*1ab10*/  MUFU.TANH R102, R102 ;  /* 0x0000006600667308 */ /* 0x000ff00000002400 */
[----:B------:R-:W-:Y:S01]  /*1ab20*/  MUFU.TANH R103, R103 ;  /* 0x0000006700677308 */ /* 0x000fe20000002400 */
[----:B0-----:R-:W-:Y:S01]  /*1ab30*/  FMNMX.FTZ R91, R89, R88, !PT ;  /* 0x00000058595b7209 */ /* 0x001fe20007810000 */
[----:B------:R-:W-:-:S02]  /*1ab40*/  VIADD R88, R6, 0x300 ;  /* 0x0000030006587836 */ /* 0x000fc40000000000 */
[----:B------:R-:W-:Y:S02]  /*1ab50*/  IMAD.MOV.U32 R89, RZ, RZ, 0x40000040 ;  /* 0x40000040ff597424 */ /* 0x000fe400078e00ff */
[CC--:B------:R-:W-:Y:S02]  /*1ab60*/  FMUL.FTZ R171, R91.reuse, R90.reuse ;  /* 0x0000005a5bab7220 */ /* 0x0c0fe40000410000 */
[----:B------:R-:W-:Y:S01]  /*1ab70*/  MUFU.TANH R169, R169 ;  /* 0x000000a900a97308 */ /* 0x000fe20000002400 */
[----:B------:R-:W-:Y:S01]  /*1ab80*/  FADD.FTZ R3, -R91, R3 ;  /* 0x000000035b037221 */ /* 0x000fe20000010100 */
[-CC-:B------:R-:W-:Y:S01]  /*1ab90*/  FFMA.FTZ R176, R4, R90.reuse, -R171.reuse ;  /* 0x0000005a04b07223 */ /* 0x180fe200000108ab */
[-CC-:B------:R-:W-:Y:S01]  /*1aba0*/  FFMA.FTZ R4, R7, R90.reuse, -R171.reuse ;  /* 0x0000005a07047223 */ /* 0x180fe200000108ab */
[--C-:B------:R-:W-:Y:S01]  /*1abb0*/  FFMA.FTZ R7, R13, R90, -R171.reuse ;  /* 0x0000005a0d077223 */ /* 0x100fe200000108ab */
[----:B-1----:R-:W-:Y:S01]  /*1abc0*/  FMNMX.FTZ R13, R8, R0, !PT ;  /* 0x00000000080d7209 */ /* 0x002fe20007810000 */
[----:B------:R-:W-:-:S02]  /*1abd0*/  FFMA.FTZ R188, R144, R90, -R171 ;  /* 0x0000005a90bc7223 */ /* 0x000fc400000108ab */
[----:B------:R-:W-:Y:S01]  /*1abe0*/  MUFU.TANH R170, R170 ;  /* 0x000000aa00aa7308 */ /* 0x000fe20000002400 */
[-CC-:B------:R-:W-:Y:S01]  /*1abf0*/  FFMA.FTZ R178, R11, R90.reuse, -R171.reuse ;  /* 0x0000005a0bb27223 */ /* 0x180fe200000108ab */
[----:B--2---:R-:W-:Y:S01]  /*1ac00*/  FMNMX.FTZ R13, R9, R13, !PT ;  /* 0x0000000d090d7209 */ /* 0x004fe20007810000 */
[-CC-:B------:R-:W-:Y:S01]  /*1ac10*/  FFMA.FTZ R180, R21, R90.reuse, -R171.reuse ;  /* 0x0000005a15b47223 */ /* 0x180fe200000108ab */
[-CC-:B------:R-:W-:Y:S01]  /*1ac20*/  FFMA.FTZ R184, R152, R90.reuse, -R171.reuse ;  /* 0x0000005a98b87223 */ /* 0x180fe200000108ab */
[-CC-:B------:R-:W-:Y:S01]  /*1ac30*/  FFMA.FTZ R144, R145, R90.reuse, -R171.reuse ;  /* 0x0000005a91907223 */ /* 0x180fe200000108ab */
[----:B------:R-:W-:Y:S01]  /*1ac40*/  FMNMX.FTZ R13, R14, R13, !PT ;  /* 0x0000000d0e0d7209 */ /* 0x000fe20007810000 */
        /* <DEDUP_REMOVED lines=11> */
[-C--:B------:R-:W-:Y:S01]  /*1ad00*/  FFMA.FTZ R129, R129, R90.reuse, -R171 ;  /* 0x0000005a81817223 */ /* 0x080fe200000108ab */
[----:B------:R-:W-:-:S05]  /*1ad10*/  FMUL.FTZ R3, R3, R90 ;  /* 0x0000005a03037220 */ /* 0x000fca0000410000 */
[----:B------:R-:W-:Y:S08]  /*1ad20*/  MUFU.EX2 R176, R176 ;  /* 0x000000b000b07308 */ /* 0x000ff00000000800 */
[----:B------:R-:W0:Y:S08]  /*1ad30*/  MUFU.EX2 R3, R3 ;  /* 0x0000000300037308 */ /* 0x000e300000000800 */
[----:B------:R-:W1:Y:S08]  /*1ad40*/  MUFU.EX2 R4, R4 ;  /* 0x0000000400047308 */ /* 0x000e700000000800 */
[----:B------:R-:W2:Y:S01]  /*1ad50*/  MUFU.EX2 R178, R178 ;  /* 0x000000b200b27308 */ /* 0x000ea20000000800 */
[----:B0-----:R-:W-:-:S07]  /*1ad60*/  FFMA.FTZ R15, R3, R15, R176 ;  /* 0x0000000f030f7223 */ /* 0x001fce00000100b0 */
[----:B------:R-:W0:Y:S01]  /*1ad70*/  MUFU.EX2 R7, R7 ;  /* 0x0000000700077308 */ /* 0x000e220000000800 */
[C---:B-1----:R-:W-:Y:S01]  /*1ad80*/  FADD.FTZ R15, R4.reuse, R15 ;  /* 0x0000000f040f7221 */ /* 0x042fe20000010000 */
[----:B------:R-:W-:-:S06]  /*1ad90*/  F2FP.F16.F32.PACK_AB R176, R4, R176 ;  /* 0x000000b004b0723e */ /* 0x000fcc00000000ff */
[----:B------:R-:W-:Y:S01]  /*1ada0*/  MUFU.EX2 R180, R180 ;  /* 0x000000b400b47308 */ /* 0x000fe20000000800 */
[----:B------:R-:W-:Y:S02]  /*1adb0*/  WARPGROUP.DEPBAR.LE gsb0, 0x0 ;  /* 0x00008000000079c5 */ /* 0x000fe40000010000 */
[----:B------:R-:W-:Y:S01]  /*1adc0*/  WARPGROUP.ARRIVE ;  /* 0x00000000000079c5 */ /* 0x000fe20000000000 */
[-CC-:B------:R-:W-:Y:S01]  /*1add0*/  FFMA.FTZ R192, R136, R90.reuse, -R171.reuse ;  /* 0x0000005a88c07223 */ /* 0x180fe200000108ab */
[-CC-:B------:R-:W-:Y:S01]  /*1ade0*/  FFMA.FTZ R136, R137, R90.reuse, -R171.reuse ;  /* 0x0000005a89887223 */ /* 0x180fe200000108ab */
[----:B------:R-:W-:Y:S02]  /*1adf0*/  FFMA.FTZ R194, R140, R90, -R171 ;  /* 0x0000005a8cc27223 */ /* 0x000fe400000108ab */
[----:B------:R-:W-:Y:S01]  /*1ae00*/  MUFU.EX2 R11, R11 ;  /* 0x0000000b000b7308 */ /* 0x000fe20000000800 */
[----:B------:R-:W-:Y:S01]  /*1ae10*/  HGMMA.64x128x16.F32 R24, R196, gdesc[UR4].tnspB, R24, gsb0 ;  /* 0x41e00004c4187df0 */ /* 0x000fe20008000818 */
[----:B------:R-:W-:-:S02]  /*1ae20*/  R2UR UR6, R88 ;  /* 0x00000000580672ca */ /* 0x000fc400000e0000 */
[----:B------:R-:W-:Y:S02]  /*1ae30*/  R2UR UR7, R89 ;  /* 0x00000000590772ca */ /* 0x000fe400000e0000 */
        /* <DEDUP_REMOVED lines=16> */
[----:B------:R-:W-:Y:S01]  /*1af40*/  IADD3 R88, R6, 0x380, RZ ;  /* 0x0000038006587810 */ /* 0x000fe20007ffe0ff */
[----:B------:R-:W-:Y:S01]  /*1af50*/  MUFU.EX2 R13, R157 ;  /* 0x0000009d000d7308 */ /* 0x000fe20000000800 */
[----:B------:R-:W-:-:S04]  /*1af60*/  FMNMX.FTZ R89, R150, R89, !PT ;  /* 0x0000005996597209 */ /* 0x000fc80007810000 */
[----:B------:R-:W-:Y:S01]  /*1af70*/  FMNMX.FTZ R137, R151, R89, !PT ;  /* 0x0000005997897209 */ /* 0x000fe20007810000 */
[----:B------:R-:W-:Y:S02]  /*1af80*/  IMAD.MOV.U32 R89, RZ, RZ, 0x40000040 ;  /* 0x40000040ff597424 */ /* 0x000fe400078e00ff */
[----:B------:R-:W-:Y:S01]  /*1af90*/  MUFU.EX2 R188, R188 ;  /* 0x000000bc00bc7308 */ /* 0x000fe20000000800 */
[----:B------:R-:W-:-:S04]  /*1afa0*/  FMNMX.FTZ R137, R138, R137, !PT ;  /* 0x000000898a897209 */ /* 0x000fc80007810000 */
[----:B------:R-:W-:-:S03]  /*1afb0*/  FMNMX.FTZ R137, R139, R137, !PT ;  /* 0x000000898b897209 */ /* 0x000fc60007810000 */
[----:B------:R-:W-:Y:S01]  /*1afc0*/  MUFU.EX2 R144, R144 ;  /* 0x0000009000907308 */ /* 0x000fe20000000800 */
[----:B------:R-:W-:-:S07]  /*1afd0*/  FMNMX.FTZ R137, R142, R137, !PT ;  /* 0x000000898e897209 */ /* 0x000fce0007810000 */
        /* <DEDUP_REMOVED lines=8> */
[-CC-:B------:R-:W-:Y:S01]  /*1b060*/  FFMA.FTZ R196, R128, R90.reuse, -R171.reuse ;  /* 0x0000005a80c47223 */ /* 0x180fe200000108ab */
[-CC-:B------:R-:W-:Y:S01]  /*1b070*/  FFMA.FTZ R198, R132, R90.reuse, -R171.reuse ;  /* 0x0000005a84c67223 */ /* 0x180fe200000108ab */
[----:B------:R-:W-:-:S03]  /*1b080*/  FFMA.FTZ R128, R133, R90, -R171 ;  /* 0x0000005a85807223 */ /* 0x000fc600000108ab */
[----:B------:R-:W-:Y:S01]  /*1b090*/  HGMMA.64x128x16.F32 R24, R200, gdesc[UR4].tnspB, R24, gsb0 ;  /* 0x41e00004c8187df0 */ /* 0x000fe20008000818 */
[----:B------:R-:W-:Y:S01]  /*1b0a0*/  R2UR UR6, R88 ;  /* 0x00000000580672ca */ /* 0x000fe200000e0000 */
[----:B------:R-:W-:Y:S01]  /*1b0b0*/  MUFU.EX2 R196, R196 ;  /* 0x000000c400c47308 */ /* 0x000fe20000000800 */
[----:B------:R-:W-:Y:S02]  /*1b0c0*/  R2UR UR7, R89 ;  /* 0x00000000590772ca */ /* 0x000fe400000e0000 */
[----:B------:R-:W-:-:S04]  /*1b0d0*/  FMNMX.FTZ R88, R143, R137, !PT ;  /* 0x000000898f587209 */ /* 0x000fc80007810000 */
[----:B------:R-:W-:Y:S01]  /*1b0e0*/  FMNMX.FTZ R88, R130, R88, !PT ;  /* 0x0000005882587209 */ /* 0x000fe20007810000 */
[----:B------:R1:W-:Y:S03]  /*1b0f0*/  MUFU.EX2 R137, R141 ;  /* 0x0000008d00897308 */ /* 0x0003e60000000800 */
[----:B------:R-:W-:-:S04]  /*1b100*/  FMNMX.FTZ R88, R131, R88, !PT ;  /* 0x0000005883587209 */ /* 0x000fc80007810000 */
[----:B------:R-:W-:Y:S01]  /*1b110*/  FMNMX.FTZ R88, R134, R88, !PT ;  /* 0x0000005886587209 */ /* 0x000fe20007810000 */
[----:B------:R-:W-:Y:S03]  /*1b120*/  MUFU.EX2 R198, R198 ;  /* 0x000000c600c67308 */ /* 0x000fe60000000800 */
[----:B------:R-:W-:-:S04]  /*1b130*/  FMNMX.FTZ R88, R135, R88, !PT ;  /* 0x0000005887587209 */ /* 0x000fc80007810000 */
[----:B------:R-:W-:Y:S01]  /*1b140*/  FMNMX.FTZ R88, R122, R88, !PT ;  /* 0x000000587a587209 */ /* 0x000fe20007810000 */
[----:B------:R-:W-:Y:S03]  /*1b150*/  MUFU.EX2 R128, R128 ;  /* 0x0000008000807308 */ /* 0x000fe60000000800 */
        /* <DEDUP_REMOVED lines=14> */
[----:B------:R-:W-:-:S03]  /*1b240*/  VIADD R88, R6, 0x400 ;  /* 0x0000040006587836 */ /* 0x000fc60000000000 */
[----:B------:R-:W-:Y:S01]  /*1b250*/  FMNMX.FTZ R89, R103, R89, !PT ;  /* 0x0000005967597209 */ /* 0x000fe20007810000 */
[----:B------:R-:W-:Y:S02]  /*1b260*/  WARPGROUP.DEPBAR.LE gsb0, 0x0 ;  /* 0x00008000000079c5 */ /* 0x000fe40000010000 */
[----:B------:R-:W-:Y:S01]  /*1b270*/  WARPGROUP.ARRIVE ;  /* 0x00000000000079c5 */ /* 0x000fe20000000000 */
[-CC-:B------:R-:W-:Y:S01]  /*1b280*/  FFMA.FTZ R200, R120, R90.reuse, -R171.reuse ;  /* 0x0000005a78c87223 */ /* 0x180fe200000108ab */
[-CC-:B------:R-:W-:Y:S01]  /*1b290*/  FFMA.FTZ R120, R121, R90.reuse, -R171.reuse ;  /* 0x0000005a79787223 */ /* 0x180fe200000108ab */
[-CC-:B------:R-:W-:Y:S01]  /*1b2a0*/  FFMA.FTZ R202, R124, R90.reuse, -R171.reuse ;  /* 0x0000005a7cca7223 */ /* 0x180fe200000108ab */
[-CC-:B------:R-:W-:Y:S02]  /*1b2b0*/  FFMA.FTZ R121, R125, R90.reuse, -R171.reuse ;  /* 0x0000005a7d797223 */ /* 0x180fe400000108ab */
[----:B------:R-:W-:Y:S01]  /*1b2c0*/  HGMMA.64x128x16.F32 R24, R204, gdesc[UR4].tnspB, R24, gsb0 ;  /* 0x41e00004cc187df0 */ /* 0x000fe20008000818 */
[----:B------:R-:W-:Y:S01]  /*1b2d0*/  R2UR UR6, R88 ;  /* 0x00000000580672ca */ /* 0x000fe200000e0000 */
[-CC-:B------:R-:W-:Y:S01]  /*1b2e0*/  FFMA.FTZ R88, R117, R90.reuse, -R171.reuse ;  /* 0x0000005a75587223 */ /* 0x180fe200000108ab */
[----:B------:R-:W-:Y:S01]  /*1b2f0*/  FFMA.FTZ R117, R92, R90, -R171 ;  /* 0x0000005a5c757223 */ /* 0x000fe200000108ab */
[----:B------:R-:W-:Y:S08]  /*1b300*/  MUFU.EX2 R200, R200 ;  /* 0x000000c800c87308 */ /* 0x000ff00000000800 */
[----:B------:R-:W-:Y:S08]  /*1b310*/  MUFU.EX2 R120, R120 ;  /* 0x0000007800787308 */ /* 0x000ff00000000800 */
[----:B------:R-:W-:Y:S08]  /*1b320*/  MUFU.EX2 R202, R202 ;  /* 0x000000ca00ca7308 */ /* 0x000ff00000000800 */
[----:B------:R-:W-:Y:S08]  /*1b330*/  MUFU.EX2 R121, R121 ;  /* 0x0000007900797308 */ /* 0x000ff00000000800 */
[----:B------:R-:W-:Y:S01]  /*1b340*/  MUFU.EX2 R88, R88 ;  /* 0x0000005800587308 */ /* 0x000fe20000000800 */
[----:B------:R-:W-:-:S02]  /*1b350*/  WARPGROUP.DEPBAR.LE gsb0, 0x0 ;  /* 0x00008000000079c5 */ /* 0x000fc40000010000 */
[-CC-:B------:R-:W-:Y:S01]  /*1b360*/  FFMA.FTZ R204, R112, R90.reuse, -R171.reuse ;  /* 0x0000005a70cc7223 */ /* 0x180fe200000108ab */
[-CC-:B------:R-:W-:Y:S01]  /*1b370*/  FFMA.FTZ R112, R113, R90.reuse, -R171.reuse ;  /* 0x0000005a71707223 */ /* 0x180fe200000108ab */
[----:B------:R-:W-:Y:S01]  /*1b380*/  FMNMX.FTZ R113, R169, R89, !PT ;  /* 0x00000059a9717209 */ /* 0x000fe20007810000 */
[----:B------:R-:W-:Y:S01]  /*1b390*/  WARPGROUP.ARRIVE ;  /* 0x00000000000079c5 */ /* 0x000fe20000000000 */
[----:B------:R-:W-:Y:S01]  /*1b3a0*/  MOV R89, 0x40000040 ;  /* 0x4000004000597802 */ /* 0x000fe20000000f00 */
[-CC-:B------:R-:W-:Y:S01]  /*1b3b0*/  FFMA.FTZ R206, R116, R90.reuse, -R171.reuse ;  /* 0x0000005a74ce7223 */ /* 0x180fe200000108ab */
[----:B------:R-:W-:Y:S01]  /*1b3c0*/  FMNMX.FTZ R113, R170, R113, !PT ;  /* 0x00000071aa717209 */ /* 0x000fe20007810000 */
[----:B------:R-:W-:Y:S01]  /*1b3d0*/  MUFU.EX2 R204, R204 ;  /* 0x000000cc00cc7308 */ /* 0x000fe20000000800 */
[----:B------:R-:W-:Y:S01]  /*1b3e0*/  R2UR UR7, R89 ;  /* 0x00000000590772ca */ /* 0x000fe200000e0000 */
[-CC-:B------:R-:W-:Y:S01]  /*1b3f0*/  FFMA.FTZ R89, R96, R90.reuse, -R171.reuse ;  /* 0x0000005a60597223 */ /* 0x180fe200000108ab */
[----:B------:R-:W-:Y:S01]  /*1b400*/  FMNMX.FTZ R113, R94, R113, !PT ;  /* 0x000000715e717209 */ /* 0x000fe20007810000 */
[-CC-:B------:R-:W-:Y:S01]  /*1b410*/  FFMA.FTZ R96, R97, R90.reuse, -R171.reuse ;  /* 0x0000005a61607223 */ /* 0x180fe200000108ab */
[-CC-:B------:R-:W-:Y:S01]  /*1b420*/  FFMA.FTZ R97, R100, R90.reuse, -R171.reuse ;  /* 0x0000005a64617223 */ /* 0x180fe200000108ab */
[-CC-:B------:R-:W-:Y:S01]  /*1b430*/  FFMA.FTZ R100, R101, R90.reuse, -R171.reuse ;  /* 0x0000005a65647223 */ /* 0x180fe200000108ab */
[----:B------:R-:W-:Y:S01]  /*1b440*/  FMNMX.FTZ R113, R95, R113, !PT ;  /* 0x000000715f717209 */ /* 0x000fe20007810000 */
[----:B------:R-:W-:Y:S01]  /*1b450*/  FFMA.FTZ R101, R167, R90, -R171 ;  /* 0x0000005aa7657223 */ /* 0x000fe200000108ab */
[----:B------:R-:W-:Y:S03]  /*1b460*/  MUFU.EX2 R112, R112 ;  /* 0x0000007000707308 */ /* 0x000fe60000000800 */
[----:B------:R-:W3:Y:S02]  /*1b470*/  SHFL.BFLY PT, R116, R113, 0x2, 0x1f ;  /* 0x0c401f0071747f89 */ /* 0x000ee400000e0000 */
[----:B------:R-:W-:Y:S03]  /*1b480*/  HGMMA.64x128x16.F32 R24, R208, gdesc[UR4].tnspB, R24, gsb0 ;  /* 0x41e00004d0187df0 */ /* 0x000fe60008000818 */
[----:B------:R-:W-:Y:S08]  /*1b490*/  MUFU.EX2 R206, R206 ;  /* 0x000000ce00ce7308 */ /* 0x000ff00000000800 */
[----:B------:R-:W-:Y:S08]  /*1b4a0*/  MUFU.EX2 R89, R89 ;  /* 0x0000005900597308 */ /* 0x000ff00000000800 */
[----:B------:R-:W-:Y:S01]  /*1b4b0*/  MUFU.EX2 R96, R96 ;  /* 0x0000006000607308 */ /* 0x000fe20000000800 */
[----:B---3--:R-:W-:-:S07]  /*1b4c0*/  FMNMX.FTZ R113, R113, R116, !PT ;  /* 0x0000007471717209 */ /* 0x008fce0007810000 */
[----:B------:R-:W-:Y:S08]  /*1b4d0*/  MUFU.EX2 R97, R97 ;  /* 0x0000006100617308 */ /* 0x000ff00000000800 */
[----:B------:R-:W-:Y:S08]  /*1b4e0*/  MUFU.EX2 R100, R100 ;  /* 0x0000006400647308 */ /* 0x000ff00000000800 */
[----:B------:R-:W-:Y:S01]  /*1b4f0*/  MUFU.EX2 R101, R101 ;  /* 0x0000006500657308 */ /* 0x000fe20000000800 */
[----:B------:R-:W-:-:S02]  /*1b500*/  WARPGROUP.DEPBAR.LE gsb0, 0x0 ;  /* 0x00008000000079c5 */ /* 0x000fc40000010000 */
[-CC-:B------:R-:W-:Y:S01]  /*1b510*/  FFMA.FTZ R208, R104, R90.reuse, -R171.reuse ;  /* 0x0000005a68d07223 */ /* 0x180fe200000108ab */
[-CC-:B------:R-:W-:Y:S01]  /*1b520*/  FFMA.FTZ R104, R105, R90.reuse, -R171.reuse ;  /* 0x0000005a69687223 */ /* 0x180fe200000108ab */
[-CC-:B------:R-:W-:Y:S01]  /*1b530*/  FFMA.FTZ R105, R109, R90.reuse, -R171.reuse ;  /* 0x0000005a6d697223 */ /* 0x180fe200000108ab */
[----:B------:R-:W-:Y:S01]  /*1b540*/  WARPGROUP.ARRIVE ;  /* 0x00000000000079c5 */ /* 0x000fe20000000000 */
[----:B------:R-:W3:Y:S01]  /*1b550*/  SHFL.BFLY PT, R109, R113, 0x1, 0x1f ;  /* 0x0c201f00716d7f89 */ /* 0x000ee200000e0000 */
[-CC-:B------:R-:W-:Y:S01]  /*1b560*/  FFMA.FTZ R210, R108, R90.reuse, -R171.reuse ;  /* 0x0000005a6cd27223 */ /* 0x180fe200000108ab */
[-CC-:B------:R-:W-:Y:S01]  /*1b570*/  FFMA.FTZ R108, R168, R90.reuse, -R171.reuse ;  /* 0x0000005aa86c7223 */ /* 0x180fe200000108ab */
[----:B------:R-:W-:Y:S01]  /*1b580*/  FFMA.FTZ R171, R93, R90, -R171 ;  /* 0x0000005a5dab7223 */ /* 0x000fe200000108ab */
[----:B------:R-:W-:Y:S08]  /*1b590*/  MUFU.EX2 R208, R208 ;  /* 0x000000d000d07308 */ /* 0x000ff00000000800 */
[----:B------:R-:W-:Y:S08]  /*1b5a0*/  MUFU.EX2 R104, R104 ;  /* 0x0000006800687308 */ /* 0x000ff00000000800 */
[----:B------:R-:W-:Y:S01]  /*1b5b0*/  MUFU.EX2 R210, R210 ;  /* 0x000000d200d27308 */ /* 0x000fe20000000800 */
[----:B---3--:R-:W-:-:S07]  /*1b5c0*/  FMNMX.FTZ R92, R113, R109, !PT ;  /* 0x0000006d715c7209 */ /* 0x008fce0007810000 */
[----:B------:R3:W-:Y:S01]  /*1b5d0*/  MUFU.EX2 R109, R117 ;  /* 0x00000075006d7308 */ /* 0x0007e20000000800 */
[C---:B------:R-:W-:Y:S01]  /*1b5e0*/  FMUL.FTZ R113, R92.reuse, R90 ;  /* 0x0000005a5c717220 */ /* 0x040fe20000410000 */
[----:B------:R-:W-:-:S03]  /*1b5f0*/  FADD.FTZ R93, -R92, R0 ;  /* 0x000000005c5d7221 */ /* 0x000fc60000010100 */
[-CC-:B------:R-:W-:Y:S01]  /*1b600*/  FFMA.FTZ R177, R8, R90.reuse, -R113.reuse ;  /* 0x0000005a08b17223 */ /* 0x180fe20000010871 */
[-CC-:B------:R-:W-:Y:S01]  /*1b610*/  FFMA.FTZ R116, R9, R90.reuse, -R113.reuse ;  /* 0x0000005a09747223 */ /* 0x180fe20000010871 */
[----:B------:R-:W-:Y:S02]  /*1b620*/  VIADD R8, R6, 0x480 ;  /* 0x0000048006087836 */ /* 0x000fe40000000000 */
[-C--:B------:R-:W-:Y:S01]  /*1b630*/  FMUL.FTZ R93, R93, R90.reuse ;  /* 0x0000005a5d5d7220 */ /* 0x080fe20000410000 */
[----:B------:R-:W-:Y:S02]  /*1b640*/  IMAD.MOV.U32 R9, RZ, RZ, 0x40000040 ;  /* 0x40000040ff097424 */ /* 0x000fe400078e00ff */
[-CC-:B------:R-:W-:Y:S01]  /*1b650*/  FFMA.FTZ R179, R14, R90.reuse, -R113.reuse ;  /* 0x0000005a0eb37223 */ /* 0x180fe20000010871 */
[----:B------:R-:W-:Y:S01]  /*1b660*/  MUFU.EX2 R177, R177 ;  /* 0x000000b100b17308 */ /* 0x000fe20000000800 */
[----:B------:R-:W-:Y:S01]  /*1b670*/  R2UR UR6, R8 ;  /* 0x00000000080672ca */ /* 0x000fe200000e0000 */
[-CC-:B------:R-:W-:Y:S01]  /*1b680*/  FFMA.FTZ R14, R20, R90.reuse, -R113.reuse ;  /* 0x0000005a140e7223 */ /* 0x180fe20000010871 */
[----:B------:R-:W-:Y:S01]  /*1b690*/  R2UR UR7, R9 ;  /* 0x00000000090772ca */ /* 0x000fe200000e0000 */
[----:B------:R-:W-:Y:S01]  /*1b6a0*/  IMAD.MOV.U32 R9, RZ, RZ, 0x40000040 ;  /* 0x40000040ff097424 */ /* 0x000fe200078e00ff */
[----:B------:R-:W-:Y:S01]  /*1b6b0*/  IADD3 R8, R6, 0x500, RZ ;  /* 0x0000050006087810 */ /* 0x000fe20007ffe0ff */
[-CC-:B------:R-:W-:Y:S01]  /*1b6c0*/  FFMA.FTZ R181, R161, R90.reuse, -R113.reuse ;  /* 0x0000005aa1b57223 */ /* 0x180fe20000010871 */
[-CC-:B------:R-:W-:Y:S01]  /*1b6d0*/  FFMA.FTZ R20, R162, R90.reuse, -R113.reuse ;  /* 0x0000005aa2147223 */ /* 0x180fe20000010871 */
[----:B------:R-:W4:Y:S01]  /*1b6e0*/  MUFU.EX2 R93, R93 ;  /* 0x0000005d005d7308 */ /* 0x000f220000000800 */
[-CC-:B------:R-:W-:Y:S01]  /*1b6f0*/  FFMA.FTZ R6, R131, R90.reuse, -R113.reuse ;  /* 0x0000005a83067223 */ /* 0x180fe20000010871 */
[-CC-:B------:R-:W-:Y:S01]  /*1b700*/  FFMA.FTZ R183, R165, R90.reuse, -R113.reuse ;  /* 0x0000005aa5b77223 */ /* 0x180fe20000010871 */
[-CC-:B-1----:R-:W-:Y:S01]  /*1b710*/  FFMA.FTZ R141, R166, R90.reuse, -R113.reuse ;  /* 0x0000005aa68d7223 */ /* 0x182fe20000010871 */
[-C--:B------:R-:W-:Y:S01]  /*1b720*/  FFMA.FTZ R201, R122, R90.reuse, -R113 ;  /* 0x0000005a7ac97223 */ /* 0x080fe20000010871 */
[----:B--2---:R-:W-:Y:S01]  /*1b730*/  FADD.FTZ R122, R178, R15 ;  /* 0x0000000fb27a7221 */ /* 0x004fe20000010000 */
[-CC-:B------:R-:W-:Y:S01]  /*1b740*/  FFMA.FTZ R185, R154, R90.reuse, -R113.reuse ;  /* 0x0000005a9ab97223 */ /* 0x180fe20000010871 */
[-CC-:B------:R-:W-:Y:S01]  /*1b750*/  FFMA.FTZ R197, R130, R90.reuse, -R113.reuse ;  /* 0x0000005a82c57223 */ /* 0x180fe20000010871 */
[----:B------:R-:W-:Y:S01]  /*1b760*/  HGMMA.64x128x16.F32 R24, R212, gdesc[UR4].tnspB, R24, gsb0 ;  /* 0x41e00004d4187df0 */ /* 0x000fe20008000818 */
[----:B------:R-:W-:Y:S01]  /*1b770*/  R2UR UR6, R8 ;  /* 0x00000000080672ca */ /* 0x000fe200000e0000 */
[----:B------:R-:W1:Y:S01]  /*1b780*/  MUFU.EX2 R116, R116 ;  /* 0x0000007400747308 */ /* 0x000e620000000800 */
[----:B------:R-:W-:Y:S01]  /*1b790*/  R2UR UR7, R9 ;  /* 0x00000000090772ca */ /* 0x000fe200000e0000 */
[----:B------:R-:W-:Y:S01]  /*1b7a0*/  @!P1 IMAD R8, R228, 0x8, R2 ;  /* 0x00000008e4089824 */ /* 0x000fe200078e0202 */
[----:B------:R-:W-:Y:S01]  /*1b7b0*/  IADD3 R9, -R230, 0xb, RZ ;  /* 0x0000000be6097810 */ /* 0x000fe20007ffe1ff */
[----:B0-----:R-:W-:Y:S01]  /*1b7c0*/  FADD.FTZ R15, R7, R122 ;  /* 0x0000007a070f7221 */ /* 0x001fe20000010000 */
[-CC-:B---3--:R-:W-:Y:S01]  /*1b7d0*/  FFMA.FTZ R117, R155, R90.reuse, -R113.reuse ;  /* 0x0000005a9b757223 */ /* 0x188fe20000010871 */
[----:B------:R-:W-:Y:S01]  /*1b7e0*/  FFMA.FTZ R187, R158, R90, -R113 ;  /* 0x0000005a9ebb7223 */ /* 0x000fe20000010871 */
[----:B----4-:R-:W-:Y:S01]  /*1b7f0*/  FFMA.FTZ R131, R93, R12, R177 ;  /* 0x0000000c5d837223 */ /* 0x010fe200000100b1 */
[----:B------:R-:W-:Y:S01]  /*1b800*/  MUFU.EX2 R179, R179 ;  /* 0x000000b300b37308 */ /* 0x000fe20000000800 */
[----:B------:R-:W-:Y:S01]  /*1b810*/  @!P1 IADD3 R8, R8, 0x34840, RZ ;  /* 0x0003484008089810 */ /* 0x000fe20007ffe0ff */
[----:B------:R-:W-:Y:S01]  /*1b820*/  FADD.FTZ R122, R180, R15 ;  /* 0x0000000fb47a7221 */ /* 0x000fe20000010000 */
[-CC-:B------:R-:W-:Y:S01]  /*1b830*/  FFMA.FTZ R124, R159, R90.reuse, -R113.reuse ;  /* 0x0000005a9f7c7223 */ /* 0x180fe20000010871 */
[-CC-:B------:R-:W-:Y:S01]  /*1b840*/  FFMA.FTZ R205, R114, R90.reuse, -R113.reuse ;  /* 0x0000005a72cd7223 */ /* 0x180fe20000010871 */
[----:B------:R-:W-:Y:S01]  /*1b850*/  @!P1 PRMT R130, RZ, 0x654, R8 ;  /* 0x00000654ff829816 */ /* 0x000fe20000000008 */
[-CC-:B------:R-:W-:Y:S01]  /*1b860*/  FFMA.FTZ R189, R146, R90.reuse, -R113.reuse ;  /* 0x0000005a92bd7223 */ /* 0x180fe20000010871 */
[-C--:B------:R-:W-:Y:S01]  /*1b870*/  FFMA.FTZ R140, R147, R90.reuse, -R113 ;  /* 0x0000005a938c7223 */ /* 0x080fe20000010871 */
[----:B------:R-:W-:Y:S01]  /*1b880*/  MUFU.EX2 R14, R14 ;  /* 0x0000000e000e7308 */ /* 0x000fe20000000800 */
[----:B-1----:R-:W-:Y:S01]  /*1b890*/  FADD.FTZ R12, R116, R131 ;  /* 0x00000083740c7221 */ /* 0x002fe20000010000 */
        /* <DEDUP_REMOVED lines=24> */
[----:B------:R-:W-:Y:S01]  /*1ba20*/  FFMA.FTZ R95, R95, R90, -R113 ;  /* 0x0000005a5f5f7223 */ /* 0x000fe20000010871 */
[----:B------:R-:W-:-:S02]  /*1ba30*/  F2FP.F16.F32.PACK_AB R178, R7, R178 ;  /* 0x000000b207b2723e */ /* 0x000fc400000000ff */
[----:B------:R-:W-:Y:S02]  /*1ba40*/  F2FP.F16.F32.PACK_AB R180, R11, R180 ;  /* 0x000000b40bb4723e */ /* 0x000fe400000000ff */
[----:B------:R-:W-:Y:S01]  /*1ba50*/  F2FP.F16.F32.PACK_AB R177, R116, R177 ;  /* 0x000000b174b1723e */ /* 0x000fe200000000ff */
        /* <DEDUP_REMOVED lines=14> */
[----:B------:R-:W-:-:S04]  /*1bb40*/  F2FP.F16.F32.PACK_AB R212, R96, R89 ;  /* 0x0000005960d4723e */ /* 0x000fc800000000ff */
[----:B------:R-:W-:Y:S01]  /*1bb50*/  MUFU.EX2 R133, R133 ;  /* 0x0000008500857308 */ /* 0x000fe20000000800 */
[----:B------:R-:W-:Y:S01]  /*1bb60*/  F2FP.F16.F32.PACK_AB R214, R100, R97 ;  /* 0x0000006164d6723e */ /* 0x000fe200000000ff */
[----:B------:R-:W-:Y:S06]  /*1bb70*/  HGMMA.64x128x16.F32 R24, R216, gdesc[UR4].tnspB, R24, gsb0 ;  /* 0x41e00004d8187df0 */ /* 0x000fec0008000818 */
        /* <DEDUP_REMOVED lines=11> */
[----:B------:R-:W0:Y:S08]  /*1bc30*/  MUFU.EX2 R99, R99 ;  /* 0x0000006300637308 */ /* 0x000e300000000800 */
[----:B------:R-:W-:Y:S08]  /*1bc40*/  MUFU.EX2 R102, R102 ;  /* 0x0000006600667308 */ /* 0x000ff00000000800 */
[----:B------:R-:W1:Y:S01]  /*1bc50*/  MUFU.EX2 R103, R103 ;  /* 0x0000006700677308 */ /* 0x000e620000000800 */
[----:B0-----:R-:W-:-:S07]  /*1bc60*/  F2FP.F16.F32.PACK_AB R213, R99, R98 ;  /* 0x0000006263d5723e */ /* 0x001fce00000000ff */
[----:B------:R-:W-:Y:S08]  /*1bc70*/  MUFU.EX2 R169, R169 ;  /* 0x000000a900a97308 */ /* 0x000ff00000000800 */
[----:B------:R-:W-:Y:S01]  /*1bc80*/  MUFU.EX2 R170, R170 ;  /* 0x000000aa00aa7308 */ /* 0x000fe20000000800 */
[----:B-1----:R-:W-:-:S07]  /*1bc90*/  F2FP.F16.F32.PACK_AB R215, R103, R102 ;  /* 0x0000006667d7723e */ /* 0x002fce00000000ff */
[----:B------:R-:W-:Y:S08]  /*1bca0*/  MUFU.EX2 R95, R95 ;  /* 0x0000005f005f7308 */ /* 0x000ff00000000800 */
[----:B------:R-:W-:Y:S01]  /*1bcb0*/  MUFU.EX2 R105, R105 ;  /* 0x0000006900697308 */ /* 0x000fe20000000800 */
[----:B------:R-:W-:Y:S02]  /*1bcc0*/  WARPGROUP.DEPBAR.LE gsb0, 0x0 ;  /* 0x00008000000079c5 */ /* 0x000fe40000010000 */
[----:B------:R0:W-:Y:S06]  /*1bcd0*/  BAR.ARV R9, 0x100 ;  /* 0x000400090000751d */ /* 0x0001ec0000002000 */
[----:B------:R1:W-:Y:S01]  /*1bce0*/  @!P1 SYNCS.ARRIVE.TRANS64.RED.A1T0 RZ, [R130+URZ], RZ ;  /* 0x000000ff82ff99a7 */ /* 0x0003e2000810043f */
[----:B------:R-:W-:Y:S01]  /*1bcf0*/  MUFU.EX2 R219, R94 ;  /* 0x0000005e00db7308 */ /* 0x000fe20000000800 */
[----:B0-----:R-:W-:Y:S01]  /*1bd00*/  FADD.FTZ R9, R179, R12 ;  /* 0x0000000cb3097221 */ /* 0x001fe20000010000 */
[----:B------:R-:W-:Y:S01]  /*1bd10*/  F2FP.F16.F32.PACK_AB R179, R14, R179 ;  /* 0x000000b30eb3723e */ /* 0x000fe200000000ff */
[-C--:B------:R-:W-:Y:S01]  /*1bd20*/  FMUL.FTZ R24, R24, R3.reuse ;  /* 0x0000000318187220 */ /* 0x080fe20000410000 */
[----:B------:R-:W-:Y:S01]  /*1bd30*/  FMUL.FTZ R25, R25, R3 ;  /* 0x0000000319197220 */ /* 0x000fe20000410000 */
[----:B------:R-:W-:Y:S01]  /*1bd40*/  FADD.FTZ R12, R14, R9 ;  /* 0x000000090e0c7221 */ /* 0x000fe20000010000 */
[----:B------:R-:W-:Y:S01]  /*1bd50*/  FFMA.FTZ R9, R127, R90, -R113 ;  /* 0x0000005a7f097223 */ /* 0x000fe20000010871 */
[----:B-1----:R-:W-:-:S02]  /*1bd60*/  @!P1 IMAD R130, R5, 0x8, R2 ;  /* 0x0000000805829824 */ /* 0x002fc400078e0202 */
[-CC-:B------:R-:W-:Y:S01]  /*1bd70*/  FFMA.FTZ R5, R123, R90.reuse, -R113.reuse ;  /* 0x0000005a7b057223 */ /* 0x180fe20000010871 */
[----:B------:R-:W-:Y:S01]  /*1bd80*/  FADD.FTZ R15, R181, R12 ;  /* 0x0000000cb50f7221 */ /* 0x000fe20000010000 */
[----:B------:R-:W-:Y:S01]  /*1bd90*/  FADD.FTZ R123, R11, R122 ;  /* 0x0000007a0b7b7221 */ /* 0x000fe20000010000 */
[-C--:B------:R-:W-:Y:S01]  /*1bda0*/  FFMA.FTZ R12, R115, R90.reuse, -R113 ;  /* 0x0000005a730c7223 */ /* 0x080fe20000010871 */
[C---:B------:R-:W-:Y:S01]  /*1bdb0*/  F2FP.F16.F32.PACK_AB R181, R20.reuse, R181 ;  /* 0x000000b514b5723e */ /* 0x040fe200000000ff */
[----:B------:R-:W-:Y:S01]  /*1bdc0*/  FADD.FTZ R122, R20, R15 ;  /* 0x0000000f147a7221 */ /* 0x000fe20000010000 */
[----:B------:R-:W-:Y:S01]  /*1bdd0*/  FADD.FTZ R114, R182, R123 ;  /* 0x0000007bb6727221 */ /* 0x000fe20000010000 */
[----:B------:R-:W-:Y:S01]  /*1bde0*/  FFMA.FTZ R15, R119, R90, -R113 ;  /* 0x0000005a770f7223 */ /* 0x000fe20000010871 */
[----:B------:R-:W-:Y:S01]  /*1bdf0*/  MUFU.EX2 R5, R5 ;  /* 0x0000000500057308 */ /* 0x000fe20000000800 */
[----:B------:R-:W-:Y:S01]  /*1be00*/  FADD.FTZ R122, R183, R122 ;  /* 0x0000007ab77a7221 */ /* 0x000fe20000010000 */
[----:B------:R-:W-:Y:S01]  /*1be10*/  FADD.FTZ R115, R21, R114 ;  /* 0x0000007215737221 */ /* 0x000fe20000010000 */
[----:B------:R-:W-:-:S02]  /*1be20*/  @!P1 VIADD R130, R130, 0x34860 ;  /* 0x0003486082829836 */ /* 0x000fc40000000000 */
[-C--:B------:R-:W-:Y:S01]  /*1be30*/  FMUL.FTZ R28, R28, R3.reuse ;  /* 0x000000031c1c7220 */ /* 0x080fe20000410000 */
[----:B------:R-:W-:Y:S01]  /*1be40*/  FADD.FTZ R122, R141, R122 ;  /* 0x0000007a8d7a7221 */ /* 0x000fe20000010000 */
[----:B------:R-:W-:Y:S01]  /*1be50*/  FADD.FTZ R115, R184, R115 ;  /* 0x00000073b8737221 */ /* 0x000fe20000010000 */
[-C--:B------:R-:W-:Y:S01]  /*1be60*/  FMUL.FTZ R29, R29, R3.reuse ;  /* 0x000000031d1d7220 */ /* 0x080fe20000410000 */
[----:B------:R-:W-:Y:S01]  /*1be70*/  MUFU.EX2 R9, R9 ;  /* 0x0000000900097308 */ /* 0x000fe20000000800 */
[----:B------:R-:W-:Y:S01]  /*1be80*/  FADD.FTZ R122, R185, R122 ;  /* 0x0000007ab97a7221 */ /* 0x000fe20000010000 */
[----:B------:R-:W-:Y:S01]  /*1be90*/  FADD.FTZ R115, R152, R115 ;  /* 0x0000007398737221 */ /* 0x000fe20000010000 */
[----:B------:R-:W-:Y:S01]  /*1bea0*/  @!P1 PRMT R130, RZ, 0x654, R130 ;  /* 0x00000654ff829816 */ /* 0x000fe20000000082 */
[-C--:B------:R-:W-:Y:S01]  /*1beb0*/  FMUL.FTZ R32, R32, R3.reuse ;  /* 0x0000000320207220 */ /* 0x080fe20000410000 */
[----:B------:R-:W-:Y:S01]  /*1bec0*/  FADD.FTZ R122, R117, R122 ;  /* 0x0000007a757a7221 */ /* 0x000fe20000010000 */
[----:B------:R-:W-:Y:S01]  /*1bed0*/  FADD.FTZ R106, R186, R115 ;  /* 0x00000073ba6a7221 */ /* 0x000fe20000010000 */
[----:B------:R0:W-:Y:S01]  /*1bee0*/  @!P1 SYNCS.ARRIVE.TRANS64.RED.A1T0 RZ, [R130+URZ], RZ ;  /* 0x000000ff82ff99a7 */ /* 0x0001e2000810043f */
[----:B------:R-:W-:Y:S01]  /*1bef0*/  MUFU.EX2 R12, R12 ;  /* 0x0000000c000c7308 */ /* 0x000fe20000000800 */
[----:B------:R-:W-:Y:S01]  /*1bf00*/  FADD.FTZ R115, R187, R122 ;  /* 0x0000007abb737221 */ /* 0x000fe20000010000 */
[----:B------:R-:W-:Y:S01]  /*1bf10*/  FADD.FTZ R119, R13, R106 ;  /* 0x0000006a0d777221 */ /* 0x000fe20000010000 */
[-C--:B------:R-:W-:Y:S01]  /*1bf20*/  FMUL.FTZ R33, R33, R3.reuse ;  /* 0x0000000321217220 */ /* 0x080fe20000410000 */
[-C--:B------:R-:W-:Y:S01]  /*1bf30*/  FMUL.FTZ R36, R36, R3.reuse ;  /* 0x0000000324247220 */ /* 0x080fe20000410000 */
[----:B------:R-:W-:Y:S01]  /*1bf40*/  FADD.FTZ R106, R124, R115 ;  /* 0x000000737c6a7221 */ /* 0x000fe20000010000 */
[----:B------:R-:W-:Y:S01]  /*1bf50*/  FADD.FTZ R119, R188, R119 ;  /* 0x00000077bc777221 */ /* 0x000fe20000010000 */
[-C--:B------:R-:W-:Y:S01]  /*1bf60*/  FMUL.FTZ R37, R37, R3.reuse ;  /* 0x0000000325257220 */ /* 0x080fe20000410000 */
        /* <DEDUP_REMOVED lines=16> */
[----:B------:R-:W1:Y:S01]  /*1c070*/  MUFU.EX2 R0, R171 ;  /* 0x000000ab00007308 */ /* 0x000e620000000800 */
[----:B------:R-:W-:Y:S01]  /*1c080*/  FADD.FTZ R113, R193, R106 ;  /* 0x0000006ac1717221 */ /* 0x000fe20000010000 */
[----:B------:R-:W-:Y:S01]  /*1c090*/  FADD.FTZ R115, R136, R115 ;  /* 0x0000007388737221 */ /* 0x000fe20000010000 */
[-C--:B------:R-:W-:Y:S01]  /*1c0a0*/  FMUL.FTZ R52, R52, R3.reuse ;  /* 0x0000000334347220 */ /* 0x080fe20000410000 */
[-C--:B------:R-:W-:Y:S01]  /*1c0b0*/  FMUL.FTZ R53, R53, R3.reuse ;  /* 0x0000000335357220 */ /* 0x080fe20000410000 */
[----:B------:R-:W-:Y:S01]  /*1c0c0*/  FADD.FTZ R4, R132, R113 ;  /* 0x0000007184047221 */ /* 0x000fe20000010000 */
[----:B------:R-:W-:Y:S01]  /*1c0d0*/  FADD.FTZ R106, R194, R115 ;  /* 0x00000073c26a7221 */ /* 0x000fe20000010000 */
[-C--:B------:R-:W-:Y:S01]  /*1c0e0*/  FMUL.FTZ R56, R56, R3.reuse ;  /* 0x0000000338387220 */ /* 0x080fe20000410000 */
[-C--:B------:R-:W-:Y:S01]  /*1c0f0*/  FMUL.FTZ R57, R57, R3.reuse ;  /* 0x0000000339397220 */ /* 0x080fe20000410000 */
[----:B------:R-:W-:Y:S01]  /*1c100*/  FADD.FTZ R14, R195, R4 ;  /* 0x00000004c30e7221 */ /* 0x000fe20000010000 */
[----:B------:R-:W-:Y:S01]  /*1c110*/  FADD.FTZ R7, R137, R106 ;  /* 0x0000006a89077221 */ /* 0x000fe20000010000 */
[----:B------:R-:W2:Y:S01]  /*1c120*/  MUFU.EX2 R4, R107 ;  /* 0x0000006b00047308 */ /* 0x000ea20000000800 */
[-C--:B------:R-:W-:Y:S01]  /*1c130*/  FMUL.FTZ R60, R60, R3.reuse ;  /* 0x000000033c3c7220 */ /* 0x080fe20000410000 */
[----:B------:R-:W-:Y:S01]  /*1c140*/  FADD.FTZ R14, R133, R14 ;  /* 0x0000000e850e7221 */ /* 0x000fe20000010000 */
[----:B------:R-:W-:Y:S01]  /*1c150*/  FADD.FTZ R20, R196, R7 ;  /* 0x00000007c4147221 */ /* 0x000fe20000010000 */
[-C--:B------:R-:W-:Y:S01]  /*1c160*/  FMUL.FTZ R61, R61, R3.reuse ;  /* 0x000000033d3d7220 */ /* 0x080fe20000410000 */
[----:B------:R-:W-:Y:S01]  /*1c170*/  FMUL.FTZ R64, R64, R3 ;  /* 0x0000000340407220 */ /* 0x000fe20000410000 */
[----:B------:R-:W-:Y:S01]  /*1c180*/  FADD.FTZ R7, R197, R14 ;  /* 0x0000000ec5077221 */ /* 0x000fe20000010000 */
[----:B------:R-:W-:Y:S01]  /*1c190*/  FADD.FTZ R11, R129, R20 ;  /* 0x00000014810b7221 */ /* 0x000fe20000010000 */
[C---:B------:R-:W-:Y:S01]  /*1c1a0*/  F2FP.F16.F32.PACK_AB R197, R6.reuse, R197 ;  /* 0x000000c506c5723e */ /* 0x040fe200000000ff */
[----:B------:R-:W-:Y:S01]  /*1c1b0*/  FMUL.FTZ R65, R65, R3 ;  /* 0x0000000341417220 */ /* 0x000fe20000410000 */
[----:B------:R-:W-:Y:S01]  /*1c1c0*/  FADD.FTZ R14, R6, R7 ;  /* 0x00000007060e7221 */ /* 0x000fe20000010000 */
[----:B------:R-:W-:Y:S01]  /*1c1d0*/  FADD.FTZ R11, R198, R11 ;  /* 0x0000000bc60b7221 */ /* 0x000fe20000010000 */
[----:B-1----:R-:W-:Y:S01]  /*1c1e0*/  F2FP.F16.F32.PACK_AB R218, R0, R109 ;  /* 0x0000006d00da723e */ /* 0x002fe200000000ff */
[----:B------:R-:W-:Y:S01]  /*1c1f0*/  FMUL.FTZ R68, R68, R3 ;  /* 0x0000000344447220 */ /* 0x000fe20000410000 */
[----:B------:R-:W-:Y:S01]  /*1c200*/  FADD.FTZ R7, R199, R14 ;  /* 0x0000000ec7077221 */ /* 0x000fe20000010000 */
[----:B------:R-:W-:Y:S01]  /*1c210*/  FADD.FTZ R11, R128, R11 ;  /* 0x0000000b800b7221 */ /* 0x000fe20000010000 */
[----:B------:R-:W1:Y:S01]  /*1c220*/  MUFU.EX2 R14, R111 ;  /* 0x0000006f000e7308 */ /* 0x000e620000000800 */
[C---:B------:R-:W-:Y:S01]  /*1c230*/  F2FP.F16.F32.PACK_AB R199, R8.reuse, R199 ;  /* 0x000000c708c7723e */ /* 0x040fe200000000ff */
[----:B------:R-:W-:Y:S01]  /*1c240*/  FADD.FTZ R20, R8, R7 ;  /* 0x0000000708147221 */ /* 0x000fe20000010000 */
[----:B------:R-:W-:Y:S01]  /*1c250*/  FADD.FTZ R11, R200, R11 ;  /* 0x0000000bc80b7221 */ /* 0x000fe20000010000 */
[-C--:B------:R-:W-:Y:S01]  /*1c260*/  FMUL.FTZ R69, R69, R3.reuse ;  /* 0x0000000345457220 */ /* 0x080fe20000410000 */
[----:B------:R-:W-:Y:S01]  /*1c270*/  FMUL.FTZ R72, R72, R3 ;  /* 0x0000000348487220 */ /* 0x000fe20000410000 */
[----:B------:R-:W-:Y:S01]  /*1c280*/  FADD.FTZ R20, R201, R20 ;  /* 0x00000014c9147221 */ /* 0x000fe20000010000 */
[----:B------:R-:W-:Y:S01]  /*1c290*/  FADD.FTZ R11, R120, R11 ;  /* 0x0000000b780b7221 */ /* 0x000fe20000010000 */
[----:B------:R-:W-:Y:S01]  /*1c2a0*/  F2FP.F16.F32.PACK_AB R201, R5, R201 ;  /* 0x000000c905c9723e */ /* 0x000fe200000000ff */
[-C--:B------:R-:W-:Y:S01]  /*1c2b0*/  FMUL.FTZ R73, R73, R3.reuse ;  /* 0x0000000349497220 */ /* 0x080fe20000410000 */
        /* <DEDUP_REMOVED lines=11> */
[----:B------:R-:W-:Y:S01]  /*1c370*/  FMUL.FTZ R85, R85, R3 ;  /* 0x0000000355557220 */ /* 0x000fe20000410000 */
        /* <DEDUP_REMOVED lines=17> */
[----:B--2---:R-:W-:Y:S01]  /*1c490*/  F2FP.F16.F32.PACK_AB R209, R4, R209 ;  /* 0x000000d104d1723e */ /* 0x004fe200000000ff */
        /* <DEDUP_REMOVED lines=41> */
[C---:B------:R-:W-:Y:S01]  /*1c730*/  F2FP.F16.F32.PACK_AB R219, R95.reuse, R219 ;  /* 0x000000db5fdb723e */ /* 0x040fe200000000ff */
[----:B------:R-:W-:Y:S01]  /*1c740*/  FADD.FTZ R12, R95, R4 ;  /* 0x000000045f0c7221 */ /* 0x000fe20000010000 */
[-C--:B------:R-:W-:Y:S01]  /*1c750*/  FMUL.FTZ R26, R26, R93.reuse ;  /* 0x0000005d1a1a7220 */ /* 0x080fe20000410000 */
[----:B------:R0:W5:Y:S01]  /*1c760*/  LDL R4, [R1+0x4] ;  /* 0x0000040001047983 */ /* 0x0001620000100800 */
        /* <DEDUP_REMOVED lines=31> */
[----:B------:R-:W-:Y:S01]  /*1c960*/  IMAD.MOV.U32 R5, RZ, RZ, R228 ;  /* 0x000000ffff057224 */ /* 0x000fe200078e00e4 */
[----:B------:R-:W-:Y:S01]  /*1c970*/  MOV R3, R91 ;  /* 0x0000005b00037202 */ /* 0x000fe20000000f00 */
[----:B------:R-:W-:Y:S01]  /*1c980*/  IMAD.MOV.U32 R0, RZ, RZ, R92 ;  /* 0x000000ffff007224 */ /* 0x000fe200078e005c */
[----:B0-----:R-:W-:Y:S06]  /*1c990*/  @P2 BRA `(.L_x_639) ;  /* 0xffffff9800802947 */ /* 0x001fec000383ffff */
.L_x_629:
[----:B------:R-:W-:Y:S05]  /*1c9a0*/  WARPSYNC.ALL ;  /* 0x0000000000007948 */ /* 0x000fea0003800000 */
[----:B------:R-:W-:Y:S06]  /*1c9b0*/  BAR.ARV 0x8, 0x120 ;  /* 0x0204800000007b1d */ /* 0x000fec0000002000 */
[----:B------:R-:W-:Y:S05]  /*1c9c0*/  @!P0 BRA `(.L_x_640) ;  /* 0x0000000000048947 */ /* 0x000fea0003800000 */
[----:B------:R-:W-:Y:S01]  /*1c9d0*/  BPT.TRAP 0x1 ;  /* 0x000000040000795c */ /* 0x000fe20000300000 */
.L_x_640:
[----:B------:R-:W2:Y:S01]  /*1c9e0*/  LDL R0, [R1+0x4] ;  /* 0x0000040001007983 */ /* 0x000ea20000100800 */
[----:B------:R-:W-:Y:S01]  /*1c9f0*/  IMAD R9, R228, 0x8, R2 ;  /* 0x00000008e4097824 */ /* 0x000fe200078e0202 */
[----:B--2---:R-:W-:-:S04]  /*1ca00*/  SHF.L.U32 R0, R0, 0x1f, RZ ;  /* 0x0000001f00007819 */ /* 0x004fc800000006ff */
[----:B------:R0:W1:Y:S01]  /*1ca10*/  SYNCS.PHASECHK.TRANS64.TRYWAIT P2, [R9+URZ+0x34850], R0 ;  /* 0x03485000090075a7 */ /* 0x000062000804017f */
[----:B------:R-:W-:Y:S05]  /*1ca20*/  @!P0 BRA `(.L_x_641) ;  /* 0x0000000000048947 */ /* 0x000fea0003800000 */
[----:B------:R-:W-:Y:S01]  /*1ca30*/  BPT.TRAP 0x1 ;  /* 0x000000040000795c */ /* 0x000fe20000300000 */
.L_x_641:
[----:B------:R-:W-:-:S05]  /*1ca40*/  VIADD R2, R2, 0x400 ;  /* 0x0000040002027836 */ /* 0x000fca0000000000 */
[----:B------:R-:W-:-:S04]  /*1ca50*/  SHF.R.U32.HI R2, RZ, 0x4, R2 ;  /* 0x00000004ff027819 */ /* 0x000fc80000011602 */
[----:B------:R-:W-:-:S04]  /*1ca60*/  LOP3.LUT R2, R2, 0x3fff, RZ, 0xc0, !PT ;  /* 0x00003fff02027812 */ /* 0x000fc800078ec0ff */
[----:B------:R-:W-:Y:S01]  /*1ca70*/  LOP3.LUT R3, R2, 0x5800000, RZ, 0xfc, !PT ;  /* 0x0580000002037812 */ /* 0x000fe200078efcff */
[----:B-1----:R-:W-:Y:S06]  /*1ca80*/  @P2 BRA `(.L_x_642) ;  /* 0x0000000000082947 */ /* 0x002fec0003800000 */
[----:B------:R-:W1:Y:S02]  /*1ca90*/  SYNCS.PHASECHK.TRANS64.TRYWAIT P0, [R9+URZ+0x34850], R0 ;  /* 0x03485000090075a7 */ /* 0x000e64000800017f */
[----:B-1----:R-:W-:Y:S05]  /*1caa0*/  @!P0 BRA `(.L_x_643) ;  /* 0x0000008c00648947 */ /* 0x002fea0003800000 */
.L_x_642:
[----:B------:R-:W-:Y:S01]  /*1cab0*/  IMAD R2, R228, 0xb00, R3 ;  /* 0x00000b00e4027824 */ /* 0x000fe200078e0203 */
[----:B------:R-:W-:Y:S01]  /*1cac0*/  MOV R3, 0x40000040 ;  /* 0x4000004000037802 */ /* 0x000fe20000000f00 */
[----:B------:R-:W-:Y:S05]  /*1cad0*/  WARPSYNC.ALL ;  /* 0x0000000000007948 */ /* 0x000fea0003800000 */
[C---:B------:R-:W-:Y:S01]  /*1cae0*/  R2UR UR6, R2.reuse ;  /* 0x00000000020672ca */ /* 0x040fe200000e0000 */
[----:B------:R-:W2:Y:S01]  /*1caf0*/  LDL.LU R7, [R1+0x4] ;  /* 0x0000040001077983 */ /* 0x000ea20000300800 */
[----:B------:R-:W-:Y:S01]  /*1cb00*/  R2UR UR7, R3 ;  /* 0x00000000030772ca */ /* 0x000fe200000e0000 */
[----:B------:R-:W-:Y:S01]  /*1cb10*/  WARPGROUP.ARRIVE ;  /* 0x00000000000079c5 */ /* 0x000fe20000000000 */
[----:B-----5:R-:W-:Y:S01]  /*1cb20*/  VIADD R4, R2, 0x80 ;  /* 0x0000008002047836 */ /* 0x020fe20000000000 */
[----:B01----:R-:W0:Y:S01]  /*1cb30*/  SHFL.BFLY PT, R0, R15, 0x2, 0x1f ;  /* 0x0c401f000f007f89 */ /* 0x003e2200000e0000 */
[----:B------:R-:W-:Y:S01]  /*1cb40*/  IMAD.MOV.U32 R5, RZ, RZ, 0x40000040 ;  /* 0x40000040ff057424 */ /* 0x000fe200078e00ff */
[----:B------:R-:W-:Y:S01]  /*1cb50*/  IADD3 R228, R228, 0x1, RZ ;  /* 0x00000001e4e47810 */ /* 0x000fe20007ffe0ff */
[----:B------:R-:W-:-:S03]  /*1cb60*/  IMAD.MOV.U32 R3, RZ, RZ, 0x40000040 ;  /* 0x40000040ff037424 */ /* 0x000fc600078e00ff */
[----:B------:R-:W-:-:S04]  /*1cb70*/  ISETP.NE.AND P0, PT, R228, 0x2, PT ;  /* 0x00000002e400780c */ /* 0x000fc80003f05270 */
[----:B------:R-:W-:Y:S01]  /*1cb80*/  HGMMA.64x128x16.F32 R24, R176, gdesc[UR4].tnspB, R24, gsb0 ;  /* 0x41e00004b0187df0 */ /* 0x000fe20008000818 */
[----:B------:R-:W-:Y:S02]  /*1cb90*/  R2UR UR6, R4 ;  /* 0x00000000040672ca */ /* 0x000fe400000e0000 */
[----:B------:R-:W-:Y:S01]  /*1cba0*/  R2UR UR7, R5 ;  /* 0x00000000050772ca */ /* 0x000fe200000e0000 */
[----:B------:R-:W-:Y:S01]  /*1cbb0*/  IMAD.MOV.U32 R5, RZ, RZ, 0x40000040 ;  /* 0x40000040ff057424 */ /* 0x000fe200078e00ff */
[----:B------:R-:W-:Y:S01]  /*1cbc0*/  IADD3 R4, R2, 0x100, RZ ;  /* 0x0000010002047810 */ /* 0x000fe20007ffe0ff */
[----:B0-----:R-:W-:Y:S01]  /*1cbd0*/  FADD.FTZ R0, R0, R15 ;  /* 0x0000000f00007221 */ /* 0x001fe20000010000 */
[----:B------:R-:W-:Y:S02]  /*1cbe0*/  WARPGROUP.DEPBAR.LE gsb0, 0x0 ;  /* 0x00008000000079c5 */ /* 0x000fe40000010000 */
[----:B------:R-:W-:-:S07]  /*1cbf0*/  WARPGROUP.ARRIVE ;  /* 0x00000000000079c5 */ /* 0x000fce0000000000 */
[----:B------:R-:W-:Y:S01]  /*1cc00*/  HGMMA.64x128x16.F32 R24, R180, gdesc[UR4].tnspB, R24, gsb0 ;  /* 0x41e00004b4187df0 */ /* 0x000fe20008000818 */
[----:B------:R-:W-:Y:S01]  /*1cc10*/  R2UR UR6, R4 ;  /* 0x00000000040672ca */ /* 0x000fe200000e0000 */
[----:B------:R-:W-:Y:S01]  /*1cc20*/  VIADD R4, R2, 0x180 ;  /* 0x0000018002047836 */ /* 0x000fe20000000000 */
[----:B------:R-:W-:Y:S02]  /*1cc30*/  R2UR UR7, R5 ;  /* 0x00000000050772ca */ /* 0x000fe400000e0000 */
[----:B------:R-:W-:Y:S01]  /*1cc40*/  MOV R5, 0x40000040 ;  /* 0x4000004000057802 */ /* 0x000fe20000000f00 */
        /* <DEDUP_REMOVED lines=39> */
[C---:B------:R-:W-:Y:S01]  /*1cec0*/  VIADD R4, R2.reuse, 0x480 ;  /* 0x0000048002047836 */ /* 0x040fe20000000000 */
[----:B------:R-:W-:Y:S01]  /*1ced0*/  R2UR UR7, R5 ;  /* 0x00000000050772ca */ /* 0x000fe200000e0000 */
[----:B------:R-:W-:Y:S01]  /*1cee0*/  VIADD R2, R2, 0x500 ;  /* 0x0000050002027836 */ /* 0x000fe20000000000 */
[----:B------:R-:W-:Y:S01]  /*1cef0*/  MOV R5, 0x40000040 ;  /* 0x4000004000057802 */ /* 0x000fe20000000f00 */
[----:B------:R-:W-:Y:S02]  /*1cf00*/  WARPGROUP.DEPBAR.LE gsb0, 0x0 ;  /* 0x00008000000079c5 */ /* 0x000fe40000010000 */
[----:B------:R-:W-:-:S08]  /*1cf10*/  WARPGROUP.ARRIVE ;  /* 0x00000000000079c5 */ /* 0x000fd00000000000 */
[----:B------:R-:W-:Y:S01]  /*1cf20*/  HGMMA.64x128x16.F32 R24, R208, gdesc[UR4].tnspB, R24, gsb0 ;  /* 0x41e00004d0187df0 */ /* 0x000fe20008000818 */
[----:B------:R-:W-:Y:S01]  /*1cf30*/  R2UR UR6, R4 ;  /* 0x00000000040672ca */ /* 0x000fe200000e0000 */
[----:B------:R-:W-:Y:S01]  /*1cf40*/  IMAD.MOV.U32 R4, RZ, RZ, RZ ;  /* 0x000000ffff047224 */ /* 0x000fe200078e00ff */
[----:B------:R-:W-:Y:S01]  /*1cf50*/  R2UR UR7, R5 ;  /* 0x00000000050772ca */ /* 0x000fe200000e0000 */
[----:B------:R-:W-:Y:S02]  /*1cf60*/  WARPGROUP.DEPBAR.LE gsb0, 0x0 ;  /* 0x00008000000079c5 */ /* 0x000fe40000010000 */
[----:B------:R-:W-:-:S10]  /*1cf70*/  WARPGROUP.ARRIVE ;  /* 0x00000000000079c5 */ /* 0x000fd40000000000 */
[----:B------:R-:W-:Y:S01]  /*1cf80*/  HGMMA.64x128x16.F32 R24, R212, gdesc[UR4].tnspB, R24, gsb0 ;  /* 0x41e00004d4187df0 */ /* 0x000fe20008000818 */
[----:B------:R-:W-:Y:S02]  /*1cf90*/  R2UR UR7, R3 ;  /* 0x00000000030772ca */ /* 0x000fe400000e0000 */
[----:B------:R-:W0:Y:S01]  /*1cfa0*/  SHFL.BFLY PT, R3, R12, 0x2, 0x1f ;  /* 0x0c401f000c037f89 */ /* 0x000e2200000e0000 */
[----:B------:R-:W-:Y:S01]  /*1cfb0*/  R2UR UR6, R2 ;  /* 0x00000000020672ca */ /* 0x000fe200000e0000 */
[----:B0-----:R-:W-:Y:S02]  /*1cfc0*/  FADD.FTZ R2, R3, R12 ;  /* 0x0000000c03027221 */ /* 0x001fe40000010000 */
[----:B------:R-:W0:Y:S04]  /*1cfd0*/  SHFL.BFLY PT, R3, R0, 0x1, 0x1f ;  /* 0x0c201f0000037f89 */ /* 0x000e2800000e0000 */
[----:B------:R-:W1:Y:S01]  /*1cfe0*/  SHFL.BFLY PT, R5, R2, 0x1, 0x1f ;  /* 0x0c201f0002057f89 */ /* 0x000e6200000e0000 */
[----:B0-----:R-:W-:Y:S01]  /*1cff0*/  FADD.FTZ R10, R0, R3 ;  /* 0x00000003000a7221 */ /* 0x001fe20000010000 */
[----:B------:R-:W-:Y:S01]  /*1d000*/  SEL R0, RZ, 0x1, P0 ;  /* 0x00000001ff007807 */ /* 0x000fe20000000000 */
[----:B-1----:R-:W-:-:S03]  /*1d010*/  FADD.FTZ R11, R2, R5 ;  /* 0x00000005020b7221 */ /* 0x002fc60000010000 */
[----:B------:R-:W-:Y:S02]  /*1d020*/  FSETP.NE.FTZ.AND P2, PT, R10, RZ, PT ;  /* 0x000000ff0a00720b */ /* 0x000fe40003f55000 */
[----:B--2---:R-:W-:Y:S02]  /*1d030*/  LOP3.LUT R7, R7, R0, RZ, 0x3c, !PT ;  /* 0x0000000007077212 */ /* 0x004fe400078e3cff */
[----:B------:R-:W-:-:S09]  /*1d040*/  FSETP.NE.FTZ.AND P3, PT, R11, RZ, PT ;  /* 0x000000ff0b00720b */ /* 0x000fd20003f75000 */
[----:B------:R-:W0:Y:S08]  /*1d050*/  @P2 MUFU.LG2 R5, R10 ;  /* 0x0000000a00052308 */ /* 0x000e300000000c00 */
[----:B------:R1:W-:Y:S01]  /*1d060*/  @P2 MUFU.RCP R4, R10 ;  /* 0x0000000a00042308 */ /* 0x0003e20000001000 */
[----:B------:R-:W-:-:S07]  /*1d070*/  IMAD.MOV.U32 R8, RZ, RZ, RZ ;  /* 0x000000ffff087224 */ /* 0x000fce00078e00ff */
[----:B------:R-:W2:Y:S01]  /*1d080*/  @P3 MUFU.LG2 R6, R11 ;  /* 0x0000000b00063308 */ /* 0x000ea20000000c00 */
[----:B-1----:R-:W3:Y:S01]  /*1d090*/  LDL.LU R10, [R1+0x84] ;  /* 0x00008400010a7983 */ /* 0x002ee20000300800 */
[----:B------:R-:W-:Y:S02]  /*1d0a0*/  WARPGROUP.DEPBAR.LE gsb0, 0x0 ;  /* 0x00008000000079c5 */ /* 0x000fe40000010000 */
[----:B------:R-:W-:-:S06]  /*1d0b0*/  WARPGROUP.ARRIVE ;  /* 0x00000000000079c5 */ /* 0x000fcc0000000000 */
[----:B------:R-:W-:Y:S01]  /*1d0c0*/  HGMMA.64x128x16.F32 R24, R216, gdesc[UR4].tnspB, R24, gsb0 ;  /* 0x41e00004d8187df0 */ /* 0x000fe20008000818 */
[----:B------:R2:W-:Y:S01]  /*1d0d0*/  STL [R1+0x4], R7 ;  /* 0x0000040701007387 */ /* 0x0005e20000100800 */
[----:B------:R-:W1:Y:S01]  /*1d0e0*/  @P3 MUFU.RCP R8, R11 ;  /* 0x0000000b00083308 */ /* 0x000e620000001000 */
[----:B------:R-:W-:Y:S02]  /*1d0f0*/  @!P1 VIADD R9, R9, 0x34860 ;  /* 0x0003486009099836 */ /* 0x000fe40000000000 */
[C---:B------:R-:W-:Y:S01]  /*1d100*/  @P2 FMUL.FTZ R2, R90.reuse, 0.69314718246459960938 ;  /* 0x3f3172185a022820 */ /* 0x040fe20000410000 */
[----:B------:R-:W-:Y:S01]  /*1d110*/  @P3 FMUL.FTZ R90, R90, 0.69314718246459960938 ;  /* 0x3f3172185a5a3820 */ /* 0x000fe20000410000 */
[----:B0-----:R-:W-:Y:S01]  /*1d120*/  @P2 FMUL.FTZ R5, R5, 0.69314718246459960938 ;  /* 0x3f31721805052820 */ /* 0x001fe20000410000 */
[----:B------:R-:W-:Y:S01]  /*1d130*/  MOV R3, 0xff800000 ;  /* 0xff80000000037802 */ /* 0x000fe20000000f00 */
[----:B------:R-:W-:Y:S02]  /*1d140*/  IMAD.MOV.U32 R0, RZ, RZ, -0x800000 ;  /* 0xff800000ff007424 */ /* 0x000fe400078e00ff */
[----:B--2---:R-:W-:Y:S01]  /*1d150*/  @P3 FMUL.FTZ R7, R6, 0.69314718246459960938 ;  /* 0x3f31721806073820 */ /* 0x004fe20000410000 */
[----:B------:R-:W-:Y:S01]  /*1d160*/  @!P1 PRMT R9, RZ, 0x654, R9 ;  /* 0x00000654ff099816 */ /* 0x000fe20000000009 */
[----:B------:R-:W-:-:S02]  /*1d170*/  @P2 FFMA.FTZ R3, R2, R91, R5 ;  /* 0x0000005b02032223 */ /* 0x000fc40000010005 */
[----:B------:R-:W-:Y:S01]  /*1d180*/  @P3 FFMA.FTZ R0, R90, R92, R7 ;  /* 0x0000005c5a003223 */ /* 0x000fe20000010007 */
[----:B------:R-:W-:Y:S01]  /*1d190*/  SEL R228, R228, RZ, P0 ;  /* 0x000000ffe4e47207 */ /* 0x000fe20000000000 */
[----:B------:R-:W-:Y:S02]  /*1d1a0*/  WARPGROUP.DEPBAR.LE gsb0, 0x0 ;  /* 0x00008000000079c5 */ /* 0x000fe40000010000 */
        /* <DEDUP_REMOVED lines=28> */
[----:B------:R-:W-:Y:S01]  /*1d370*/  FMUL.FTZ R40, R80, R4 ;  /* 0x0000000450287220 */ /* 0x000fe20000410000 */
        /* <DEDUP_REMOVED lines=15> */
[-C--:B------:R-:W-:Y:S01]  /*1d470*/  FMUL.FTZ R103, R25, R4.reuse ;  /* 0x0000000419677220 */ /* 0x080fe20000410000 */
[-C--:B------:R-:W-:Y:S01]  /*1d480*/  FMUL.FTZ R7, R28, R4.reuse ;  /* 0x000000041c077220 */ /* 0x080fe20000410000 */
[----:B------:R-:W-:Y:S01]  /*1d490*/  FMUL.FTZ R102, R29, R4 ;  /* 0x000000041d667220 */ /* 0x000fe20000410000 */
[----:B------:R-:W-:Y:S01]  /*1d4a0*/  PLOP3.LUT P1, PT, PT, PT, PT, 0x8, 0x0 ;  /* 0x000000000000781c */ /* 0x000fe20003f2e170 */
        /* <DEDUP_REMOVED lines=18> */
[----:B---3--:R-:W-:-:S05]  /*1d5d0*/  IADD3 R10, R10, 0x1, RZ ;  /* 0x000000010a0a7810 */ /* 0x008fca0007ffe0ff */
[----:B------:R0:W-:Y:S02]  /*1d5e0*/  STL [R1+0x84], R10 ;  /* 0x0000840a01007387 */ /* 0x0001e40000100800 */
.L_x_579:
[----:B------:R-:W2:Y:S01]  /*1d5f0*/  LDL R86, [R1+0x7c] ;  /* 0x00007c0001567983 */ /* 0x000ea20000100800 */
[----:B------:R-:W-:Y:S05]  /*1d600*/  WARPSYNC.ALL ;  /* 0x0000000000007948 */ /* 0x000fea0003800000 */
[----:B------:R-:W1:Y:S01]  /*1d610*/  S2UR UR5, SR_CgaCtaId ;  /* 0x00000000000579c3 */ /* 0x000e620000008800 */
[----:B------:R-:W-:Y:S01]  /*1d620*/  UMOV UR4, 0x400 ;  /* 0x0000040000047882 */ /* 0x000fe20000000000 */
[----:B------:R-:W-:Y:S01]  /*1d630*/  BSSY B0, `(.L_x_644) ;  /* 0x0000201000007945 */ /* 0x000fe20003800000 */
[----:B-1----:R-:W-:-:S06]  /*1d640*/  ULEA UR4, UR5, UR4, 0x18 ;  /* 0x0000000405047291 */ /* 0x002fcc000f8ec03f */
[----:B------:R-:W-:Y:S01]  /*1d650*/  IMAD.U32 R2, RZ, RZ, UR4 ;  /* 0x00000004ff027e24 */ /* 0x000fe2000f8e00ff */
[----:B------:R-:W-:Y:S06]  /*1d660*/  BAR.SYNC.DEFER_BLOCKING 0x5, 0x120 ;  /* 0x0144800000007b1d */ /* 0x000fec0000010000 */
[----:B------:R1:W3:Y:S02]  /*1d670*/  LDS.128 R156, [R2+0x348d0] ;  /* 0x0348d000029c7984 */ /* 0x0002e40000000c00 */
[----:B------:R-:W-:Y:S06]  /*1d680*/  BAR.ARV 0x4, 0x120 ;  /* 0x0104800000007b1d */ /* 0x000fec0000002000 */
[----:B--2---:R-:W-:Y:S01]  /*1d690*/  SHF.R.S32.HI R38, RZ, 0x1f, R86 ;  /* 0x0000001fff267819 */ /* 0x004fe20000011456 */
[----:B------:R-:W-:-:S03]  /*1d6a0*/  IMAD.SHL.U32 R74, R86, 0x4, RZ ;  /* 0x00000004564a7824 */ /* 0x000fc600078e00ff */
[----:B------:R-:W-:Y:S01]  /*1d6b0*/  SHF.L.U64.HI R78, R86, 0x2, R38 ;  /* 0x00000002564e7819 */ /* 0x000fe20000010226 */
[----:B-1-3--:R-:W-:Y:S06]  /*1d6c0*/  @P1 BRA `(.L_x_645) ;  /* 0x0000001400541947 */ /* 0x00afec0003800000 */
[----:B------:R-:W1:Y:S01]  /*1d6d0*/  S2R R107, SR_TID.X ;  /* 0x00000000006b7919 */ /* 0x000e620000002100 */
[----:B------:R-:W-:Y:S05]  /*1d6e0*/  WARPSYNC.ALL ;  /* 0x0000000000007948 */ /* 0x000fea0003800000 */
[----:B------:R-:W2:Y:S01]  /*1d6f0*/  S2R R5, SR_SWINHI ;  /* 0x0000000000057919 */ /* 0x000ea20000002f00 */
[----:B------:R-:W-:Y:S01]  /*1d700*/  ULDC.64 UR4, c[0x0][0xbd8] ;  /* 0x0002f60000047ab9 */ /* 0x000fe20000000a00 */
[----:B------:R-:W-:Y:S01]  /*1d710*/  F2FP.F16.F32.PACK_AB R31, R31, R54 ;  /* 0x000000361f1f723e */ /* 0x000fe200000000ff */
[----:B------:R-:W-:Y:S01]  /*1d720*/  ULDC.64 UR6, c[0x0][0x208] ;  /* 0x0000820000067ab9 */ /* 0x000fe20000000a00 */
[----:B------:R-:W-:-:S02]  /*1d730*/  F2FP.F16.F32.PACK_AB R32, R49, R32 ;  /* 0x000000203120723e */ /* 0x000fc400000000ff */
[----:B------:R-:W-:Y:S02]  /*1d740*/  F2FP.F16.F32.PACK_AB R35, R35, R50 ;  /* 0x000000322323723e */ /* 0x000fe400000000ff */
[----:B-1----:R-:W-:-:S04]  /*1d750*/  IADD3 R107, R107, -0x80, RZ ;  /* 0xffffff806b6b7810 */ /* 0x002fc80007ffe0ff */
[----:B------:R-:W-:Y:S02]  /*1d760*/  SHF.R.S32.HI R82, RZ, 0x1f, R107 ;  /* 0x0000001fff527819 */ /* 0x000fe4000001146b */
[----:B------:R-:W-:Y:S02]  /*1d770*/  MOV R20, R2 ;  /* 0x0000000200147202 */ /* 0x000fe40000000f00 */
[----:B--2---:R-:W-:Y:S02]  /*1d780*/  MOV R21, R5 ;  /* 0x0000000500157202 */ /* 0x004fe40000000f00 */
[CC--:B------:R-:W-:Y:S02]  /*1d790*/  LEA.HI R4, R82.reuse, R107.reuse, RZ, 0x4 ;  /* 0x0000006b52047211 */ /* 0x0c0fe400078f20ff */
[----:B------:R-:W-:Y:S02]  /*1d7a0*/  LEA.HI R8, R82, R107, RZ, 0x5 ;  /* 0x0000006b52087211 */ /* 0x000fe400078f28ff */
[----:B0-----:R-:W-:-:S03]  /*1d7b0*/  SHF.R.S32.HI R9, RZ, 0x4, R4 ;  /* 0x00000004ff097819 */ /* 0x001fc60000011404 */
[----:B------:R-:W-:Y:S01]  /*1d7c0*/  IMAD.SHL.U32 R10, R8, 0x20, RZ ;  /* 0x00000020080a7824 */ /* 0x000fe200078e00ff */
[C---:B------:R-:W-:Y:S02]  /*1d7d0*/  LOP3.LUT R8, R4.reuse, 0x3fffff0, RZ, 0xc0, !PT ;  /* 0x03fffff004087812 */ /* 0x040fe400078ec0ff */
[----:B------:R-:W-:Y:S02]  /*1d7e0*/  LEA.HI R4, R4, R9, RZ, 0x1 ;  /* 0x0000000904047211 */ /* 0x000fe400078f08ff */
[----:B------:R-:W-:Y:S01]  /*1d7f0*/  LOP3.LUT R11, R10, 0xfffffc00, RZ, 0xc0, !PT ;  /* 0xfffffc000a0b7812 */ /* 0x000fe200078ec0ff */
[----:B------:R-:W-:Y:S01]  /*1d800*/  IMAD.IADD R8, R107, 0x1, -R8 ;  /* 0x000000016b087824 */ /* 0x000fe200078e0a08 */
[----:B------:R-:W-:-:S04]  /*1d810*/  LOP3.LUT R4, R4, 0x1ffffffe, RZ, 0xc0, !PT ;  /* 0x1ffffffe04047812 */ /* 0x000fc800078ec0ff */
[----:B------:R-:W-:Y:S01]  /*1d820*/  LEA R11, R8, R11, 0x6 ;  /* 0x0000000b080b7211 */ /* 0x000fe200078e30ff */
[----:B------:R-:W-:-:S04]  /*1d830*/  IMAD.IADD R4, R9, 0x1, -R4 ;  /* 0x0000000109047824 */ /* 0x000fc800078e0a04 */
[----:B------:R-:W-:-:S04]  /*1d840*/  IMAD R5, R4, 0x8, R11 ;  /* 0x0000000804057824 */ /* 0x000fc800078e020b */
[----:B------:R-:W-:-:S03]  /*1d850*/  IMAD.WIDE R4, R5, 0x2, R20 ;  /* 0x0000000205047825 */ /* 0x000fc600078e0214 */
[C---:B------:R-:W-:Y:S02]  /*1d860*/  IADD3 R71, P2, R4.reuse, 0x4000, RZ ;  /* 0x0000400004477810 */ /* 0x040fe40007f5e0ff */
[C---:B------:R-:W-:Y:S02]  /*1d870*/  LOP3.LUT R29, R4.reuse, 0x380, RZ, 0xc0, !PT ;  /* 0x00000380041d7812 */ /* 0x040fe400078ec0ff */
[C---:B------:R-:W-:Y:S02]  /*1d880*/  IADD3 R59, P5, R4.reuse, 0x20, RZ ;  /* 0x00000020043b7810 */ /* 0x040fe40007fbe0ff */
[C---:B------:R-:W-:Y:S02]  /*1d890*/  IADD3 R63, P0, R4.reuse, 0x40, RZ ;  /* 0x00000040043f7810 */ /* 0x040fe40007f1e0ff */
[----:B------:R-:W-:Y:S02]  /*1d8a0*/  LOP3.LUT R14, R71, 0x380, RZ, 0xc0, !PT ;  /* 0x00000380470e7812 */ /* 0x000fe400078ec0ff */
[C---:B------:R-:W-:Y:S01]  /*1d8b0*/  IADD3 R67, P1, R4.reuse, 0x60, RZ ;  /* 0x0000006004437810 */ /* 0x040fe20007f3e0ff */
[----:B------:R-:W-:Y:S01]  /*1d8c0*/  IMAD.X R11, RZ, RZ, R5, P0 ;  /* 0x000000ffff0b7224 */ /* 0x000fe200000e0605 */
[----:B------:R-:W-:-:S02]  /*1d8d0*/  IADD3 R79, P4, R4, 0x4040, RZ ;  /* 0x00004040044f7810 */ /* 0x000fc40007f9e0ff */
[----:B------:R-:W-:Y:S01]  /*1d8e0*/  SHF.R.U64 R29, R29, 0x3, RZ ;  /* 0x000000031d1d7819 */ /* 0x000fe200000012ff */
[--C-:B------:R-:W-:Y:S01]  /*1d8f0*/  IMAD.X R13, RZ, RZ, R5.reuse, P1 ;  /* 0x000000ffff0d7224 */ /* 0x100fe200008e0605 */
[----:B------:R-:W-:Y:S01]  /*1d900*/  IADD3.X R9, RZ, R5, RZ, P5, !PT ;  /* 0x00000005ff097210 */ /* 0x000fe20002ffe4ff */
[----:B------:R-:W-:Y:S01]  /*1d910*/  IMAD.X R27, RZ, RZ, R5, P4 ;  /* 0x000000ffff1b7224 */ /* 0x000fe200020e0605 */
[----:B------:R-:W-:Y:S02]  /*1d920*/  LOP3.LUT R8, R59, 0x380, RZ, 0xc0, !PT ;  /* 0x000003803b087812 */ /* 0x000fe400078ec0ff */
[----:B------:R-:W-:Y:S02]  /*1d930*/  LOP3.LUT R10, R63, 0x380, RZ, 0xc0, !PT ;  /* 0x000003803f0a7812 */ /* 0x000fe400078ec0ff */
[C---:B------:R-:W-:Y:S02]  /*1d940*/  IADD3 R83, P5, R4.reuse, 0x4060, RZ ;  /* 0x0000406004537810 */ /* 0x040fe40007fbe0ff */
[----:B------:R-:W-:-:S02]  /*1d950*/  IADD3 R75, P3, R4, 0x4020, RZ ;  /* 0x00004020044b7810 */ /* 0x000fc40007f7e0ff */
[----:B------:R-:W-:Y:S02]  /*1d960*/  SHF.R.U64 R14, R14, 0x3, RZ ;  /* 0x000000030e0e7819 */ /* 0x000fe400000012ff */
[----:B------:R-:W-:Y:S01]  /*1d970*/  LOP3.LUT R12, R67, 0x380, RZ, 0xc0, !PT ;  /* 0x00000380430c7812 */ /* 0x000fe200078ec0ff */
[----:B------:R-:W-:Y:S01]  /*1d980*/  IMAD.X R25, RZ, RZ, R5, P3 ;  /* 0x000000ffff197224 */ /* 0x000fe200018e0605 */
[----:B------:R-:W-:Y:S02]  /*1d990*/  LOP3.LUT R4, R29, R4, RZ, 0x3c, !PT ;  /* 0x000000041d047212 */ /* 0x000fe400078e3cff */
[----:B------:R-:W-:Y:S02]  /*1d9a0*/  LOP3.LUT R26, R79, 0x380, RZ, 0xc0, !PT ;  /* 0x000003804f1a7812 */ /* 0x000fe400078ec0ff */
[----:B------:R-:W-:Y:S02]  /*1d9b0*/  SHF.R.U64 R8, R8, 0x3, RZ ;  /* 0x0000000308087819 */ /* 0x000fe400000012ff */
[----:B------:R-:W-:-:S02]  /*1d9c0*/  SHF.R.U64 R10, R10, 0x3, RZ ;  /* 0x000000030a0a7819 */ /* 0x000fc400000012ff */
[----:B------:R-:W-:Y:S02]  /*1d9d0*/  LOP3.LUT R28, R83, 0x380, RZ, 0xc0, !PT ;  /* 0x00000380531c7812 */ /* 0x000fe400078ec0ff */
[----:B------:R-:W-:Y:S02]  /*1d9e0*/  LOP3.LUT R24, R75, 0x380, RZ, 0xc0, !PT ;  /* 0x000003804b187812 */ /* 0x000fe400078ec0ff */
[----:B------:R-:W-:Y:S02]  /*1d9f0*/  LOP3.LUT R14, R14, R71, RZ, 0x3c, !PT ;  /* 0x000000470e0e7212 */ /* 0x000fe400078e3cff */
[----:B------:R-:W-:Y:S02]  /*1da00*/  SHF.R.U64 R12, R12, 0x3, RZ ;  /* 0x000000030c0c7819 */ /* 0x000fe400000012ff */
[----:B------:R-:W-:Y:S02]  /*1da10*/  SHF.R.U64 R26, R26, 0x3, RZ ;  /* 0x000000031a1a7819 */ /* 0x000fe400000012ff */
[----:B------:R-:W-:-:S02]  /*1da20*/  MOV R71, R4 ;  /* 0x0000000400477202 */ /* 0x000fc40000000f00 */
[----:B------:R-:W-:Y:S02]  /*1da30*/  LOP3.LUT R8, R8, R59, RZ, 0x3c, !PT ;  /* 0x0000003b08087212 */ /* 0x000fe400078e3cff */
[----:B------:R-:W-:Y:S02]  /*1da40*/  LOP3.LUT R10, R10, R63, RZ, 0x3c, !PT ;  /* 0x0000003f0a0a7212 */ /* 0x000fe400078e3cff */
[----:B------:R-:W-:Y:S02]  /*1da50*/  F2FP.F16.F32.PACK_AB R4, R103, R6 ;  /* 0x000000066704723e */ /* 0x000fe400000000ff */
[-C--:B------:R-:W-:Y:S02]  /*1da60*/  IADD3.X R15, RZ, R5.reuse, RZ, P2, !PT ;  /* 0x00000005ff0f7210 */ /* 0x080fe400017fe4ff */
[----:B------:R-:W-:Y:S02]  /*1da70*/  IADD3.X R29, RZ, R5, RZ, P5, !PT ;  /* 0x00000005ff1d7210 */ /* 0x000fe40002ffe4ff */
[----:B------:R-:W-:-:S02]  /*1da80*/  SHF.R.U64 R28, R28, 0x3, RZ ;  /* 0x000000031c1c7819 */ /* 0x000fc400000012ff */
[----:B------:R-:W-:Y:S02]  /*1da90*/  F2FP.F16.F32.PACK_AB R6, R102, R7 ;  /* 0x000000076606723e */ /* 0x000fe400000000ff */
[----:B------:R-:W-:Y:S02]  /*1daa0*/  SHF.R.U64 R24, R24, 0x3, RZ ;  /* 0x0000000318187819 */ /* 0x000fe400000012ff */
[----:B------:R-:W-:Y:S02]  /*1dab0*/  F2FP.F16.F32.PACK_AB R5, R105, R106 ;  /* 0x0000006a6905723e */ /* 0x000fe400000000ff */
[----:B------:R-:W-:Y:S01]  /*1dac0*/  F2FP.F16.F32.PACK_AB R7, R85, R104 ;  /* 0x000000685507723e */ /* 0x000fe200000000ff */
[----:B------:R-:W-:Y:S01]  /*1dad0*/  BAR.SYNC.DEFER_BLOCKING 0x1, 0x100 ;  /* 0x0044000000007b1d */ /* 0x000fe20000010000 */
[----:B------:R-:W-:Y:S02]  /*1dae0*/  LOP3.LUT R12, R12, R67, RZ, 0x3c, !PT ;  /* 0x000000430c0c7212 */ /* 0x000fe400078e3cff */
[----:B------:R-:W-:-:S02]  /*1daf0*/  LOP3.LUT R26, R26, R79, RZ, 0x3c, !PT ;  /* 0x0000004f1a1a7212 */ /* 0x000fc400078e3cff */
[----:B------:R-:W-:Y:S02]  /*1db00*/  MOV R70, R8 ;  /* 0x0000000800467202 */ /* 0x000fe40000000f00 */
[----:B------:R-:W-:Y:S02]  /*1db10*/  MOV R67, R10 ;  /* 0x0000000a00437202 */ /* 0x000fe40000000f00 */
[----:B------:R-:W-:Y:S02]  /*1db20*/  LOP3.LUT R28, R28, R83, RZ, 0x3c, !PT ;  /* 0x000000531c1c7212 */ /* 0x000fe400078e3cff */
[----:B------:R-:W-:Y:S02]  /*1db30*/  F2FP.F16.F32.PACK_AB R8, R95, R94 ;  /* 0x0000005e5f08723e */ /* 0x000fe400000000ff */
[----:B------:R-:W-:Y:S02]  /*1db40*/  F2FP.F16.F32.PACK_AB R9, R81, R84 ;  /* 0x000000545109723e */ /* 0x000fe400000000ff */
[----:B------:R-:W-:-:S02]  /*1db50*/  F2FP.F16.F32.PACK_AB R10, R100, R93 ;  /* 0x0000005d640a723e */ /* 0x000fc400000000ff */
[----:B------:R-:W-:Y:S02]  /*1db60*/  F2FP.F16.F32.PACK_AB R11, R77, R80 ;  /* 0x000000504d0b723e */ /* 0x000fe400000000ff */
[----:B------:R-:W-:Y:S02]  /*1db70*/  LOP3.LUT R24, R24, R75, RZ, 0x3c, !PT ;  /* 0x0000004b18187212 */ /* 0x000fe400078e3cff */
[----:B------:R-:W-:Y:S02]  /*1db80*/  MOV R59, R26 ;  /* 0x0000001a003b7202 */ /* 0x000fe40000000f00 */
[----:B------:R-:W-:Y:S01]  /*1db90*/  F2FP.F16.F32.PACK_AB R27, R51, R58 ;  /* 0x0000003a331b723e */ /* 0x000fe200000000ff */
[----:B------:R0:W-:Y:S01]  /*1dba0*/  STSM.16.M88.4 [R71], R4 ;  /* 0x0000000447007844 */ /* 0x0001e20000000200 */
[----:B------:R-:W-:Y:S02]  /*1dbb0*/  MOV R66, R12 ;  /* 0x0000000c00427202 */ /* 0x000fe40000000f00 */
[----:B------:R-:W-:Y:S01]  /*1dbc0*/  MOV R63, R14 ;  /* 0x0000000e003f7202 */ /* 0x000fe20000000f00 */
[----:B------:R1:W-:Y:S01]  /*1dbd0*/  STSM.16.M88.4 [R70], R8 ;  /* 0x0000000846007844 */ /* 0x0003e20000000200 */
[----:B------:R-:W-:-:S02]  /*1dbe0*/  MOV R51, R28 ;  /* 0x0000001c00337202 */ /* 0x000fc40000000f00 */
[----:B------:R-:W-:Y:S02]  /*1dbf0*/  MOV R62, R24 ;  /* 0x00000018003e7202 */ /* 0x000fe40000000f00 */
[----:B------:R-:W-:Y:S02]  /*1dc00*/  F2FP.F16.F32.PACK_AB R12, R99, R90 ;  /* 0x0000005a630c723e */ /* 0x000fe400000000ff */
[----:B------:R-:W-:Y:S02]  /*1dc10*/  F2FP.F16.F32.PACK_AB R13, R65, R68 ;  /* 0x00000044410d723e */ /* 0x000fe400000000ff */
[----:B------:R-:W-:Y:S02]  /*1dc20*/  F2FP.F16.F32.PACK_AB R14, R96, R89 ;  /* 0x00000059600e723e */ /* 0x000fe400000000ff */
[----:B------:R-:W-:Y:S02]  /*1dc30*/  F2FP.F16.F32.PACK_AB R15, R61, R64 ;  /* 0x000000403d0f723e */ /* 0x000fe400000000ff */
[----:B0-----:R-:W-:-:S02]  /*1dc40*/  F2FP.F16.F32.PACK_AB R4, R101, R92 ;  /* 0x0000005c6504723e */ /* 0x001fc400000000ff */
[----:B------:R-:W-:Y:S02]  /*1dc50*/  F2FP.F16.F32.PACK_AB R5, R73, R76 ;  /* 0x0000004c4905723e */ /* 0x000fe400000000ff */
[----:B------:R-:W-:Y:S02]  /*1dc60*/  F2FP.F16.F32.PACK_AB R6, R98, R91 ;  /* 0x0000005b6206723e */ /* 0x000fe400000000ff */
[----:B------:R-:W-:Y:S02]  /*1dc70*/  F2FP.F16.F32.PACK_AB R7, R69, R72 ;  /* 0x000000484507723e */ /* 0x000fe400000000ff */
[----:B------:R-:W-:Y:S02]  /*1dc80*/  F2FP.F16.F32.PACK_AB R29, R30, R47 ;  /* 0x0000002f1e1d723e */ /* 0x000fe400000000ff */
[----:B------:R-:W-:Y:S01]  /*1dc90*/  F2FP.F16.F32.PACK_AB R24, R97, R88 ;  /* 0x000000586118723e */ /* 0x000fe200000000ff */
[----:B------:R0:W-:Y:S01]  /*1dca0*/  STSM.16.M88.4 [R67], R4 ;  /* 0x0000000443007844 */ /* 0x0001e20000000200 */
[----:B------:R-:W-:-:S02]  /*1dcb0*/  F2FP.F16.F32.PACK_AB R25, R55, R60 ;  /* 0x0000003c3719723e */ /* 0x000fc400000000ff */
[----:B------:R-:W-:Y:S01]  /*1dcc0*/  F2FP.F16.F32.PACK_AB R26, R57, R56 ;  /* 0x00000038391a723e */ /* 0x000fe200000000ff */
[----:B------:R2:W-:Y:S01]  /*1dcd0*/  STSM.16.M88.4 [R66], R12 ;  /* 0x0000000c42007844 */ /* 0x0005e20000000200 */
[----:B------:R-:W-:Y:S02]  /*1dce0*/  F2FP.F16.F32.PACK_AB R30, R52, R33 ;  /* 0x00000021341e723e */ /* 0x000fe400000000ff */
[----:B------:R-:W-:Y:S01]  /*1dcf0*/  ISETP.NE.U32.AND P0, PT, RZ, UR4, PT ;  /* 0x00000004ff007c0c */ /* 0x000fe2000bf05070 */
[----:B------:R-:W-:Y:S01]  /*1dd00*/  STSM.16.M88.4 [R63], R24 ;  /* 0x000000183f007844 */ /* 0x000fe20000000200 */
[----:B-1----:R-:W-:Y:S02]  /*1dd10*/  IADD3 R10, P1, R74, UR4, RZ ;  /* 0x000000044a0a7c10 */ /* 0x002fe4000ff3e0ff */
[----:B------:R-:W-:Y:S01]  /*1dd20*/  F2FP.F16.F32.PACK_AB R28, R53, R44 ;  /* 0x0000002c351c723e */ /* 0x000fe200000000ff */
[----:B------:R-:W-:Y:S01]  /*1dd30*/  IMAD.MOV.U32 R44, RZ, RZ, RZ ;  /* 0x000000ffff2c7224 */ /* 0x000fe200078e00ff */
[----:B------:R-:W-:-:S02]  /*1dd40*/  F2FP.F16.F32.PACK_AB R33, R34, R43 ;  /* 0x0000002b2221723e */ /* 0x000fc400000000ff */
[----:B------:R-:W-:Y:S01]  /*1dd50*/  F2FP.F16.F32.PACK_AB R34, R48, R41 ;  /* 0x000000293022723e */ /* 0x000fe200000000ff */
[----:B------:R-:W-:Y:S01]  /*1dd60*/  STSM.16.M88.4 [R62], R28 ;  /* 0x0000001c3e007844 */ /* 0x000fe20000000200 */
[----:B0-----:R-:W-:Y:S02]  /*1dd70*/  F2FP.F16.F32.PACK_AB R4, R45, R40 ;  /* 0x000000282d04723e */ /* 0x001fe400000000ff */
[----:B------:R-:W-:Y:S01]  /*1dd80*/  F2FP.F16.F32.PACK_AB R5, R39, R46 ;  /* 0x0000002e2705723e */ /* 0x000fe200000000ff */
[----:B------:R-:W-:Y:S01]  /*1dd90*/  STSM.16.M88.4 [R59], R32 ;  /* 0x000000203b007844 */ /* 0x000fe20000000200 */
[----:B------:R-:W-:Y:S02]  /*1dda0*/  F2FP.F16.F32.PACK_AB R6, R37, R36 ;  /* 0x000000242506723e */ /* 0x000fe400000000ff */
[----:B------:R-:W-:Y:S02]  /*1ddb0*/  F2FP.F16.F32.PACK_AB R7, R87, R42 ;  /* 0x0000002a5707723e */ /* 0x000fe400000000ff */
[----:B------:R-:W-:-:S02]  /*1ddc0*/  ISETP.NE.AND.EX P0, PT, RZ, UR5, PT, P0 ;  /* 0x00000005ff007c0c */ /* 0x000fc4000bf05300 */
[----:B------:R-:W-:Y:S01]  /*1ddd0*/  IADD3.X R11, R78, UR5, RZ, P1, !PT ;  /* 0x000000054e0b7c10 */ /* 0x000fe20008ffe4ff */
[----:B------:R-:W-:Y:S01]  /*1dde0*/  ULDC.64 UR4, c[0x0][0xbe0] ;  /* 0x0002f80000047ab9 */ /* 0x000fe20000000a00 */
[----:B------:R0:W-:Y:S01]  /*1ddf0*/  STSM.16.M88.4 [R51], R4 ;  /* 0x0000000433007844 */ /* 0x0001e20000000200 */
[----:B------:R-:W-:Y:S01]  /*1de00*/  BAR.SYNC.DEFER_BLOCKING 0x1, 0x100 ;  /* 0x0044000000007b1d */ /* 0x000fe20000010000 */
[----:B------:R-:W-:Y:S02]  /*1de10*/  ISETP.NE.U32.AND P1, PT, RZ, UR4, PT ;  /* 0x00000004ff007c0c */ /* 0x000fe4000bf25070 */
[----:B------:R-:W-:Y:S02]  /*1de20*/  LEA.HI R82, R82, R107, RZ, 0x7 ;  /* 0x0000006b52527211 */ /* 0x000fe400078f38ff */
[----:B------:R-:W-:Y:S02]  /*1de30*/  ISETP.NE.AND.EX P1, PT, RZ, UR5, PT, P1 ;  /* 0x00000005ff007c0c */ /* 0x000fe4000bf25310 */
[----:B------:R-:W-:-:S05]  /*1de40*/  LOP3.LUT R8, R82, 0xffffff80, RZ, 0xc0, !PT ;  /* 0xffffff8052087812 */ /* 0x000fca00078ec0ff */
[----:B--2---:R-:W-:-:S05]  /*1de50*/  IMAD.IADD R12, R107, 0x1, -R8 ;  /* 0x000000016b0c7824 */ /* 0x004fca00078e0a08 */
[----:B------:R-:W-:Y:S02]  /*1de60*/  SHF.R.S32.HI R13, RZ, 0x1f, R12 ;  /* 0x0000001fff0d7819 */ /* 0x000fe4000001140c */
[----:B------:R-:W-:Y:S01]  /*1de70*/  @P1 IADD3 R8, P2, R74, UR4, RZ ;  /* 0x000000044a081c10 */ /* 0x000fe2000ff5e0ff */
[----:B------:R-:W-:Y:S01]  /*1de80*/  ULDC UR4, c[0x0][0xa88] ;  /* 0x0002a20000047ab9 */ /* 0x000fe20000000800 */
[----:B0-----:R-:W-:Y:S02]  /*1de90*/  LEA.HI R4, R13, R12, RZ, 0x2 ;  /* 0x0000000c0d047211 */ /* 0x001fe400078f10ff */
[----:B------:R-:W-:Y:S01]  /*1dea0*/  MOV R48, UR4 ;  /* 0x0000000400307c02 */ /* 0x000fe20008000f00 */
[----:B------:R0:W5:Y:S01]  /*1deb0*/  @P0 LDG.E R44, desc[UR6][R10.64] ;  /* 0x000000060a2c0981 */ /* 0x000162000c1e1900 */
[----:B------:R-:W-:Y:S02]  /*1dec0*/  @P1 IADD3.X R9, R78, UR5, RZ, P2, !PT ;  /* 0x000000054e091c10 */ /* 0x000fe400097fe4ff */
[----:B------:R-:W-:-:S02]  /*1ded0*/  SHF.R.S32.HI R6, RZ, 0x2, R4 ;  /* 0x00000002ff067819 */ /* 0x000fc40000011404 */
[----:B------:R-:W-:Y:S01]  /*1dee0*/  SHF.R.S32.HI R5, RZ, 0x1f, R4 ;  /* 0x0000001fff057819 */ /* 0x000fe20000011404 */
[----:B------:R0:W5:Y:S03]  /*1def0*/  @P1 LDG.E R48, desc[UR6][R8.64] ;  /* 0x0000000608301981 */ /* 0x000166000c1e1900 */
[----:B------:R-:W-:Y:S01]  /*1df00*/  LEA.HI R4, R5, R6, RZ, 0x3 ;  /* 0x0000000605047211 */ /* 0x000fe200078f18ff */
[----:B------:R-:W-:Y:S06]  /*1df10*/  @P1 BRA `(.L_x_646) ;  /* 0x0000000000141947 */ /* 0x000fec0003800000 */
[----:B------:R-:W-:Y:S05]  /*1df20*/  @!P0 BRA `(.L_x_646) ;  /* 0x0000000000108947 */ /* 0x000fea0003800000 */
[----:B------:R-:W-:Y:S02]  /*1df30*/  ULDC.64 UR4, c[0x0][0x208] ;  /* 0x0000820000047ab9 */ /* 0x000fe40000000a00 */
[----:B------:R-:W2:Y:S04]  /*1df40*/  LDG.E R5, desc[UR4][R10.64] ;  /* 0x000000040a057981 */ /* 0x000ea8000c1e1900 */
[----:B-----5:R-:W2:Y:S02]  /*1df50*/  LDG.E R48, desc[UR4][R10.64+0x4] ;  /* 0x000004040a307981 */ /* 0x020ea4000c1e1900 */
[----:B--2---:R-:W-:-:S07]  /*1df60*/  IMAD.IADD R48, R48, 0x1, -R5 ;  /* 0x0000000130307824 */ /* 0x004fce00078e0a05 */
.L_x_646:
[----:B------:R-:W2:Y:S01]  /*1df70*/  LDL R7, [R1+0x3c] ;  /* 0x00003c0001077983 */ /* 0x000ea20000100800 */
[----:B0-----:R-:W-:Y:S01]  /*1df80*/  SHF.R.S32.HI R11, RZ, 0x7, R82 ;  /* 0x00000007ff0b7819 */ /* 0x001fe20000011452 */
[----:B------:R-:W-:Y:S02]  /*1df90*/  ULDC.64 UR4, c[0x0][0xb70] ;  /* 0x0002dc0000047ab9 */ /* 0x000fe40000000a00 */
[----:B------:R-:W3:Y:S04]  /*1dfa0*/  LDL.LU R53, [R1+0x80] ;  /* 0x0000800001357983 */ /* 0x000ee80000300800 */
[----:B------:R-:W4:Y:S01]  /*1dfb0*/  LDL.LU R52, [R1+0x88] ;  /* 0x0000880001347983 */ /* 0x000f220000300800 */
[----:B------:R-:W-:Y:S01]  /*1dfc0*/  LOP3.LUT R5, R4, 0xfffffff8, RZ, 0xc0, !PT ;  /* 0xfffffff804057812 */ /* 0x000fe200078ec0ff */
[----:B------:R-:W-:Y:S01]  /*1dfd0*/  ULDC.64 UR6, c[0x0][0x208] ;  /* 0x0000820000067ab9 */ /* 0x000fe20000000a00 */
[----:B------:R-:W-:-:S02]  /*1dfe0*/  LEA.HI R82, R82, R11, RZ, 0x1 ;  /* 0x0000000b52527211 */ /* 0x000fc400078f08ff */
[----:B------:R-:W-:Y:S01]  /*1dff0*/  LEA.HI R13, R13, R12, RZ, 0x5 ;  /* 0x0000000c0d0d7211 */ /* 0x000fe200078f28ff */
[----:B------:R-:W-:Y:S01]  /*1e000*/  IMAD.IADD R6, R6, 0x1, -R5 ;  /* 0x0000000106067824 */ /* 0x000fe200078e0a05 */
[----:B-----5:R-:W-:Y:S02]  /*1e010*/  SHF.R.S32.HI R45, RZ, 0x1f, R44 ;  /* 0x0000001fff2d7819 */ /* 0x020fe4000001142c */
[----:B------:R-:W-:Y:S02]  /*1e020*/  LOP3.LUT R82, R82, 0x3fffffe, RZ, 0xc0, !PT ;  /* 0x03fffffe52527812 */ /* 0x000fe400078ec0ff */
[----:B------:R-:W-:Y:S02]  /*1e030*/  SHF.R.S32.HI R13, RZ, 0x5, R13 ;  /* 0x00000005ff0d7819 */ /* 0x000fe4000001140d */
[----:B------:R-:W-:Y:S01]  /*1e040*/  SEL R50, R38, RZ, !P0 ;  /* 0x000000ff26327207 */ /* 0x000fe20004000000 */
[----:B------:R-:W-:Y:S01]  /*1e050*/  IMAD.IADD R82, R11, 0x1, -R82 ;  /* 0x000000010b527824 */ /* 0x000fe200078e0a52 */
[----:B------:R-:W-:Y:S01]  /*1e060*/  SEL R51, R86, RZ, !P0 ;  /* 0x000000ff56337207 */ /* 0x000fe20004000000 */
[----:B------:R-:W-:Y:S01]  /*1e070*/  IMAD R13, R13, 0x10, R6 ;  /* 0x000000100d0d7824 */ /* 0x000fe200078e0206 */
[----:B------:R-:W-:-:S03]  /*1e080*/  LOP3.LUT P0, RZ, R12, 0x3, RZ, 0xc0, !PT ;  /* 0x000000030cff7812 */ /* 0x000fc6000780c0ff */
[----:B------:R-:W-:Y:S01]  /*1e090*/  IMAD R11, R82, 0x40, R13 ;  /* 0x00000040520b7824 */ /* 0x000fe200078e020d */
[----:B------:R-:W-:Y:S01]  /*1e0a0*/  BSSY B1, `(.L_x_647) ;  /* 0x0000077000017945 */ /* 0x000fe20003800000 */
[----:B--2---:R-:W-:Y:S02]  /*1e0b0*/  IADD3 R7, R16, R7, RZ ;  /* 0x0000000710077210 */ /* 0x004fe40007ffe0ff */
[----:B---3--:R-:W-:-:S03]  /*1e0c0*/  SHF.R.S32.HI R49, RZ, 0x1f, R53 ;  /* 0x0000001fff317819 */ /* 0x008fc60000011435 */
[----:B------:R-:W-:-:S04]  /*1e0d0*/  IMAD.WIDE R20, R7, 0x2, R20 ;  /* 0x0000000207147825 */ /* 0x000fc800078e0214 */
[----:B------:R-:W-:Y:S01]  /*1e0e0*/  IMAD R4, R49, UR4, RZ ;  /* 0x0000000431047c24 */ /* 0x000fe2000f8e02ff */
[----:B------:R-:W-:Y:S01]  /*1e0f0*/  IADD3 R25, P2, R20, 0x3000, RZ ;  /* 0x0000300014197810 */ /* 0x000fe20007f5e0ff */
[----:B----4-:R-:W-:Y:S01]  /*1e100*/  IMAD R11, R52, 0x80, R11 ;  /* 0x00000080340b7824 */ /* 0x010fe200078e020b */
[----:B------:R-:W-:Y:S01]  /*1e110*/  IADD3 R29, P5, R20, 0x4000, RZ ;  /* 0x00004000141d7810 */ /* 0x000fe20007fbe0ff */
[----:B------:R-:W-:Y:S01]  /*1e120*/  IMAD R9, R53, UR5, R4 ;  /* 0x0000000535097c24 */ /* 0x000fe2000f8e0204 */
[----:B------:R-:W-:Y:S01]  /*1e130*/  LOP3.LUT R24, R25, 0x380, RZ, 0xc0, !PT ;  /* 0x0000038019187812 */ /* 0x000fe200078ec0ff */
[----:B------:R-:W-:Y:S01]  /*1e140*/  IMAD.WIDE.U32 R4, R53, UR4, R44 ;  /* 0x0000000435047c25 */ /* 0x000fe2000f8e002c */
[----:B------:R-:W-:Y:S01]  /*1e150*/  ULDC.64 UR4, c[0x0][0xb78] ;  /* 0x0002de0000047ab9 */ /* 0x000fe20000000a00 */
[----:B------:R-:W-:Y:S02]  /*1e160*/  SHF.R.S32.HI R7, RZ, 0x1f, R11 ;  /* 0x0000001fff077819 */ /* 0x000fe4000001140b */
[----:B------:R-:W-:Y:S01]  /*1e170*/  IMAD R6, R50, UR4, RZ ;  /* 0x0000000432067c24 */ /* 0x000fe2000f8e02ff */
[----:B------:R-:W-:-:S02]  /*1e180*/  IADD3 R5, R5, R9, RZ ;  /* 0x0000000905057210 */ /* 0x000fc40007ffe0ff */
[----:B------:R-:W-:Y:S01]  /*1e190*/  IADD3 R9, P3, R20, 0x1000, RZ ;  /* 0x0000100014097810 */ /* 0x000fe20007f7e0ff */
[C---:B------:R-:W-:Y:S01]  /*1e1a0*/  IMAD R6, R51.reuse, UR5, R6 ;  /* 0x0000000533067c24 */ /* 0x040fe2000f8e0206 */
[----:B------:R-:W-:Y:S01]  /*1e1b0*/  SHF.R.U64 R24, R24, 0x3, RZ ;  /* 0x0000000318187819 */ /* 0x000fe200000012ff */
[----:B------:R-:W-:Y:S01]  /*1e1c0*/  IMAD.WIDE.U32 R4, R51, UR4, R4 ;  /* 0x0000000433047c25 */ /* 0x000fe2000f8e0004 */
[----:B------:R-:W-:Y:S01]  /*1e1d0*/  LOP3.LUT R8, R9, 0x380, RZ, 0xc0, !PT ;  /* 0x0000038009087812 */ /* 0x000fe200078ec0ff */
[----:B------:R-:W-:Y:S01]  /*1e1e0*/  ULDC.64 UR4, c[0x0][0xb40] ;  /* 0x0002d00000047ab9 */ /* 0x000fe20000000a00 */
[----:B------:R-:W-:Y:S02]  /*1e1f0*/  LOP3.LUT R24, R24, R25, RZ, 0x3c, !PT ;  /* 0x0000001918187212 */ /* 0x000fe400078e3cff */
[----:B------:R-:W-:Y:S02]  /*1e200*/  IADD3 R4, P1, R11, R4, RZ ;  /* 0x000000040b047210 */ /* 0x000fe40007f3e0ff */
[----:B------:R-:W-:-:S02]  /*1e210*/  SHF.R.U64 R8, R8, 0x3, RZ ;  /* 0x0000000308087819 */ /* 0x000fc400000012ff */
[----:B------:R-:W-:Y:S01]  /*1e220*/  IADD3.X R7, R7, R5, R6, P1, !PT ;  /* 0x0000000507077210 */ /* 0x000fe20000ffe406 */
[----:B------:R-:W-:Y:S01]  /*1e230*/  VIADD R5, R11, 0x8 ;  /* 0x000000080b057836 */ /* 0x000fe20000000000 */
[----:B------:R-:W-:Y:S02]  /*1e240*/  IADD3 R13, P1, R20, 0x2000, RZ ;  /* 0x00002000140d7810 */ /* 0x000fe40007f3e0ff */
[----:B------:R-:W-:Y:S02]  /*1e250*/  LEA R46, P4, R4, UR4, 0x2 ;  /* 0x00000004042e7c11 */ /* 0x000fe4000f8810ff */
[----:B------:R-:W-:Y:S02]  /*1e260*/  LOP3.LUT R12, R13, 0x380, RZ, 0xc0, !PT ;  /* 0x000003800d0c7812 */ /* 0x000fe400078ec0ff */
[----:B------:R-:W-:Y:S02]  /*1e270*/  LOP3.LUT R8, R8, R9, RZ, 0x3c, !PT ;  /* 0x0000000908087212 */ /* 0x000fe400078e3cff */
[----:B------:R-:W-:-:S02]  /*1e280*/  SHF.R.U64 R12, R12, 0x3, RZ ;  /* 0x000000030c0c7819 */ /* 0x000fc400000012ff */
[----:B------:R-:W-:Y:S01]  /*1e290*/  LEA.HI.X R47, R4, UR5, R7, 0x2, P4 ;  /* 0x00000005042f7c11 */ /* 0x000fe2000a0f1407 */
[----:B------:R-:W-:Y:S01]  /*1e2a0*/  ULDC.64 UR4, c[0x0][0xaa0] ;  /* 0x0002a80000047ab9 */ /* 0x000fe20000000a00 */
[----:B------:R-:W-:Y:S02]  /*1e2b0*/  IADD3.X R9, RZ, R21, RZ, P3, !PT ;  /* 0x00000015ff097210 */ /* 0x000fe40001ffe4ff */
[----:B------:R-:W-:Y:S02]  /*1e2c0*/  IADD3 R33, P4, R20, 0x5000, RZ ;  /* 0x0000500014217810 */ /* 0x000fe40007f9e0ff */
[----:B------:R-:W-:Y:S01]  /*1e2d0*/  LOP3.LUT R12, R12, R13, RZ, 0x3c, !PT ;  /* 0x0000000d0c0c7212 */ /* 0x000fe200078e3cff */
[----:B------:R-:W-:Y:S01]  /*1e2e0*/  IMAD.X R13, RZ, RZ, R21, P1 ;  /* 0x000000ffff0d7224 */ /* 0x000fe200008e0615 */
[C---:B------:R-:W-:Y:S02]  /*1e2f0*/  IADD3 R37, P3, R20.reuse, 0x6000, RZ ;  /* 0x0000600014257810 */ /* 0x040fe40007f7e0ff */
[----:B------:R-:W-:-:S02]  /*1e300*/  LOP3.LUT R4, R20, 0x380, RZ, 0xc0, !PT ;  /* 0x0000038014047812 */ /* 0x000fc400078ec0ff */
[----:B------:R-:W-:Y:S02]  /*1e310*/  IADD3.X R25, RZ, R21, RZ, P2, !PT ;  /* 0x00000015ff197210 */ /* 0x000fe400017fe4ff */
[----:B------:R-:W-:Y:S02]  /*1e320*/  IADD3 R7, P2, R20, 0x7000, RZ ;  /* 0x0000700014077810 */ /* 0x000fe40007f5e0ff */
[-C--:B------:R-:W-:Y:S02]  /*1e330*/  ISETP.GE.OR P1, PT, R11, R48.reuse, P0 ;  /* 0x000000300b00720c */ /* 0x080fe40000726670 */
[----:B------:R-:W-:Y:S01]  /*1e340*/  ISETP.GE.OR P0, PT, R5, R48, P0 ;  /* 0x000000300500720c */ /* 0x000fe20000706670 */
[----:B------:R-:W-:Y:S01]  /*1e350*/  IMAD.X R41, RZ, RZ, R21, P2 ;  /* 0x000000ffff297224 */ /* 0x000fe200010e0615 */
[----:B------:R-:W-:Y:S02]  /*1e360*/  LOP3.LUT R28, R29, 0x380, RZ, 0xc0, !PT ;  /* 0x000003801d1c7812 */ /* 0x000fe400078ec0ff */
[----:B------:R-:W-:-:S02]  /*1e370*/  LOP3.LUT R32, R33, 0x380, RZ, 0xc0, !PT ;  /* 0x0000038021207812 */ /* 0x000fc400078ec0ff */
[----:B------:R-:W-:Y:S02]  /*1e380*/  LOP3.LUT R36, R37, 0x380, RZ, 0xc0, !PT ;  /* 0x0000038025247812 */ /* 0x000fe400078ec0ff */
[----:B------:R-:W-:Y:S02]  /*1e390*/  SHF.R.U64 R5, R4, 0x3, RZ ;  /* 0x0000000304057819 */ /* 0x000fe400000012ff */
[----:B------:R-:W-:Y:S01]  /*1e3a0*/  LOP3.LUT R4, R7, 0x380, RZ, 0xc0, !PT ;  /* 0x0000038007047812 */ /* 0x000fe200078ec0ff */
[----:B------:R0:W-:Y:S01]  /*1e3b0*/  @!P1 STG.E desc[UR6][R46.64], R3 ;  /* 0x000000032e009986 */ /* 0x0001e2000c101906 */
[----:B------:R-:W-:Y:S02]  /*1e3c0*/  SHF.R.U64 R28, R28, 0x3, RZ ;  /* 0x000000031c1c7819 */ /* 0x000fe400000012ff */
[----:B------:R-:W-:Y:S01]  /*1e3d0*/  SHF.R.U64 R32, R32, 0x3, RZ ;  /* 0x0000000320207819 */ /* 0x000fe200000012ff */
[----:B------:R1:W-:Y:S01]  /*1e3e0*/  @!P0 STG.E desc[UR6][R46.64+0x20], R0 ;  /* 0x000020002e008986 */ /* 0x0003e2000c101906 */
[----:B------:R-:W-:-:S02]  /*1e3f0*/  SHF.R.U64 R36, R36, 0x3, RZ ;  /* 0x0000000324247819 */ /* 0x000fc400000012ff */
[----:B------:R-:W-:Y:S01]  /*1e400*/  SHF.R.U64 R4, R4, 0x3, RZ ;  /* 0x0000000304047819 */ /* 0x000fe200000012ff */
[----:B------:R-:W5:Y:S01]  /*1e410*/  LD.E.128 R8, desc[UR6][R8.64] ;  /* 0x0000000608087980 */ /* 0x000f62000c101d00 */
[----:B------:R-:W-:Y:S01]  /*1e420*/  LOP3.LUT R28, R28, R29, RZ, 0x3c, !PT ;  /* 0x0000001d1c1c7212 */ /* 0x000fe200078e3cff */
[--C-:B------:R-:W-:Y:S01]  /*1e430*/  IMAD.X R29, RZ, RZ, R21.reuse, P5 ;  /* 0x000000ffff1d7224 */ /* 0x100fe200028e0615 */
[----:B------:R-:W-:Y:S01]  /*1e440*/  LOP3.LUT R32, R32, R33, RZ, 0x3c, !PT ;  /* 0x0000002120207212 */ /* 0x000fe200078e3cff */
[----:B------:R-:W-:Y:S01]  /*1e450*/  IMAD.X R33, RZ, RZ, R21, P4 ;  /* 0x000000ffff217224 */ /* 0x000fe200020e0615 */
[----:B------:R-:W-:Y:S01]  /*1e460*/  LOP3.LUT R36, R36, R37, RZ, 0x3c, !PT ;  /* 0x0000002524247212 */ /* 0x000fe200078e3cff */
[----:B------:R-:W5:Y:S01]  /*1e470*/  LD.E.128 R12, desc[UR6][R12.64] ;  /* 0x000000060c0c7980 */ /* 0x000f62000c101d00 */
[----:B------:R-:W-:Y:S02]  /*1e480*/  IADD3.X R37, RZ, R21, RZ, P3, !PT ;  /* 0x00000015ff257210 */ /* 0x000fe40001ffe4ff */
[----:B------:R-:W-:Y:S01]  /*1e490*/  LOP3.LUT R40, R4, R7, RZ, 0x3c, !PT ;  /* 0x0000000704287212 */ /* 0x000fe200078e3cff */
[----:B------:R-:W5:Y:S01]  /*1e4a0*/  LD.E.128 R24, desc[UR6][R24.64] ;  /* 0x0000000618187980 */ /* 0x000f62000c101d00 */
[----:B------:R-:W-:-:S03]  /*1e4b0*/  LOP3.LUT R20, R5, R20, RZ, 0x3c, !PT ;  /* 0x0000001405147212 */ /* 0x000fc600078e3cff */
[----:B------:R-:W5:Y:S04]  /*1e4c0*/  LD.E.128 R28, desc[UR6][R28.64] ;  /* 0x000000061c1c7980 */ /* 0x000f68000c101d00 */
[----:B------:R2:W5:Y:S04]  /*1e4d0*/  LD.E.128 R4, desc[UR6][R20.64] ;  /* 0x0000000614047980 */ /* 0x000568000c101d00 */
[----:B------:R-:W5:Y:S04]  /*1e4e0*/  LD.E.128 R32, desc[UR6][R32.64] ;  /* 0x0000000620207980 */ /* 0x000f68000c101d00 */
[----:B------:R-:W5:Y:S04]  /*1e4f0*/  LD.E.128 R36, desc[UR6][R36.64] ;  /* 0x0000000624247980 */ /* 0x000f68000c101d00 */
[----:B------:R-:W5:Y:S01]  /*1e500*/  LD.E.128 R40, desc[UR6][R40.64] ;  /* 0x0000000628287980 */ /* 0x000f62000c101d00 */
[----:B--2---:R-:W-:Y:S01]  /*1e510*/  MOV R21, R17 ;  /* 0x0000001100157202 */ /* 0x004fe20000000f00 */
[----:B------:R-:W-:Y:S01]  /*1e520*/  @!PT LDS RZ, [RZ] ;  /* 0x00000000fffff984 */ /* 0x000fe20000000800 */
[----:B------:R-:W-:Y:S01]  /*1e530*/  @!PT LDS RZ, [RZ] ;  /* 0x00000000fffff984 */ /* 0x000fe20000000800 */
[----:B------:R-:W-:Y:S01]  /*1e540*/  @!PT LDS RZ, [RZ] ;  /* 0x00000000fffff984 */ /* 0x000fe20000000800 */
[----:B------:R-:W-:Y:S01]  /*1e550*/  @!PT LDS RZ, [RZ] ;  /* 0x00000000fffff984 */ /* 0x000fe20000000800 */
[----:B------:R2:W-:Y:S06]  /*1e560*/  MEMBAR.ALL.CTA ;  /* 0x0000000000007992 */ /* 0x0005ec0000008000 */
[----:B--2---:R-:W2:Y:S01]  /*1e570*/  FENCE.VIEW.ASYNC.S ;  /* 0x00000000000073c6 */ /* 0x004ea20000000000 */
[----:B0-----:R-:W-:-:S02]  /*1e580*/  IMAD R3, R45, UR4, RZ ;  /* 0x000000042d037c24 */ /* 0x001fc4000f8e02ff */
[----:B------:R-:W-:Y:S02]  /*1e590*/  IMAD.MOV.U32 R20, RZ, RZ, R16 ;  /* 0x000000ffff147224 */ /* 0x000fe400078e0010 */
[C---:B------:R-:W-:Y:S02]  /*1e5a0*/  IMAD R3, R44.reuse, UR5, R3 ;  /* 0x000000052c037c24 */ /* 0x040fe4000f8e0203 */
[----:B------:R-:W-:Y:S01]  /*1e5b0*/  IMAD.WIDE.U32 R20, R44, UR4, R20 ;  /* 0x000000042c147c25 */ /* 0x000fe2000f8e0014 */
[----:B------:R-:W-:-:S03]  /*1e5c0*/  ULDC.64 UR4, c[0x0][0xae0] ;  /* 0x0002b80000047ab9 */ /* 0x000fc60000000a00 */
[----:B------:R-:W-:Y:S02]  /*1e5d0*/  IMAD R45, R52, -0x80, R48 ;  /* 0xffffff80342d7824 */ /* 0x000fe400078e0230 */
[----:B------:R-:W-:Y:S02]  /*1e5e0*/  IMAD.IADD R21, R21, 0x1, R3 ;  /* 0x0000000115157824 */ /* 0x000fe400078e0203 */
[----:B-1----:R-:W-:Y:S01]  /*1e5f0*/  IMAD R0, R49, UR4, RZ ;  /* 0x0000000431007c24 */ /* 0x002fe2000f8e02ff */
[----:B------:R-:W-:Y:S01]  /*1e600*/  ISETP.GE.AND P3, PT, R22, R45, PT ;  /* 0x0000002d1600720c */ /* 0x000fe20003f66270 */
[----:B------:R-:W-:-:S04]  /*1e610*/  IMAD.WIDE.U32 R20, R53, UR4, R20 ;  /* 0x0000000435147c25 */ /* 0x000fc8000f8e0014 */
[----:B------:R-:W-:Y:S01]  /*1e620*/  IMAD R3, R53, UR5, R0 ;  /* 0x0000000535037c24 */ /* 0x000fe2000f8e0200 */
[----:B------:R-:W-:Y:S01]  /*1e630*/  IADD3 R0, R2, 0x34820, RZ ;  /* 0x0003482002007810 */ /* 0x000fe20007ffe0ff */
[----:B------:R-:W-:Y:S02]  /*1e640*/  ULDC.64 UR4, c[0x0][0xae8] ;  /* 0x0002ba0000047ab9 */ /* 0x000fe40000000a00 */
[----:B------:R-:W-:Y:S01]  /*1e650*/  IMAD R44, R50, UR4, RZ ;  /* 0x00000004322c7c24 */ /* 0x000fe2000f8e02ff */
[----:B------:R-:W-:Y:S01]  /*1e660*/  PRMT R0, RZ, 0x654, R0 ;  /* 0x00000654ff007816 */ /* 0x000fe20000000000 */
[----:B------:R-:W-:Y:S02]  /*1e670*/  IMAD.IADD R21, R21, 0x1, R3 ;  /* 0x0000000115157824 */ /* 0x000fe400078e0203 */
[C---:B------:R-:W-:Y:S01]  /*1e680*/  IMAD R3, R51.reuse, UR5, R44 ;  /* 0x0000000533037c24 */ /* 0x040fe2000f8e022c */
[----:B--2---:R0:W-:Y:S01]  /*1e690*/  SYNCS.ARRIVE.TRANS64.RED.A1T0 RZ, [R0+URZ], RZ ;  /* 0x000000ff00ff79a7 */ /* 0x0041e2000810043f */
[----:B------:R-:W-:Y:S01]  /*1e6a0*/  IMAD.WIDE.U32 R46, R51, UR4, R20 ;  /* 0x00000004332e7c25 */ /* 0x000fe2000f8e0014 */
[----:B------:R-:W-:-:S02]  /*1e6b0*/  ISETP.GE.AND P0, PT, R223, R45, PT ;  /* 0x0000002ddf00720c */ /* 0x000fc40003f06270 */
[-C--:B------:R-:W-:Y:S01]  /*1e6c0*/  ISETP.GE.AND P1, PT, R222, R45.reuse, PT ;  /* 0x0000002dde00720c */ /* 0x080fe20003f26270 */
[----:B------:R-:W-:Y:S01]  /*1e6d0*/  IMAD.IADD R51, R47, 0x1, R3 ;  /* 0x000000012f337824 */ /* 0x000fe200078e0203 */
[----:B------:R-:W-:Y:S01]  /*1e6e0*/  ISETP.GE.AND P2, PT, R224, R45, PT ;  /* 0x0000002de000720c */ /* 0x000fe20003f46270 */
[----:B------:R-:W-:Y:S01]  /*1e6f0*/  IMAD.WIDE R44, R52, 0x80, R22 ;  /* 0x00000080342c7825 */ /* 0x000fe200078e0216 */
[----:B0-----:R-:W-:Y:S11]  /*1e700*/  @P3 BRA `(.L_x_648) ;  /* 0x0000000000403947 */ /* 0x001ff60003800000 */
[----:B------:R-:W-:Y:S01]  /*1e710*/  ULDC.64 UR6, c[0x0][0xad8] ;  /* 0x0002b60000067ab9 */ /* 0x000fe20000000a00 */
[----:B------:R-:W-:Y:S01]  /*1e720*/  MOV R21, R51 ;  /* 0x0000003300157202 */ /* 0x000fe20000000f00 */
[----:B------:R-:W-:Y:S01]  /*1e730*/  IMAD R3, R45, UR6, RZ ;  /* 0x000000062d037c24 */ /* 0x000fe2000f8e02ff */
[----:B------:R-:W-:Y:S01]  /*1e740*/  ULDC UR4, c[0x0][0xa8c] ;  /* 0x0002a30000047ab9 */ /* 0x000fe20000000800 */
[----:B------:R-:W-:Y:S01]  /*1e750*/  IMAD.MOV.U32 R20, RZ, RZ, R46 ;  /* 0x000000ffff147224 */ /* 0x000fe200078e002e */
[----:B------:R-:W-:Y:S01]  /*1e760*/  ISETP.GE.AND P3, PT, R16, UR4, PT ;  /* 0x0000000410007c0c */ /* 0x000fe2000bf66270 */
[C---:B------:R-:W-:Y:S01]  /*1e770*/  IMAD R3, R44.reuse, UR7, R3 ;  /* 0x000000072c037c24 */ /* 0x040fe2000f8e0203 */
[----:B------:R-:W-:Y:S01]  /*1e780*/  ISETP.GE.AND P4, PT, R227, UR4, PT ;  /* 0x00000004e3007c0c */ /* 0x000fe2000bf86270 */
[----:B------:R-:W-:Y:S01]  /*1e790*/  IMAD.WIDE.U32 R20, R44, UR6, R20 ;  /* 0x000000062c147c25 */ /* 0x000fe2000f8e0014 */
[----:B------:R-:W-:Y:S01]  /*1e7a0*/  ULDC.64 UR6, c[0x0][0xa80] ;  /* 0x0002a00000067ab9 */ /* 0x000fe20000000a00 */
[----:B------:R-:W-:-:S02]  /*1e7b0*/  ULDC.64 UR8, c[0x0][0x208] ;  /* 0x0000820000087ab9 */ /* 0x000fc40000000a00 */
[----:B------:R-:W-:Y:S01]  /*1e7c0*/  IMAD.IADD R3, R21, 0x1, R3 ;  /* 0x0000000115037824 */ /* 0x000fe200078e0203 */
[----:B------:R-:W-:-:S04]  /*1e7d0*/  LEA R48, P5, R20, UR6, 0x1 ;  /* 0x0000000614307c11 */ /* 0x000fc8000f8a08ff */
[----:B------:R-:W-:-:S05]  /*1e7e0*/  LEA.HI.X R49, R20, UR7, R3, 0x1, P5 ;  /* 0x0000000714317c11 */ /* 0x000fca000a8f0c03 */
[----:B-----5:R0:W-:Y:S04]  /*1e7f0*/  @!P3 STG.E.128 desc[UR8][R48.64], R4 ;  /* 0x000000043000b986 */ /* 0x0201e8000c101d08 */
[----:B------:R0:W-:Y:S02]  /*1e800*/  @!P4 STG.E.128 desc[UR8][R48.64+0x80], R28 ;  /* 0x0000801c3000c986 */ /* 0x0001e4000c101d08 */
.L_x_648:
[----:B------:R-:W-:Y:S05]  /*1e810*/  BSYNC B1 ;  /* 0x0000000000017941 */ /* 0x000fea0003800000 */
.L_x_647:
[----:B------:R-:W-:Y:S04]  /*1e820*/  BSSY B1, `(.L_x_649) ;  /* 0x0000014000017945 */ /* 0x000fe80003800000 */
[----:B------:R-:W-:Y:S05]  /*1e830*/  @P0 BRA `(.L_x_650) ;  /* 0x0000000000480947 */ /* 0x000fea0003800000 */
[----:B------:R-:W-:Y:S01]  /*1e840*/  IADD3 R3, P0, R44, 0x20, RZ ;  /* 0x000000202c037810 */ /* 0x000fe20007f1e0ff */
[----:B------:R-:W-:Y:S01]  /*1e850*/  ULDC.64 UR6, c[0x0][0xad8] ;  /* 0x0002b60000067ab9 */ /* 0x000fe20000000a00 */
[----:B0----5:R-:W-:Y:S01]  /*1e860*/  MOV R4, R46 ;  /* 0x0000002e00047202 */ /* 0x021fe20000000f00 */
[----:B------:R-:W-:Y:S01]  /*1e870*/  IMAD.MOV.U32 R5, RZ, RZ, R51 ;  /* 0x000000ffff057224 */ /* 0x000fe200078e0033 */
[----:B------:R-:W-:Y:S01]  /*1e880*/  ULDC UR4, c[0x0][0xa8c] ;  /* 0x0002a30000047ab9 */ /* 0x000fe20000000800 */
[----:B------:R-:W-:Y:S01]  /*1e890*/  IMAD.X R0, RZ, RZ, R45, P0 ;  /* 0x000000ffff007224 */ /* 0x000fe200000e062d */
[----:B------:R-:W-:Y:S01]  /*1e8a0*/  ISETP.GE.AND P3, PT, R16, UR4, PT ;  /* 0x0000000410007c0c */ /* 0x000fe2000bf66270 */
[----:B------:R-:W-:Y:S01]  /*1e8b0*/  IMAD.WIDE.U32 R4, R3, UR6, R4 ;  /* 0x0000000603047c25 */ /* 0x000fe2000f8e0004 */
[----:B------:R-:W-:Y:S01]  /*1e8c0*/  ISETP.GE.AND P4, PT, R227, UR4, PT ;  /* 0x00000004e3007c0c */ /* 0x000fe2000bf86270 */
[----:B------:R-:W-:Y:S02]  /*1e8d0*/  ULDC.64 UR8, c[0x0][0x208] ;  /* 0x0000820000087ab9 */ /* 0x000fe40000000a00 */
[----:B------:R-:W-:-:S04]  /*1e8e0*/  IMAD R0, R0, UR6, RZ ;  /* 0x0000000600007c24 */ /* 0x000fc8000f8e02ff */
[----:B------:R-:W-:Y:S01]  /*1e8f0*/  IMAD R3, R3, UR7, R0 ;  /* 0x0000000703037c24 */ /* 0x000fe2000f8e0200 */
[----:B------:R-:W-:Y:S02]  /*1e900*/  ULDC.64 UR6, c[0x0][0xa80] ;  /* 0x0002a00000067ab9 */ /* 0x000fe40000000a00 */
[----:B------:R-:W-:Y:S01]  /*1e910*/  LEA R6, P0, R4, UR6, 0x1 ;  /* 0x0000000604067c11 */ /* 0x000fe2000f8008ff */
[----:B------:R-:W-:-:S05]  /*1e920*/  IMAD.IADD R3, R5, 0x1, R3 ;  /* 0x0000000105037824 */ /* 0x000fca00078e0203 */
[----:B------:R-:W-:-:S05]  /*1e930*/  LEA.HI.X R7, R4, UR7, R3, 0x1, P0 ;  /* 0x0000000704077c11 */ /* 0x000fca00080f0c03 */
[----:B------:R1:W-:Y:S04]  /*1e940*/  @!P3 STG.E.128 desc[UR8][R6.64], R8 ;  /* 0x000000080600b986 */ /* 0x0003e8000c101d08 */
[----:B------:R1:W-:Y:S02]  /*1e950*/  @!P4 STG.E.128 desc[UR8][R6.64+0x80], R32 ;  /* 0x000080200600c986 */ /* 0x0003e4000c101d08 */
.L_x_650:
[----:B------:R-:W-:Y:S05]  /*1e960*/  BSYNC B1 ;  /* 0x0000000000017941 */ /* 0x000fea0003800000 */
.L_x_649:
[----:B------:R-:W-:Y:S04]  /*1e970*/  BSSY B1, `(.L_x_651) ;  /* 0x0000014000017945 */ /* 0x000fe80003800000 */
[----:B------:R-:W-:Y:S05]  /*1e980*/  @P1 BRA `(.L_x_652) ;  /* 0x0000000000481947 */ /* 0x000fea0003800000 */
[----:B------:R-:W-:Y:S01]  /*1e990*/  IADD3 R3, P0, R44, 0x40, RZ ;  /* 0x000000402c037810 */ /* 0x000fe20007f1e0ff */
[----:B------:R-:W-:Y:S01]  /*1e9a0*/  ULDC.64 UR6, c[0x0][0xad8] ;  /* 0x0002b60000067ab9 */ /* 0x000fe20000000a00 */
[----:B0----5:R-:W-:Y:S01]  /*1e9b0*/  IMAD.MOV.U32 R4, RZ, RZ, R46 ;  /* 0x000000ffff047224 */ /* 0x021fe200078e002e */
[----:B------:R-:W-:Y:S01]  /*1e9c0*/  ULDC UR4, c[0x0][0xa8c] ;  /* 0x0002a30000047ab9 */ /* 0x000fe20000000800 */
[----:B------:R-:W-:Y:S01]  /*1e9d0*/  IADD3.X R0, RZ, R45, RZ, P0, !PT ;  /* 0x0000002dff007210 */ /* 0x000fe200007fe4ff */
[----:B------:R-:W-:Y:S01]  /*1e9e0*/  IMAD.MOV.U32 R5, RZ, RZ, R51 ;  /* 0x000000ffff057224 */ /* 0x000fe200078e0033 */
[----:B------:R-:W-:Y:S01]  /*1e9f0*/  ISETP.GE.AND P1, PT, R16, UR4, PT ;  /* 0x0000000410007c0c */ /* 0x000fe2000bf26270 */
[----:B------:R-:W-:Y:S01]  /*1ea00*/  ULDC.64 UR8, c[0x0][0x208] ;  /* 0x0000820000087ab9 */ /* 0x000fe20000000a00 */
[----:B------:R-:W-:Y:S01]  /*1ea10*/  ISETP.GE.AND P3, PT, R227, UR4, PT ;  /* 0x00000004e3007c0c */ /* 0x000fe2000bf66270 */
[----:B------:R-:W-:Y:S02]  /*1ea20*/  IMAD R0, R0, UR6, RZ ;  /* 0x0000000600007c24 */ /* 0x000fe4000f8e02ff */
[----:B------:R-:W-:-:S04]  /*1ea30*/  IMAD.WIDE.U32 R4, R3, UR6, R4 ;  /* 0x0000000603047c25 */ /* 0x000fc8000f8e0004 */
[----:B------:R-:W-:Y:S01]  /*1ea40*/  IMAD R3, R3, UR7, R0 ;  /* 0x0000000703037c24 */ /* 0x000fe2000f8e0200 */
[----:B------:R-:W-:Y:S02]  /*1ea50*/  ULDC.64 UR6, c[0x0][0xa80] ;  /* 0x0002a00000067ab9 */ /* 0x000fe40000000a00 */
[----:B-1----:R-:W-:Y:S02]  /*1ea60*/  LEA R6, P0, R4, UR6, 0x1 ;  /* 0x0000000604067c11 */ /* 0x002fe4000f8008ff */
[----:B------:R-:W-:-:S04]  /*1ea70*/  IADD3 R3, R5, R3, RZ ;  /* 0x0000000305037210 */ /* 0x000fc80007ffe0ff */
[----:B------:R-:W-:-:S05]  /*1ea80*/  LEA.HI.X R7, R4, UR7, R3, 0x1, P0 ;  /* 0x0000000704077c11 */ /* 0x000fca00080f0c03 */
[----:B------:R2:W-:Y:S04]  /*1ea90*/  @!P1 STG.E.128 desc[UR8][R6.64], R12 ;  /* 0x0000000c06009986 */ /* 0x0005e8000c101d08 */
[----:B------:R2:W-:Y:S02]  /*1eaa0*/  @!P3 STG.E.128 desc[UR8][R6.64+0x80], R36 ;  /* 0x000080240600b986 */ /* 0x0005e4000c101d08 */
.L_x_652:
[----:B------:R-:W-:Y:S05]  /*1eab0*/  BSYNC B1 ;  /* 0x0000000000017941 */ /* 0x000fea0003800000 */
.L_x_651:
        /* <DEDUP_REMOVED lines=13> */
[----:B-12---:R-:W-:Y:S01]  /*1eb90*/  LEA R6, P0, R4, UR6, 0x1 ;  /* 0x0000000604067c11 */ /* 0x006fe2000f8008ff */
        /* <DEDUP_REMOVED lines=8> */
.L_x_645:
[----:B------:R-:W-:Y:S01]  /*1ec20*/  ULDC.64 UR4, c[0x0][0xbd8] ;  /* 0x0002f60000047ab9 */ /* 0x000fe20000000a00 */
[----:B------:R-:W1:Y:S01]  /*1ec30*/  S2R R8, SR_TID.X ;  /* 0x0000000000087919 */ /* 0x000e620000002100 */
[----:B------:R-:W-:Y:S01]  /*1ec40*/  ISETP.NE.U32.AND P0, PT, RZ, UR4, PT ;  /* 0x00000004ff007c0c */ /* 0x000fe2000bf05070 */
[----:B------:R-:W-:Y:S01]  /*1ec50*/  IMAD.MOV.U32 R3, RZ, RZ, RZ ;  /* 0x000000ffff037224 */ /* 0x000fe200078e00ff */
[----:B------:R-:W-:Y:S01]  /*1ec60*/  IADD3 R4, P1, R74, UR4, RZ ;  /* 0x000000044a047c10 */ /* 0x000fe2000ff3e0ff */
[----:B------:R-:W-:Y:S01]  /*1ec70*/  ULDC.64 UR6, c[0x0][0x208] ;  /* 0x0000820000067ab9 */ /* 0x000fe20000000a00 */
[----:B------:R-:W-:Y:S02]  /*1ec80*/  ISETP.NE.AND.EX P0, PT, RZ, UR5, PT, P0 ;  /* 0x00000005ff007c0c */ /* 0x000fe4000bf05300 */
[----:B------:R-:W-:Y:S01]  /*1ec90*/  IADD3.X R5, R78, UR5, RZ, P1, !PT ;  /* 0x000000054e057c10 */ /* 0x000fe20008ffe4ff */
[----:B------:R-:W-:Y:S02]  /*1eca0*/  ULDC.64 UR4, c[0x0][0xbe0] ;  /* 0x0002f80000047ab9 */ /* 0x000fe40000000a00 */
[----:B------:R-:W-:-:S04]  /*1ecb0*/  ISETP.NE.U32.AND P1, PT, RZ, UR4, PT ;  /* 0x00000004ff007c0c */ /* 0x000fc8000bf25070 */
[----:B------:R-:W-:-:S04]  /*1ecc0*/  ISETP.NE.AND.EX P1, PT, RZ, UR5, PT, P1 ;  /* 0x00000005ff007c0c */ /* 0x000fc8000bf25310 */
[----:B------:R2:W5:Y:S09]  /*1ecd0*/  @P0 LDG.E R3, desc[UR6][R4.64] ;  /* 0x0000000604030981 */ /* 0x000572000c1e1900 */
[----:B------:R-:W-:Y:S01]  /*1ece0*/  @P1 IADD3 R6, P2, R74, UR4, RZ ;  /* 0x000000044a061c10 */ /* 0x000fe2000ff5e0ff */
[----:B------:R-:W-:-:S02]  /*1ecf0*/  ULDC UR4, c[0x0][0xa88] ;  /* 0x0002a20000047ab9 */ /* 0x000fc40000000800 */
[----:B------:R-:W-:Y:S01]  /*1ed00*/  IMAD.U32 R0, RZ, RZ, UR4 ;  /* 0x00000004ff007e24 */ /* 0x000fe2000f8e00ff */
[----:B------:R-:W-:Y:S02]  /*1ed10*/  @P1 IADD3.X R7, R78, UR5, RZ, P2, !PT ;  /* 0x000000054e071c10 */ /* 0x000fe400097fe4ff */
[----:B-1----:R-:W-:-:S03]  /*1ed20*/  IADD3 R8, R8, -0x80, RZ ;  /* 0xffffff8008087810 */ /* 0x002fc60007ffe0ff */
[----:B------:R2:W5:Y:S01]  /*1ed30*/  @P1 LDG.E R0, desc[UR6][R6.64] ;  /* 0x0000000606001981 */ /* 0x000562000c1e1900 */
[----:B------:R-:W-:Y:S01]  /*1ed40*/  ISETP.GE.AND P2, PT, R8, 0x80, PT ;  /* 0x000000800800780c */ /* 0x000fe20003f46270 */
[----:B------:R-:W-:-:S12]  /*1ed50*/  @P1 BRA `(.L_x_654) ;  /* 0x0000000000141947 */ /* 0x000fd80003800000 */
[----:B------:R-:W-:Y:S05]  /*1ed60*/  @!P0 BRA `(.L_x_654) ;  /* 0x0000000000108947 */ /* 0x000fea0003800000 */
[----:B------:R-:W-:Y:S02]  /*1ed70*/  ULDC.64 UR4, c[0x0][0x208] ;  /* 0x0000820000047ab9 */ /* 0x000fe40000000a00 */
[----:B--2---:R-:W2:Y:S04]  /*1ed80*/  LDG.E R7, desc[UR4][R4.64] ;  /* 0x0000000404077981 */ /* 0x004ea8000c1e1900 */
[----:B-----5:R-:W2:Y:S02]  /*1ed90*/  LDG.E R0, desc[UR4][R4.64+0x4] ;  /* 0x0000040404007981 */ /* 0x020ea4000c1e1900 */
[----:B--2---:R-:W-:-:S07]  /*1eda0*/  IMAD.IADD R0, R0, 0x1, -R7 ;  /* 0x0000000100007824 */ /* 0x004fce00078e0a07 */
.L_x_654:
[----:B------:R-:W3:Y:S04]  /*1edb0*/  LDL R12, [R1+0x80] ;  /* 0x00008000010c7983 */ /* 0x000ee80000100800 */
[----:B0-----:R0:W5:Y:S01]  /*1edc0*/  LDL R10, [R1+0x88] ;  /* 0x00008800010a7983 */ /* 0x0011620000100800 */
[----:B------:R-:W-:Y:S01]  /*1edd0*/  BSSY B1, `(.L_x_655) ;  /* 0x000001d000017945 */ /* 0x000fe20003800000 */
[----:B------:R-:W-:Y:S02]  /*1ede0*/  SEL R11, R86, RZ, !P0 ;  /* 0x000000ff560b7207 */ /* 0x000fe40004000000 */
[----:B------:R-:W-:Y:S02]  /*1edf0*/  SEL R38, R38, RZ, !P0 ;  /* 0x000000ff26267207 */ /* 0x000fe40004000000 */
[----:B-----5:R-:W-:-:S02]  /*1ee00*/  SHF.R.S32.HI R8, RZ, 0x1f, R3 ;  /* 0x0000001fff087819 */ /* 0x020fc40000011403 */
[----:B---3--:R-:W-:Y:S01]  /*1ee10*/  SHF.R.S32.HI R9, RZ, 0x1f, R12 ;  /* 0x0000001fff097819 */ /* 0x008fe2000001140c */
[----:B0-----:R-:W-:Y:S06]  /*1ee20*/  @P2 BRA `(.L_x_656) ;  /* 0x00000000005c2947 */ /* 0x001fec0003800000 */
[----:B--2---:R-:W0:Y:S02]  /*1ee30*/  S2R R4, SR_TID.X ;  /* 0x0000000000047919 */ /* 0x004e240000002100 */
[----:B0-----:R-:W-:-:S05]  /*1ee40*/  LEA R4, R10, R4, 0x7 ;  /* 0x000000040a047211 */ /* 0x001fca00078e38ff */
        /* <DEDUP_REMOVED lines=15> */
[----:B------:R-:W-:-:S04]  /*1ef40*/  ULDC.64 UR4, c[0x0][0xb40] ;  /* 0x0002d00000047ab9 */ /* 0x000fc80000000a00 */
[----:B------:R-:W-:Y:S02]  /*1ef50*/  IADD3 R5, R5, R7, RZ ;  /* 0x0000000705057210 */ /* 0x000fe40007ffe0ff */
[----:B------:R-:W-:-:S04]  /*1ef60*/  LEA R6, P0, R4, UR4, 0x2 ;  /* 0x0000000404067c11 */ /* 0x000fc8000f8010ff */
[----:B------:R-:W-:Y:S01]  /*1ef70*/  LEA.HI.X R7, R4, UR5, R5, 0x2, P0 ;  /* 0x0000000504077c11 */ /* 0x000fe200080f1405 */
[----:B------:R-:W-:-:S05]  /*1ef80*/  IMAD.MOV.U32 R5, RZ, RZ, -0x800000 ;  /* 0xff800000ff057424 */ /* 0x000fca00078e00ff */
[----:B------:R0:W-:Y:S03]  /*1ef90*/  STG.E desc[UR6][R6.64], R5 ;  /* 0x0000000506007986 */ /* 0x0001e6000c101906 */
.L_x_656:
[----:B------:R-:W-:Y:S05]  /*1efa0*/  BSYNC B1 ;  /* 0x0000000000017941 */ /* 0x000fea0003800000 */
.L_x_655:
[----:B------:R-:W-:Y:S01]  /*1efb0*/  ULDC.64 UR4, c[0x0][0xaa0] ;  /* 0x0002a80000047ab9 */ /* 0x000fe20000000a00 */
[----:B0-2---:R-:W-:Y:S01]  /*1efc0*/  MOV R5, R17 ;  /* 0x0000001100057202 */ /* 0x005fe20000000f00 */
[----:B------:R-:W-:Y:S01]  /*1efd0*/  IMAD.MOV.U32 R4, RZ, RZ, R16 ;  /* 0x000000ffff047224 */ /* 0x000fe200078e0010 */
[----:B------:R-:W-:Y:S01]  /*1efe0*/  BSSY B1, `(.L_x_657) ;  /* 0x0000028000017945 */ /* 0x000fe20003800000 */
[----:B------:R-:W-:Y:S02]  /*1eff0*/  IMAD R6, R8, UR4, RZ ;  /* 0x0000000408067c24 */ /* 0x000fe4000f8e02ff */
[----:B------:R-:W-:-:S04]  /*1f000*/  IMAD.WIDE.U32 R4, R3, UR4, R4 ;  /* 0x0000000403047c25 */ /* 0x000fc8000f8e0004 */
[----:B------:R-:W-:Y:S01]  /*1f010*/  IMAD R3, R3, UR5, R6 ;  /* 0x0000000503037c24 */ /* 0x000fe2000f8e0206 */
[----:B------:R-:W-:Y:S01]  /*1f020*/  ULDC.64 UR4, c[0x0][0xae0] ;  /* 0x0002b80000047ab9 */ /* 0x000fe20000000a00 */
[----:B------:R-:W-:Y:S02]  /*1f030*/  IMAD R7, R10, -0x80, R0 ;  /* 0xffffff800a077824 */ /* 0x000fe400078e0200 */
[----:B------:R-:W-:Y:S02]  /*1f040*/  IMAD R6, R9, UR4, RZ ;  /* 0x0000000409067c24 */ /* 0x000fe4000f8e02ff */
[----:B------:R-:W-:Y:S01]  /*1f050*/  IMAD.IADD R5, R5, 0x1, R3 ;  /* 0x0000000105057824 */ /* 0x000fe200078e0203 */
[-C--:B------:R-:W-:Y:S01]  /*1f060*/  ISETP.GE.AND P3, PT, R22, R7.reuse, PT ;  /* 0x000000071600720c */ /* 0x080fe20003f66270 */
[C---:B------:R-:W-:Y:S01]  /*1f070*/  IMAD R3, R12.reuse, UR5, R6 ;  /* 0x000000050c037c24 */ /* 0x040fe2000f8e0206 */
[-C--:B------:R-:W-:Y:S01]  /*1f080*/  ISETP.GE.AND P2, PT, R223, R7.reuse, PT ;  /* 0x00000007df00720c */ /* 0x080fe20003f46270 */
[----:B------:R-:W-:Y:S01]  /*1f090*/  IMAD.WIDE.U32 R4, R12, UR4, R4 ;  /* 0x000000040c047c25 */ /* 0x000fe2000f8e0004 */
[----:B------:R-:W-:Y:S01]  /*1f0a0*/  ULDC.64 UR4, c[0x0][0xae8] ;  /* 0x0002ba0000047ab9 */ /* 0x000fe20000000a00 */
[----:B------:R-:W-:-:S02]  /*1f0b0*/  ISETP.GE.AND P0, PT, R222, R7, PT ;  /* 0x00000007de00720c */ /* 0x000fc40003f06270 */
[----:B------:R-:W-:Y:S01]  /*1f0c0*/  IMAD.IADD R5, R5, 0x1, R3 ;  /* 0x0000000105057824 */ /* 0x000fe200078e0203 */
[----:B------:R-:W-:Y:S01]  /*1f0d0*/  ISETP.GE.AND P1, PT, R224, R7, PT ;  /* 0x00000007e000720c */ /* 0x000fe20003f26270 */
[----:B------:R-:W-:Y:S02]  /*1f0e0*/  IMAD R0, R38, UR4, RZ ;  /* 0x0000000426007c24 */ /* 0x000fe4000f8e02ff */
[----:B------:R-:W-:Y:S01]  /*1f0f0*/  IMAD.WIDE.U32 R6, R11, UR4, R4 ;  /* 0x000000040b067c25 */ /* 0x000fe2000f8e0004 */
[----:B------:R-:W-:-:S03]  /*1f100*/  MOV R4, R22 ;  /* 0x0000001600047202 */ /* 0x000fc60000000f00 */
[----:B------:R-:W-:Y:S02]  /*1f110*/  IMAD R3, R11, UR5, R0 ;  /* 0x000000050b037c24 */ /* 0x000fe4000f8e0200 */
[----:B------:R-:W-:Y:S02]  /*1f120*/  IMAD.MOV.U32 R5, RZ, RZ, R23 ;  /* 0x000000ffff057224 */ /* 0x000fe400078e0017 */
[----:B------:R-:W-:Y:S02]  /*1f130*/  IMAD.IADD R11, R7, 0x1, R3 ;  /* 0x00000001070b7824 */ /* 0x000fe400078e0203 */
[----:B------:R-:W-:Y:S01]  /*1f140*/  IMAD.WIDE R8, R10, 0x80, R4 ;  /* 0x000000800a087825 */ /* 0x000fe200078e0204 */
[----:B------:R-:W-:Y:S06]  /*1f150*/  @P3 BRA `(.L_x_658) ;  /* 0x0000000000403947 */ /* 0x000fec0003800000 */
        /* <DEDUP_REMOVED lines=14> */
[----:B------:R0:W-:Y:S04]  /*1f240*/  @!P4 STG.E.128 desc[UR8][R12.64], RZ ;  /* 0x000000ff0c00c986 */ /* 0x0001e8000c101d08 */
[----:B------:R0:W-:Y:S02]  /*1f250*/  @!P5 STG.E.128 desc[UR8][R12.64+0x80], RZ ;  /* 0x000080ff0c00d986 */ /* 0x0001e4000c101d08 */
.L_x_658:
[----:B------:R-:W-:Y:S05]  /*1f260*/  BSYNC B1 ;  /* 0x0000000000017941 */ /* 0x000fea0003800000 */
.L_x_657:
[----:B------:R-:W-:Y:S04]  /*1f270*/  BSSY B1, `(.L_x_659) ;  /* 0x0000014000017945 */ /* 0x000fe80003800000 */
[----:B------:R-:W-:Y:S05]  /*1f280*/  @P2 BRA `(.L_x_660) ;  /* 0x0000000000482947 */ /* 0x000fea0003800000 */
[----:B------:R-:W-:Y:S01]  /*1f290*/  IADD3 R3, P2, R8, 0x20, RZ ;  /* 0x0000002008037810 */ /* 0x000fe20007f5e0ff */
[----:B------:R-:W-:Y:S01]  /*1f2a0*/  ULDC.64 UR6, c[0x0][0xad8] ;  /* 0x0002b60000067ab9 */ /* 0x000fe20000000a00 */
[----:B------:R-:W-:Y:S01]  /*1f2b0*/  IMAD.MOV.U32 R4, RZ, RZ, R6 ;  /* 0x000000ffff047224 */ /* 0x000fe200078e0006 */
        /* <DEDUP_REMOVED lines=10> */
[----:B0-----:R-:W-:Y:S02]  /*1f360*/  LEA R12, P2, R4, UR6, 0x1 ;  /* 0x00000006040c7c11 */ /* 0x001fe4000f8408ff */
[----:B------:R-:W-:-:S04]  /*1f370*/  IADD3 R3, R5, R3, RZ ;  /* 0x0000000305037210 */ /* 0x000fc80007ffe0ff */
[----:B------:R-:W-:-:S05]  /*1f380*/  LEA.HI.X R13, R4, UR7, R3, 0x1, P2 ;  /* 0x00000007040d7c11 */ /* 0x000fca00090f0c03 */
[----:B------:R1:W-:Y:S04]  /*1f390*/  @!P3 STG.E.128 desc[UR8][R12.64], RZ ;  /* 0x000000ff0c00b986 */ /* 0x0003e8000c101d08 */
[----:B------:R1:W-:Y:S02]  /*1f3a0*/  @!P4 STG.E.128 desc[UR8][R12.64+0x80], RZ ;  /* 0x000080ff0c00c986 */ /* 0x0003e4000c101d08 */
.L_x_660:
[----:B------:R-:W-:Y:S05]  /*1f3b0*/  BSYNC B1 ;  /* 0x0000000000017941 */ /* 0x000fea0003800000 */
.L_x_659:
[----:B------:R-:W-:Y:S04]  /*1f3c0*/  BSSY B1, `(.L_x_661) ;  /* 0x0000014000017945 */ /* 0x000fe80003800000 */
[----:B------:R-:W-:Y:S05]  /*1f3d0*/  @P0 BRA `(.L_x_662) ;  /* 0x0000000000480947 */ /* 0x000fea0003800000 */
[----:B------:R-:W-:Y:S01]  /*1f3e0*/  IADD3 R3, P0, R8, 0x40, RZ ;  /* 0x0000004008037810 */ /* 0x000fe20007f1e0ff */
[----:B------:R-:W-:Y:S01]  /*1f3f0*/  ULDC.64 UR6, c[0x0][0xad8] ;  /* 0x0002b60000067ab9 */ /* 0x000fe20000000a00 */
[----:B------:R-:W-:Y:S01]  /*1f400*/  MOV R5, R11 ;  /* 0x0000000b00057202 */ /* 0x000fe20000000f00 */
        /* <DEDUP_REMOVED lines=10> */
[----:B01----:R-:W-:Y:S01]  /*1f4b0*/  LEA R12, P0, R4, UR6, 0x1 ;  /* 0x00000006040c7c11 */ /* 0x003fe2000f8008ff */
[----:B------:R-:W-:-:S05]  /*1f4c0*/  IMAD.IADD R3, R5, 0x1, R3 ;  /* 0x0000000105037824 */ /* 0x000fca00078e0203 */
[----:B------:R-:W-:-:S05]  /*1f4d0*/  LEA.HI.X R13, R4, UR7, R3, 0x1, P0 ;  /* 0x00000007040d7c11 */ /* 0x000fca00080f0c03 */
[----:B------:R2:W-:Y:S04]  /*1f4e0*/  @!P2 STG.E.128 desc[UR8][R12.64], RZ ;  /* 0x000000ff0c00a986 */ /* 0x0005e8000c101d08 */
[----:B------:R2:W-:Y:S02]  /*1f4f0*/  @!P3 STG.E.128 desc[UR8][R12.64+0x80], RZ ;  /* 0x000080ff0c00b986 */ /* 0x0005e4000c101d08 */
.L_x_662:
[----:B------:R-:W-:Y:S05]  /*1f500*/  BSYNC B1 ;  /* 0x0000000000017941 */ /* 0x000fea0003800000 */
.L_x_661:
        /* <DEDUP_REMOVED lines=17> */
[----:B------:R3:W-:Y:S04]  /*1f620*/  @!P1 STG.E.128 desc[UR8][R6.64], RZ ;  /* 0x000000ff06009986 */ /* 0x0007e8000c101d08 */
[----:B------:R3:W-:Y:S02]  /*1f630*/  @!P2 STG.E.128 desc[UR8][R6.64+0x80], RZ ;  /* 0x000080ff0600a986 */ /* 0x0007e4000c101d08 */
.L_x_653:
[----:B------:R-:W-:Y:S05]  /*1f640*/  BSYNC B0 ;  /* 0x0000000000007941 */ /* 0x000fea0003800000 */
.L_x_644:
[----:B------:R-:W-:Y:S02]  /*1f650*/  ULDC UR4, c[0x0][0xc14] ;  /* 0x0003050000047ab9 */ /* 0x000fe40000000800 */
[----:B------:R-:W-:-:S13]  /*1f660*/  ISETP.GE.AND P0, PT, R159, UR4, PT ;  /* 0x000000049f007c0c */ /* 0x000fda000bf06270 */
[----:B------:R-:W-:Y:S05]  /*1f670*/  @!P0 BRA `(.L_x_663) ;  /* 0xfffffe1800a08947 */ /* 0x000fea000383ffff */
[----:B------:R-:W-:Y:S05]  /*1f680*/  BRA `(.L_x_445) ;  /* 0x0000005800487947 */ /* 0x000fea0003800000 */
.L_x_443:
[----:B------:R-:W-:-:S08]  /*1f690*/  NOP ;  /* 0x0000000000007918 */ /* 0x000fd00000000000 */
[----:B------:R-:W0:-:S00]  /*1f6a0*/  USETMAXREG.DEALLOC.CTAPOOL 0x18 ;  /* 0x00000018000079c8 */ /* 0x000e0000080e0500 */
[----:B0-----:R-:W-:-:S06]  /*1f6b0*/  LOP3.LUT R0, R0, 0x3, RZ, 0xc0, !PT ;  /* 0x0000000300007812 */ /* 0x001fcc00078ec0ff */
[----:B------:R-:W0:Y:S02]  /*1f6c0*/  SHFL.IDX PT, R0, R0, RZ, 0x1f ;  /* 0x00001fff00007589 */ /* 0x000e2400000e0000 */
[----:B0-----:R-:W-:-:S13]  /*1f6d0*/  ISETP.NE.AND P0, PT, R0, RZ, PT ;  /* 0x000000ff0000720c */ /* 0x001fda0003f05270 */
[----:B------:R-:W-:Y:S05]  /*1f6e0*/  @P0 BRA `(.L_x_445) ;  /* 0x0000005800300947 */ /* 0x000fea0003800000 */
[----:B------:R-:W2:Y:S01]  /*1f6f0*/  LDL.LU R7, [R1] ;  /* 0x0000000001077983 */ /* 0x000ea20000300800 */
[----:B------:R-:W-:Y:S01]  /*1f700*/  LOP3.LUT R8, R3, 0x1f, RZ, 0xc0, !PT ;  /* 0x0000001f03087812 */ /* 0x000fe200078ec0ff */
[----:B------:R-:W-:Y:S01]  /*1f710*/  ULDC UR5, c[0x0][0xc14] ;  /* 0x0003050000057ab9 */ /* 0x000fe20000000800 */
[----:B------:R-:W-:Y:S01]  /*1f720*/  MOV R0, RZ ;  /* 0x000000ff00007202 */ /* 0x000fe20000000f00 */
[----:B------:R-:W-:Y:S01]  /*1f730*/  ULDC.64 UR6, c[0x0][0x208] ;  /* 0x0000820000067ab9 */ /* 0x000fe20000000a00 */
[----:B------:R-:W-:Y:S01]  /*1f740*/  ISETP.NE.AND P0, PT, R8, 0x1f, PT ;  /* 0x0000001f0800780c */ /* 0x000fe20003f05270 */
[----:B------:R-:W-:Y:S01]  /*1f750*/  ULDC UR4, c[0x0][0xc10] ;  /* 0x0003040000047ab9 */ /* 0x000fe20000000800 */
[----:B--2---:R-:W-:-:S11]  /*1f760*/  LOP3.LUT R7, R7, 0xffffffdf, RZ, 0xc0, !PT ;  /* 0xffffffdf07077812 */ /* 0x004fd600078ec0ff */
        /* <DEDUP_REMOVED lines=26> */
[----:B------:R-:W-:Y:S02]  /*1f910*/  ISETP.GE.U32.AND P0, PT, R8, 0x8, PT ;  /* 0x000000080800780c */ /* 0x000fe40003f06070 */
[----:B------:R-:W-:-:S05]  /*1f920*/  IADD3 R3, R4, R3, RZ ;  /* 0x0000000304037210 */ /* 0x000fca0007ffe0ff */
[----:B------:R-:W1:Y:S06]  /*1f930*/  SHFL.UP PT, R2, R3, 0x8, RZ ;  /* 0x0500000003027989 */ /* 0x000e6c00000e00ff */
[----:B------:R-:W-:-:S04]  /*1f940*/  @P0 LOP3.LUT R7, R7, 0x4, RZ, 0xfc, !PT ;  /* 0x0000000407070812 */ /* 0x000fc800078efcff */
[----:B------:R-:W-:Y:S02]  /*1f950*/  LOP3.LUT R7, R7, 0xfffffffd, RZ, 0xc0, !PT ;  /* 0xfffffffd07077812 */ /* 0x000fe400078ec0ff */
[----:B-1----:R-:W-:Y:S02]  /*1f960*/  SEL R2, R2, RZ, P0 ;  /* 0x000000ff02027207 */ /* 0x002fe40000000000 */
[----:B------:R-:W-:-:S03]  /*1f970*/  ISETP.GE.U32.AND P0, PT, R8, 0x10, PT ;  /* 0x000000100800780c */ /* 0x000fc60003f06070 */
[----:B------:R-:W-:-:S05]  /*1f980*/  IMAD.IADD R5, R3, 0x1, R2 ;  /* 0x0000000103057824 */ /* 0x000fca00078e0202 */
[----:B------:R-:W1:Y:S05]  /*1f990*/  SHFL.UP PT, R2, R5, 0x10, RZ ;  /* 0x0600000005027989 */ /* 0x000e6a00000e00ff */
[----:B------:R-:W-:-:S05]  /*1f9a0*/  @P0 LOP3.LUT R7, R7, 0x2, RZ, 0xfc, !PT ;  /* 0x0000000207070812 */ /* 0x000fca00078efcff */
[----:B------:R-:W-:Y:S01]  /*1f9b0*/  STL [R1], R7 ;  /* 0x0000000701007387 */ /* 0x000fe20000100800 */
[----:B-1----:R-:W-:-:S05]  /*1f9c0*/  SEL R2, R2, RZ, P0 ;  /* 0x000000ff02027207 */ /* 0x002fca0000000000 */
[----:B------:R-:W-:-:S05]  /*1f9d0*/  IMAD.IADD R2, R5, 0x1, R2 ;  /* 0x0000000105027824 */ /* 0x000fca00078e0202 */
[----:B------:R-:W1:Y:S02]  /*1f9e0*/  SHFL.IDX PT, R4, R2, 0x1f, 0x1f ;  /* 0x03e01f0002047f89 */ /* 0x000e6400000e0000 */
[----:B-1----:R-:W-:-:S04]  /*1f9f0*/  IMAD R4, R4, UR4, RZ ;  /* 0x0000000404047c24 */ /* 0x002fc8000f8e02ff */
[----:B------:R-:W-:Y:S01]  /*1fa00*/  IMAD.MOV.U32 R7, RZ, RZ, R4 ;  /* 0x000000ffff077224 */ /* 0x000fe200078e0004 */
[----:B0-----:R-:W-:-:S13]  /*1fa10*/  ISETP.GT.AND P0, PT, R4, UR6, PT ;  /* 0x0000000604007c0c */ /* 0x001fda000bf04270 */
[----:B------:R-:W-:Y:S05]  /*1fa20*/  @P0 BRA `(.L_x_664) ;  /* 0x0000000000c80947 */ /* 0x000fea0003800000 */
[----:B------:R-:W-:Y:S01]  /*1fa30*/  MOV R4, R7 ;  /* 0x0000000700047202 */ /* 0x000fe20000000f00 */
[----:B------:R-:W-:Y:S01]  /*1fa40*/  IMAD.MOV.U32 R19, RZ, RZ, RZ ;  /* 0x000000ffff137224 */ /* 0x000fe200078e00ff */
[----:B------:R-:W-:Y:S01]  /*1fa50*/  ULDC UR5, c[0x0][0xc14] ;  /* 0x0003050000057ab9 */ /* 0x000fe20000000800 */
[----:B------:R-:W-:Y:S01]  /*1fa60*/  ULDC UR7, c[0x0][0xc14] ;  /* 0x0003050000077ab9 */ /* 0x000fe20000000800 */
[----:B------:R-:W-:-:S05]  /*1fa70*/  ULDC UR4, c[0x0][0xc10] ;  /* 0x0003040000047ab9 */ /* 0x000fca0000000800 */
.L_x_668:
[----:B------:R-:W-:Y:S01]  /*1fa80*/  VIADD R0, R19, 0x1f ;  /* 0x0000001f13007836 */ /* 0x000fe20000000000 */
[----:B------:R-:W-:-:S04]  /*1fa90*/  MOV R19, UR7 ;  /* 0x0000000700137c02 */ /* 0x000fc80008000f00 */
[----:B------:R-:W-:-:S13]  /*1faa0*/  ISETP.GE.AND P0, PT, R0, UR5, PT ;  /* 0x0000000500007c0c */ /* 0x000fda000bf06270 */
[----:B------:R-:W-:Y:S05]  /*1fab0*/  @P0 BRA `(.L_x_665) ;  /* 0x0000000400480947 */ /* 0x000fea0003800000 */
[----:B------:R-:W0:Y:S01]  /*1fac0*/  S2R R7, SR_TID.X ;  /* 0x0000000000077919 */ /* 0x000e220000002100 */
[----:B------:R-:W-:Y:S01]  /*1fad0*/  IMAD.MOV.U32 R19, RZ, RZ, R0 ;  /* 0x000000ffff137224 */ /* 0x000fe200078e0000 */
[----:B------:R-:W-:Y:S01]  /*1fae0*/  BSSY B0, `(.L_x_666) ;  /* 0x000000b000007945 */ /* 0x000fe20003800000 */
[----:B------:R-:W-:Y:S02]  /*1faf0*/  MOV R0, RZ ;  /* 0x000000ff00007202 */ /* 0x000fe40000000f00 */
        /* <DEDUP_REMOVED lines=9> */
.L_x_667:
[----:B------:R-:W-:Y:S05]  /*1fb90*/  BSYNC B0 ;  /* 0x0000000000007941 */ /* 0x000fea0003800000 */
.L_x_666:
[----:B0----5:R-:W0:Y:S01]  /*1fba0*/  SHFL.UP PT, R2, R0, 0x1, RZ ;  /* 0x0420000000027989 */ /* 0x021e2200000e00ff */
[C---:B------:R-:W-:Y:S02]  /*1fbb0*/  ISETP.NE.AND P0, PT, R7.reuse, RZ, PT ;  /* 0x000000ff0700720c */ /* 0x040fe40003f05270 */
[C---:B------:R-:W-:Y:S02]  /*1fbc0*/  ISETP.GE.U32.AND P1, PT, R7.reuse, 0x2, PT ;  /* 0x000000020700780c */ /* 0x040fe40003f26070 */
        /* <DEDUP_REMOVED lines=9> */
[----:B------:R-:W-:Y:S02]  /*1fc60*/  ISETP.GE.U32.AND P0, PT, R7, 0x10, PT ;  /* 0x000000100700780c */ /* 0x000fe40003f06070 */
[----:B------:R-:W-:-:S05]  /*1fc70*/  IADD3 R5, R2, R5, RZ ;  /* 0x0000000502057210 */ /* 0x000fca0007ffe0ff */
[----:B------:R-:W0:Y:S02]  /*1fc80*/  SHFL.UP PT, R6, R5, 0x8, RZ ;  /* 0x0500000005067989 */ /* 0x000e2400000e00ff */
[----:B0-----:R-:W-:-:S05]  /*1fc90*/  SEL R6, R6, RZ, P1 ;  /* 0x000000ff06067207 */ /* 0x001fca0000800000 */
[----:B------:R-:W-:-:S05]  /*1fca0*/  IMAD.IADD R6, R5, 0x1, R6 ;  /* 0x0000000105067824 */ /* 0x000fca00078e0206 */
[----:B------:R-:W0:Y:S02]  /*1fcb0*/  SHFL.UP PT, R7, R6, 0x10, RZ ;  /* 0x0600000006077989 */ /* 0x000e2400000e00ff */
[----:B0-----:R-:W-:-:S05]  /*1fcc0*/  SEL R7, R7, RZ, P0 ;  /* 0x000000ff07077207 */ /* 0x001fca0000000000 */
[----:B------:R-:W-:-:S05]  /*1fcd0*/  IMAD.IADD R7, R6, 0x1, R7 ;  /* 0x0000000106077824 */ /* 0x000fca00078e0207 */
[----:B------:R-:W0:Y:S02]  /*1fce0*/  SHFL.IDX PT, R3, R7, 0x1f, 0x1f ;  /* 0x03e01f0007037f89 */ /* 0x000e2400000e0000 */
[----:B0-----:R-:W-:-:S05]  /*1fcf0*/  IMAD R3, R3, UR4, RZ ;  /* 0x0000000403037c24 */ /* 0x001fca000f8e02ff */
[----:B------:R-:W-:-:S04]  /*1fd00*/  IADD3 R4, R3, R4, RZ ;  /* 0x0000000403047210 */ /* 0x000fc80007ffe0ff */
[----:B------:R-:W-:-:S13]  /*1fd10*/  ISETP.GT.AND P0, PT, R4, UR6, PT ;  /* 0x0000000604007c0c */ /* 0x000fda000bf04270 */
[----:B------:R-:W-:Y:S05]  /*1fd20*/  @!P0 BRA `(.L_x_668) ;  /* 0xfffffffc00548947 */ /* 0x000fea000383ffff */
[----:B------:R-:W-:Y:S02]  /*1fd30*/  IMAD.MOV.U32 R2, RZ, RZ, R7 ;  /* 0x000000ffff027224 */ /* 0x000fe400078e0007 */
[----:B------:R-:W-:-:S07]  /*1fd40*/  IMAD.MOV.U32 R7, RZ, RZ, R3 ;  /* 0x000000ffff077224 */ /* 0x000fce00078e0003 */
.L_x_664:
[----:B------:R-:W-:-:S05]  /*1fd50*/  IADD3 R7, -R7, R4, RZ ;  /* 0x0000000407077210 */ /* 0x000fca0007ffe1ff */
        /* <DEDUP_REMOVED lines=11> */
[----:B0-----:R-:W-:Y:S01]  /*1fe10*/  IMAD.MOV R10, RZ, RZ, -R3 ;  /* 0x000000ffff0a7224 */ /* 0x001fe200078e0a03 */
[----:B------:R-:W-:Y:S06]  /*1fe20*/  @!P0 BRA `(.L_x_669) ;  /* 0x0000000000088947 */ /* 0x000fec0003800000 */
[----:B------:R-:W-:-:S05]  /*1fe30*/  IADD3 R9, R4, -0x1, RZ ;  /* 0xffffffff04097810 */ /* 0x000fca0007ffe0ff */
[----:B------:R0:W1:Y:S02]  /*1fe40*/  SHFL.IDX PT, R16, R2, R9, 0x1f ;  /* 0x00001f0902107589 */ /* 0x00006400000e0000 */
.L_x_669:
[----:B-1----:R-:W-:Y:S01]  /*1fe50*/  IMAD R16, R16, UR4, R7 ;  /* 0x0000000410107c24 */ /* 0x002fe2000f8e0207 */
[----:B------:R-:W-:Y:S01]  /*1fe60*/  IABS R6, R0 ;  /* 0x0000000000067213 */ /* 0x000fe20000000000 */
[----:B------:R-:W-:Y:S02]  /*1fe70*/  IMAD R7, R10, R5, RZ ;  /* 0x000000050a077224 */ /* 0x000fe400078e02ff */
[----:B0-----:R-:W-:Y:S02]  /*1fe80*/  IMAD.MOV.U32 R2, RZ, RZ, RZ ;  /* 0x000000ffff027224 */ /* 0x001fe400078e00ff */
[----:B------:R-:W-:Y:S02]  /*1fe90*/  IMAD.MOV R6, RZ, RZ, -R6 ;  /* 0x000000ffff067224 */ /* 0x000fe400078e0a06 */
[----:B------:R-:W-:Y:S01]  /*1fea0*/  IMAD.HI.U32 R2, R3, R7, R2 ;  /* 0x0000000703027227 */ /* 0x000fe200078e0002 */
[----:B------:R-:W-:-:S03]  /*1feb0*/  IADD3 R7, -R16, UR6, RZ ;  /* 0x0000000610077c10 */ /* 0x000fc6000fffe1ff */
[----:B------:R-:W-:Y:S01]  /*1fec0*/  IMAD.IADD R19, R4, 0x1, R19 ;  /* 0x0000000104137824 */ /* 0x000fe200078e0213 */
[----:B------:R-:W-:-:S05]  /*1fed0*/  IABS R3, R7 ;  /* 0x0000000700037213 */ /* 0x000fca0000000000 */
[----:B------:R-:W-:-:S04]  /*1fee0*/  IMAD.HI.U32 R2, R2, R3, RZ ;  /* 0x0000000302027227 */ /* 0x000fc800078e00ff */
[----:B------:R-:W-:Y:S01]  /*1fef0*/  IMAD R6, R2, R6, R3 ;  /* 0x0000000602067224 */ /* 0x000fe200078e0203 */
[----:B------:R-:W-:-:S04]  /*1ff00*/  LOP3.LUT R3, R7, R0, RZ, 0x3c, !PT ;  /* 0x0000000007037212 */ /* 0x000fc800078e3cff */
[----:B------:R-:W-:-:S13]  /*1ff10*/  ISETP.GT.U32.AND P0, PT, R5, R6, PT ;  /* 0x000000060500720c */ /* 0x000fda0003f04070 */
[----:B------:R-:W-:Y:S01]  /*1ff20*/  @!P0 IMAD.IADD R6, R6, 0x1, -R5 ;  /* 0x0000000106068824 */ /* 0x000fe200078e0a05 */
[----:B------:R-:W-:-:S04]  /*1ff30*/  @!P0 IADD3 R2, R2, 0x1, RZ ;  /* 0x0000000102028810 */ /* 0x000fc80007ffe0ff */
[----:B------:R-:W-:-:S13]  /*1ff40*/  ISETP.GE.U32.AND P0, PT, R6, R5, PT ;  /* 0x000000050600720c */ /* 0x000fda0003f06070 */
[----:B------:R-:W-:Y:S01]  /*1ff50*/  @P0 VIADD R2, R2, 0x1 ;  /* 0x0000000102020836 */ /* 0x000fe20000000000 */
[----:B------:R-:W-:-:S13]  /*1ff60*/  ISETP.GE.AND P0, PT, R3, RZ, PT ;  /* 0x000000ff0300720c */ /* 0x000fda0003f06270 */
[----:B------:R-:W-:Y:S02]  /*1ff70*/  @!P0 IADD3 R2, -R2, RZ, RZ ;  /* 0x000000ff02028210 */ /* 0x000fe40007ffe1ff */
[----:B------:R-:W-:-:S13]  /*1ff80*/  ISETP.NE.AND P0, PT, R0, RZ, PT ;  /* 0x000000ff0000720c */ /* 0x000fda0003f05270 */
[----:B------:R-:W-:-:S04]  /*1ff90*/  @!P0 LOP3.LUT R2, RZ, R0, RZ, 0x33, !PT ;  /* 0x00000000ff028212 */ /* 0x000fc800078e33ff */
[----:B------:R-:W-:Y:S01]  /*1ffa0*/  MOV R18, R2 ;  /* 0x0000000200127202 */ /* 0x000fe20000000f00 */
[----:B------:R-:W-:-:S04]  /*1ffb0*/  IMAD.MOV R17, RZ, RZ, -R2 ;  /* 0x000000ffff117224 */ /* 0x000fc800078e0a02 */
[----:B------:R-:W-:Y:S01]  /*1ffc0*/  IMAD R17, R0, R17, R7 ;  /* 0x0000001100117224 */ /* 0x000fe200078e0207 */
[----:B------:R-:W-:Y:S06]  /*1ffd0*/  BRA `(.L_x_670) ;  /* 0x00000000000c7947 */ /* 0x000fec0003800000 */
.L_x_665:
[----:B------:R-:W-:Y:S01]  /*1ffe0*/  IMAD.MOV.U32 R17, RZ, RZ, RZ ;  /* 0x000000ffff117224 */ /* 0x000fe200078e00ff */
[----:B------:R-:W-:Y:S01]  /*1fff0*/  MOV R18, RZ ;  /* 0x000000ff00127202 */ /* 0x000fe20000000f00 */
[----:B------:R-:W-:-:S07]  /*20000*/  IMAD.U32 R16, RZ, RZ, UR6 ;  /* 0x00000006ff107e24 */ /* 0x000fce000f8e00ff */
.L_x_670:
        /* <DEDUP_REMOVED lines=16> */
[----:B------:R-:W-:Y:S01]  /*20110*/  ULDC.64 UR38, c[0x0][0x198] ;  /* 0x0000660000267ab9 */ /* 0x000fe20000000a00 */
[----:B------:R-:W-:Y:S02]  /*20120*/  ULDC UR36, c[0x0][0xc] ;  /* 0x0000030000247ab9 */ /* 0x000fe40000000800 */
[----:B------:R0:W-:Y:S04]  /*20130*/  STL [R1+0x8], R0 ;  /* 0x0000080001007387 */ /* 0x0001e80000100800 */
[----:B------:R0:W-:Y:S04]  /*20140*/  STL [R1+0x10], RZ ;  /* 0x000010ff01007387 */ /* 0x0001e80000100800 */
[----:B------:R0:W-:Y:S04]  /*20150*/  STL [R1+0x14], R0 ;  /* 0x0000140001007387 */ /* 0x0001e80000100800 */
[----:B------:R0:W-:Y:S02]  /*20160*/  STL [R1+0x30], RZ ;  /* 0x000030ff01007387 */ /* 0x0001e40000100800 */
.L_x_754:
[----:B-12---:R-:W1:Y:S01]  /*20170*/  LDC.64 R2, c[0x0][0xc60] ;  /* 0x00031800ff027b82 */ /* 0x006e620000000a00 */
[----:B------:R-:W-:Y:S01]  /*20180*/  ULDC.64 UR4, c[0x0][0x208] ;  /* 0x0000820000047ab9 */ /* 0x000fe20000000a00 */
[----:B-1----:R-:W-:-:S05]  /*20190*/  IMAD.WIDE R2, R19, 0x4, R2 ;  /* 0x0000000413027825 */ /* 0x002fca00078e0202 */
[----:B------:R-:W0:Y:S01]  /*201a0*/  LDG.E R11, desc[UR4][R2.64] ;  /* 0x00000004020b7981 */ /* 0x000e22000c1e1900 */
[----:B------:R-:W-:Y:S05]  /*201b0*/  YIELD ;  /* 0x0000000000007946 */ /* 0x000fea0003800000 */
[----:B------:R-:W-:Y:S01]  /*201c0*/  ULDC.64 UR4, c[0x0][0xa28] ;  /* 0x00028a0000047ab9 */ /* 0x000fe20000000a00 */
[----:B------:R-:W-:Y:S01]  /*201d0*/  MOV R6, RZ ;  /* 0x000000ff00067202 */ /* 0x000fe20000000f00 */
[----:B------:R-:W-:Y:S01]  /*201e0*/  ULDC.64 UR8, c[0x0][0x208] ;  /* 0x0000820000087ab9 */ /* 0x000fe20000000a00 */
[----:B------:R-:W-:Y:S01]  /*201f0*/  ISETP.NE.U32.AND P0, PT, RZ, UR4, PT ;  /* 0x00000004ff007c0c */ /* 0x000fe2000bf05070 */
[----:B------:R-:W-:Y:S01]  /*20200*/  IMAD.MOV.U32 R4, RZ, RZ, RZ ;  /* 0x000000ffff047224 */ /* 0x000fe200078e00ff */
[----:B------:R-:W-:-:S02]  /*20210*/  ULDC.64 UR6, c[0x0][0xa10] ;  /* 0x0002840000067ab9 */ /* 0x000fc40000000a00 */
[----:B------:R-:W-:Y:S02]  /*20220*/  ISETP.NE.AND.EX P0, PT, RZ, UR5, PT, P0 ;  /* 0x00000005ff007c0c */ /* 0x000fe4000bf05300 */
[----:B0-----:R-:W-:Y:S01]  /*20230*/  SHF.R.S32.HI R0, RZ, 0x1f, R11 ;  /* 0x0000001fff007819 */ /* 0x001fe2000001140b */
        /* <DEDUP_REMOVED lines=12> */
[C---:B------:R-:W-:Y:S02]  /*20300*/  SHF.L.U64.HI R0, R11.reuse, 0x2, R0 ;  /* 0x000000020b007819 */ /* 0x040fe40000010200 */
[----:B------:R-:W-:Y:S02]  /*20310*/  ISETP.NE.AND.EX P1, PT, RZ, UR5, PT, P1 ;  /* 0x00000005ff007c0c */ /* 0x000fe4000bf25310 */
[----:B------:R-:W-:Y:S01]  /*20320*/  MOV R10, RZ ;  /* 0x000000ff000a7202 */ /* 0x000fe20000000f00 */
[----:B--2---:R0:W-:Y:S02]  /*20330*/  STL [R1+0x38], R4 ;  /* 0x0000380401007387 */ /* 0x0041e40000100800 */
[----:B0-----:R-:W-:-:S08]  /*20340*/  IMAD.SHL.U32 R4, R11, 0x4, RZ ;  /* 0x000000040b047824 */ /* 0x001fd000078e00ff */
[----:B------:R-:W-:Y:S01]  /*20350*/  @P1 IADD3 R8, P0, R4, UR4, RZ ;  /* 0x0000000404081c10 */ /* 0x000fe2000ff1e0ff */
[----:B------:R0:W-:Y:S03]  /*20360*/  STL [R1+0x28], R4 ;  /* 0x0000280401007387 */ /* 0x0001e60000100800 */
[----:B------:R-:W-:Y:S01]  /*20370*/  @P1 IADD3.X R9, R0, UR5, RZ, P0, !PT ;  /* 0x0000000500091c10 */ /* 0x000fe200087fe4ff */
[----:B------:R-:W-:Y:S01]  /*20380*/  ULDC.64 UR4, c[0x0][0xa08] ;  /* 0x0002820000047ab9 */ /* 0x000fe20000000a00 */
[----:B------:R1:W-:Y:S01]  /*20390*/  STL [R1+0x2c], R0 ;  /* 0x00002c0001007387 */ /* 0x0003e20000100800 */
[----:B------:R-:W-:Y:S02]  /*203a0*/  IADD3 R2, P0, R4, UR4, RZ ;  /* 0x0000000404027c10 */ /* 0x000fe4000ff1e0ff */
[----:B------:R-:W-:Y:S02]  /*203b0*/  ISETP.NE.U32.AND P2, PT, RZ, UR4, PT ;  /* 0x00000004ff007c0c */ /* 0x000fe4000bf45070 */
[----:B------:R-:W-:-:S02]  /*203c0*/  IADD3.X R3, R0, UR5, RZ, P0, !PT ;  /* 0x0000000500037c10 */ /* 0x000fc400087fe4ff */
[----:B------:R-:W-:Y:S01]  /*203d0*/  ISETP.NE.AND.EX P2, PT, RZ, UR5, PT, P2 ;  /* 0x00000005ff007c0c */ /* 0x000fe2000bf45320 */
[----:B------:R-:W-:Y:S01]  /*203e0*/  ULDC.64 UR4, c[0x0][0x3f8] ;  /* 0x0000fe0000047ab9 */ /* 0x000fe20000000a00 */
[----:B0-----:R-:W-:Y:S01]  /*203f0*/  IADD3 R4, P0, R4, UR6, RZ ;  /* 0x0000000604047c10 */ /* 0x001fe2000ff1e0ff */
[----:B------:R-:W-:-:S03]  /*20400*/  UISETP.NE.U32.AND UP0, UPT, UR4, URZ, UPT ;  /* 0x0000003f0400728c */ /* 0x000fc6000bf05070 */
[----:B------:R-:W-:Y:S01]  /*20410*/  ULDC UR4, c[0x0][0x404] ;  /* 0x0001010000047ab9 */ /* 0x000fe20000000800 */
[----:B------:R-:W-:Y:S01]  /*20420*/  UISETP.NE.AND.EX UP0, UPT, UR5, URZ, UPT, UP0 ;  /* 0x0000003f0500728c */ /* 0x000fe2000bf05300 */
[----:B------:R-:W-:Y:S02]  /*20430*/  IADD3.X R5, R0, UR7, RZ, P0, !PT ;  /* 0x0000000700057c10 */ /* 0x000fe400087fe4ff */
[----:B------:R-:W-:Y:S01]  /*20440*/  ULDC UR5, c[0x0][0x2e0] ;  /* 0x0000b80000057ab9 */ /* 0x000fe20000000800 */
[----:B------:R-:W-:Y:S02]  /*20450*/  USEL UR4, UR4, 0x1, UP0 ;  /* 0x0000000104047887 */ /* 0x000fe40008000000 */
[----:B------:R0:W5:Y:S02]  /*20460*/  @P2 LDG.E R10, desc[UR8][R2.64] ;  /* 0x00000008020a2981 */ /* 0x000164000c1e1900 */
[----:B------:R-:W-:Y:S01]  /*20470*/  UIMAD UR4, UR4, UR5, URZ ;  /* 0x00000005040472a4 */ /* 0x000fe2000f8e023f */
[----:B------:R-:W-:-:S05]  /*20480*/  ISETP.NE.U32.AND P0, PT, RZ, UR6, PT ;  /* 0x00000006ff007c0c */ /* 0x000fca000bf05070 */
[----:B------:R-:W-:Y:S01]  /*20490*/  IMAD.U32 R7, RZ, RZ, UR4 ;  /* 0x00000004ff077e24 */ /* 0x000fe2000f8e00ff */
[----:B------:R-:W-:Y:S01]  /*204a0*/  ULDC UR4, c[0x0][0x338] ;  /* 0x0000ce0000047ab9 */ /* 0x000fe20000000800 */
[----:B------:R-:W-:Y:S01]  /*204b0*/  ISETP.NE.AND.EX P0, PT, RZ, UR7, PT, P0 ;  /* 0x00000007ff007c0c */ /* 0x000fe2000bf05300 */
[----:B-1----:R-:W-:-:S03]  /*204c0*/  IMAD.U32 R0, RZ, RZ, UR4 ;  /* 0x00000004ff007e24 */ /* 0x002fc6000f8e00ff */
[----:B------:R0:W5:Y:S01]  /*204d0*/  @P1 LDG.E R7, desc[UR8][R8.64] ;  /* 0x0000000808071981 */ /* 0x000162000c1e1900 */
[----:B------:R-:W-:Y:S08]  /*204e0*/  @P1 BRA `(.L_x_672) ;  /* 0x0000000000141947 */ /* 0x000ff00003800000 */
[----:B------:R-:W-:Y:S05]  /*204f0*/  @!P2 BRA `(.L_x_672) ;  /* 0x000000000010a947 */ /* 0x000fea0003800000 */
[----:B------:R-:W-:Y:S02]  /*20500*/  ULDC.64 UR4, c[0x0][0x208] ;  /* 0x0000820000047ab9 */ /* 0x000fe40000000a00 */
[----:B-----5:R-:W2:Y:S04]  /*20510*/  LDG.E R7, desc[UR4][R2.64] ;  /* 0x0000000402077981 */ /* 0x020ea8000c1e1900 */
[----:B0-----:R-:W2:Y:S02]  /*20520*/  LDG.E R2, desc[UR4][R2.64+0x4] ;  /* 0x0000040402027981 */ /* 0x001ea4000c1e1900 */
[----:B--2---:R-:W-:-:S07]  /*20530*/  IADD3 R7, -R7, R2, RZ ;  /* 0x0000000207077210 */ /* 0x004fce0007ffe1ff */
.L_x_672:
[----:B------:R-:W-:Y:S02]  /*20540*/  ULDC.64 UR4, c[0x0][0x208] ;  /* 0x0000820000047ab9 */ /* 0x000fe40000000a00 */
[----:B0-----:R-:W2:Y:S04]  /*20550*/  @P0 LDG.E R2, desc[UR4][R4.64] ;  /* 0x0000000404020981 */ /* 0x001ea8000c1e1900 */
[----:B------:R-:W2:Y:S01]  /*20560*/  @P0 LDG.E R3, desc[UR4][R4.64+0x4] ;  /* 0x0000040404030981 */ /* 0x000ea2000c1e1900 */
[----:B-----5:R-:W-:Y:S01]  /*20570*/  IMAD.IADD R7, R7, 0x1, -R6 ;  /* 0x0000000107077824 */ /* 0x020fe200078e0a06 */
[----:B------:R-:W-:Y:S01]  /*20580*/  BSSY B0, `(.L_x_673) ;  /* 0x00000e0000007945 */ /* 0x000fe20003800000 */
[----:B------:R-:W-:Y:S01]  /*20590*/  PLOP3.LUT P2, PT, PT, PT, PT, 0x80, 0x0 ;  /* 0x000000000000781c */ /* 0x000fe20003f4f070 */
[----:B--2---:R-:W-:-:S05]  /*205a0*/  @P0 IMAD.IADD R0, R3, 0x1, -R2 ;  /* 0x0000000103000824 */ /* 0x004fca00078e0a02 */
[----:B------:R-:W-:-:S05]  /*205b0*/  IADD3 R8, R7, R0, RZ ;  /* 0x0000000007087210 */ /* 0x000fca0007ffe0ff */
[----:B------:R-:W-:Y:S01]  /*205c0*/  VIADD R2, R8, 0xaf ;  /* 0x000000af08027836 */ /* 0x000fe20000000000 */
[----:B------:R0:W-:Y:S03]  /*205d0*/  STL [R1+0x34], R8 ;  /* 0x0000340801007387 */ /* 0x0001e60000100800 */
[----:B------:R-:W-:-:S05]  /*205e0*/  IMAD.HI R2, R2, 0x2e8ba2e9, RZ ;  /* 0x2e8ba2e902027827 */ /* 0x000fca00078e02ff */
[----:B------:R-:W-:-:S04]  /*205f0*/  SHF.R.U32.HI R3, RZ, 0x1f, R2 ;  /* 0x0000001fff037819 */ /* 0x000fc80000011602 */
[----:B0-----:R-:W-:-:S05]  /*20600*/  LEA.HI.SX32 R8, R2, R3, 0x1b ;  /* 0x0000000302087211 */ /* 0x001fca00078fdaff */
[--C-:B------:R-:W-:Y:S01]  /*20610*/  IMAD R2, R8, 0xb0, -R7.reuse ;  /* 0x000000b008027824 */ /* 0x100fe200078e0a07 */
[----:B------:R0:W-:Y:S01]  /*20620*/  STL [R1+0x24], R8 ;  /* 0x0000240801007387 */ /* 0x0001e20000100800 */
[----:B------:R-:W-:-:S03]  /*20630*/  IMAD.MOV R7, RZ, RZ, -R7 ;  /* 0x000000ffff077224 */ /* 0x000fc600078e0a07 */
[----:B------:R-:W-:Y:S02]  /*20640*/  VIMNMX R0, R2, R0, PT ;  /* 0x0000000002007248 */ /* 0x000fe40003fe0100 */
[----:B------:R-:W-:-:S04]  /*20650*/  VIMNMX R2, RZ, R7, !PT ;  /* 0x00000007ff027248 */ /* 0x000fc80007fe0100 */
[----:B------:R-:W-:Y:S01]  /*20660*/  ISETP.GT.AND P1, PT, R0, R2, PT ;  /* 0x000000020000720c */ /* 0x000fe20003f24270 */
[----:B0-----:R-:W-:-:S12]  /*20670*/  IMAD.WIDE.U32 R8, R2, -0x45d1745d, RZ ;  /* 0xba2e8ba302087825 */ /* 0x001fd800078e00ff */
[----:B------:R-:W-:Y:S02]  /*20680*/  @P1 IADD3 R3, R0, 0xaf, RZ ;  /* 0x000000af00031810 */ /* 0x000fe40007ffe0ff */
[----:B------:R-:W-:-:S03]  /*20690*/  SHF.R.U32.HI R0, RZ, 0x7, R9 ;  /* 0x00000007ff007819 */ /* 0x000fc60000011609 */
[----:B------:R-:W-:-:S04]  /*206a0*/  @P1 IMAD.HI R3, R3, 0x2e8ba2e9, RZ ;  /* 0x2e8ba2e903031827 */ /* 0x000fc800078e02ff */
[----:B------:R-:W-:Y:S01]  /*206b0*/  IMAD.MOV.U32 R2, RZ, RZ, R0 ;  /* 0x000000ffff027224 */ /* 0x000fe200078e0000 */
[----:B------:R-:W-:-:S04]  /*206c0*/  @P1 SHF.R.U32.HI R7, RZ, 0x1f, R3 ;  /* 0x0000001fff071819 */ /* 0x000fc80000011603 */
[----:B------:R-:W-:Y:S01]  /*206d0*/  @P1 LEA.HI.SX32 R2, R3, R7, 0x1b ;  /* 0x0000000703021211 */ /* 0x000fe200078fdaff */
[----:B------:R-:W-:Y:S01]  /*206e0*/  IMAD.MOV.U32 R7, RZ, RZ, RZ ;  /* 0x000000ffff077224 */ /* 0x000fe200078e00ff */
[----:B------:R-:W-:-:S05]  /*206f0*/  IADD3 R3, R10, R6, RZ ;  /* 0x000000060a037210 */ /* 0x000fca0007ffe0ff */
[----:B------:R0:W-:Y:S01]  /*20700*/  STL [R1+0x4], R3 ;  /* 0x0000040301007387 */ /* 0x0001e20000100800 */
[----:B------:R-:W-:-:S03]  /*20710*/  ISETP.GT.AND P1, PT, R2, R0, PT ;  /* 0x000000000200720c */ /* 0x000fc60003f24270 */
[----:B------:R0:W5:Y:S10]  /*20720*/  @P0 LDG.E R7, desc[UR4][R4.64] ;  /* 0x0000000404070981 */ /* 0x000174000c1e1900 */
[----:B0-----:R-:W-:Y:S05]  /*20730*/  @!P1 BRA `(.L_x_674) ;  /* 0x0000000c00109947 */ /* 0x001fea0003800000 */
[----:B------:R-:W0:Y:S01]  /*20740*/  LDC R3, c[0x0][0x428] ;  /* 0x00010a00ff037b82 */ /* 0x000e220000000800 */
[----:B------:R-:W-:Y:S01]  /*20750*/  UMOV UR4, 0xffffffff ;  /* 0xffffffff00047882 */ /* 0x000fe20000000000 */
[----:B0-----:R-:W-:Y:S01]  /*20760*/  ISETP.NE.AND P1, PT, R3, 0x1, PT ;  /* 0x000000010300780c */ /* 0x001fe20003f25270 */
[----:B------:R-:W-:-:S12]  /*20770*/  IMAD.MOV.U32 R3, RZ, RZ, R18 ;  /* 0x000000ffff037224 */ /* 0x000fd800078e0012 */
[----:B------:R-:W0:Y:S08]  /*20780*/  @P1 LDC R4, c[0x0][0x42c] ;  /* 0x00010b00ff041b82 */ /* 0x000e300000000800 */
[----:B------:R-:W1:Y:S01]  /*20790*/  @P1 LDC R5, c[0x0][0x430] ;  /* 0x00010c00ff051b82 */ /* 0x000e620000000800 */
[----:B0-----:R-:W-:-:S05]  /*207a0*/  @P1 IMAD.HI.U32 R4, R18, R4, RZ ;  /* 0x0000000412041227 */ /* 0x001fca00078e00ff */
[----:B-1----:R-:W-:Y:S02]  /*207b0*/  @P1 SHF.R.U32.HI R3, RZ, R5, R4 ;  /* 0x00000005ff031219 */ /* 0x002fe40000011604 */
[----:B------:R-:W-:Y:S01]  /*207c0*/  SEL R4, R11, RZ, !P0 ;  /* 0x000000ff0b047207 */ /* 0x000fe20004000000 */
[----:B------:R-:W-:Y:S06]  /*207d0*/  BRA.DIV UR4, `(.L_x_675) ;  /* 0x00000052042c7947 */ /* 0x000fec000b800000 */
.L_x_800:
[----:B------:R-:W-:-:S03]  /*207e0*/  UMOV UR4, 0xffffffff ;  /* 0xffffffff00047882 */ /* 0x000fc60000000000 */
[----:B------:R-:W-:Y:S05]  /*207f0*/  BRA.DIV UR4, `(.L_x_676) ;  /* 0x0000005204587947 */ /* 0x000fea000b800000 */
[----:B------:R-:W-:-:S13]  /*20800*/  ELECT P6, URZ, PT ;  /* 0x00000000003f782f */ /* 0x000fda00038c0000 */
.L_x_803:
[----:B------:R-:W2:Y:S01]  /*20810*/  LDL R5, [R1+0x30] ;  /* 0x0000300001057983 */ /* 0x000ea20000100800 */
[----:B------:R-:W-:Y:S01]  /*20820*/  BSSY B1, `(.L_x_677) ;  /* 0x000000b000017945 */ /* 0x000fe20003800000 */
[----:B------:R-:W0:Y:S01]  /*20830*/  S2R R9, SR_CgaCtaId ;  /* 0x0000000000097919 */ /* 0x000e220000008800 */
[----:B--2---:R-:W-:-:S05]  /*20840*/  VIADD R5, R5, 0x1 ;  /* 0x0000000105057836 */ /* 0x004fca0000000000 */
[----:B------:R-:W-:-:S04]  /*20850*/  LEA.HI R6, R5, R5, RZ, 0x1 ;  /* 0x0000000505067211 */ /* 0x000fc800078f08ff */
[----:B------:R-:W-:-:S04]  /*20860*/  LOP3.LUT R6, R6, 0xfffffffe, RZ, 0xc0, !PT ;  /* 0xfffffffe06067812 */ /* 0x000fc800078ec0ff */
[----:B------:R-:W-:Y:S02]  /*20870*/  IADD3 R5, R5, -R6, RZ ;  /* 0x8000000605057210 */ /* 0x000fe40007ffe0ff */
[----:B------:R-:W-:Y:S02]  /*20880*/  MOV R6, 0x400 ;  /* 0x0000040000067802 */ /* 0x000fe40000000f00 */
[----:B------:R-:W-:Y:S02]  /*20890*/  SHF.L.U32 R5, R5, 0x1f, RZ ;  /* 0x0000001f05057819 */ /* 0x000fe400000006ff */
[----:B0-----:R-:W-:-:S04]  /*208a0*/  LEA R9, R9, R6, 0x18 ;  /* 0x0000000609097211 */ /* 0x001fc800078ec0ff */
[----:B------:R-:W0:Y:S02]  /*208b0*/  SYNCS.PHASECHK.TRANS64.TRYWAIT P0, [R9+URZ+0x34820], R5 ;  /* 0x03482005090075a7 */ /* 0x000e24000800017f */
[----:B0-----:R-:W-:Y:S05]  /*208c0*/  @!P0 BRA `(.L_x_678) ;  /* 0x0000005000448947 */ /* 0x001fea0003800000 */
.L_x_804:
[----:B------:R-:W-:Y:S05]  /*208d0*/  BSYNC B1 ;  /* 0x0000000000017941 */ /* 0x000fea0003800000 */
.L_x_677:
[----:B------:R-:W-:Y:S04]  /*208e0*/  BSSY B1, `(.L_x_679) ;  /* 0x0000046000017945 */ /* 0x000fe80003800000 */
[----:B------:R-:W-:Y:S05]  /*208f0*/  @!P6 BRA `(.L_x_680) ;  /* 0x000000040010e947 */ /* 0x000fea0003800000 */
[----:B------:R-:W0:Y:S04]  /*20900*/  LDL R8, [R1+0x10] ;  /* 0x0000100001087983 */ /* 0x000e280000100800 */
[----:B------:R-:W2:Y:S01]  /*20910*/  LDL R6, [R1+0x14] ;  /* 0x0000140001067983 */ /* 0x000ea20000100800 */
[----:B0-----:R-:W-:Y:S01]  /*20920*/  IMAD R5, R8, 0x8, R9 ;  /* 0x0000000808057824 */ /* 0x001fe200078e0209 */
[----:B--2---:R-:W-:-:S04]  /*20930*/  SHF.L.U32 R10, R6, 0x1f, RZ ;  /* 0x0000001f060a7819 */ /* 0x004fc800000006ff */
[----:B------:R-:W0:Y:S02]  /*20940*/  SYNCS.PHASECHK.TRANS64.TRYWAIT P0, [R5+URZ+0x348a0], R10 ;  /* 0x0348a00a050075a7 */ /* 0x000e24000800017f */
[----:B0-----:R-:W-:Y:S05]  /*20950*/  @!P0 BRA `(.L_x_681) ;  /* 0x0000005000348947 */ /* 0x001fea0003800000 */
.L_x_805:
[----:B------:R-:W1:Y:S02]  /*20960*/  S2R R6, SR_TID.X ;  /* 0x0000000000067919 */ /* 0x000e640000002100 */
[----:B-1----:R-:W-:-:S04]  /*20970*/  LOP3.LUT R6, R6, 0x7f, RZ, 0xc0, !PT ;  /* 0x0000007f06067812 */ /* 0x002fc800078ec0ff */
[----:B------:R-:W-:-:S13]  /*20980*/  ISETP.NE.AND P1, PT, R6, RZ, PT ;  /* 0x000000ff0600720c */ /* 0x000fda0003f25270 */
[----:B------:R-:W-:Y:S05]  /*20990*/  @P1 BRA `(.L_x_682) ;  /* 0x00000000001c1947 */ /* 0x000fea0003800000 */
[----:B------:R-:W1:Y:S02]  /*209a0*/  S2R R6, SR_TID.X ;  /* 0x0000000000067919 */ /* 0x000e640000002100 */
[----:B-1----:R-:W-:-:S04]  /*209b0*/  LOP3.LUT R6, R6, 0x1f, RZ, 0xc0, !PT ;  /* 0x0000001f06067812 */ /* 0x002fc800078ec0ff */
[----:B------:R-:W-:Y:S01]  /*209c0*/  ISETP.NE.AND P0, PT, R6, RZ, PT ;  /* 0x000000ff0600720c */ /* 0x000fe20003f05270 */
[----:B------:R-:W-:-:S04]  /*209d0*/  IMAD.MOV.U32 R6, RZ, RZ, 0xb000 ;  /* 0x0000b000ff067424 */ /* 0x000fc800078e00ff */
[----:B------:R1:W-:Y:S08]  /*209e0*/  SYNCS.ARRIVE.TRANS64 RZ, [R5+URZ+0x34890], R6 ;  /* 0x0348900605ff79a7 */ /* 0x0003f0000800003f */
[----:B------:R-:W-:Y:S05]  /*209f0*/  @!P0 BRA `(.L_x_682) ;  /* 0x0000000000048947 */ /* 0x000fea0003800000 */
[----:B------:R-:W-:Y:S01]  /*20a00*/  BPT.TRAP 0x1 ;  /* 0x000000040000795c */ /* 0x000fe20000300000 */
.L_x_682:
[----:B-1----:R-:W2:Y:S01]  /*20a10*/  LDL R6, [R1+0x10] ;  /* 0x0000100001067983 */ /* 0x002ea20000100800 */
[----:B------:R-:W-:Y:S01]  /*20a20*/  R2UR UR9, R5 ;  /* 0x00000000050972ca */ /* 0x000fe200000e0000 */
[----:B-----5:R-:W-:Y:S01]  /*20a30*/  IMAD R8, R2, 0xb0, R7 ;  /* 0x000000b002087824 */ /* 0x020fe200078e0207 */
[----:B------:R-:W-:Y:S01]  /*20a40*/  R2UR UR12, R3 ;  /* 0x00000000030c72ca */ /* 0x000fe200000e0000 */
[----:B------:R-:W-:Y:S01]  /*20a50*/  UIADD3 UR4, UP0, UR38, 0x570, URZ ;  /* 0x0000057026047890 */ /* 0x000fe2000ff1e03f */
[----:B------:R-:W-:Y:S01]  /*20a60*/  R2UR UR13, R4 ;  /* 0x00000000040d72ca */ /* 0x000fe200000e0000 */
[----:B------:R-:W-:Y:S01]  /*20a70*/  UMOV UR10, URZ ;  /* 0x0000003f000a7c82 */ /* 0x000fe20008000000 */
[----:B------:R-:W-:Y:S01]  /*20a80*/  IADD3 R8, R8, -0xb0, RZ ;  /* 0xffffff5008087810 */ /* 0x000fe20007ffe0ff */
[----:B------:R-:W-:Y:S01]  /*20a90*/  UIADD3.X UR5, URZ, UR39, URZ, UP0, !UPT ;  /* 0x000000273f057290 */ /* 0x000fe200087fe43f */
[----:B------:R-:W-:Y:S02]  /*20aa0*/  UMOV UR6, 0x0 ;  /* 0x0000000000067882 */ /* 0x000fe40000000000 */
[----:B------:R-:W-:Y:S01]  /*20ab0*/  R2UR UR11, R8 ;  /* 0x00000000080b72ca */ /* 0x000fe200000e0000 */
[----:B------:R-:W-:Y:S01]  /*20ac0*/  UMOV UR7, 0x12f00000 ;  /* 0x12f0000000077882 */ /* 0x000fe20000000000 */
[----:B------:R-:W-:Y:S01]  /*20ad0*/  UMOV UR15, 0x40 ;  /* 0x00000040000f7882 */ /* 0x000fe20000000000 */
[----:B------:R-:W-:Y:S01]  /*20ae0*/  UIADD3 UR9, UR9, 0x34890, URZ ;  /* 0x0003489009097890 */ /* 0x000fe2000fffe03f */
[----:B--2---:R-:W-:-:S05]  /*20af0*/  IMAD R6, R6, 0xb000, R9 ;  /* 0x0000b00006067824 */ /* 0x004fca00078e0209 */
[----:B------:R-:W-:-:S13]  /*20b00*/  R2UR UR14, R6 ;  /* 0x00000000060e72ca */ /* 0x000fda00000e0000 */
[----:B------:R-:W-:Y:S02]  /*20b10*/  UIADD3 UR8, UR14, 0x1e400, URZ ;  /* 0x0001e4000e087890 */ /* 0x000fe4000fffe03f */
[----:B------:R-:W-:-:S07]  /*20b20*/  UIADD3 UR14, UR14, 0x23c00, URZ ;  /* 0x00023c000e0e7890 */ /* 0x000fce000fffe03f */
[----:B------:R1:W-:Y:S02]  /*20b30*/  UTMALDG.4D [UR8], [UR4], desc[UR6] ;  /* 0x00000608040075b4 */ /* 0x0003e40008019000 */
[----:B-1----:R-:W-:Y:S01]  /*20b40*/  UMOV UR8, UR14 ;  /* 0x0000000e00087c82 */ /* 0x002fe20008000000 */
[----:B------:R-:W-:Y:S02]  /*20b50*/  UMOV UR10, UR15 ;  /* 0x0000000f000a7c82 */ /* 0x000fe40008000000 */
[----:B------:R1:W-:Y:S01]  /*20b60*/  UTMALDG.4D [UR8], [UR4], desc[UR6] ;  /* 0x00000608040075b4 */ /* 0x0003e20008019000 */
[----:B------:R-:W2:Y:S02]  /*20b70*/  SYNCS.PHASECHK.TRANS64.TRYWAIT P0, [R5+URZ+0x348c0], R10 ;  /* 0x0348c00a050075a7 */ /* 0x000ea4000800017f */
[----:B-12---:R-:W-:Y:S05]  /*20b80*/  @!P0 BRA `(.L_x_683) ;  /* 0x0000004c00bc8947 */ /* 0x006fea0003800000 */
.L_x_806:
[----:B------:R-:W-:Y:S05]  /*20b90*/  @P1 BRA `(.L_x_684) ;  /* 0x00000000001c1947 */ /* 0x000fea0003800000 */
[----:B------:R-:W2:Y:S01]  /*20ba0*/  S2R R11, SR_TID.X ;  /* 0x00000000000b7919 */ /* 0x000ea20000002100 */
[----:B01----:R-:W-:-:S04]  /*20bb0*/  IMAD.MOV.U32 R10, RZ, RZ, 0xb000 ;  /* 0x0000b000ff0a7424 */ /* 0x003fc800078e00ff */
[----:B------:R3:W-:Y:S01]  /*20bc0*/  SYNCS.ARRIVE.TRANS64 RZ, [R5+URZ+0x348b0], R10 ;  /* 0x0348b00a05ff79a7 */ /* 0x0007e2000800003f */
[----:B--2---:R-:W-:-:S04]  /*20bd0*/  LOP3.LUT R11, R11, 0x1f, RZ, 0xc0, !PT ;  /* 0x0000001f0b0b7812 */ /* 0x004fc800078ec0ff */
[----:B------:R-:W-:-:S13]  /*20be0*/  ISETP.NE.AND P0, PT, R11, RZ, PT ;  /* 0x000000ff0b00720c */ /* 0x000fda0003f05270 */
[----:B---3--:R-:W-:Y:S05]  /*20bf0*/  @!P0 BRA `(.L_x_684) ;  /* 0x0000000000048947 */ /* 0x008fea0003800000 */
[----:B------:R-:W-:Y:S01]  /*20c00*/  BPT.TRAP 0x1 ;  /* 0x000000040000795c */ /* 0x000fe20000300000 */
.L_x_684:
[----:B------:R-:W-:Y:S01]  /*20c10*/  R2UR UR14, R6 ;  /* 0x00000000060e72ca */ /* 0x000fe200000e0000 */
        /* <DEDUP_REMOVED lines=9> */
[----:B------:R-:W-:-:S03]  /*20cb0*/  UMOV UR15, 0x40 ;  /* 0x00000040000f7882 */ /* 0x000fc60000000000 */
[----:B------:R-:W-:Y:S02]  /*20cc0*/  UIADD3 UR8, UR14, 0x400, URZ ;  /* 0x000004000e087890 */ /* 0x000fe4000fffe03f */
[----:B------:R-:W-:Y:S02]  /*20cd0*/  UIADD3 UR9, UR9, 0x348b0, URZ ;  /* 0x000348b009097890 */ /* 0x000fe4000fffe03f */
[----:B------:R-:W-:-:S07]  /*20ce0*/  UIADD3 UR14, UR14, 0x5c00, URZ ;  /* 0x00005c000e0e7890 */ /* 0x000fce000fffe03f */
[----:B------:R2:W-:Y:S02]  /*20cf0*/  UTMALDG.4D [UR8], [UR4], desc[UR6] ;  /* 0x00000608040075b4 */ /* 0x0005e40008019000 */
[----:B--2---:R-:W-:Y:S01]  /*20d00*/  UMOV UR8, UR14 ;  /* 0x0000000e00087c82 */ /* 0x004fe20008000000 */
[----:B------:R-:W-:Y:S02]  /*20d10*/  UMOV UR10, UR15 ;  /* 0x0000000f000a7c82 */ /* 0x000fe40008000000 */
[----:B------:R2:W-:Y:S02]  /*20d20*/  UTMALDG.4D [UR8], [UR4], desc[UR6] ;  /* 0x00000608040075b4 */ /* 0x0005e40008019000 */
[----:B--2---:R-:W-:Y:S01]  /*20d30*/  NOP ;  /* 0x0000000000007918 */ /* 0x004fe20000000000 */
.L_x_680:
[----:B------:R-:W-:Y:S05]  /*20d40*/  BSYNC B1 ;  /* 0x0000000000017941 */ /* 0x000fea0003800000 */
.L_x_679:
[----:B01----:R-:W2:Y:S04]  /*20d50*/  LDL.LU R5, [R1+0x10] ;  /* 0x0000100001057983 */ /* 0x003ea80000300800 */
[----:B------:R-:W3:Y:S01]  /*20d60*/  LDL.LU R8, [R1+0x14] ;  /* 0x0000140001087983 */ /* 0x000ee20000300800 */
[----:B------:R-:W-:Y:S01]  /*20d70*/  PLOP3.LUT P2, PT, PT, PT, PT, 0x8, 0x0 ;  /* 0x000000000000781c */ /* 0x000fe20003f4e170 */
[----:B--2---:R-:W-:-:S05]  /*20d80*/  VIADD R5, R5, 0x1 ;  /* 0x0000000105057836 */ /* 0x004fca0000000000 */
[----:B------:R-:W-:-:S04]  /*20d90*/  ISETP.NE.AND P0, PT, R5, 0x2, PT ;  /* 0x000000020500780c */ /* 0x000fc80003f05270 */
[----:B------:R-:W-:Y:S02]  /*20da0*/  SEL R6, RZ, 0x1, P0 ;  /* 0x00000001ff067807 */ /* 0x000fe40000000000 */
[----:B------:R-:W-:Y:S02]  /*20db0*/  SEL R10, R5, RZ, P0 ;  /* 0x000000ff050a7207 */ /* 0x000fe40000000000 */
[----:B---3--:R-:W-:Y:S02]  /*20dc0*/  LOP3.LUT R8, R8, R6, RZ, 0x3c, !PT ;  /* 0x0000000608087212 */ /* 0x008fe400078e3cff */
[----:B------:R-:W-:Y:S01]  /*20dd0*/  IADD3 R5, R2, -0x2, RZ ;  /* 0xfffffffe02057810 */ /* 0x000fe20007ffe0ff */
[----:B------:R0:W-:Y:S03]  /*20de0*/  STL [R1+0x10], R10 ;  /* 0x0000100a01007387 */ /* 0x0001e60000100800 */
[----:B------:R-:W-:Y:S01]  /*20df0*/  ISETP.GE.AND P0, PT, R5, R0, PT ;  /* 0x000000000500720c */ /* 0x000fe20003f06270 */
[----:B------:R0:W-:-:S12]  /*20e00*/  STL [R1+0x14], R8 ;  /* 0x0000140801007387 */ /* 0x0001d80000100800 */
[----:B0-----:R-:W-:Y:S05]  /*20e10*/  @!P0 BRA `(.L_x_674) ;  /* 0x0000000400588947 */ /* 0x001fea0003800000 */
[C---:B-----5:R-:W-:Y:S02]  /*20e20*/  IMAD R5, R2.reuse, 0xb0, R7 ;  /* 0x000000b002057824 */ /* 0x060fe400078e0207 */
[----:B------:R-:W-:Y:S02]  /*20e30*/  VIADD R2, R2, 0xffffffff ;  /* 0xffffffff02027836 */ /* 0x000fe40000000000 */
[----:B------:R-:W-:-:S07]  /*20e40*/  VIADD R5, R5, 0xfffffea0 ;  /* 0xfffffea005057836 */ /* 0x000fce0000000000 */
.L_x_691:
[----:B------:R-:W-:Y:S05]  /*20e50*/  YIELD ;  /* 0x0000000000007946 */ /* 0x000fea0003800000 */
[----:B------:R-:W-:Y:S04]  /*20e60*/  BSSY B1, `(.L_x_685) ;  /* 0x0000044000017945 */ /* 0x000fe80003800000 */
[----:B0-----:R-:W-:Y:S05]  /*20e70*/  @!P6 BRA `(.L_x_686) ;  /* 0x000000040008e947 */ /* 0x001fea0003800000 */
[----:B------:R-:W2:Y:S04]  /*20e80*/  LDL R6, [R1+0x10] ;  /* 0x0000100001067983 */ /* 0x000ea80000100800 */
[----:B------:R-:W3:Y:S01]  /*20e90*/  LDL R7, [R1+0x14] ;  /* 0x0000140001077983 */ /* 0x000ee20000100800 */
[----:B--2---:R-:W-:Y:S02]  /*20ea0*/  LEA R6, R6, R9, 0x3 ;  /* 0x0000000906067211 */ /* 0x004fe400078e18ff */
[----:B---3--:R-:W-:-:S04]  /*20eb0*/  SHF.L.U32 R7, R7, 0x1f, RZ ;  /* 0x0000001f07077819 */ /* 0x008fc800000006ff */
[----:B------:R-:W0:Y:S02]  /*20ec0*/  SYNCS.PHASECHK.TRANS64.TRYWAIT P0, [R6+URZ+0x348a0], R7 ;  /* 0x0348a007060075a7 */ /* 0x000e24000800017f */
[----:B0-----:R-:W-:Y:S05]  /*20ed0*/  @!P0 BRA `(.L_x_687) ;  /* 0x0000004800fc8947 */ /* 0x001fea0003800000 */
.L_x_807:
        /* <DEDUP_REMOVED lines=11> */
.L_x_688:
[----:B-1----:R-:W2:Y:S01]  /*20f90*/  LDL R8, [R1+0x10] ;  /* 0x0000100001087983 */ /* 0x002ea20000100800 */
        /* <DEDUP_REMOVED lines=9> */
[----:B------:R-:W-:-:S04]  /*21030*/  UMOV UR15, 0x40 ;  /* 0x00000040000f7882 */ /* 0x000fc80000000000 */
        /* <DEDUP_REMOVED lines=11> */
.L_x_808:
        /* <DEDUP_REMOVED lines=8> */
.L_x_690:
        /* <DEDUP_REMOVED lines=19> */
.L_x_686:
[----:B------:R-:W-:Y:S05]  /*212a0*/  BSYNC B1 ;  /* 0x0000000000017941 */ /* 0x000fea0003800000 */
.L_x_685:
[----:B01----:R-:W2:Y:S04]  /*212b0*/  LDL.LU R6, [R1+0x10] ;  /* 0x0000100001067983 */ /* 0x003ea80000300800 */
[----:B------:R-:W3:Y:S01]  /*212c0*/  LDL.LU R7, [R1+0x14] ;  /* 0x0000140001077983 */ /* 0x000ee20000300800 */
[----:B------:R-:W-:Y:S02]  /*212d0*/  VIADD R2, R2, 0xffffffff ;  /* 0xffffffff02027836 */ /* 0x000fe40000000000 */
[----:B------:R-:W-:Y:S01]  /*212e0*/  VIADD R5, R5, 0xffffff50 ;  /* 0xffffff5005057836 */ /* 0x000fe20000000000 */
[----:B--2---:R-:W-:-:S04]  /*212f0*/  IADD3 R6, R6, 0x1, RZ ;  /* 0x0000000106067810 */ /* 0x004fc80007ffe0ff */
[----:B------:R-:W-:-:S04]  /*21300*/  ISETP.NE.AND P0, PT, R6, 0x2, PT ;  /* 0x000000020600780c */ /* 0x000fc80003f05270 */
[----:B------:R-:W-:Y:S02]  /*21310*/  SEL R8, R6, RZ, P0 ;  /* 0x000000ff06087207 */ /* 0x000fe40000000000 */
[----:B------:R-:W-:Y:S02]  /*21320*/  SEL R6, RZ, 0x1, P0 ;  /* 0x00000001ff067807 */ /* 0x000fe40000000000 */
[----:B------:R-:W-:Y:S01]  /*21330*/  ISETP.GT.AND P0, PT, R2, R0, PT ;  /* 0x000000000200720c */ /* 0x000fe20003f04270 */
[----:B------:R0:W-:Y:S01]  /*21340*/  STL [R1+0x10], R8 ;  /* 0x0000100801007387 */ /* 0x0001e20000100800 */
[----:B---3--:R-:W-:-:S05]  /*21350*/  LOP3.LUT R7, R7, R6, RZ, 0x3c, !PT ;  /* 0x0000000607077212 */ /* 0x008fca00078e3cff */
[----:B------:R0:W-:Y:S06]  /*21360*/  STL [R1+0x14], R7 ;  /* 0x0000140701007387 */ /* 0x0001ec0000100800 */
[----:B------:R-:W-:Y:S05]  /*21370*/  @P0 BRA `(.L_x_691) ;  /* 0xfffffff800b40947 */ /* 0x000fea000383ffff */
.L_x_674:
[----:B------:R-:W-:Y:S05]  /*21380*/  BSYNC B0 ;  /* 0x0000000000007941 */ /* 0x000fea0003800000 */
.L_x_673:
[----:B------:R-:W2:Y:S01]  /*21390*/  LDL R6, [R1+0x34] ;  /* 0x0000340001067983 */ /* 0x000ea20000100800 */
[----:B------:R-:W-:Y:S05]  /*213a0*/  @!P2 WARPSYNC.ALL ;  /* 0x000000000000a948 */ /* 0x000fea0003800000 */
[----:B------:R-:W-:Y:S01]  /*213b0*/  BSSY B6, `(.L_x_692) ;  /* 0x00002e6000067945 */ /* 0x000fe20003800000 */
[----:B------:R-:W-:Y:S01]  /*213c0*/  @!P2 BAR.SYNC.DEFER_BLOCKING 0xc, 0x120 ;  /* 0x030480000000ab1d */ /* 0x000fe20000010000 */
[----:B--2---:R-:W-:-:S13]  /*213d0*/  ISETP.GT.AND P0, PT, R6, RZ, PT ;  /* 0x000000ff0600720c */ /* 0x004fda0003f04270 */
[----:B------:R-:W-:Y:S05]  /*213e0*/  @P0 BRA `(.L_x_693) ;  /* 0x0000000000480947 */ /* 0x000fea0003800000 */
[----:B------:R-:W1:Y:S02]  /*213f0*/  S2R R6, SR_TID.X ;  /* 0x0000000000067919 */ /* 0x000e640000002100 */
[----:B-1----:R-:W-:-:S04]  /*21400*/  LOP3.LUT R6, R6, 0x1f, RZ, 0xc0, !PT ;  /* 0x0000001f06067812 */ /* 0x002fc800078ec0ff */
[----:B------:R-:W-:-:S13]  /*21410*/  ISETP.NE.AND P1, PT, R6, RZ, PT ;  /* 0x000000ff0600720c */ /* 0x000fda0003f25270 */
[----:B------:R-:W-:Y:S05]  /*21420*/  @P1 BRA `(.L_x_694) ;  /* 0x0000002c00781947 */ /* 0x000fea0003800000 */
[----:B0----5:R-:W0:Y:S01]  /*21430*/  S2R R7, SR_LANEID ;  /* 0x0000000000077919 */ /* 0x021e220000000000 */
[----:B------:R-:W-:Y:S01]  /*21440*/  VOTEU.ANY UR4, UPT, PT ;  /* 0x0000000000047886 */ /* 0x000fe200038e0100 */
[----:B------:R-:W1:Y:S01]  /*21450*/  LDC.64 R2, c[0x0][0xc38] ;  /* 0x00030e00ff027b82 */ /* 0x000e620000000a00 */
[----:B------:R-:W0:Y:S01]  /*21460*/  FLO.U32 R0, UR4 ;  /* 0x0000000400007d00 */ /* 0x000e2200080e0000 */
[----:B------:R-:W-:-:S07]  /*21470*/  ULDC.64 UR6, c[0x0][0x208] ;  /* 0x0000820000067ab9 */ /* 0x000fce0000000a00 */
[----:B------:R-:W1:Y:S01]  /*21480*/  POPC R5, UR4 ;  /* 0x0000000400057d09 */ /* 0x000e620008000000 */
[----:B0-----:R-:W-:-:S13]  /*21490*/  ISETP.EQ.U32.AND P0, PT, R0, R7, PT ;  /* 0x000000070000720c */ /* 0x001fda0003f02070 */
[----:B-1----:R-:W2:Y:S01]  /*214a0*/  @P0 ATOMG.E.ADD.STRONG.GPU PT, R3, desc[UR6][R2.64], R5 ;  /* 0x00000005020309a8 */ /* 0x002ea200081ee1c6 */
[----:B------:R-:W0:Y:S02]  /*214b0*/  S2R R4, SR_LTMASK ;  /* 0x0000000000047919 */ /* 0x000e240000003900 */
[----:B0-----:R-:W-:-:S04]  /*214c0*/  LOP3.LUT R4, R4, UR4, RZ, 0xc0, !PT ;  /* 0x0000000404047c12 */ /* 0x001fc8000f8ec0ff */
[----:B------:R-:W0:Y:S01]  /*214d0*/  POPC R7, R4 ;  /* 0x0000000400077309 */ /* 0x000e220000000000 */
[----:B--2---:R-:W0:Y:S02]  /*214e0*/  SHFL.IDX PT, R0, R3, R0, 0x1f ;  /* 0x00001f0003007589 */ /* 0x004e2400000e0000 */
[----:B0-----:R-:W-:Y:S01]  /*214f0*/  IADD3 R16, R0, UR36, R7 ;  /* 0x0000002400107c10 */ /* 0x001fe2000fffe007 */
[----:B------:R-:W-:Y:S06]  /*21500*/  BRA `(.L_x_694) ;  /* 0x0000002c00407947 */ /* 0x000fec0003800000 */
.L_x_693:
[----:B------:R-:W1:Y:S01]  /*21510*/  S2R R0, SR_CgaCtaId ;  /* 0x0000000000007919 */ /* 0x000e620000008800 */
[----:B------:R-:W-:-:S04]  /*21520*/  MOV R2, 0x400 ;  /* 0x0000040000027802 */ /* 0x000fc80000000f00 */
[----:B-1----:R-:W-:-:S04]  /*21530*/  LEA R3, R0, R2, 0x18 ;  /* 0x0000000200037211 */ /* 0x002fc800078ec0ff */
[----:B------:R-:W-:Y:S01]  /*21540*/  IADD3 R0, R3, 0x1e400, RZ ;  /* 0x0001e40003007810 */ /* 0x000fe20007ffe0ff */
[----:B------:R1:W-:Y:S03]  /*21550*/  STL [R1+0x18], R3 ;  /* 0x0000180301007387 */ /* 0x0003e60000100800 */
[----:B------:R-:W-:-:S13]  /*21560*/  LOP3.LUT P0, RZ, R0, 0x3ff, RZ, 0xc0, !PT ;  /* 0x000003ff00ff7812 */ /* 0x000fda000780c0ff */
[----:B-1----:R-:W-:Y:S05]  /*21570*/  @!P0 BRA `(.L_x_695) ;  /* 0x0000000000408947 */ /* 0x002fea0003800000 */
        /* <DEDUP_REMOVED lines=9> */
[----:B0----5:R-:W-:Y:S01]  /*21610*/  IMAD.U32 R7, RZ, RZ, UR9 ;  /* 0x00000009ff077e24 */ /* 0x021fe2000f8e00ff */
[----:B------:R-:W-:Y:S01]  /*21620*/  MOV R13, RZ ;  /* 0x000000ff000d7202 */ /* 0x000fe20000000f00 */
[----:B------:R-:W-:-:S02]  /*21630*/  IMAD.U32 R10, RZ, RZ, UR4 ;  /* 0x00000004ff0a7e24 */ /* 0x000fc4000f8e00ff */
[----:B------:R-:W-:Y:S02]  /*21640*/  IMAD.MOV.U32 R8, RZ, RZ, 0x70 ;  /* 0x00000070ff087424 */ /* 0x000fe400078e00ff */
[----:B------:R-:W-:-:S07]  /*21650*/  IMAD.MOV.U32 R12, RZ, RZ, 0x1 ;  /* 0x00000001ff0c7424 */ /* 0x000fce00078e00ff */
[----:B------:R-:W-:-:S07]  /*21660*/  LEPC R20, `(.L_x_695) ;  /* 0x000000001014794e */ /* 0x000fce0000000000 */
[----:B-1----:R-:W-:Y:S05]  /*21670*/  CALL.ABS.NOINC R2 ;  /* 0x0000000002007343 */ /* 0x002fea0003c00000 */
.L_x_695:
        /* <DEDUP_REMOVED lines=13> */
[----:B0----5:R-:W-:Y:S01]  /*21750*/  IMAD.U32 R7, RZ, RZ, UR9 ;  /* 0x00000009ff077e24 */ /* 0x021fe2000f8e00ff */
[----:B------:R-:W-:Y:S01]  /*21760*/  MOV R12, 0x1 ;  /* 0x00000001000c7802 */ /* 0x000fe20000000f00 */
[----:B------:R-:W-:-:S02]  /*21770*/  IMAD.U32 R11, RZ, RZ, UR5 ;  /* 0x00000005ff0b7e24 */ /* 0x000fc4000f8e00ff */
[----:B------:R-:W-:Y:S02]  /*21780*/  IMAD.MOV.U32 R8, RZ, RZ, 0x70 ;  /* 0x00000070ff087424 */ /* 0x000fe400078e00ff */
[----:B-1----:R-:W-:-:S07]  /*21790*/  IMAD.MOV.U32 R13, RZ, RZ, RZ ;  /* 0x000000ffff0d7224 */ /* 0x002fce00078e00ff */
[----:B------:R-:W-:-:S07]  /*217a0*/  LEPC R20, `(.L_x_697) ;  /* 0x000000001014794e */ /* 0x000fce0000000000 */
[----:B--2---:R-:W-:Y:S05]  /*217b0*/  CALL.ABS.NOINC R2 ;  /* 0x0000000002007343 */ /* 0x004fea0003c00000 */
.L_x_697:
[----:B------:R-:W-:Y:S01]  /*217c0*/  MOV R2, 0x0 ;  /* 0x0000000000027802 */ /* 0x000fe20000000f00 */
[----:B------:R-:W-:Y:S01]  /*217d0*/  ULDC.64 UR4, c[0x4][0xa0] ;  /* 0x0100280000047ab9 */ /* 0x000fe20000000a00 */
[----:B------:R-:W-:Y:S01]  /*217e0*/  ULDC.64 UR6, c[0x4][0xa8] ;  /* 0x01002a0000067ab9 */ /* 0x000fe20000000a00 */
[----:B------:R-:W-:Y:S01]  /*217f0*/  ULDC.64 UR8, c[0x4][0x38] ;  /* 0x01000e0000087ab9 */ /* 0x000fe20000000a00 */
[----:B------:R-:W-:Y:S01]  /*21800*/  IMAD.U32 R4, RZ, RZ, UR4 ;  /* 0x00000004ff047e24 */ /* 0x000fe2000f8e00ff */
[----:B------:R-:W-:Y:S01]  /*21810*/  MOV R5, UR5 ;  /* 0x0000000500057c02 */ /* 0x000fe20008000f00 */
[----:B------:R-:W0:Y:S01]  /*21820*/  LDC.64 R2, c[0x4][R2] ;  /* 0x0100000002027b82 */ /* 0x000e220000000a00 */
        /* <DEDUP_REMOVED lines=8> */
[----:B0-----:R-:W-:Y:S05]  /*218b0*/  CALL.ABS.NOINC R2 ;  /* 0x0000000002007343 */ /* 0x001fea0003c00000 */
.L_x_696:
        /* <DEDUP_REMOVED lines=8> */
[----:B0----5:R-:W0:Y:S02]  /*21940*/  S2R R7, SR_TID.X ;  /* 0x0000000000077919 */ /* 0x021e240000002100 */
        /* <DEDUP_REMOVED lines=9> */
[----:B----4-:R-:W-:Y:S02]  /*219e0*/  LEA R17, R17, R4, 0x7 ;  /* 0x0000000411117211 */ /* 0x010fe400078e38ff */
[----:B------:R-:W0:Y:S01]  /*219f0*/  LDC R4, c[0x0][0x428] ;  /* 0x00010a00ff047b82 */ /* 0x000e220000000800 */
[----:B------:R-:W-:-:S06]  /*21a00*/  IMAD.MOV.U32 R0, RZ, RZ, R6 ;  /* 0x000000ffff007224 */ /* 0x000fcc00078e0006 */
[----:B------:R1:W5:Y:S01]  /*21a10*/  @P0 LDG.E R0, desc[UR6][R2.64] ;  /* 0x0000000602000981 */ /* 0x000362000c1e1900 */
[----:B------:R-:W-:Y:S02]  /*21a20*/  PLOP3.LUT P1, PT, P6, PT, PT, 0x8, 0x0 ;  /* 0x000000000000781c */ /* 0x000fe4000372e170 */
[----:B0-----:R-:W-:Y:S01]  /*21a30*/  ISETP.NE.AND P0, PT, R4, 0x1, PT ;  /* 0x000000010400780c */ /* 0x001fe20003f05270 */
[----:B------:R-:W-:-:S12]  /*21a40*/  IMAD.MOV.U32 R4, RZ, RZ, R18 ;  /* 0x000000ffff047224 */ /* 0x000fd800078e0012 */
[----:B------:R-:W0:Y:S08]  /*21a50*/  @P0 LDC R5, c[0x0][0x42c] ;  /* 0x00010b00ff050b82 */ /* 0x000e300000000800 */
[----:B-1----:R-:W1:Y:S01]  /*21a60*/  @P0 LDC R2, c[0x0][0x430] ;  /* 0x00010c00ff020b82 */ /* 0x002e620000000800 */
[----:B0-----:R-:W-:-:S05]  /*21a70*/  @P0 IMAD.HI.U32 R3, R18, R5, RZ ;  /* 0x0000000512030227 */ /* 0x001fca00078e00ff */
[----:B-1----:R-:W-:Y:S02]  /*21a80*/  @P0 SHF.R.U32.HI R4, RZ, R2, R3 ;  /* 0x00000002ff040219 */ /* 0x002fe40000011603 */
[----:B------:R-:W-:-:S04]  /*21a90*/  ISETP.NE.U32.AND P0, PT, RZ, UR4, PT ;  /* 0x00000004ff007c0c */ /* 0x000fc8000bf05070 */
[----:B------:R-:W-:-:S04]  /*21aa0*/  ISETP.NE.AND.EX P0, PT, RZ, UR5, PT, P0 ;  /* 0x00000005ff007c0c */ /* 0x000fc8000bf05300 */
[----:B------:R-:W-:-:S09]  /*21ab0*/  SEL R2, R6, RZ, !P0 ;  /* 0x000000ff06027207 */ /* 0x000fd20004000000 */
.L_x_698:
        /* <DEDUP_REMOVED lines=16> */
.L_x_699:
        /* <DEDUP_REMOVED lines=16> */
.L_x_811:
[----:B------:R-:W2:Y:S01]  /*21cc0*/  LDL R3, [R1+0x24] ;  /* 0x0000240001037983 */ /* 0x000ea20000100800 */
[----:B------:R-:W-:Y:S01]  /*21cd0*/  UMOV UR4, 0xffffffff ;  /* 0xffffffff00047882 */ /* 0x000fe20000000000 */
[----:B------:R-:W-:Y:S01]  /*21ce0*/  SHF.R.S32.HI R12, RZ, 0x1f, R0 ;  /* 0x0000001fff0c7819 */ /* 0x000fe20000011400 */
[----:B--2---:R-:W-:Y:S01]  /*21cf0*/  VIADD R3, R3, 0xffffffff ;  /* 0xffffffff03037836 */ /* 0x004fe20000000000 */
[----:B------:R-:W-:Y:S06]  /*21d00*/  BRA.DIV UR4, `(.L_x_701) ;  /* 0x0000003e04cc7947 */ /* 0x000fec000b800000 */
[----:B------:R-:W-:-:S13]  /*21d10*/  ELECT P6, URZ, PT ;  /* 0x00000000003f782f */ /* 0x000fda00038c0000 */
.L_x_814:
[----:B------:R-:W-:Y:S05]  /*21d20*/  @!P6 BRA `(.L_x_702) ;  /* 0x000000040020e947 */ /* 0x000fea0003800000 */
[----:B------:R0:W-:Y:S01]  /*21d30*/  STL [R1+0xc], R3 ;  /* 0x00000c0301007387 */ /* 0x0001e20000100800 */
[----:B------:R-:W-:-:S04]  /*21d40*/  ISETP.NE.U32.AND P0, PT, R8, RZ, PT ;  /* 0x000000ff0800720c */ /* 0x000fc80003f05070 */
[----:B------:R-:W-:-:S13]  /*21d50*/  ISETP.NE.AND.EX P0, PT, R9, RZ, PT, P0 ;  /* 0x000000ff0900720c */ /* 0x000fda0003f05300 */
[----:B0-----:R-:W-:Y:S05]  /*21d60*/  @!P0 BRA `(.L_x_703) ;  /* 0x0000000000508947 */ /* 0x001fea0003800000 */
[----:B------:R-:W0:Y:S01]  /*21d70*/  LDC R10, c[0x0][0x41c] ;  /* 0x00010700ff0a7b82 */ /* 0x000e220000000800 */
[----:B------:R-:W-:Y:S01]  /*21d80*/  MOV R5, R3 ;  /* 0x0000000300057202 */ /* 0x000fe20000000f00 */
        /* <DEDUP_REMOVED lines=13> */
[----:B------:R-:W-:-:S05]  /*21e60*/  IMAD.WIDE.U32 R6, R0, UR4, R6 ;  /* 0x0000000400067c25 */ /* 0x000fca000f8e0006 */
[----:B------:R-:W-:Y:S02]  /*21e70*/  IADD3 R5, R7, R10, RZ ;  /* 0x0000000a07057210 */ /* 0x000fe40007ffe0ff */
[----:B------:R-:W-:-:S04]  /*21e80*/  LEA R10, P0, R6, R8, 0x2 ;  /* 0x00000008060a7211 */ /* 0x000fc800078010ff */
[----:B------:R-:W-:-:S05]  /*21e90*/  LEA.HI.X R11, R6, R9, R5, 0x2, P0 ;  /* 0x00000009060b7211 */ /* 0x000fca00000f1405 */
[----:B------:R0:W5:Y:S04]  /*21ea0*/  LDG.E R5, desc[UR6][R10.64] ;  /* 0x000000060a057981 */ /* 0x000168000c1e1900 */
.L_x_703:
        /* <DEDUP_REMOVED lines=9> */
.L_x_815:
        /* <DEDUP_REMOVED lines=11> */
.L_x_705:
        /* <DEDUP_REMOVED lines=28> */
.L_x_702:
[----:B------:R-:W2:Y:S01]  /*221b0*/  LDL.LU R11, [R1+0x30] ;  /* 0x00003000010b7983 */ /* 0x000ea20000300800 */
[----:B------:R-:W-:Y:S01]  /*221c0*/  MOV R7, 0x400 ;  /* 0x0000040000077802 */ /* 0x000fe20000000f00 */
[----:B------:R-:W-:Y:S05]  /*221d0*/  WARPSYNC.ALL ;  /* 0x0000000000007948 */ /* 0x000fea0003800000 */
[----:B------:R-:W0:Y:S01]  /*221e0*/  S2R R10, SR_CgaCtaId ;  /* 0x00000000000a7919 */ /* 0x000e220000008800 */
[----:B------:R-:W-:-:S13]  /*221f0*/  ELECT P0, URZ, PT ;  /* 0x00000000003f782f */ /* 0x000fda0003800000 */
[C---:B------:R-:W-:Y:S01]  /*22200*/  @P0 R2UR UR13, R2.reuse ;  /* 0x00000000020d02ca */ /* 0x040fe200000e0000 */
[----:B------:R-:W-:Y:S01]  /*22210*/  UIADD3 UR4, UP0, UR38, 0x270, URZ ;  /* 0x0000027026047890 */ /* 0x000fe2000ff1e03f */
[----:B------:R-:W-:Y:S01]  /*22220*/  @P0 R2UR UR21, R2 ;  /* 0x00000000021502ca */ /* 0x000fe200000e0000 */
[----:B------:R-:W-:Y:S01]  /*22230*/  UMOV UR6, 0x0 ;  /* 0x0000000000067882 */ /* 0x000fe20000000000 */
[C---:B------:R-:W-:Y:S01]  /*22240*/  @P0 R2UR UR12, R18.reuse ;  /* 0x00000000120c02ca */ /* 0x040fe200000e0000 */
[----:B------:R-:W-:Y:S01]  /*22250*/  UIADD3.X UR5, URZ, UR39, URZ, UP0, !UPT ;  /* 0x000000273f057290 */ /* 0x000fe200087fe43f */
[C---:B------:R-:W-:Y:S01]  /*22260*/  @P0 R2UR UR11, R17.reuse ;  /* 0x00000000110b02ca */ /* 0x040fe200000e0000 */
[----:B------:R-:W-:Y:S01]  /*22270*/  UMOV UR7, 0x12f00000 ;  /* 0x12f0000000077882 */ /* 0x000fe20000000000 */
[----:B------:R-:W-:Y:S01]  /*22280*/  @P0 R2UR UR20, R18 ;  /* 0x00000000121402ca */ /* 0x000fe200000e0000 */
[----:B------:R-:W-:Y:S01]  /*22290*/  UMOV UR10, URZ ;  /* 0x0000003f000a7c82 */ /* 0x000fe20008000000 */
[----:B------:R-:W-:Y:S01]  /*222a0*/  @P0 R2UR UR19, R17 ;  /* 0x00000000111302ca */ /* 0x000fe200000e0000 */
[----:B------:R-:W-:Y:S01]  /*222b0*/  UMOV UR14, 0x0 ;  /* 0x00000000000e7882 */ /* 0x000fe20000000000 */
[----:B------:R-:W-:Y:S01]  /*222c0*/  @P0 MOV R6, 0x8000 ;  /* 0x0000800000060802 */ /* 0x000fe20000000f00 */
[----:B------:R-:W-:Y:S01]  /*222d0*/  UMOV UR15, 0x12f00000 ;  /* 0x12f00000000f7882 */ /* 0x000fe20000000000 */
[----:B------:R-:W-:Y:S01]  /*222e0*/  UMOV UR18, 0x40 ;  /* 0x0000004000127882 */ /* 0x000fe20000000000 */
[----:B------:R-:W-:Y:S01]  /*222f0*/  BSSY B0, `(.L_x_706) ;  /* 0x0000013000007945 */ /* 0x000fe20003800000 */
[----:B0-----:R-:W-:Y:S01]  /*22300*/  LEA R7, R10, R7, 0x18 ;  /* 0x000000070a077211 */ /* 0x001fe200078ec0ff */
[----:B------:R-:W-:Y:S03]  /*22310*/  BAR.SYNC.DEFER_BLOCKING 0x8, 0x120 ;  /* 0x0204800000007b1d */ /* 0x000fe60000010000 */
[----:B------:R-:W-:-:S13]  /*22320*/  R2UR UR16, R7 ;  /* 0x00000000071072ca */ /* 0x000fda00000e0000 */
[----:B------:R-:W-:Y:S02]  /*22330*/  UIADD3 UR8, UR16, 0x16400, URZ ;  /* 0x0001640010087890 */ /* 0x000fe4000fffe03f */
[----:B------:R-:W-:Y:S02]  /*22340*/  UIADD3 UR9, UR16, 0x34800, URZ ;  /* 0x0003480010097890 */ /* 0x000fe4000fffe03f */
[----:B------:R-:W-:Y:S01]  /*22350*/  UIADD3 UR16, UR16, 0x1a400, URZ ;  /* 0x0001a40010107890 */ /* 0x000fe2000fffe03f */
[----:B------:R0:W-:Y:S04]  /*22360*/  @P0 SYNCS.ARRIVE.TRANS64 RZ, [R7+URZ+0x34800], R6 ;  /* 0x0348000607ff09a7 */ /* 0x0001e8000800003f */
[----:B------:R-:W-:Y:S02]  /*22370*/  UMOV UR17, UR9 ;  /* 0x0000000900117c82 */ /* 0x000fe40008000000 */
[----:B------:R0:W-:Y:S02]  /*22380*/  UTMALDG.4D [UR8], [UR4], desc[UR6] ;  /* 0x00000608040075b4 */ /* 0x0001e40008019000 */
        /* <DEDUP_REMOVED lines=9> */
.L_x_816:
[----:B------:R-:W-:Y:S05]  /*22420*/  BSYNC B0 ;  /* 0x0000000000007941 */ /* 0x000fea0003800000 */
.L_x_706:
[----:B0-----:R-:W2:Y:S01]  /*22430*/  LDL.LU R6, [R1+0x34] ;  /* 0x0000340001067983 */ /* 0x001ea20000300800 */
[----:B------:R-:W-:Y:S01]  /*22440*/  BSSY B0, `(.L_x_708) ;  /* 0x000018d000007945 */ /* 0x000fe20003800000 */
[----:B--2---:R-:W-:-:S13]  /*22450*/  ISETP.GE.AND P0, PT, R6, 0xb1, PT ;  /* 0x000000b10600780c */ /* 0x004fda0003f06270 */
[----:B------:R-:W-:Y:S05]  /*22460*/  @!P0 BRA `(.L_x_709) ;  /* 0x0000001800288947 */ /* 0x000fea0003800000 */
[----:B------:R-:W2:Y:S01]  /*22470*/  LDL R6, [R1+0x24] ;  /* 0x0000240001067983 */ /* 0x000ea20000100800 */
[----:B------:R-:W-:Y:S01]  /*22480*/  IMAD.MOV.U32 R2, RZ, RZ, 0x1 ;  /* 0x00000001ff027424 */ /* 0x000fe200078e00ff */
[----:B------:R-:W-:Y:S01]  /*22490*/  BSSY B1, `(.L_x_710) ;  /* 0x000008c000017945 */ /* 0x000fe20003800000 */
[----:B--2---:R-:W-:-:S04]  /*224a0*/  IADD3 R13, -R6, RZ, RZ ;  /* 0x000000ff060d7210 */ /* 0x004fc80007ffe1ff */
[----:B------:R-:W-:-:S05]  /*224b0*/  VIADDMNMX R13, R13, R2, 0xffffffff, !PT ;  /* 0xffffffff0d0d7446 */ /* 0x000fca0007800102 */
[C---:B------:R-:W-:Y:S01]  /*224c0*/  IMAD.IADD R2, R6.reuse, 0x1, R13 ;  /* 0x0000000106027824 */ /* 0x040fe200078e020d */
[----:B------:R-:W-:-:S04]  /*224d0*/  IADD3 R6, R6, -0x2, RZ ;  /* 0xfffffffe06067810 */ /* 0x000fc80007ffe0ff */
[----:B------:R-:W-:-:S04]  /*224e0*/  LOP3.LUT R2, R2, 0x1, RZ, 0xc0, !PT ;  /* 0x0000000102027812 */ /* 0x000fc800078ec0ff */
[----:B------:R-:W-:-:S13]  /*224f0*/  ISETP.NE.U32.AND P0, PT, R2, 0x1, PT ;  /* 0x000000010200780c */ /* 0x000fda0003f05070 */
        /* <DEDUP_REMOVED lines=10> */
[----:B------:R-:W-:Y:S01]  /*225a0*/  ISETP.NE.U32.AND P0, PT, R8, RZ, PT ;  /* 0x000000ff0800720c */ /* 0x000fe20003f05070 */
[----:B------:R-:W-:-:S03]  /*225b0*/  IMAD.MOV.U32 R2, RZ, RZ, R5 ;  /* 0x000000ffff027224 */ /* 0x000fc600078e0005 */
[----:B------:R-:W-:-:S13]  /*225c0*/  ISETP.NE.AND.EX P0, PT, R9, RZ, PT, P0 ;  /* 0x000000ff0900720c */ /* 0x000fda0003f05300 */
[----:B------:R-:W-:Y:S05]  /*225d0*/  @!P0 BRA `(.L_x_714) ;  /* 0x00000000004c8947 */ /* 0x000fea0003800000 */
[----:B------:R-:W0:Y:S01]  /*225e0*/  LDC R17, c[0x0][0x41c] ;  /* 0x00010700ff117b82 */ /* 0x000e220000000800 */
[----:B------:R-:W-:Y:S01]  /*225f0*/  MOV R2, R6 ;  /* 0x0000000600027202 */ /* 0x000fe20000000f00 */
[----:B------:R-:W-:Y:S01]  /*22600*/  ULDC.64 UR4, c[0x0][0x408] ;  /* 0x0001020000047ab9 */ /* 0x000fe20000000a00 */
[----:B------:R-:W-:Y:S01]  /*22610*/  ULDC.64 UR6, c[0x0][0x208] ;  /* 0x0000820000067ab9 */ /* 0x000fe20000000a00 */
[----:B0-----:R-:W-:-:S13]  /*22620*/  ISETP.NE.AND P0, PT, R17, 0x1, PT ;  /* 0x000000011100780c */ /* 0x001fda0003f05270 */
[----:B------:R-:W0:Y:S02]  /*22630*/  @P0 LDC.64 R10, c[0x0][0x420] ;  /* 0x00010800ff0a0b82 */ /* 0x000e240000000a00 */
[----:B0-----:R-:W-:-:S05]  /*22640*/  @P0 IMAD.HI.U32 R10, R6, R10, RZ ;  /* 0x0000000a060a0227 */ /* 0x001fca00078e00ff */
[----:B------:R-:W-:Y:S01]  /*22650*/  @P0 SHF.R.U32.HI R2, RZ, R11, R10 ;  /* 0x0000000bff020219 */ /* 0x000fe2000001160a */
[----:B------:R-:W-:-:S03]  /*22660*/  IMAD R10, R12, UR4, RZ ;  /* 0x000000040c0a7c24 */ /* 0x000fc6000f8e02ff */
[----:B------:R-:W-:Y:S01]  /*22670*/  SHF.R.S32.HI R11, RZ, 0x1f, R2 ;  /* 0x0000001fff0b7819 */ /* 0x000fe20000011402 */
[----:B------:R-:W-:Y:S02]  /*22680*/  IMAD R15, R0, UR5, R10 ;  /* 0x00000005000f7c24 */ /* 0x000fe4000f8e020a */
[----:B------:R-:W-:Y:S01]  /*22690*/  IMAD.MOV.U32 R10, RZ, RZ, R2 ;  /* 0x000000ffff0a7224 */ /* 0x000fe200078e0002 */
[----:B------:R-:W-:-:S03]  /*226a0*/  IADD3 R2, -R2, RZ, RZ ;  /* 0x000000ff02027210 */ /* 0x000fc60007ffe1ff */
[----:B------:R-:W-:-:S04]  /*226b0*/  IMAD.WIDE.U32 R10, R0, UR4, R10 ;  /* 0x00000004000a7c25 */ /* 0x000fc8000f8e000a */
[----:B------:R-:W-:Y:S01]  /*226c0*/  IMAD.IADD R15, R15, 0x1, R11 ;  /* 0x000000010f0f7824 */ /* 0x000fe200078e020b */
[----:B------:R-:W-:Y:S01]  /*226d0*/  LEA R8, P0, R10, R8, 0x2 ;  /* 0x000000080a087211 */ /* 0x000fe200078010ff */
[----:B------:R-:W-:-:S03]  /*226e0*/  IMAD R6, R17, R2, R6 ;  /* 0x0000000211067224 */ /* 0x000fc600078e0206 */
[----:B------:R-:W-:-:S05]  /*226f0*/  LEA.HI.X R9, R10, R9, R15, 0x2, P0 ;  /* 0x000000090a097211 */ /* 0x000fca00000f140f */
[----:B------:R0:W5:Y:S04]  /*22700*/  LDG.E R2, desc[UR6][R8.64] ;  /* 0x0000000608027981 */ /* 0x000168000c1e1900 */
.L_x_714:
[----:B0-----:R-:W0:Y:S01]  /*22710*/  S2R R9, SR_CgaCtaId ;  /* 0x0000000000097919 */ /* 0x001e220000008800 */
[----:B------:R-:W-:-:S04]  /*22720*/  MOV R8, 0x400 ;  /* 0x0000040000087802 */ /* 0x000fc80000000f00 */
[----:B0-----:R-:W-:Y:S02]  /*22730*/  LEA R8, R9, R8, 0x18 ;  /* 0x0000000809087211 */ /* 0x001fe400078ec0ff */
[----:B------:R-:W-:-:S03]  /*22740*/  SHF.L.U32 R9, R14, 0x1f, RZ ;  /* 0x0000001f0e097819 */ /* 0x000fc600000006ff */
[----:B------:R-:W-:-:S04]  /*22750*/  IMAD R8, R7, 0x8, R8 ;  /* 0x0000000807087824 */ /* 0x000fc800078e0208 */
[----:B------:R-:W0:Y:S02]  /*22760*/  SYNCS.PHASECHK.TRANS64.TRYWAIT P0, [R8+URZ+0x34840], R9 ;  /* 0x03484009080075a7 */ /* 0x000e24000800017f */
[----:B0-----:R-:W-:Y:S05]  /*22770*/  @!P0 BRA `(.L_x_715) ;  /* 0x0000003400848947 */ /* 0x001fea0003800000 */
.L_x_817:
        /* <DEDUP_REMOVED lines=11> */
.L_x_716:
        /* <DEDUP_REMOVED lines=13> */
[----:B------:R-:W-:Y:S02]  /*22900*/  R2UR UR8, R8 ;  /* 0x00000000080872ca */ /* 0x000fe400000e0000 */
[----:B------:R-:W-:Y:S01]  /*22910*/  IADD3 R9, R9, 0x34800, RZ ;  /* 0x0003480009097810 */ /* 0x000fe20007ffe0ff */
[----:B------:R-:W-:Y:S01]  /*22920*/  UMOV UR10, URZ ;  /* 0x0000003f000a7c82 */ /* 0x000fe20008000000 */
[----:B------:R-:W-:Y:S01]  /*22930*/  UMOV UR6, 0x0 ;  /* 0x0000000000067882 */ /* 0x000fe20000000000 */
[----:B------:R-:W-:Y:S01]  /*22940*/  UMOV UR7, 0x14f00000 ;  /* 0x14f0000000077882 */ /* 0x000fe20000000000 */
[----:B------:R-:W-:-:S07]  /*22950*/  UMOV UR16, 0x40 ;  /* 0x0000004000107882 */ /* 0x000fce0000000000 */
        /* <DEDUP_REMOVED lines=14> */
.L_x_818:
[----:B------:R-:W-:Y:S05]  /*22a40*/  @P1 BRA `(.L_x_718) ;  /* 0x0000000000301947 */ /* 0x000fea0003800000 */
[----:B------:R-:W2:Y:S01]  /*22a50*/  LDL R10, [R1] ;  /* 0x00000000010a7983 */ /* 0x000ea20000100800 */
[----:B------:R-:W-:Y:S01]  /*22a60*/  MOV R11, 0x400 ;  /* 0x00000400000b7802 */ /* 0x000fe20000000f00 */
[----:B------:R-:W1:Y:S01]  /*22a70*/  S2R R17, SR_TID.X ;  /* 0x0000000000117919 */ /* 0x000e620000002100 */
[----:B------:R-:W3:Y:S01]  /*22a80*/  S2R R15, SR_CgaCtaId ;  /* 0x00000000000f7919 */ /* 0x000ee20000008800 */
[----:B0-----:R-:W-:Y:S02]  /*22a90*/  MOV R9, 0xb000 ;  /* 0x0000b00000097802 */ /* 0x001fe40000000f00 */
[----:B-1----:R-:W-:-:S04]  /*22aa0*/  LOP3.LUT R17, R17, 0x1f, RZ, 0xc0, !PT ;  /* 0x0000001f11117812 */ /* 0x002fc800078ec0ff */
[----:B------:R-:W-:Y:S02]  /*22ab0*/  ISETP.NE.AND P0, PT, R17, RZ, PT ;  /* 0x000000ff1100720c */ /* 0x000fe40003f05270 */
[----:B---3--:R-:W-:-:S05]  /*22ac0*/  LEA R11, R15, R11, 0x18 ;  /* 0x0000000b0f0b7211 */ /* 0x008fca00078ec0ff */
[----:B--2---:R-:W-:-:S04]  /*22ad0*/  IMAD R8, R10, 0x8, R11 ;  /* 0x000000080a087824 */ /* 0x004fc800078e020b */
[----:B------:R1:W-:Y:S02]  /*22ae0*/  SYNCS.ARRIVE.TRANS64 RZ, [R8+URZ+0x34850], R9 ;  /* 0x0348500908ff79a7 */ /* 0x0003e4000800003f */
[----:B------:R-:W-:Y:S05]  /*22af0*/  @!P0 BRA `(.L_x_718) ;  /* 0x0000000000048947 */ /* 0x000fea0003800000 */
[----:B------:R-:W-:Y:S01]  /*22b00*/  BPT.TRAP 0x1 ;  /* 0x000000040000795c */ /* 0x000fe20000300000 */
.L_x_718:
        /* <DEDUP_REMOVED lines=31> */
.L_x_713:
[----:B------:R-:W-:Y:S05]  /*22d00*/  BSYNC B2 ;  /* 0x0000000000027941 */ /* 0x000fea0003800000 */
.L_x_712:
[----:B------:R-:W2:Y:S04]  /*22d10*/  LDL.LU R2, [R1+0x24] ;  /* 0x0000240001027983 */ /* 0x000ea80000300800 */
[----:B------:R0:W-:Y:S04]  /*22d20*/  STL [R1], R7 ;  /* 0x0000000701007387 */ /* 0x0001e80000100800 */
[----:B------:R0:W-:Y:S02]  /*22d30*/  STL [R1+0x8], R14 ;  /* 0x0000080e01007387 */ /* 0x0001e40000100800 */
[----:B0-2---:R-:W-:-:S07]  /*22d40*/  IADD3 R6, R2, -0x3, RZ ;  /* 0xfffffffd02067810 */ /* 0x005fce0007ffe0ff */
.L_x_711:
[----:B------:R-:W-:Y:S05]  /*22d50*/  BSYNC B1 ;  /* 0x0000000000017941 */ /* 0x000fea0003800000 */
.L_x_710:
[----:B------:R-:W-:-:S05]  /*22d60*/  IMAD.MOV R2, RZ, RZ, -R13 ;  /* 0x000000ffff027224 */ /* 0x000fca00078e0a0d */
[----:B------:R-:W-:-:S13]  /*22d70*/  ISETP.NE.AND P0, PT, R3, R2, PT ;  /* 0x000000020300720c */ /* 0x000fda0003f05270 */
[----:B------:R-:W-:Y:S05]  /*22d80*/  @!P0 BRA `(.L_x_709) ;  /* 0x0000000c00e08947 */ /* 0x000fea0003800000 */
[----:B------:R-:W-:-:S07]  /*22d90*/  IMAD.MOV.U32 R10, RZ, RZ, R5 ;  /* 0x000000ffff0a7224 */ /* 0x000fce00078e0005 */
.L_x_733:
[----:B------:R-:W2:Y:S04]  /*22da0*/  LDL R3, [R1] ;  /* 0x0000000001037983 */ /* 0x000ea80000100800 */
[----:B------:R-:W3:Y:S01]  /*22db0*/  LDL R2, [R1+0x8] ;  /* 0x0000080001027983 */ /* 0x000ee20000100800 */
[----:B------:R-:W-:Y:S05]  /*22dc0*/  YIELD ;  /* 0x0000000000007946 */ /* 0x000fea0003800000 */
[----:B------:R-:W-:Y:S01]  /*22dd0*/  BSSY B1, `(.L_x_719) ;  /* 0x0000077000017945 */ /* 0x000fe20003800000 */
[----:B--2---:R-:W-:-:S04]  /*22de0*/  IADD3 R7, R3, 0x1, RZ ;  /* 0x0000000103077810 */ /* 0x004fc80007ffe0ff */
        /* <DEDUP_REMOVED lines=17> */
[----:B------:R-:W-:-:S04]  /*22f00*/  @P0 SHF.R.U32.HI R2, RZ, R3, R9 ;  /* 0x00000003ff020219 */ /* 0x000fc80000011609 */
[----:B------:R-:W-:Y:S02]  /*22f10*/  IADD3 R9, -R2, RZ, RZ ;  /* 0x000000ff02097210 */ /* 0x000fe40007ffe1ff */
[----:B------:R-:W-:-:S03]  /*22f20*/  SHF.R.S32.HI R3, RZ, 0x1f, R2 ;  /* 0x0000001fff037819 */ /* 0x000fc60000011402 */
[----:B------:R-:W-:Y:S02]  /*22f30*/  IMAD R9, R10, R9, R6 ;  /* 0x000000090a097224 */ /* 0x000fe400078e0206 */
[----:B------:R-:W-:Y:S02]  /*22f40*/  IMAD R10, R12, UR6, RZ ;  /* 0x000000060c0a7c24 */ /* 0x000fe4000f8e02ff */
[----:B------:R-:W-:-:S04]  /*22f50*/  IMAD.WIDE.U32 R2, R0, UR6, R2 ;  /* 0x0000000600027c25 */ /* 0x000fc8000f8e0002 */
[----:B------:R-:W-:-:S04]  /*22f60*/  IMAD R10, R0, UR7, R10 ;  /* 0x00000007000a7c24 */ /* 0x000fc8000f8e020a */
[----:B------:R-:W-:Y:S01]  /*22f70*/  IMAD.IADD R3, R10, 0x1, R3 ;  /* 0x000000010a037824 */ /* 0x000fe200078e0203 */
[----:B------:R-:W-:-:S04]  /*22f80*/  LEA R10, P0, R2, UR4, 0x2 ;  /* 0x00000004020a7c11 */ /* 0x000fc8000f8010ff */
[----:B------:R-:W-:-:S05]  /*22f90*/  LEA.HI.X R11, R2, UR5, R3, 0x2, P0 ;  /* 0x00000005020b7c11 */ /* 0x000fca00080f1403 */
[----:B------:R0:W5:Y:S04]  /*22fa0*/  LDG.E R10, desc[UR8][R10.64] ;  /* 0x000000080a0a7981 */ /* 0x000168000c1e1900 */
.L_x_721:
[----:B------:R-:W1:Y:S01]  /*22fb0*/  S2R R3, SR_CgaCtaId ;  /* 0x0000000000037919 */ /* 0x000e620000008800 */
[----:B------:R-:W-:-:S04]  /*22fc0*/  MOV R2, 0x400 ;  /* 0x0000040000027802 */ /* 0x000fc80000000f00 */
[----:B-1----:R-:W-:Y:S02]  /*22fd0*/  LEA R2, R3, R2, 0x18 ;  /* 0x0000000203027211 */ /* 0x002fe400078ec0ff */
[----:B------:R-:W-:-:S03]  /*22fe0*/  SHF.L.U32 R3, R8, 0x1f, RZ ;  /* 0x0000001f08037819 */ /* 0x000fc600000006ff */
[----:B------:R-:W-:-:S04]  /*22ff0*/  IMAD R2, R7, 0x8, R2 ;  /* 0x0000000807027824 */ /* 0x000fc800078e0202 */
[----:B------:R-:W1:Y:S02]  /*23000*/  SYNCS.PHASECHK.TRANS64.TRYWAIT P0, [R2+URZ+0x34840], R3 ;  /* 0x03484003020075a7 */ /* 0x000e64000800017f */
[----:B-1----:R-:W-:Y:S05]  /*23010*/  @!P0 BRA `(.L_x_722) ;  /* 0x0000002c00848947 */ /* 0x002fea0003800000 */
.L_x_819:
[----:B0-----:R-:W0:Y:S02]  /*23020*/  S2R R11, SR_TID.X ;  /* 0x00000000000b7919 */ /* 0x001e240000002100 */
[----:B0-----:R-:W-:-:S04]  /*23030*/  LOP3.LUT R11, R11, 0x7f, RZ, 0xc0, !PT ;  /* 0x0000007f0b0b7812 */ /* 0x001fc800078ec0ff */
[----:B------:R-:W-:-:S13]  /*23040*/  ISETP.NE.AND P0, PT, R11, RZ, PT ;  /* 0x000000ff0b00720c */ /* 0x000fda0003f05270 */
[----:B------:R-:W-:Y:S05]  /*23050*/  @P0 BRA `(.L_x_723) ;  /* 0x00000000001c0947 */ /* 0x000fea0003800000 */
[----:B------:R-:W0:Y:S01]  /*23060*/  S2R R11, SR_TID.X ;  /* 0x00000000000b7919 */ /* 0x000e220000002100 */
[----:B-1----:R-:W-:-:S04]  /*23070*/  MOV R3, 0xb000 ;  /* 0x0000b00000037802 */ /* 0x002fc80000000f00 */
[----:B------:R2:W-:Y:S01]  /*23080*/  SYNCS.ARRIVE.TRANS64 RZ, [R2+URZ+0x34830], R3 ;  /* 0x0348300302ff79a7 */ /* 0x0005e2000800003f */
[----:B0-----:R-:W-:-:S04]  /*23090*/  LOP3.LUT R11, R11, 0x1f, RZ, 0xc0, !PT ;  /* 0x0000001f0b0b7812 */ /* 0x001fc800078ec0ff */
[----:B------:R-:W-:-:S13]  /*230a0*/  ISETP.NE.AND P1, PT, R11, RZ, PT ;  /* 0x000000ff0b00720c */ /* 0x000fda0003f25270 */
[----:B--2---:R-:W-:Y:S05]  /*230b0*/  @!P1 BRA `(.L_x_723) ;  /* 0x0000000000049947 */ /* 0x004fea0003800000 */
[----:B------:R-:W-:Y:S01]  /*230c0*/  BPT.TRAP 0x1 ;  /* 0x000000040000795c */ /* 0x000fe20000300000 */
.L_x_723:
        /* <DEDUP_REMOVED lines=33> */
.L_x_820:
        /* <DEDUP_REMOVED lines=8> */
.L_x_725:
        /* <DEDUP_REMOVED lines=30> */
.L_x_720:
[----:B------:R-:W-:Y:S05]  /*23540*/  BSYNC B1 ;  /* 0x0000000000017941 */ /* 0x000fea0003800000 */
.L_x_719:
        /* <DEDUP_REMOVED lines=27> */
[----:B------:R-:W-:-:S05]  /*23700*/  IMAD.WIDE.U32 R2, R0, UR6, R2 ;  /* 0x0000000600027c25 */ /* 0x000fca000f8e0002 */
[----:B------:R-:W-:Y:S02]  /*23710*/  IADD3 R3, R10, R3, RZ ;  /* 0x000000030a037210 */ /* 0x000fe40007ffe0ff */
[----:B------:R-:W-:-:S04]  /*23720*/  LEA R10, P0, R2, UR4, 0x2 ;  /* 0x00000004020a7c11 */ /* 0x000fc8000f8010ff */
[----:B------:R-:W-:-:S05]  /*23730*/  LEA.HI.X R11, R2, UR5, R3, 0x2, P0 ;  /* 0x00000005020b7c11 */ /* 0x000fca00080f1403 */
[----:B------:R1:W5:Y:S04]  /*23740*/  LDG.E R10, desc[UR8][R10.64] ;  /* 0x000000080a0a7981 */ /* 0x000368000c1e1900 */
.L_x_728:
[----:B------:R-:W2:Y:S01]  /*23750*/  S2R R3, SR_CgaCtaId ;  /* 0x0000000000037919 */ /* 0x000ea20000008800 */
[----:B------:R-:W-:-:S04]  /*23760*/  MOV R2, 0x400 ;  /* 0x0000040000027802 */ /* 0x000fc80000000f00 */
[----:B--2---:R-:W-:Y:S02]  /*23770*/  LEA R2, R3, R2, 0x18 ;  /* 0x0000000203027211 */ /* 0x004fe400078ec0ff */
[----:B------:R-:W-:-:S03]  /*23780*/  SHF.L.U32 R3, R13, 0x1f, RZ ;  /* 0x0000001f0d037819 */ /* 0x000fc600000006ff */
[----:B------:R-:W-:-:S04]  /*23790*/  IMAD R2, R14, 0x8, R2 ;  /* 0x000000080e027824 */ /* 0x000fc800078e0202 */
[----:B------:R-:W2:Y:S02]  /*237a0*/  SYNCS.PHASECHK.TRANS64.TRYWAIT P0, [R2+URZ+0x34840], R3 ;  /* 0x03484003020075a7 */ /* 0x000ea4000800017f */
[----:B--2---:R-:W-:Y:S05]  /*237b0*/  @!P0 BRA `(.L_x_729) ;  /* 0x0000002400c48947 */ /* 0x004fea0003800000 */
.L_x_821:
        /* <DEDUP_REMOVED lines=11> */
.L_x_730:
[----:B0-----:R-:W3:Y:S01]  /*23870*/  LDL R13, [R1] ;  /* 0x00000000010d7983 */ /* 0x001ee20000100800 */
[----:B------:R-:W-:-:S03]  /*23880*/  MOV R14, 0x400 ;  /* 0x00000400000e7802 */ /* 0x000fc60000000f00 */
[----:B------:R-:W4:Y:S01]  /*23890*/  LDL R11, [R1+0x4] ;  /* 0x00000400010b7983 */ /* 0x000f220000100800 */
[----:B------:R-:W0:Y:S01]  /*238a0*/  S2R R15, SR_CgaCtaId ;  /* 0x00000000000f7919 */ /* 0x000e220000008800 */
[----:B------:R-:W-:Y:S01]  /*238b0*/  R2UR UR11, R9 ;  /* 0x00000000090b72ca */ /* 0x000fe200000e0000 */
[----:B------:R-:W-:Y:S01]  /*238c0*/  UIADD3 UR4, UP0, UR38, 0x370, URZ ;  /* 0x0000037026047890 */ /* 0x000fe2000ff1e03f */
[----:B------:R-:W-:Y:S02]  /*238d0*/  R2UR UR12, R4 ;  /* 0x00000000040c72ca */ /* 0x000fe400000e0000 */
[----:B0-----:R-:W-:-:S04]  /*238e0*/  LEA R14, R15, R14, 0x18 ;  /* 0x0000000e0f0e7211 */ /* 0x001fc800078ec0ff */
[----:B--2---:R-:W-:Y:S02]  /*238f0*/  IADD3 R2, R14, 0x34800, RZ ;  /* 0x000348000e027810 */ /* 0x004fe40007ffe0ff */
        /* <DEDUP_REMOVED lines=24> */
.L_x_822:
        /* <DEDUP_REMOVED lines=8> */
.L_x_732:
        /* <DEDUP_REMOVED lines=29> */
.L_x_727:
[----:B------:R-:W-:Y:S05]  /*23cd0*/  BSYNC B1 ;  /* 0x0000000000017941 */ /* 0x000fea0003800000 */
.L_x_726:
[C---:B------:R-:W-:Y:S01]  /*23ce0*/  ISETP.GT.AND P0, PT, R6.reuse, 0x1, PT ;  /* 0x000000010600780c */ /* 0x040fe20003f04270 */
[----:B------:R-:W-:-:S12]  /*23cf0*/  VIADD R6, R6, 0xfffffffe ;  /* 0xfffffffe06067836 */ /* 0x000fd80000000000 */
[----:B------:R-:W-:Y:S05]  /*23d00*/  @P0 BRA `(.L_x_733) ;  /* 0xfffffff000240947 */ /* 0x000fea000383ffff */
.L_x_709:
[----:B------:R-:W-:Y:S05]  /*23d10*/  BSYNC B0 ;  /* 0x0000000000007941 */ /* 0x000fea0003800000 */
.L_x_708:
        /* <DEDUP_REMOVED lines=9> */
[----:B------:R-:W-:Y:S01]  /*23db0*/  ULDC.64 UR6, c[0x0][0x208] ;  /* 0x0000820000067ab9 */ /* 0x000fe20000000a00 */
[----:B-1----:R-:W-:-:S06]  /*23dc0*/  ISETP.EQ.U32.AND P0, PT, R0, R7, PT ;  /* 0x000000070000720c */ /* 0x002fcc0003f02070 */
[----:B------:R-:W2:Y:S07]  /*23dd0*/  POPC R7, UR4 ;  /* 0x0000000400077d09 */ /* 0x000eae0008000000 */
[----:B--2---:R-:W2:Y:S01]  /*23de0*/  @P0 ATOMG.E.ADD.STRONG.GPU PT, R3, desc[UR6][R2.64], R7 ;  /* 0x00000007020309a8 */ /* 0x004ea200081ee1c6 */
[----:B------:R-:W1:Y:S02]  /*23df0*/  S2R R6, SR_LTMASK ;  /* 0x0000000000067919 */ /* 0x000e640000003900 */
[----:B-1----:R-:W-:-:S04]  /*23e00*/  LOP3.LUT R6, R6, UR4, RZ, 0xc0, !PT ;  /* 0x0000000406067c12 */ /* 0x002fc8000f8ec0ff */
[----:B------:R-:W1:Y:S01]  /*23e10*/  POPC R9, R6 ;  /* 0x0000000600097309 */ /* 0x000e620000000000 */
[----:B--2---:R-:W1:Y:S02]  /*23e20*/  SHFL.IDX PT, R0, R3, R0, 0x1f ;  /* 0x00001f0003007589 */ /* 0x004e6400000e0000 */
[----:B-1----:R-:W-:-:S07]  /*23e30*/  IADD3 R16, R0, UR36, R9 ;  /* 0x0000002400107c10 */ /* 0x002fce000fffe009 */
.L_x_735:
[----:B------:R-:W-:Y:S05]  /*23e40*/  BSYNC B0 ;  /* 0x0000000000007941 */ /* 0x000fea0003800000 */
.L_x_734:
[----:B------:R-:W-:Y:S04]  /*23e50*/  BSSY B0, `(.L_x_736) ;  /* 0x0000032000007945 */ /* 0x000fe80003800000 */
[----:B------:R-:W-:Y:S05]  /*23e60*/  @!P6 BRA `(.L_x_737) ;  /* 0x0000000000c0e947 */ /* 0x000fea0003800000 */
[----:B------:R-:W2:Y:S01]  /*23e70*/  LDL R2, [R1] ;  /* 0x0000000001027983 */ /* 0x000ea20000100800 */
[----:B------:R-:W-:-:S03]  /*23e80*/  MOV R3, 0x400 ;  /* 0x0000040000037802 */ /* 0x000fc60000000f00 */
[----:B------:R-:W3:Y:S01]  /*23e90*/  LDL R0, [R1+0x8] ;  /* 0x0000080001007983 */ /* 0x000ee20000100800 */
[----:B------:R-:W1:Y:S02]  /*23ea0*/  S2R R6, SR_CgaCtaId ;  /* 0x0000000000067919 */ /* 0x000e640000008800 */
[----:B-1----:R-:W-:-:S04]  /*23eb0*/  LEA R3, R6, R3, 0x18 ;  /* 0x0000000306037211 */ /* 0x002fc800078ec0ff */
[----:B--2---:R-:W-:Y:S02]  /*23ec0*/  LEA R3, R2, R3, 0x3 ;  /* 0x0000000302037211 */ /* 0x004fe400078e18ff */
[----:B---3--:R-:W-:-:S04]  /*23ed0*/  SHF.L.U32 R0, R0, 0x1f, RZ ;  /* 0x0000001f00007819 */ /* 0x008fc800000006ff */
[----:B------:R-:W1:Y:S02]  /*23ee0*/  SYNCS.PHASECHK.TRANS64.TRYWAIT P0, [R3+URZ+0x34860], R0 ;  /* 0x03486000030075a7 */ /* 0x000e64000800017f */
[----:B-1----:R-:W-:Y:S05]  /*23ef0*/  @!P0 BRA `(.L_x_738) ;  /* 0x00000020001c8947 */ /* 0x002fea0003800000 */
.L_x_823:
        /* <DEDUP_REMOVED lines=11> */
.L_x_739:
        /* <DEDUP_REMOVED lines=28> */
.L_x_737:
[----:B------:R-:W-:Y:S05]  /*24170*/  BSYNC B0 ;  /* 0x0000000000007941 */ /* 0x000fea0003800000 */
.L_x_736:
        /* <DEDUP_REMOVED lines=9> */
.L_x_694:
[----:B------:R-:W-:Y:S05]  /*24210*/  BSYNC B6 ;  /* 0x0000000000067941 */ /* 0x000fea0003800000 */
.L_x_692:
[----:B------:R-:W-:-:S03]  /*24220*/  UMOV UR4, 0xffffffff ;  /* 0xffffffff00047882 */ /* 0x000fc60000000000 */
[----:B------:R-:W-:Y:S05]  /*24230*/  BRA.DIV UR4, `(.L_x_740) ;  /* 0x0000001e04607947 */ /* 0x000fea000b800000 */
[----:B------:R2:W3:Y:S04]  /*24240*/  SHFL.IDX PT, R4, R16, RZ, 0x1f ;  /* 0x00001fff10047589 */ /* 0x0004e800000e0000 */
[----:B------:R2:W4:Y:S02]  /*24250*/  SHFL.IDX PT, R6, R16, 0x1, 0x1f ;  /* 0x00201f0010067f89 */ /* 0x00052400000e0000 */
.L_x_827:
[----:B0-----:R-:W0:Y:S01]  /*24260*/  S2R R8, SR_TID.X ;  /* 0x0000000000087919 */ /* 0x001e220000002100 */
[----:B------:R-:W-:Y:S01]  /*24270*/  ULDC UR4, c[0x0][0xc14] ;  /* 0x0003050000047ab9 */ /* 0x000fe20000000800 */
[----:B------:R-:W-:Y:S01]  /*24280*/  BSSY B0, `(.L_x_741) ;  /* 0x000000c000007945 */ /* 0x000fe20003800000 */
[----:B-1----:R-:W-:Y:S02]  /*24290*/  IMAD.U32 R0, RZ, RZ, UR4 ;  /* 0x00000004ff007e24 */ /* 0x002fe4000f8e00ff */
[----:B------:R-:W-:Y:S01]  /*242a0*/  IMAD.MOV.U32 R17, RZ, RZ, RZ ;  /* 0x000000ffff117224 */ /* 0x000fe200078e00ff */
[----:B0-----:R-:W-:-:S04]  /*242b0*/  LOP3.LUT R8, R8, 0x1f, RZ, 0xc0, !PT ;  /* 0x0000001f08087812 */ /* 0x001fc800078ec0ff */
[C---:B------:R-:W-:Y:S02]  /*242c0*/  ISETP.NE.AND P0, PT, R8.reuse, 0x1f, PT ;  /* 0x0000001f0800780c */ /* 0x040fe40003f05270 */
[----:B------:R-:W-:-:S04]  /*242d0*/  IADD3 R5, R8, R19, RZ ;  /* 0x0000001308057210 */ /* 0x000fc80007ffe0ff */
[----:B------:R-:W-:-:S13]  /*242e0*/  ISETP.GE.OR P0, PT, R5, R0, !P0 ;  /* 0x000000000500720c */ /* 0x000fda0004706670 */
[----:B------:R-:W-:Y:S05]  /*242f0*/  @P0 BRA `(.L_x_742) ;  /* 0x0000000000100947 */ /* 0x000fea0003800000 */
[----:B------:R-:W0:Y:S01]  /*24300*/  LDC.64 R2, c[0x0][0xc58] ;  /* 0x00031600ff027b82 */ /* 0x000e220000000a00 */
[----:B------:R-:W-:Y:S01]  /*24310*/  ULDC.64 UR4, c[0x0][0x208] ;  /* 0x0000820000047ab9 */ /* 0x000fe20000000a00 */
[----:B0-----:R-:W-:-:S05]  /*24320*/  IMAD.WIDE R2, R5, 0x4, R2 ;  /* 0x0000000405027825 */ /* 0x001fca00078e0202 */
[----:B------:R0:W5:Y:S02]  /*24330*/  LDG.E R17, desc[UR4][R2.64] ;  /* 0x0000000402117981 */ /* 0x000164000c1e1900 */
.L_x_742:
[----:B------:R-:W-:Y:S05]  /*24340*/  BSYNC B0 ;  /* 0x0000000000007941 */ /* 0x000fea0003800000 */
.L_x_741:
[----:B------:R-:W-:-:S03]  /*24350*/  UMOV UR4, 0xffffffff ;  /* 0xffffffff00047882 */ /* 0x000fc60000000000 */
[----:B------:R-:W-:Y:S05]  /*24360*/  BRA.DIV UR4, `(.L_x_743) ;  /* 0x0000001e04607947 */ /* 0x000fea000b800000 */
[----:B-----5:R-:W1:Y:S01]  /*24370*/  SHFL.UP PT, R14, R17, 0x1, RZ ;  /* 0x04200000110e7989 */ /* 0x020e6200000e00ff */
[C---:B------:R-:W-:Y:S02]  /*24380*/  ISETP.NE.AND P0, PT, R8.reuse, RZ, PT ;  /* 0x000000ff0800720c */ /* 0x040fe40003f05270 */
[----:B------:R-:W-:Y:S02]  /*24390*/  ISETP.GE.U32.AND P1, PT, R8, 0x2, PT ;  /* 0x000000020800780c */ /* 0x000fe40003f26070 */
[----:B-1----:R-:W-:Y:S02]  /*243a0*/  SEL R14, R14, RZ, P0 ;  /* 0x000000ff0e0e7207 */ /* 0x002fe40000000000 */
[----:B------:R-:W-:Y:S02]  /*243b0*/  ISETP.GE.U32.AND P0, PT, R8, 0x4, PT ;  /* 0x000000040800780c */ /* 0x000fe40003f06070 */
[----:B------:R-:W-:-:S05]  /*243c0*/  IADD3 R13, R17, R14, RZ ;  /* 0x0000000e110d7210 */ /* 0x000fca0007ffe0ff */
[----:B------:R-:W1:Y:S02]  /*243d0*/  SHFL.UP PT, R14, R13, 0x2, RZ ;  /* 0x044000000d0e7989 */ /* 0x000e6400000e00ff */
[----:B-1----:R-:W-:Y:S02]  /*243e0*/  SEL R14, R14, RZ, P1 ;  /* 0x000000ff0e0e7207 */ /* 0x002fe40000800000 */
[----:B------:R-:W-:-:S03]  /*243f0*/  ISETP.GE.U32.AND P1, PT, R8, 0x8, PT ;  /* 0x000000080800780c */ /* 0x000fc60003f26070 */
[----:B0-----:R-:W-:-:S05]  /*24400*/  IMAD.IADD R3, R13, 0x1, R14 ;  /* 0x000000010d037824 */ /* 0x001fca00078e020e */
[----:B------:R-:W0:Y:S02]  /*24410*/  SHFL.UP PT, R14, R3, 0x4, RZ ;  /* 0x04800000030e7989 */ /* 0x000e2400000e00ff */
[----:B0-----:R-:W-:Y:S02]  /*24420*/  SEL R14, R14, RZ, P0 ;  /* 0x000000ff0e0e7207 */ /* 0x001fe40000000000 */
[----:B------:R-:W-:-:S03]  /*24430*/  ISETP.GE.U32.AND P0, PT, R8, 0x10, PT ;  /* 0x000000100800780c */ /* 0x000fc60003f06070 */
[----:B------:R-:W-:-:S05]  /*24440*/  IMAD.IADD R5, R3, 0x1, R14 ;  /* 0x0000000103057824 */ /* 0x000fca00078e020e */
[----:B------:R-:W0:Y:S02]  /*24450*/  SHFL.UP PT, R14, R5, 0x8, RZ ;  /* 0x05000000050e7989 */ /* 0x000e2400000e00ff */
[----:B0-----:R-:W-:-:S04]  /*24460*/  SEL R14, R14, RZ, P1 ;  /* 0x000000ff0e0e7207 */ /* 0x001fc80000800000 */
[----:B------:R-:W-:-:S05]  /*24470*/  IADD3 R7, R5, R14, RZ ;  /* 0x0000000e05077210 */ /* 0x000fca0007ffe0ff */
[----:B------:R-:W0:Y:S02]  /*24480*/  SHFL.UP PT, R14, R7, 0x10, RZ ;  /* 0x06000000070e7989 */ /* 0x000e2400000e00ff */
[----:B0-----:R-:W-:-:S05]  /*24490*/  SEL R2, R14, RZ, P0 ;  /* 0x000000ff0e027207 */ /* 0x001fca0000000000 */
[----:B------:R-:W-:-:S05]  /*244a0*/  IMAD.IADD R2, R7, 0x1, R2 ;  /* 0x0000000107027824 */ /* 0x000fca00078e0202 */
[----:B------:R0:W1:Y:S02]  /*244b0*/  SHFL.IDX PT, R14, R2, 0x1f, 0x1f ;  /* 0x03e01f00020e7f89 */ /* 0x00006400000e0000 */
.L_x_835:
[----:B------:R-:W-:Y:S02]  /*244c0*/  ULDC UR4, c[0x0][0xc10] ;  /* 0x0003040000047ab9 */ /* 0x000fe40000000800 */
[----:B--2---:R-:W-:-:S04]  /*244d0*/  IMAD.U32 R16, RZ, RZ, UR4 ;  /* 0x00000004ff107e24 */ /* 0x004fc8000f8e00ff */
[----:B-1----:R-:W-:-:S05]  /*244e0*/  IMAD R3, R14, R16, RZ ;  /* 0x000000100e037224 */ /* 0x002fca00078e02ff */
[----:B----4-:R-:W-:-:S04]  /*244f0*/  IADD3 R6, R6, R3, RZ ;  /* 0x0000000306067210 */ /* 0x010fc80007ffe0ff */
[----:B---3--:R-:W-:-:S13]  /*24500*/  ISETP.GT.AND P0, PT, R6, R4, PT ;  /* 0x000000040600720c */ /* 0x008fda0003f04270 */
[----:B------:R-:W-:Y:S05]  /*24510*/  @P0 BRA `(.L_x_744) ;  /* 0x0000000000b80947 */ /* 0x000fea0003800000 */
[----:B------:R-:W1:Y:S02]  /*24520*/  LDC R0, c[0x0][0xc14] ;  /* 0x00030500ff007b82 */ /* 0x000e640000000800 */
.L_x_749:
[----:B------:R-:W-:-:S05]  /*24530*/  VIADD R19, R19, 0x1f ;  /* 0x0000001f13137836 */ /* 0x000fca0000000000 */
[----:B-1----:R-:W-:-:S13]  /*24540*/  ISETP.GE.AND P0, PT, R19, R0, PT ;  /* 0x000000001300720c */ /* 0x002fda0003f06270 */
[----:B------:R-:W-:Y:S05]  /*24550*/  @P0 BRA `(.L_x_745) ;  /* 0x0000000400600947 */ /* 0x000fea0003800000 */
[----:B------:R-:W1:Y:S01]  /*24560*/  S2R R8, SR_TID.X ;  /* 0x0000000000087919 */ /* 0x000e620000002100 */
[----:B------:R-:W-:Y:S01]  /*24570*/  BSSY B0, `(.L_x_746) ;  /* 0x000000b000007945 */ /* 0x000fe20003800000 */
[----:B------:R-:W-:Y:S02]  /*24580*/  MOV R17, RZ ;  /* 0x000000ff00117202 */ /* 0x000fe40000000f00 */
[----:B-1----:R-:W-:-:S04]  /*24590*/  LOP3.LUT R8, R8, 0x1f, RZ, 0xc0, !PT ;  /* 0x0000001f08087812 */ /* 0x002fc800078ec0ff */
[C---:B------:R-:W-:Y:S01]  /*245a0*/  ISETP.NE.AND P1, PT, R8.reuse, 0x1f, PT ;  /* 0x0000001f0800780c */ /* 0x040fe20003f25270 */
[----:B------:R-:W-:-:S05]  /*245b0*/  IMAD.IADD R5, R8, 0x1, R19 ;  /* 0x0000000108057824 */ /* 0x000fca00078e0213 */
[----:B------:R-:W-:-:S13]  /*245c0*/  ISETP.GE.OR P0, PT, R5, R0, !P1 ;  /* 0x000000000500720c */ /* 0x000fda0004f06670 */
[----:B------:R-:W-:Y:S05]  /*245d0*/  @P0 BRA `(.L_x_747) ;  /* 0x0000000000100947 */ /* 0x000fea0003800000 */
[----:B0-----:R-:W0:Y:S01]  /*245e0*/  LDC.64 R2, c[0x0][0xc58] ;  /* 0x00031600ff027b82 */ /* 0x001e220000000a00 */
[----:B------:R-:W-:Y:S01]  /*245f0*/  ULDC.64 UR4, c[0x0][0x208] ;  /* 0x0000820000047ab9 */ /* 0x000fe20000000a00 */
[----:B0-----:R-:W-:-:S05]  /*24600*/  IMAD.WIDE R2, R5, 0x4, R2 ;  /* 0x0000000405027825 */ /* 0x001fca00078e0202 */
[----:B------:R1:W5:Y:S02]  /*24610*/  LDG.E R17, desc[UR4][R2.64] ;  /* 0x0000000402117981 */ /* 0x000364000c1e1900 */
.L_x_747:
[----:B------:R-:W-:Y:S05]  /*24620*/  BSYNC B0 ;  /* 0x0000000000007941 */ /* 0x000fea0003800000 */
.L_x_746:
[----:B------:R-:W-:-:S03]  /*24630*/  UMOV UR4, 0xffffffff ;  /* 0xffffffff00047882 */ /* 0x000fc60000000000 */
[----:B------:R-:W-:Y:S05]  /*24640*/  BRA.DIV UR4, `(.L_x_748) ;  /* 0x0000001e04787947 */ /* 0x000fea000b800000 */
[----:B-----5:R-:W2:Y:S01]  /*24650*/  SHFL.UP PT, R14, R17, 0x1, RZ ;  /* 0x04200000110e7989 */ /* 0x020ea200000e00ff */
[C---:B------:R-:W-:Y:S02]  /*24660*/  ISETP.NE.AND P0, PT, R8.reuse, RZ, PT ;  /* 0x000000ff0800720c */ /* 0x040fe40003f05270 */
[----:B------:R-:W-:Y:S02]  /*24670*/  ISETP.GE.U32.AND P1, PT, R8, 0x2, PT ;  /* 0x000000020800780c */ /* 0x000fe40003f26070 */
[----:B--2---:R-:W-:Y:S02]  /*24680*/  SEL R14, R14, RZ, P0 ;  /* 0x000000ff0e0e7207 */ /* 0x004fe40000000000 */
[----:B------:R-:W-:-:S03]  /*24690*/  ISETP.GE.U32.AND P0, PT, R8, 0x4, PT ;  /* 0x000000040800780c */ /* 0x000fc60003f06070 */
[----:B------:R-:W-:-:S05]  /*246a0*/  IMAD.IADD R13, R17, 0x1, R14 ;  /* 0x00000001110d7824 */ /* 0x000fca00078e020e */
[----:B------:R-:W2:Y:S02]  /*246b0*/  SHFL.UP PT, R14, R13, 0x2, RZ ;  /* 0x044000000d0e7989 */ /* 0x000ea400000e00ff */
[----:B--2---:R-:W-:Y:S02]  /*246c0*/  SEL R14, R14, RZ, P1 ;  /* 0x000000ff0e0e7207 */ /* 0x004fe40000800000 */
[----:B------:R-:W-:-:S03]  /*246d0*/  ISETP.GE.U32.AND P1, PT, R8, 0x8, PT ;  /* 0x000000080800780c */ /* 0x000fc60003f26070 */
[----:B-1----:R-:W-:-:S05]  /*246e0*/  IMAD.IADD R3, R13, 0x1, R14 ;  /* 0x000000010d037824 */ /* 0x002fca00078e020e */
[----:B------:R-:W1:Y:S02]  /*246f0*/  SHFL.UP PT, R14, R3, 0x4, RZ ;  /* 0x04800000030e7989 */ /* 0x000e6400000e00ff */
[----:B-1----:R-:W-:Y:S02]  /*24700*/  SEL R14, R14, RZ, P0 ;  /* 0x000000ff0e0e7207 */ /* 0x002fe40000000000 */
[----:B------:R-:W-:Y:S02]  /*24710*/  ISETP.GE.U32.AND P0, PT, R8, 0x10, PT ;  /* 0x000000100800780c */ /* 0x000fe40003f06070 */
[----:B------:R-:W-:-:S05]  /*24720*/  IADD3 R5, R3, R14, RZ ;  /* 0x0000000e03057210 */ /* 0x000fca0007ffe0ff */
[----:B------:R-:W1:Y:S02]  /*24730*/  SHFL.UP PT, R14, R5, 0x8, RZ ;  /* 0x05000000050e7989 */ /* 0x000e6400000e00ff */
[----:B-1----:R-:W-:-:S05]  /*24740*/  SEL R14, R14, RZ, P1 ;  /* 0x000000ff0e0e7207 */ /* 0x002fca0000800000 */
[----:B------:R-:W-:-:S05]  /*24750*/  IMAD.IADD R7, R5, 0x1, R14 ;  /* 0x0000000105077824 */ /* 0x000fca00078e020e */
[----:B------:R-:W0:Y:S02]  /*24760*/  SHFL.UP PT, R14, R7, 0x10, RZ ;  /* 0x06000000070e7989 */ /* 0x000e2400000e00ff */
[----:B0-----:R-:W-:-:S05]  /*24770*/  SEL R2, R14, RZ, P0 ;  /* 0x000000ff0e027207 */ /* 0x001fca0000000000 */
[----:B------:R-:W-:-:S05]  /*24780*/  IMAD.IADD R2, R7, 0x1, R2 ;  /* 0x0000000107027824 */ /* 0x000fca00078e0202 */
[----:B------:R0:W1:Y:S02]  /*24790*/  SHFL.IDX PT, R14, R2, 0x1f, 0x1f ;  /* 0x03e01f00020e7f89 */ /* 0x00006400000e0000 */
.L_x_843:
[----:B------:R-:W-:Y:S02]  /*247a0*/  ULDC UR4, c[0x0][0xc10] ;  /* 0x0003040000047ab9 */ /* 0x000fe40000000800 */
[----:B------:R-:W-:-:S05]  /*247b0*/  MOV R16, UR4 ;  /* 0x0000000400107c02 */ /* 0x000fca0008000f00 */
[----:B-1----:R-:W-:-:S04]  /*247c0*/  IMAD R3, R14, R16, RZ ;  /* 0x000000100e037224 */ /* 0x002fc800078e02ff */
[----:B------:R-:W-:-:S05]  /*247d0*/  IMAD.IADD R6, R3, 0x1, R6 ;  /* 0x0000000103067824 */ /* 0x000fca00078e0206 */
[----:B------:R-:W-:-:S13]  /*247e0*/  ISETP.GT.AND P0, PT, R6, R4, PT ;  /* 0x000000040600720c */ /* 0x000fda0003f04270 */
[----:B------:R-:W-:Y:S05]  /*247f0*/  @!P0 BRA `(.L_x_749) ;  /* 0xfffffffc004c8947 */ /* 0x000fea000383ffff */
.L_x_744:
        /* <DEDUP_REMOVED lines=8> */
.L_x_847:
[----:B------:R-:W-:Y:S02]  /*24880*/  ISETP.NE.AND P0, PT, R3, RZ, PT ;  /* 0x000000ff0300720c */ /* 0x000fe40003f05270 */
[----:B------:R-:W-:-:S11]  /*24890*/  MOV R14, RZ ;  /* 0x000000ff000e7202 */ /* 0x000fd60000000f00 */
[----:B------:R-:W-:Y:S05]  /*248a0*/  @!P0 BRA `(.L_x_751) ;  /* 0x0000000000108947 */ /* 0x000fea0003800000 */
[----:B------:R-:W-:Y:S01]  /*248b0*/  UMOV UR4, 0xffffffff ;  /* 0xffffffff00047882 */ /* 0x000fe20000000000 */
[----:B------:R-:W-:Y:S02]  /*248c0*/  VIADD R12, R5, 0xffffffff ;  /* 0xffffffff050c7836 */ /* 0x000fe40000000000 */
[----:B------:R-:W-:Y:S05]  /*248d0*/  BRA.DIV UR4, `(.L_x_752) ;  /* 0x0000001e04ec7947 */ /* 0x000fea000b800000 */
[----:B------:R3:W4:Y:S02]  /*248e0*/  SHFL.IDX PT, R14, R2, R12, 0x1f ;  /* 0x00001f0c020e7589 */ /* 0x00072400000e0000 */
.L_x_751:
[----:B----4-:R-:W-:Y:S01]  /*248f0*/  IMAD R16, R14, R16, R6 ;  /* 0x000000100e107224 */ /* 0x010fe200078e0206 */
[----:B--2---:R-:W-:Y:S01]  /*24900*/  IABS R6, R17 ;  /* 0x0000001100067213 */ /* 0x004fe20000000000 */
[----:B0--3--:R-:W-:Y:S01]  /*24910*/  IMAD.MOV.U32 R2, RZ, RZ, RZ ;  /* 0x000000ffff027224 */ /* 0x009fe200078e00ff */
[----:B------:R-:W-:Y:S02]  /*24920*/  IADD3 R19, R5, R19, RZ ;  /* 0x0000001305137210 */ /* 0x000fe40007ffe0ff */
[----:B------:R-:W0:Y:S08]  /*24930*/  I2F.RP R7, R6 ;  /* 0x0000000600077306 */ /* 0x000e300000209400 */
[----:B0-----:R-:W0:Y:S02]  /*24940*/  MUFU.RCP R7, R7 ;  /* 0x0000000700077308 */ /* 0x001e240000001000 */
[----:B0-----:R-:W-:-:S06]  /*24950*/  VIADD R8, R7, 0xffffffe ;  /* 0x0ffffffe07087836 */ /* 0x001fcc0000000000 */
[----:B------:R-:W0:Y:S02]  /*24960*/  F2I.FTZ.U32.TRUNC.NTZ R3, R8 ;  /* 0x0000000800037305 */ /* 0x000e24000021f000 */
[----:B0-----:R-:W-:-:S05]  /*24970*/  IADD3 R9, RZ, -R3, RZ ;  /* 0x80000003ff097210 */ /* 0x001fca0007ffe0ff */
[----:B------:R-:W-:-:S04]  /*24980*/  IMAD R9, R9, R6, RZ ;  /* 0x0000000609097224 */ /* 0x000fc800078e02ff */
[----:B------:R-:W-:Y:S01]  /*24990*/  IMAD.HI.U32 R3, R3, R9, R2 ;  /* 0x0000000903037227 */ /* 0x000fe200078e0002 */
[----:B------:R-:W-:-:S03]  /*249a0*/  IABS R9, R17 ;  /* 0x0000001100097213 */ /* 0x000fc60000000000 */
[----:B------:R-:W-:Y:S01]  /*249b0*/  IMAD.IADD R2, R4, 0x1, -R16 ;  /* 0x0000000104027824 */ /* 0x000fe200078e0a10 */
[----:B------:R-:W-:-:S04]  /*249c0*/  IADD3 R7, RZ, -R9, RZ ;  /* 0x80000009ff077210 */ /* 0x000fc80007ffe0ff */
[----:B------:R-:W-:-:S05]  /*249d0*/  IABS R4, R2 ;  /* 0x0000000200047213 */ /* 0x000fca0000000000 */
[----:B------:R-:W-:-:S04]  /*249e0*/  IMAD.HI.U32 R3, R3, R4, RZ ;  /* 0x0000000403037227 */ /* 0x000fc800078e00ff */
[----:B------:R-:W-:Y:S01]  /*249f0*/  IMAD R7, R3, R7, R4 ;  /* 0x0000000703077224 */ /* 0x000fe200078e0204 */
[----:B------:R-:W-:-:S04]  /*24a00*/  LOP3.LUT R4, R2, R17, RZ, 0x3c, !PT ;  /* 0x0000001102047212 */ /* 0x000fc800078e3cff */
[----:B------:R-:W-:-:S13]  /*24a10*/  ISETP.GT.U32.AND P0, PT, R6, R7, PT ;  /* 0x000000070600720c */ /* 0x000fda0003f04070 */
[----:B------:R-:W-:Y:S02]  /*24a20*/  @!P0 IMAD.IADD R7, R7, 0x1, -R6 ;  /* 0x0000000107078824 */ /* 0x000fe400078e0a06 */
[----:B------:R-:W-:-:S03]  /*24a30*/  @!P0 VIADD R3, R3, 0x1 ;  /* 0x0000000103038836 */ /* 0x000fc60000000000 */
[----:B------:R-:W-:-:S13]  /*24a40*/  ISETP.GE.U32.AND P0, PT, R7, R6, PT ;  /* 0x000000060700720c */ /* 0x000fda0003f06070 */
[----:B------:R-:W-:Y:S02]  /*24a50*/  @P0 IADD3 R3, R3, 0x1, RZ ;  /* 0x0000000103030810 */ /* 0x000fe40007ffe0ff */
        /* <DEDUP_REMOVED lines=8> */
.L_x_745:
[----:B------:R-:W-:Y:S01]  /*24ae0*/  UMOV UR4, URZ ;  /* 0x0000003f00047c82 */ /* 0x000fe20008000000 */
[----:B------:R-:W-:Y:S01]  /*24af0*/  UMOV UR5, URZ ;  /* 0x0000003f00057c82 */ /* 0x000fe20008000000 */
[----:B------:R-:W-:Y:S01]  /*24b00*/  ULDC UR6, c[0x0][0xc14] ;  /* 0x0003050000067ab9 */ /* 0x000fe20000000800 */
[----:B------:R-:W-:Y:S01]  /*24b10*/  IMAD.MOV.U32 R16, RZ, RZ, R4 ;  /* 0x000000ffff107224 */ /* 0x000fe200078e0004 */
[----:B------:R-:W-:Y:S01]  /*24b20*/  MOV R17, UR4 ;  /* 0x0000000400117c02 */ /* 0x000fe20008000f00 */
[----:B------:R-:W-:Y:S02]  /*24b30*/  IMAD.U32 R18, RZ, RZ, UR5 ;  /* 0x00000005ff127e24 */ /* 0x000fe4000f8e00ff */
[----:B------:R-:W-:-:S07]  /*24b40*/  IMAD.U32 R19, RZ, RZ, UR6 ;  /* 0x00000006ff137e24 */ /* 0x000fce000f8e00ff */
.L_x_753:
        /* <DEDUP_REMOVED lines=12> */
.L_x_671:
[----:B0-----:R-:W3:Y:S01]  /*24c10*/  LDL.LU R0, [R1+0x30] ;  /* 0x0000300001007983 */ /* 0x001ee20000300800 */
[----:B------:R-:W-:Y:S01]  /*24c20*/  BSSY B0, `(.L_x_755) ;  /* 0x000000b000007945 */ /* 0x000fe20003800000 */
[----:B-1----:R-:W0:Y:S01]  /*24c30*/  S2R R5, SR_CgaCtaId ;  /* 0x0000000000057919 */ /* 0x002e220000008800 */
[----:B---3--:R-:W-:-:S04]  /*24c40*/  IADD3 R0, R0, 0x1, RZ ;  /* 0x0000000100007810 */ /* 0x008fc80007ffe0ff */
[----:B--2---:R-:W-:-:S04]  /*24c50*/  LEA.HI R2, R0, R0, RZ, 0x1 ;  /* 0x0000000000027211 */ /* 0x004fc800078f08ff */
[----:B------:R-:W-:-:S05]  /*24c60*/  LOP3.LUT R3, R2, 0xfffffffe, RZ, 0xc0, !PT ;  /* 0xfffffffe02037812 */ /* 0x000fca00078ec0ff */
[----:B------:R-:W-:Y:S01]  /*24c70*/  IMAD.IADD R3, R0, 0x1, -R3 ;  /* 0x0000000100037824 */ /* 0x000fe200078e0a03 */
[----:B------:R-:W-:-:S04]  /*24c80*/  MOV R0, 0x400 ;  /* 0x0000040000007802 */ /* 0x000fc80000000f00 */
[----:B0-----:R-:W-:Y:S02]  /*24c90*/  LEA R0, R5, R0, 0x18 ;  /* 0x0000000005007211 */ /* 0x001fe400078ec0ff */
[----:B------:R-:W-:-:S04]  /*24ca0*/  SHF.L.U32 R3, R3, 0x1f, RZ ;  /* 0x0000001f03037819 */ /* 0x000fc800000006ff */
[----:B------:R-:W0:Y:S02]  /*24cb0*/  SYNCS.PHASECHK.TRANS64.TRYWAIT P0, [R0+URZ+0x34820], R3 ;  /* 0x03482003000075a7 */ /* 0x000e24000800017f */
[----:B0-----:R-:W-:Y:S05]  /*24cc0*/  @!P0 BRA `(.L_x_756) ;  /* 0x0000001c00148947 */ /* 0x001fea0003800000 */
.L_x_850:
[----:B------:R-:W-:Y:S05]  /*24cd0*/  BSYNC B0 ;  /* 0x0000000000007941 */ /* 0x000fea0003800000 */
.L_x_755:
[----:B------:R-:W-:-:S03]  /*24ce0*/  UMOV UR4, 0xffffffff ;  /* 0xffffffff00047882 */ /* 0x000fc60000000000 */
[----:B------:R-:W-:Y:S05]  /*24cf0*/  BRA.DIV UR4, `(.L_x_757) ;  /* 0x0000001e041c7947 */ /* 0x000fea000b800000 */
[----:B------:R-:W1:Y:S02]  /*24d00*/  S2R R2, SR_TID.X ;  /* 0x0000000000027919 */ /* 0x000e640000002100 */
[----:B-1----:R-:W-:-:S04]  /*24d10*/  SHF.R.U32.HI R2, RZ, 0x5, R2 ;  /* 0x00000005ff027819 */ /* 0x002fc80000011602 */
[----:B------:R-:W-:-:S05]  /*24d20*/  LOP3.LUT R2, R2, 0x3, RZ, 0xc0, !PT ;  /* 0x0000000302027812 */ /* 0x000fca00078ec0ff */
[----:B------:R1:W2:Y:S02]  /*24d30*/  SHFL.IDX PT, R14, R2, RZ, 0x1f ;  /* 0x00001fff020e7589 */ /* 0x0002a400000e0000 */
.L_x_853:
[----:B--2---:R-:W-:-:S13]  /*24d40*/  ISETP.NE.AND P0, PT, R14, RZ, PT ;  /* 0x000000ff0e00720c */ /* 0x004fda0003f05270 */
[----:B------:R-:W-:Y:S05]  /*24d50*/  @P0 BRA `(.L_x_445) ;  /* 0x0000000000940947 */ /* 0x000fea0003800000 */
[----:B------:R-:W-:-:S03]  /*24d60*/  UMOV UR4, 0xffffffff ;  /* 0xffffffff00047882 */ /* 0x000fc60000000000 */
[----:B------:R-:W-:Y:S05]  /*24d70*/  BRA.DIV UR4, `(.L_x_758) ;  /* 0x0000001e04307947 */ /* 0x000fea000b800000 */
[----:B------:R-:W-:-:S13]  /*24d80*/  ELECT P6, URZ, PT ;  /* 0x00000000003f782f */ /* 0x000fda00038c0000 */
.L_x_856:
[----:B------:R-:W-:Y:S05]  /*24d90*/  @!P6 BRA `(.L_x_445) ;  /* 0x000000000084e947 */ /* 0x000fea0003800000 */
[----:B------:R-:W-:-:S06]  /*24da0*/  ULOP3.LUT UR4, UR60, 0x2, URZ, 0xfc, !UPT ;  /* 0x000000023c047892 */ /* 0x000fcc000f8efc3f */
[----:B-1----:R-:W-:-:S05]  /*24db0*/  IMAD.U32 R2, RZ, RZ, UR4 ;  /* 0x00000004ff027e24 */ /* 0x002fca000f8e00ff */
[----:B------:R-:W-:-:S13]  /*24dc0*/  ISETP.NE.AND P2, PT, R2, 0x3, PT ;  /* 0x000000030200780c */ /* 0x000fda0003f45270 */
[----:B------:R-:W-:Y:S05]  /*24dd0*/  @!P2 BRA `(.L_x_759) ;  /* 0x000000000004a947 */ /* 0x000fea0003800000 */
[----:B------:R-:W-:Y:S01]  /*24de0*/  BPT.TRAP 0x1 ;  /* 0x000000040000795c */ /* 0x000fe20000300000 */
.L_x_759:
[----:B0-----:R-:W2:Y:S04]  /*24df0*/  LDL R3, [R1] ;  /* 0x0000000001037983 */ /* 0x001ea80000100800 */
[----:B------:R-:W3:Y:S01]  /*24e00*/  LDL.LU R7, [R1+0x8] ;  /* 0x0000080001077983 */ /* 0x000ee20000300800 */
[----:B------:R-:W-:-:S05]  /*24e10*/  IADD3 R2, R0, 0x34840, RZ ;  /* 0x0003484000027810 */ /* 0x000fca0007ffe0ff */
[C---:B--2---:R-:W-:Y:S02]  /*24e20*/  IMAD R6, R3.reuse, 0x8, R2 ;  /* 0x0000000803067824 */ /* 0x044fe400078e0202 */
[----:B------:R-:W-:Y:S01]  /*24e30*/  VIADD R3, R3, 0x1 ;  /* 0x0000000103037836 */ /* 0x000fe20000000000 */
[----:B---3--:R-:W-:-:S04]  /*24e40*/  SHF.L.U32 R5, R7, 0x1f, RZ ;  /* 0x0000001f07057819 */ /* 0x008fc800000006ff */
[C---:B------:R-:W-:Y:S01]  /*24e50*/  ISETP.NE.AND P1, PT, R3.reuse, 0x2, PT ;  /* 0x000000020300780c */ /* 0x040fe20003f25270 */
[----:B------:R-:W0:Y:S03]  /*24e60*/  SYNCS.PHASECHK.TRANS64.TRYWAIT P0, [R6+URZ], R5 ;  /* 0x00000005060075a7 */ /* 0x000e26000800017f */
[----:B------:R-:W-:Y:S02]  /*24e70*/  SEL R4, RZ, 0x1, P1 ;  /* 0x00000001ff047807 */ /* 0x000fe40000800000 */
[----:B------:R-:W-:Y:S02]  /*24e80*/  SEL R3, R3, RZ, P1 ;  /* 0x000000ff03037207 */ /* 0x000fe40000800000 */
[----:B------:R-:W-:Y:S02]  /*24e90*/  LOP3.LUT R4, R7, R4, RZ, 0x3c, !PT ;  /* 0x0000000407047212 */ /* 0x000fe400078e3cff */
[----:B------:R-:W-:-:S02]  /*24ea0*/  LEA R7, R3, R2, 0x3 ;  /* 0x0000000203077211 */ /* 0x000fc400078e18ff */
[----:B------:R-:W-:Y:S01]  /*24eb0*/  SHF.L.U32 R2, R4, 0x1f, RZ ;  /* 0x0000001f04027819 */ /* 0x000fe200000006ff */
[----:B0-----:R-:W-:Y:S06]  /*24ec0*/  @!P0 BRA `(.L_x_760) ;  /* 0x0000001800fc8947 */ /* 0x001fec0003800000 */
.L_x_857:
[----:B------:R-:W1:Y:S02]  /*24ed0*/  SYNCS.PHASECHK.TRANS64.TRYWAIT P0, [R7+URZ], R2 ;  /* 0x00000002070075a7 */ /* 0x000e64000800017f */
[----:B-1----:R-:W-:Y:S05]  /*24ee0*/  @!P0 BRA `(.L_x_761) ;  /* 0x0000001c00088947 */ /* 0x002fea0003800000 */
.L_x_858:
[----:B------:R-:W-:Y:S05]  /*24ef0*/  @!P2 BRA `(.L_x_762) ;  /* 0x000000000004a947 */ /* 0x000fea0003800000 */
[----:B------:R-:W-:Y:S01]  /*24f00*/  BPT.TRAP 0x1 ;  /* 0x000000040000795c */ /* 0x000fe20000300000 */
.L_x_762:
[----:B------:R-:W2:Y:S01]  /*24f10*/  LDL.LU R4, [R1] ;  /* 0x0000000001047983 */ /* 0x000ea20000300800 */
[----:B------:R-:W-:-:S04]  /*24f20*/  VIADD R0, R0, 0x34860 ;  /* 0x0003486000007836 */ /* 0x000fc80000000000 */
[----:B--2---:R-:W-:-:S04]  /*24f30*/  IMAD R4, R4, 0x8, R0 ;  /* 0x0000000804047824 */ /* 0x004fc800078e0200 */
[----:B------:R-:W2:Y:S02]  /*24f40*/  SYNCS.PHASECHK.TRANS64.TRYWAIT P0, [R4+URZ], R5 ;  /* 0x00000005040075a7 */ /* 0x000ea4000800017f */
[----:B--2---:R-:W-:Y:S05]  /*24f50*/  @!P0 BRA `(.L_x_763) ;  /* 0x0000001c00008947 */ /* 0x004fea0003800000 */
.L_x_859:
[----:B------:R-:W-:-:S07]  /*24f60*/  LEA R3, R3, R0, 0x3 ;  /* 0x0000000003037211 */ /* 0x000fce00078e18ff */
.L_x_764:
[----:B---3--:R3:W4:Y:S02]  /*24f70*/  SYNCS.PHASECHK.TRANS64.TRYWAIT P0, [R3+URZ], R2 ;  /* 0x00000002030075a7 */ /* 0x008724000800017f */
[----:B----4-:R-:W-:Y:S05]  /*24f80*/  @!P0 NANOSLEEP.SYNCS 0x989680 ;  /* 0x009896800000895d */ /* 0x010fea0003900000 */
[----:B------:R-:W4:Y:S02]  /*24f90*/  @!P0 SYNCS.PHASECHK.TRANS64 P0, [R3+URZ], R2 ;  /* 0x00000002030085a7 */ /* 0x000f24000800007f */
[----:B----4-:R-:W-:Y:S05]  /*24fa0*/  @!P0 BRA `(.L_x_764) ;  /* 0xfffffffc00f08947 */ /* 0x010fea000383ffff */
.L_x_445:
[----:B------:R-:W-:Y:S05]  /*24fb0*/  BSYNC B7 ;  /* 0x0000000000077941 */ /* 0x000fea0003800000 */
.L_x_442:
[----:B------:R-:W-:Y:S05]  /*24fc0*/  EXIT ;  /* 0x000000000000794d */ /* 0x000fea0003800000 */
.L_x_471:
[----:B0-----:R0:W1:Y:S02]  /*24fd0*/  SYNCS.PHASECHK.TRANS64.TRYWAIT P6, [R3+URZ+0x34890], R0 ;  /* 0x03489000030075a7 */ /* 0x00106400080c017f */
[----:B-1----:R-:W-:Y:S05]  /*24fe0*/  @!P6 NANOSLEEP.SYNCS 0x989680 ;  /* 0x009896800000e95d */ /* 0x002fea0003900000 */
[----:B------:R-:W1:Y:S02]  /*24ff0*/  @!P6 SYNCS.PHASECHK.TRANS64 P6, [R3+URZ+0x34890], R0 ;  /* 0x034890000300e5a7 */ /* 0x000e6400080c007f */
[----:B-1----:R-:W-:Y:S05]  /*25000*/  @!P6 BRA `(.L_x_471) ;  /* 0xfffffffc00f0e947 */ /* 0x002fea000383ffff */
[----:B------:R-:W-:Y:S05]  /*25010*/  BRA `(.L_x_765) ;  /* 0xfffffde800907947 */ /* 0x000fea000383ffff */
.L_x_525:
[----:B0-----:R0:W1:Y:S02]  /*25020*/  SYNCS.PHASECHK.TRANS64.TRYWAIT P4, [R3+URZ+0x34890], R0 ;  /* 0x03489000030075a7 */ /* 0x001064000808017f */
[----:B-1----:R-:W-:Y:S05]  /*25030*/  @!P4 NANOSLEEP.SYNCS 0x989680 ;  /* 0x009896800000c95d */ /* 0x002fea0003900000 */
[----:B------:R-:W1:Y:S02]  /*25040*/  @!P4 SYNCS.PHASECHK.TRANS64 P4, [R3+URZ+0x34890], R0 ;  /* 0x034890000300c5a7 */ /* 0x000e64000808007f */
[----:B-1----:R-:W-:Y:S05]  /*25050*/  @!P4 BRA `(.L_x_525) ;  /* 0xfffffffc00f0c947 */ /* 0x002fea000383ffff */
[----:B------:R-:W-:Y:S05]  /*25060*/  BRA `(.L_x_766) ;  /* 0xfffffe24000c7947 */ /* 0x000fea000383ffff */
.L_x_550:
[----:B0-----:R0:W1:Y:S02]  /*25070*/  SYNCS.PHASECHK.TRANS64.TRYWAIT P3, [R3+URZ+0x34890], R0 ;  /* 0x03489000030075a7 */ /* 0x001064000806017f */
[----:B-1----:R-:W-:Y:S05]  /*25080*/  @!P3 NANOSLEEP.SYNCS 0x989680 ;  /* 0x009896800000b95d */ /* 0x002fea0003900000 */
[----:B------:R-:W1:Y:S02]  /*25090*/  @!P3 SYNCS.PHASECHK.TRANS64 P3, [R3+URZ+0x34890], R0 ;  /* 0x034890000300b5a7 */ /* 0x000e64000806007f */
[----:B-1----:R-:W-:Y:S05]  /*250a0*/  @!P3 BRA `(.L_x_550) ;  /* 0xfffffffc00f0b947 */ /* 0x002fea000383ffff */
[----:B------:R-:W-:Y:S05]  /*250b0*/  BRA `(.L_x_767) ;  /* 0xfffffe5400dc7947 */ /* 0x000fea000383ffff */
.L_x_564:
[----:B--2---:R2:W3:Y:S02]  /*250c0*/  SYNCS.PHASECHK.TRANS64.TRYWAIT P2, [R3+URZ+0x348b0], R0 ;  /* 0x0348b000030075a7 */ /* 0x0044e4000804017f */
[----:B---3--:R-:W-:Y:S05]  /*250d0*/  @!P2 NANOSLEEP.SYNCS 0x989680 ;  /* 0x009896800000a95d */ /* 0x008fea0003900000 */
[----:B------:R-:W3:Y:S02]  /*250e0*/  @!P2 SYNCS.PHASECHK.TRANS64 P2, [R3+URZ+0x348b0], R0 ;  /* 0x0348b0000300a5a7 */ /* 0x000ee4000804007f */
[----:B---3--:R-:W-:Y:S05]  /*250f0*/  @!P2 BRA `(.L_x_564) ;  /* 0xfffffffc00f0a947 */ /* 0x008fea000383ffff */
[----:B------:R-:W-:Y:S05]  /*25100*/  BRA `(.L_x_768) ;  /* 0xfffffe6000407947 */ /* 0x000fea000383ffff */
.L_x_580:
[----:B------:R-:W-:Y:S01]  /*25110*/  BSSY B0, `(.L_x_769) ;  /* 0x0000007000007945 */ /* 0x000fe20003800000 */
[----:B------:R-:W-:Y:S01]  /*25120*/  IMAD.MOV.U32 R12, RZ, RZ, RZ ;  /* 0x000000ffff0c7224 */ /* 0x000fe200078e00ff */
[----:B------:R-:W-:Y:S01]  /*25130*/  MOV R15, 0xffffffff ;  /* 0xffffffff000f7802 */ /* 0x000fe20000000f00 */
[----:B------:R-:W-:-:S07]  /*25140*/  IMAD.MOV.U32 R11, RZ, RZ, 0x1f ;  /* 0x0000001fff0b7424 */ /* 0x000fce00078e00ff */
[----:B-----5:R-:W-:Y:S05]  /*25150*/  WARPSYNC.COLLECTIVE R15, `(.L_x_770) ;  /* 0x000000000f087348 */ /* 0x020fea0003c00000 */
[----:B------:R0:W1:Y:S02]  /*25160*/  SHFL.IDX P6, R14, R13, R12, R11 ;  /* 0x0000000c0d0e7389 */ /* 0x00006400000c000b */
[----:B01---5:R-:W-:Y:S01]  /*25170*/  ENDCOLLECTIVE ;  /* 0x000000000000791b */ /* 0x023fe20003800000 */
.L_x_770:
[----:B------:R-:W-:Y:S05]  /*25180*/  BSYNC B0 ;  /* 0x0000000000007941 */ /* 0x000fea0003800000 */
.L_x_769:
[----:B------:R1:W-:Y:S01]  /*25190*/  STL [R1+0x28], R14 ;  /* 0x0000280e01007387 */ /* 0x0003e20000100800 */
[----:B------:R-:W-:Y:S05]  /*251a0*/  BRA `(.L_x_771) ;  /* 0xfffffe6c00447947 */ /* 0x000fea000383ffff */
.L_x_592:
[----:B------:R-:W-:Y:S01]  /*251b0*/  BSSY B1, `(.L_x_772) ;  /* 0x0000008000017945 */ /* 0x000fe20003800000 */
[----:B------:R-:W-:Y:S01]  /*251c0*/  IMAD.MOV.U32 R13, RZ, RZ, R25 ;  /* 0x000000ffff0d7224 */ /* 0x000fe200078e0019 */
[----:B------:R-:W-:Y:S01]  /*251d0*/  MOV R11, 0x181f ;  /* 0x0000181f000b7802 */ /* 0x000fe20000000f00 */
[----:B------:R-:W-:Y:S02]  /*251e0*/  IMAD.MOV.U32 R12, RZ, RZ, RZ ;  /* 0x000000ffff0c7224 */ /* 0x000fe400078e00ff */
[----:B------:R-:W-:-:S07]  /*251f0*/  IMAD.MOV.U32 R15, RZ, RZ, -0x1 ;  /* 0xffffffffff0f7424 */ /* 0x000fce00078e00ff */
[----:B01---5:R-:W-:Y:S05]  /*25200*/  WARPSYNC.COLLECTIVE R15, `(.L_x_773) ;  /* 0x000000000f087348 */ /* 0x023fea0003c00000 */
[----:B-1----:R1:W2:Y:S02]  /*25210*/  SHFL.IDX P6, R14, R13, R12, R11 ;  /* 0x0000000c0d0e7389 */ /* 0x0022a400000c000b */
[----:B012--5:R-:W-:Y:S01]  /*25220*/  ENDCOLLECTIVE ;  /* 0x000000000000791b */ /* 0x027fe20003800000 */
.L_x_773:
[----:B------:R-:W-:Y:S05]  /*25230*/  BSYNC B1 ;  /* 0x0000000000017941 */ /* 0x000fea0003800000 */
.L_x_772:
[----:B------:R-:W-:Y:S05]  /*25240*/  BRA `(.L_x_774) ;  /* 0xfffffe7400447947 */ /* 0x000fea000383ffff */
.L_x_593:
[----:B------:R-:W-:Y:S01]  /*25250*/  BSSY B1, `(.L_x_775) ;  /* 0x0000008000017945 */ /* 0x000fe20003800000 */
[----:B------:R-:W-:Y:S01]  /*25260*/  IMAD.MOV.U32 R13, RZ, RZ, R24 ;  /* 0x000000ffff0d7224 */ /* 0x000fe200078e0018 */
[----:B------:R-:W-:Y:S01]  /*25270*/  MOV R12, RZ ;  /* 0x000000ff000c7202 */ /* 0x000fe20000000f00 */
[----:B------:R-:W-:Y:S02]  /*25280*/  IMAD.MOV.U32 R11, RZ, RZ, 0x181f ;  /* 0x0000181fff0b7424 */ /* 0x000fe400078e00ff */
[----:B------:R-:W-:-:S07]  /*25290*/  IMAD.MOV.U32 R15, RZ, RZ, -0x1 ;  /* 0xffffffffff0f7424 */ /* 0x000fce00078e00ff */
[----:B01---5:R-:W-:Y:S05]  /*252a0*/  WARPSYNC.COLLECTIVE R15, `(.L_x_776) ;  /* 0x000000000f087348 */ /* 0x023fea0003c00000 */
[----:B-1----:R1:W2:Y:S02]  /*252b0*/  SHFL.IDX P6, R14, R13, R12, R11 ;  /* 0x0000000c0d0e7389 */ /* 0x0022a400000c000b */
[----:B012--5:R-:W-:Y:S01]  /*252c0*/  ENDCOLLECTIVE ;  /* 0x000000000000791b */ /* 0x027fe20003800000 */
.L_x_776:
[----:B------:R-:W-:Y:S05]  /*252d0*/  BSYNC B1 ;  /* 0x0000000000017941 */ /* 0x000fea0003800000 */
.L_x_775:
[----:B------:R-:W-:Y:S05]  /*252e0*/  BRA `(.L_x_777) ;  /* 0xfffffe7400247947 */ /* 0x000fea000383ffff */
.L_x_594:
[----:B------:R-:W-:Y:S01]  /*252f0*/  BSSY B1, `(.L_x_778) ;  /* 0x0000008000017945 */ /* 0x000fe20003800000 */
[----:B------:R-:W-:Y:S01]  /*25300*/  MOV R13, R27 ;  /* 0x0000001b000d7202 */ /* 0x000fe20000000f00 */
[----:B------:R-:W-:Y:S01]  /*25310*/  IMAD.MOV.U32 R12, RZ, RZ, RZ ;  /* 0x000000ffff0c7224 */ /* 0x000fe200078e00ff */
[----:B------:R-:W-:Y:S01]  /*25320*/  MOV R15, 0xffffffff ;  /* 0xffffffff000f7802 */ /* 0x000fe20000000f00 */
[----:B------:R-:W-:-:S07]  /*25330*/  IMAD.MOV.U32 R11, RZ, RZ, 0x181f ;  /* 0x0000181fff0b7424 */ /* 0x000fce00078e00ff */
[----:B01---5:R-:W-:Y:S05]  /*25340*/  WARPSYNC.COLLECTIVE R15, `(.L_x_779) ;  /* 0x000000000f087348 */ /* 0x023fea0003c00000 */
[----:B-1----:R1:W2:Y:S02]  /*25350*/  SHFL.IDX P6, R14, R13, R12, R11 ;  /* 0x0000000c0d0e7389 */ /* 0x0022a400000c000b */
[----:B012--5:R-:W-:Y:S01]  /*25360*/  ENDCOLLECTIVE ;  /* 0x000000000000791b */ /* 0x027fe20003800000 */
.L_x_779:
[----:B------:R-:W-:Y:S05]  /*25370*/  BSYNC B1 ;  /* 0x0000000000017941 */ /* 0x000fea0003800000 */
.L_x_778:
[----:B------:R-:W-:Y:S05]  /*25380*/  BRA `(.L_x_780) ;  /* 0xfffffe7400047947 */ /* 0x000fea000383ffff */
.L_x_595:
        /* <DEDUP_REMOVED lines=8> */
.L_x_782:
[----:B------:R-:W-:Y:S05]  /*25410*/  BSYNC B1 ;  /* 0x0000000000017941 */ /* 0x000fea0003800000 */
.L_x_781:
[----:B------:R-:W-:Y:S05]  /*25420*/  BRA `(.L_x_783) ;  /* 0xfffffe7000e47947 */ /* 0x000fea000383ffff */
.L_x_597:
[----:B-1----:R1:W2:Y:S02]  /*25430*/  SYNCS.PHASECHK.TRANS64.TRYWAIT P0, [R2+URZ+0x34800], R33 ;  /* 0x03480021020075a7 */ /* 0x0022a4000800017f */
[----:B--2---:R-:W-:Y:S05]  /*25440*/  @!P0 NANOSLEEP.SYNCS 0x989680 ;  /* 0x009896800000895d */ /* 0x004fea0003900000 */
[----:B------:R-:W2:Y:S02]  /*25450*/  @!P0 SYNCS.PHASECHK.TRANS64 P0, [R2+URZ+0x34800], R33 ;  /* 0x03480021020085a7 */ /* 0x000ea4000800007f */
[----:B--2---:R-:W-:Y:S05]  /*25460*/  @!P0 BRA `(.L_x_597) ;  /* 0xfffffffc00f08947 */ /* 0x004fea000383ffff */
[----:B------:R-:W-:Y:S05]  /*25470*/  BRA `(.L_x_784) ;  /* 0xfffffe7400387947 */ /* 0x000fea000383ffff */
.L_x_613:
        /* <DEDUP_REMOVED lines=8> */
.L_x_786:
[----:B------:R-:W-:Y:S05]  /*25500*/  BSYNC B1 ;  /* 0x0000000000017941 */ /* 0x000fea0003800000 */
.L_x_785:
[----:B------:R-:W-:Y:S05]  /*25510*/  BRA `(.L_x_787) ;  /* 0xfffffe8800b87947 */ /* 0x000fea000383ffff */
.L_x_614:
        /* <DEDUP_REMOVED lines=8> */
.L_x_789:
[----:B------:R-:W-:Y:S05]  /*255a0*/  BSYNC B1 ;  /* 0x0000000000017941 */ /* 0x000fea0003800000 */
.L_x_788:
[----:B------:R-:W-:Y:S05]  /*255b0*/  BRA `(.L_x_790) ;  /* 0xfffffe8800a07947 */ /* 0x000fea000383ffff */
.L_x_615:
        /* <DEDUP_REMOVED lines=8> */
.L_x_792:
[----:B------:R-:W-:Y:S05]  /*25640*/  BSYNC B1 ;  /* 0x0000000000017941 */ /* 0x000fea0003800000 */
.L_x_791:
[----:B------:R-:W-:Y:S05]  /*25650*/  BRA `(.L_x_793) ;  /* 0xfffffe8800847947 */ /* 0x000fea000383ffff */
.L_x_616:
        /* <DEDUP_REMOVED lines=8> */
.L_x_795:
[----:B------:R-:W-:Y:S05]  /*256e0*/  BSYNC B1 ;  /* 0x0000000000017941 */ /* 0x000fea0003800000 */
.L_x_794:
[----:B------:R-:W-:Y:S05]  /*256f0*/  BRA `(.L_x_796) ;  /* 0xfffffe8800687947 */ /* 0x000fea000383ffff */
.L_x_618:
[----:B-1----:R1:W2:Y:S02]  /*25700*/  SYNCS.PHASECHK.TRANS64.TRYWAIT P4, [R2+URZ+0x34800], R9 ;  /* 0x03480009020075a7 */ /* 0x0022a4000808017f */
[----:B--2---:R-:W-:Y:S05]  /*25710*/  @!P4 NANOSLEEP.SYNCS 0x989680 ;  /* 0x009896800000c95d */ /* 0x004fea0003900000 */
[----:B------:R-:W2:Y:S02]  /*25720*/  @!P4 SYNCS.PHASECHK.TRANS64 P4, [R2+URZ+0x34800], R9 ;  /* 0x034800090200c5a7 */ /* 0x000ea4000808007f */
[----:B--2---:R-:W-:Y:S05]  /*25730*/  @!P4 BRA `(.L_x_618) ;  /* 0xfffffffc00f0c947 */ /* 0x004fea000383ffff */
[----:B------:R-:W-:Y:S05]  /*25740*/  BRA `(.L_x_797) ;  /* 0xfffffe8800e47947 */ /* 0x000fea000383ffff */
.L_x_628:
[----:B--2---:R2:W3:Y:S02]  /*25750*/  SYNCS.PHASECHK.TRANS64.TRYWAIT P2, [R0+URZ+0x34830], R3 ;  /* 0x03483003000075a7 */ /* 0x0044e4000804017f */
[----:B---3--:R-:W-:Y:S05]  /*25760*/  @!P2 NANOSLEEP.SYNCS 0x989680 ;  /* 0x009896800000a95d */ /* 0x008fea0003900000 */
[----:B------:R-:W3:Y:S02]  /*25770*/  @!P2 SYNCS.PHASECHK.TRANS64 P2, [R0+URZ+0x34830], R3 ;  /* 0x034830030000a5a7 */ /* 0x000ee4000804007f */
[----:B---3--:R-:W-:Y:S05]  /*25780*/  @!P2 BRA `(.L_x_628) ;  /* 0xfffffffc00f0a947 */ /* 0x008fea000383ffff */
[----:B------:R-:W-:Y:S05]  /*25790*/  BRA `(.L_x_627) ;  /* 0xfffffea400507947 */ /* 0x000fea000383ffff */
.L_x_634:
[----:B-1----:R1:W2:Y:S02]  /*257a0*/  SYNCS.PHASECHK.TRANS64.TRYWAIT P3, [R6+URZ+0x34830], R7 ;  /* 0x03483007060075a7 */ /* 0x0022a4000806017f */
[----:B--2---:R-:W-:Y:S05]  /*257b0*/  @!P3 NANOSLEEP.SYNCS 0x989680 ;  /* 0x009896800000b95d */ /* 0x004fea0003900000 */
[----:B------:R-:W2:Y:S02]  /*257c0*/  @!P3 SYNCS.PHASECHK.TRANS64 P3, [R6+URZ+0x34830], R7 ;  /* 0x034830070600b5a7 */ /* 0x000ea4000806007f */
[----:B--2---:R-:W-:Y:S05]  /*257d0*/  @!P3 BRA `(.L_x_634) ;  /* 0xfffffffc00f0b947 */ /* 0x004fea000383ffff */
[----:B------:R-:W-:Y:S05]  /*257e0*/  BRA `(.L_x_633) ;  /* 0xffffff0c00407947 */ /* 0x000fea000383ffff */
.L_x_638:
[----:B-1----:R1:W2:Y:S02]  /*257f0*/  SYNCS.PHASECHK.TRANS64.TRYWAIT P2, [R6+URZ+0x34850], R4 ;  /* 0x03485004060075a7 */ /* 0x0022a4000804017f */
[----:B--2---:R-:W-:Y:S05]  /*25800*/  @!P2 NANOSLEEP.SYNCS 0x989680 ;  /* 0x009896800000a95d */ /* 0x004fea0003900000 */
[----:B------:R-:W2:Y:S02]  /*25810*/  @!P2 SYNCS.PHASECHK.TRANS64 P2, [R6+URZ+0x34850], R4 ;  /* 0x034850040600a5a7 */ /* 0x000ea4000804007f */
[----:B--2---:R-:W-:Y:S05]  /*25820*/  @!P2 BRA `(.L_x_638) ;  /* 0xfffffffc00f0a947 */ /* 0x004fea000383ffff */
[----:B------:R-:W-:Y:S05]  /*25830*/  BRA `(.L_x_635) ;  /* 0xffffff4000887947 */ /* 0x000fea000383ffff */
.L_x_643:
[----:B-1----:R1:W2:Y:S02]  /*25840*/  SYNCS.PHASECHK.TRANS64.TRYWAIT P0, [R9+URZ+0x34850], R0 ;  /* 0x03485000090075a7 */ /* 0x0022a4000800017f */
[----:B--2---:R-:W-:Y:S05]  /*25850*/  @!P0 NANOSLEEP.SYNCS 0x989680 ;  /* 0x009896800000895d */ /* 0x004fea0003900000 */
[----:B------:R-:W2:Y:S02]  /*25860*/  @!P0 SYNCS.PHASECHK.TRANS64 P0, [R9+URZ+0x34850], R0 ;  /* 0x03485000090085a7 */ /* 0x000ea4000800007f */
[----:B--2---:R-:W-:Y:S05]  /*25870*/  @!P0 BRA `(.L_x_643) ;  /* 0xfffffffc00f08947 */ /* 0x004fea000383ffff */
[----:B------:R-:W-:Y:S05]  /*25880*/  BRA `(.L_x_642) ;  /* 0xffffff7000887947 */ /* 0x000fea000383ffff */
.L_x_675:
[----:B------:R-:W0:Y:S01]  /*25890*/  S2R R11, SR_TID.X ;  /* 0x00000000000b7919 */ /* 0x000e220000002100 */
[----:B------:R-:W-:Y:S01]  /*258a0*/  BSSY B1, `(.L_x_798) ;  /* 0x000000a000017945 */ /* 0x000fe20003800000 */
[----:B------:R-:W-:Y:S01]  /*258b0*/  IMAD.MOV.U32 R12, RZ, RZ, RZ ;  /* 0x000000ffff0c7224 */ /* 0x000fe200078e00ff */
[----:B------:R-:W-:Y:S02]  /*258c0*/  MOV R15, 0xffffffff ;  /* 0xffffffff000f7802 */ /* 0x000fe40000000f00 */
[----:B0-----:R-:W-:-:S04]  /*258d0*/  SHF.R.U32.HI R11, RZ, 0x5, R11 ;  /* 0x00000005ff0b7819 */ /* 0x001fc8000001160b */
[----:B------:R-:W-:-:S04]  /*258e0*/  LOP3.LUT R11, R11, 0x3, RZ, 0xc0, !PT ;  /* 0x000000030b0b7812 */ /* 0x000fc800078ec0ff */
[----:B------:R-:W-:Y:S01]  /*258f0*/  MOV R13, R11 ;  /* 0x0000000b000d7202 */ /* 0x000fe20000000f00 */
[----:B------:R-:W-:-:S07]  /*25900*/  IMAD.MOV.U32 R11, RZ, RZ, 0x1f ;  /* 0x0000001fff0b7424 */ /* 0x000fce00078e00ff */
[----:B-----5:R-:W-:Y:S05]  /*25910*/  WARPSYNC.COLLECTIVE R15, `(.L_x_799) ;  /* 0x000000000f087348 */ /* 0x020fea0003c00000 */
[----:B------:R0:W1:Y:S02]  /*25920*/  SHFL.IDX P6, R14, R13, R12, R11 ;  /* 0x0000000c0d0e7389 */ /* 0x00006400000c000b */
[----:B01---5:R-:W-:Y:S01]  /*25930*/  ENDCOLLECTIVE ;  /* 0x000000000000791b */ /* 0x023fe20003800000 */
.L_x_799:
[----:B------:R-:W-:Y:S05]  /*25940*/  BSYNC B1 ;  /* 0x0000000000017941 */ /* 0x000fea0003800000 */
.L_x_798:
[----:B------:R-:W-:Y:S05]  /*25950*/  BRA `(.L_x_800) ;  /* 0xffffffac00a07947 */ /* 0x000fea000383ffff */
.L_x_676:
[----:B------:R-:W-:Y:S01]  /*25960*/  BSSY B1, `(.L_x_801) ;  /* 0x0000006000017945 */ /* 0x000fe20003800000 */
[----:B------:R-:W-:-:S07]  /*25970*/  IMAD.MOV.U32 R15, RZ, RZ, -0x1 ;  /* 0xffffffffff0f7424 */ /* 0x000fce00078e00ff */
[----:B-----5:R-:W-:Y:S05]  /*25980*/  WARPSYNC.COLLECTIVE R15, `(.L_x_802) ;  /* 0x000000000f0c7348 */ /* 0x020fea0003c00000 */
[----:B------:R-:W-:Y:S02]  /*25990*/  ELECT P6, UR62, PT ;  /* 0x00000000003e782f */ /* 0x000fe400038c0000 */
[----:B------:R-:W-:Y:S01]  /*259a0*/  MOV R14, UR62 ;  /* 0x0000003e000e7c02 */ /* 0x000fe20008000f00 */
[----:B-----5:R-:W-:Y:S10]  /*259b0*/  ENDCOLLECTIVE ;  /* 0x000000000000791b */ /* 0x020ff40003800000 */
.L_x_802:
[----:B------:R-:W-:Y:S05]  /*259c0*/  BSYNC B1 ;  /* 0x0000000000017941 */ /* 0x000fea0003800000 */
.L_x_801:
[----:B------:R-:W-:Y:S05]  /*259d0*/  BRA `(.L_x_803) ;  /* 0xffffffac008c7947 */ /* 0x000fea000383ffff */
.L_x_678:
[----:B0-----:R0:W1:Y:S02]  /*259e0*/  SYNCS.PHASECHK.TRANS64.TRYWAIT P0, [R9+URZ+0x34820], R5 ;  /* 0x03482005090075a7 */ /* 0x001064000800017f */
[----:B-1----:R-:W-:Y:S05]  /*259f0*/  @!P0 NANOSLEEP.SYNCS 0x989680 ;  /* 0x009896800000895d */ /* 0x002fea0003900000 */
[----:B------:R-:W1:Y:S02]  /*25a00*/  @!P0 SYNCS.PHASECHK.TRANS64 P0, [R9+URZ+0x34820], R5 ;  /* 0x03482005090085a7 */ /* 0x000e64000800007f */
[----:B-1----:R-:W-:Y:S05]  /*25a10*/  @!P0 BRA `(.L_x_678) ;  /* 0xfffffffc00f08947 */ /* 0x002fea000383ffff */
[----:B------:R-:W-:Y:S05]  /*25a20*/  BRA `(.L_x_804) ;  /* 0xffffffac00a87947 */ /* 0x000fea000383ffff */
.L_x_681:
[----:B0-----:R0:W1:Y:S02]  /*25a30*/  SYNCS.PHASECHK.TRANS64.TRYWAIT P0, [R5+URZ+0x348a0], R10 ;  /* 0x0348a00a050075a7 */ /* 0x001064000800017f */
[----:B-1----:R-:W-:Y:S05]  /*25a40*/  @!P0 NANOSLEEP.SYNCS 0x989680 ;  /* 0x009896800000895d */ /* 0x002fea0003900000 */
[----:B------:R-:W1:Y:S02]  /*25a50*/  @!P0 SYNCS.PHASECHK.TRANS64 P0, [R5+URZ+0x348a0], R10 ;  /* 0x0348a00a050085a7 */ /* 0x000e64000800007f */
[----:B-1----:R-:W-:Y:S05]  /*25a60*/  @!P0 BRA `(.L_x_681) ;  /* 0xfffffffc00f08947 */ /* 0x002fea000383ffff */
[----:B------:R-:W-:Y:S05]  /*25a70*/  BRA `(.L_x_805) ;  /* 0xffffffac00b87947 */ /* 0x000fea000383ffff */
.L_x_683:
[----:B-1----:R1:W2:Y:S02]  /*25a80*/  SYNCS.PHASECHK.TRANS64.TRYWAIT P0, [R5+URZ+0x348c0], R10 ;  /* 0x0348c00a050075a7 */ /* 0x0022a4000800017f */
[----:B--2---:R-:W-:Y:S05]  /*25a90*/  @!P0 NANOSLEEP.SYNCS 0x989680 ;  /* 0x009896800000895d */ /* 0x004fea0003900000 */
[----:B------:R-:W2:Y:S02]  /*25aa0*/  @!P0 SYNCS.PHASECHK.TRANS64 P0, [R5+URZ+0x348c0], R10 ;  /* 0x0348c00a050085a7 */ /* 0x000ea4000800007f */
[----:B--2---:R-:W-:Y:S05]  /*25ab0*/  @!P0 BRA `(.L_x_683) ;  /* 0xfffffffc00f08947 */ /* 0x004fea000383ffff */
[----:B------:R-:W-:Y:S05]  /*25ac0*/  BRA `(.L_x_806) ;  /* 0xffffffb000307947 */ /* 0x000fea000383ffff */
.L_x_687:
[----:B0-----:R0:W1:Y:S02]  /*25ad0*/  SYNCS.PHASECHK.TRANS64.TRYWAIT P0, [R6+URZ+0x348a0], R7 ;  /* 0x0348a007060075a7 */ /* 0x001064000800017f */
[----:B-1----:R-:W-:Y:S05]  /*25ae0*/  @!P0 NANOSLEEP.SYNCS 0x989680 ;  /* 0x009896800000895d */ /* 0x002fea0003900000 */
[----:B------:R-:W1:Y:S02]  /*25af0*/  @!P0 SYNCS.PHASECHK.TRANS64 P0, [R6+URZ+0x348a0], R7 ;  /* 0x0348a007060085a7 */ /* 0x000e64000800007f */
[----:B-1----:R-:W-:Y:S05]  /*25b00*/  @!P0 BRA `(.L_x_687) ;  /* 0xfffffffc00f08947 */ /* 0x002fea000383ffff */
[----:B------:R-:W-:Y:S05]  /*25b10*/  BRA `(.L_x_807) ;  /* 0xffffffb000f07947 */ /* 0x000fea000383ffff */
.L_x_689:
[----:B-1----:R1:W2:Y:S02]  /*25b20*/  SYNCS.PHASECHK.TRANS64.TRYWAIT P1, [R6+URZ+0x348c0], R7 ;  /* 0x0348c007060075a7 */ /* 0x0022a4000802017f */
[----:B--2---:R-:W-:Y:S05]  /*25b30*/  @!P1 NANOSLEEP.SYNCS 0x989680 ;  /* 0x009896800000995d */ /* 0x004fea0003900000 */
[----:B------:R-:W2:Y:S02]  /*25b40*/  @!P1 SYNCS.PHASECHK.TRANS64 P1, [R6+URZ+0x348c0], R7 ;  /* 0x0348c007060095a7 */ /* 0x000ea4000802007f */
[----:B--2---:R-:W-:Y:S05]  /*25b50*/  @!P1 BRA `(.L_x_689) ;  /* 0xfffffffc00f09947 */ /* 0x004fea000383ffff */
[----:B------:R-:W-:Y:S05]  /*25b60*/  BRA `(.L_x_808) ;  /* 0xffffffb400607947 */ /* 0x000fea000383ffff */
.L_x_700:
        /* <DEDUP_REMOVED lines=11> */
.L_x_810:
[----:B------:R-:W-:Y:S05]  /*25c20*/  BSYNC B0 ;  /* 0x0000000000007941 */ /* 0x000fea0003800000 */
.L_x_809:
[----:B------:R-:W-:Y:S05]  /*25c30*/  BRA `(.L_x_811) ;  /* 0xffffffc000207947 */ /* 0x000fea000383ffff */
.L_x_701:
[----:B------:R-:W-:Y:S01]  /*25c40*/  BSSY B0, `(.L_x_812) ;  /* 0x0000006000007945 */ /* 0x000fe20003800000 */
[----:B------:R-:W-:-:S07]  /*25c50*/  MOV R15, 0xffffffff ;  /* 0xffffffff000f7802 */ /* 0x000fce0000000f00 */
[----:B------:R-:W-:Y:S05]  /*25c60*/  WARPSYNC.COLLECTIVE R15, `(.L_x_813) ;  /* 0x000000000f0c7348 */ /* 0x000fea0003c00000 */
[----:B------:R-:W-:Y:S02]  /*25c70*/  ELECT P6, UR62, PT ;  /* 0x00000000003e782f */ /* 0x000fe400038c0000 */
[----:B------:R-:W-:Y:S01]  /*25c80*/  MOV R14, UR62 ;  /* 0x0000003e000e7c02 */ /* 0x000fe20008000f00 */
[----:B------:R-:W-:Y:S10]  /*25c90*/  ENDCOLLECTIVE ;  /* 0x000000000000791b */ /* 0x000ff40003800000 */
.L_x_813:
[----:B------:R-:W-:Y:S05]  /*25ca0*/  BSYNC B0 ;  /* 0x0000000000007941 */ /* 0x000fea0003800000 */
.L_x_812:
[----:B------:R-:W-:Y:S05]  /*25cb0*/  BRA `(.L_x_814) ;  /* 0xffffffc000187947 */ /* 0x000fea000383ffff */
.L_x_704:
[----:B0-----:R0:W1:Y:S02]  /*25cc0*/  SYNCS.PHASECHK.TRANS64.TRYWAIT P0, [R6+URZ+0x34840], R7 ;  /* 0x03484007060075a7 */ /* 0x001064000800017f */
[----:B-1----:R-:W-:Y:S05]  /*25cd0*/  @!P0 NANOSLEEP.SYNCS 0x989680 ;  /* 0x009896800000895d */ /* 0x002fea0003900000 */
[----:B------:R-:W1:Y:S02]  /*25ce0*/  @!P0 SYNCS.PHASECHK.TRANS64 P0, [R6+URZ+0x34840], R7 ;  /* 0x03484007060085a7 */ /* 0x000e64000800007f */
[----:B-1----:R-:W-:Y:S05]  /*25cf0*/  @!P0 BRA `(.L_x_704) ;  /* 0xfffffffc00f08947 */ /* 0x002fea000383ffff */
[----:B------:R-:W-:Y:S05]  /*25d00*/  BRA `(.L_x_815) ;  /* 0xffffffc0008c7947 */ /* 0x000fea000383ffff */
.L_x_707:
        /* <DEDUP_REMOVED lines=8> */
.L_x_715:
[----:B0-----:R0:W1:Y:S02]  /*25d90*/  SYNCS.PHASECHK.TRANS64.TRYWAIT P0, [R8+URZ+0x34840], R9 ;  /* 0x03484009080075a7 */ /* 0x001064000800017f */
[----:B-1----:R-:W-:Y:S05]  /*25da0*/  @!P0 NANOSLEEP.SYNCS 0x989680 ;  /* 0x009896800000895d */ /* 0x002fea0003900000 */
[----:B------:R-:W1:Y:S02]  /*25db0*/  @!P0 SYNCS.PHASECHK.TRANS64 P0, [R8+URZ+0x34840], R9 ;  /* 0x03484009080085a7 */ /* 0x000e64000800007f */
[----:B-1----:R-:W-:Y:S05]  /*25dc0*/  @!P0 BRA `(.L_x_715) ;  /* 0xfffffffc00f08947 */ /* 0x002fea000383ffff */
[----:B------:R-:W-:Y:S05]  /*25dd0*/  BRA `(.L_x_817) ;  /* 0xffffffc800687947 */ /* 0x000fea000383ffff */
.L_x_717:
[----:B0-----:R0:W1:Y:S02]  /*25de0*/  SYNCS.PHASECHK.TRANS64.TRYWAIT P0, [R9+URZ+0x60], R8 ;  /* 0x00006008090075a7 */ /* 0x001064000800017f */
[----:B-1----:R-:W-:Y:S05]  /*25df0*/  @!P0 NANOSLEEP.SYNCS 0x989680 ;  /* 0x009896800000895d */ /* 0x002fea0003900000 */
[----:B------:R-:W1:Y:S02]  /*25e00*/  @!P0 SYNCS.PHASECHK.TRANS64 P0, [R9+URZ+0x60], R8 ;  /* 0x00006008090085a7 */ /* 0x000e64000800007f */
[----:B-1----:R-:W-:Y:S05]  /*25e10*/  @!P0 BRA `(.L_x_717) ;  /* 0xfffffffc00f08947 */ /* 0x002fea000383ffff */
[----:B------:R-:W-:Y:S05]  /*25e20*/  BRA `(.L_x_818) ;  /* 0xffffffcc00047947 */ /* 0x000fea000383ffff */
.L_x_722:
[----:B-1----:R1:W2:Y:S02]  /*25e30*/  SYNCS.PHASECHK.TRANS64.TRYWAIT P0, [R2+URZ+0x34840], R3 ;  /* 0x03484003020075a7 */ /* 0x0022a4000800017f */
[----:B--2---:R-:W-:Y:S05]  /*25e40*/  @!P0 NANOSLEEP.SYNCS 0x989680 ;  /* 0x009896800000895d */ /* 0x004fea0003900000 */
[----:B------:R-:W2:Y:S02]  /*25e50*/  @!P0 SYNCS.PHASECHK.TRANS64 P0, [R2+URZ+0x34840], R3 ;  /* 0x03484003020085a7 */ /* 0x000ea4000800007f */
[----:B--2---:R-:W-:Y:S05]  /*25e60*/  @!P0 BRA `(.L_x_722) ;  /* 0xfffffffc00f08947 */ /* 0x004fea000383ffff */
[----:B------:R-:W-:Y:S05]  /*25e70*/  BRA `(.L_x_819) ;  /* 0xffffffd000687947 */ /* 0x000fea000383ffff */
.L_x_724:
[----:B0-----:R0:W1:Y:S02]  /*25e80*/  SYNCS.PHASECHK.TRANS64.TRYWAIT P1, [R2+URZ+0x60], R3 ;  /* 0x00006003020075a7 */ /* 0x001064000802017f */
[----:B-1----:R-:W-:Y:S05]  /*25e90*/  @!P1 NANOSLEEP.SYNCS 0x989680 ;  /* 0x009896800000995d */ /* 0x002fea0003900000 */
[----:B------:R-:W1:Y:S02]  /*25ea0*/  @!P1 SYNCS.PHASECHK.TRANS64 P1, [R2+URZ+0x60], R3 ;  /* 0x00006003020095a7 */ /* 0x000e64000802007f */
[----:B-1----:R-:W-:Y:S05]  /*25eb0*/  @!P1 BRA `(.L_x_724) ;  /* 0xfffffffc00f09947 */ /* 0x002fea000383ffff */
[----:B------:R-:W-:Y:S05]  /*25ec0*/  BRA `(.L_x_820) ;  /* 0xffffffd400047947 */ /* 0x000fea000383ffff */
.L_x_729:
[----:B--2---:R2:W3:Y:S02]  /*25ed0*/  SYNCS.PHASECHK.TRANS64.TRYWAIT P0, [R2+URZ+0x34840], R3 ;  /* 0x03484003020075a7 */ /* 0x0044e4000800017f */
[----:B---3--:R-:W-:Y:S05]  /*25ee0*/  @!P0 NANOSLEEP.SYNCS 0x989680 ;  /* 0x009896800000895d */ /* 0x008fea0003900000 */
[----:B------:R-:W3:Y:S02]  /*25ef0*/  @!P0 SYNCS.PHASECHK.TRANS64 P0, [R2+URZ+0x34840], R3 ;  /* 0x03484003020085a7 */ /* 0x000ee4000800007f */
[----:B---3--:R-:W-:Y:S05]  /*25f00*/  @!P0 BRA `(.L_x_729) ;  /* 0xfffffffc00f08947 */ /* 0x008fea000383ffff */
[----:B------:R-:W-:Y:S05]  /*25f10*/  BRA `(.L_x_821) ;  /* 0xffffffd800287947 */ /* 0x000fea000383ffff */
.L_x_731:
[----:B0-----:R0:W1:Y:S02]  /*25f20*/  SYNCS.PHASECHK.TRANS64.TRYWAIT P1, [R2+URZ+0x60], R8 ;  /* 0x00006008020075a7 */ /* 0x001064000802017f */
[----:B-1----:R-:W-:Y:S05]  /*25f30*/  @!P1 NANOSLEEP.SYNCS 0x989680 ;  /* 0x009896800000995d */ /* 0x002fea0003900000 */
[----:B------:R-:W1:Y:S02]  /*25f40*/  @!P1 SYNCS.PHASECHK.TRANS64 P1, [R2+URZ+0x60], R8 ;  /* 0x00006008020095a7 */ /* 0x000e64000802007f */
[----:B-1----:R-:W-:Y:S05]  /*25f50*/  @!P1 BRA `(.L_x_731) ;  /* 0xfffffffc00f09947 */ /* 0x002fea000383ffff */
[----:B------:R-:W-:Y:S05]  /*25f60*/  BRA `(.L_x_822) ;  /* 0xffffffd800c47947 */ /* 0x000fea000383ffff */
.L_x_738:
[----:B-1----:R1:W2:Y:S02]  /*25f70*/  SYNCS.PHASECHK.TRANS64.TRYWAIT P0, [R3+URZ+0x34860], R0 ;  /* 0x03486000030075a7 */ /* 0x0022a4000800017f */
[----:B--2---:R-:W-:Y:S05]  /*25f80*/  @!P0 NANOSLEEP.SYNCS 0x989680 ;  /* 0x009896800000895d */ /* 0x004fea0003900000 */
[----:B------:R-:W2:Y:S02]  /*25f90*/  @!P0 SYNCS.PHASECHK.TRANS64 P0, [R3+URZ+0x34860], R0 ;  /* 0x03486000030085a7 */ /* 0x000ea4000800007f */
[----:B--2---:R-:W-:Y:S05]  /*25fa0*/  @!P0 BRA `(.L_x_738) ;  /* 0xfffffffc00f08947 */ /* 0x004fea000383ffff */
[----:B------:R-:W-:Y:S05]  /*25fb0*/  BRA `(.L_x_823) ;  /* 0xffffffdc00d07947 */ /* 0x000fea000383ffff */
.L_x_740:
[----:B------:R-:W-:Y:S01]  /*25fc0*/  BSSY B0, `(.L_x_824) ;  /* 0x0000008000007945 */ /* 0x000fe20003800000 */
[----:B0-----:R-:W-:Y:S01]  /*25fd0*/  IMAD.MOV.U32 R13, RZ, RZ, R16 ;  /* 0x000000ffff0d7224 */ /* 0x001fe200078e0010 */
[----:B------:R-:W-:Y:S01]  /*25fe0*/  MOV R11, 0x1f ;  /* 0x0000001f000b7802 */ /* 0x000fe20000000f00 */
[----:B------:R-:W-:Y:S02]  /*25ff0*/  IMAD.MOV.U32 R12, RZ, RZ, RZ ;  /* 0x000000ffff0c7224 */ /* 0x000fe400078e00ff */
[----:B------:R-:W-:-:S07]  /*26000*/  IMAD.MOV.U32 R15, RZ, RZ, -0x1 ;  /* 0xffffffffff0f7424 */ /* 0x000fce00078e00ff */
[----:B-1---5:R-:W-:Y:S05]  /*26010*/  WARPSYNC.COLLECTIVE R15, `(.L_x_825) ;  /* 0x000000000f087348 */ /* 0x022fea0003c00000 */
[----:B------:R0:W2:Y:S02]  /*26020*/  SHFL.IDX P6, R14, R13, R12, R11 ;  /* 0x0000000c0d0e7389 */ /* 0x0000a400000c000b */
[----:B012--5:R-:W-:Y:S01]  /*26030*/  ENDCOLLECTIVE ;  /* 0x000000000000791b */ /* 0x027fe20003800000 */
.L_x_825:
[----:B------:R-:W-:Y:S05]  /*26040*/  BSYNC B0 ;  /* 0x0000000000007941 */ /* 0x000fea0003800000 */
.L_x_824:
[----:B------:R-:W-:Y:S01]  /*26050*/  MOV R13, R16 ;  /* 0x00000010000d7202 */ /* 0x000fe20000000f00 */
[----:B------:R-:W-:Y:S01]  /*26060*/  IMAD.MOV.U32 R12, RZ, RZ, 0x1 ;  /* 0x00000001ff0c7424 */ /* 0x000fe200078e00ff */
[----:B------:R-:W-:Y:S01]  /*26070*/  MOV R15, 0xffffffff ;  /* 0xffffffff000f7802 */ /* 0x000fe20000000f00 */
[----:B------:R-:W-:Y:S02]  /*26080*/  IMAD.MOV.U32 R11, RZ, RZ, 0x1f ;  /* 0x0000001fff0b7424 */ /* 0x000fe400078e00ff */
[----:B------:R-:W-:-:S07]  /*26090*/  IMAD.MOV.U32 R4, RZ, RZ, R14 ;  /* 0x000000ffff047224 */ /* 0x000fce00078e000e */
[----:B------:R-:W-:Y:S05]  /*260a0*/  WARPSYNC.COLLECTIVE R15, `(.L_x_826) ;  /* 0x000000000f087348 */ /* 0x000fea0003c00000 */
[----:B------:R0:W1:Y:S02]  /*260b0*/  SHFL.IDX P6, R14, R13, R12, R11 ;  /* 0x0000000c0d0e7389 */ /* 0x00006400000c000b */
[----:B01----:R-:W-:Y:S01]  /*260c0*/  ENDCOLLECTIVE ;  /* 0x000000000000791b */ /* 0x003fe20003800000 */
.L_x_826:
[----:B------:R-:W-:Y:S01]  /*260d0*/  IMAD.MOV.U32 R6, RZ, RZ, R14 ;  /* 0x000000ffff067224 */ /* 0x000fe200078e000e */
[----:B------:R-:W-:Y:S06]  /*260e0*/  BRA `(.L_x_827) ;  /* 0xffffffe0005c7947 */ /* 0x000fec000383ffff */
.L_x_743:
[----:B------:R-:W-:Y:S01]  /*260f0*/  BSSY B0, `(.L_x_828) ;  /* 0x0000008000007945 */ /* 0x000fe20003800000 */
[----:B-----5:R-:W-:Y:S01]  /*26100*/  IMAD.MOV.U32 R13, RZ, RZ, R17 ;  /* 0x000000ffff0d7224 */ /* 0x020fe200078e0011 */
[----:B------:R-:W-:Y:S01]  /*26110*/  MOV R12, 0x1 ;  /* 0x00000001000c7802 */ /* 0x000fe20000000f00 */
[----:B------:R-:W-:Y:S02]  /*26120*/  IMAD.MOV.U32 R11, RZ, RZ, RZ ;  /* 0x000000ffff0b7224 */ /* 0x000fe400078e00ff */
[----:B------:R-:W-:-:S07]  /*26130*/  IMAD.MOV.U32 R15, RZ, RZ, -0x1 ;  /* 0xffffffffff0f7424 */ /* 0x000fce00078e00ff */
[----:B0-234-:R-:W-:Y:S05]  /*26140*/  WARPSYNC.COLLECTIVE R15, `(.L_x_829) ;  /* 0x000000000f087348 */ /* 0x01dfea0003c00000 */
[----:B------:R1:W0:Y:S02]  /*26150*/  SHFL.UP P6, R14, R13, R12, R11 ;  /* 0x0400000c0d0e7389 */ /* 0x00022400000c000b */
[----:B01234-:R-:W-:Y:S01]  /*26160*/  ENDCOLLECTIVE ;  /* 0x000000000000791b */ /* 0x01ffe20003800000 */
.L_x_829:
[----:B------:R-:W-:Y:S05]  /*26170*/  BSYNC B0 ;  /* 0x0000000000007941 */ /* 0x000fea0003800000 */
.L_x_828:
[----:B------:R-:W-:Y:S01]  /*26180*/  ISETP.NE.AND P0, PT, R8, RZ, PT ;  /* 0x000000ff0800720c */ /* 0x000fe20003f05270 */
[----:B------:R-:W-:Y:S01]  /*26190*/  IMAD.MOV.U32 R12, RZ, RZ, 0x2 ;  /* 0x00000002ff0c7424 */ /* 0x000fe200078e00ff */
[----:B------:R-:W-:Y:S01]  /*261a0*/  MOV R15, 0xffffffff ;  /* 0xffffffff000f7802 */ /* 0x000fe20000000f00 */
[----:B------:R-:W-:Y:S01]  /*261b0*/  IMAD.MOV.U32 R11, RZ, RZ, RZ ;  /* 0x000000ffff0b7224 */ /* 0x000fe200078e00ff */
[----:B------:R-:W-:Y:S02]  /*261c0*/  SEL R14, R14, RZ, P0 ;  /* 0x000000ff0e0e7207 */ /* 0x000fe40000000000 */
[----:B------:R-:W-:Y:S02]  /*261d0*/  ISETP.GE.U32.AND P0, PT, R8, 0x2, PT ;  /* 0x000000020800780c */ /* 0x000fe40003f06070 */
[----:B------:R-:W-:-:S11]  /*261e0*/  IADD3 R13, R17, R14, RZ ;  /* 0x0000000e110d7210 */ /* 0x000fd60007ffe0ff */
[----:B------:R-:W-:Y:S05]  /*261f0*/  WARPSYNC.COLLECTIVE R15, `(.L_x_830) ;  /* 0x000000000f087348 */ /* 0x000fea0003c00000 */
[----:B------:R0:W1:Y:S02]  /*26200*/  SHFL.UP P6, R14, R13, R12, R11 ;  /* 0x0400000c0d0e7389 */ /* 0x00006400000c000b */
[----:B01----:R-:W-:Y:S01]  /*26210*/  ENDCOLLECTIVE ;  /* 0x000000000000791b */ /* 0x003fe20003800000 */
.L_x_830:
        /* <DEDUP_REMOVED lines=8> */
.L_x_831:
        /* <DEDUP_REMOVED lines=8> */
.L_x_832:
        /* <DEDUP_REMOVED lines=8> */
.L_x_833:
[----:B------:R-:W-:Y:S01]  /*263a0*/  MOV R12, 0x1f ;  /* 0x0000001f000c7802 */ /* 0x000fe20000000f00 */
[----:B------:R-:W-:Y:S01]  /*263b0*/  IMAD.MOV.U32 R11, RZ, RZ, 0x1f ;  /* 0x0000001fff0b7424 */ /* 0x000fe200078e00ff */
[----:B------:R-:W-:-:S05]  /*263c0*/  SEL R2, R14, RZ, P0 ;  /* 0x000000ff0e027207 */ /* 0x000fca0000000000 */
[----:B------:R-:W-:-:S04]  /*263d0*/  IMAD.IADD R2, R7, 0x1, R2 ;  /* 0x0000000107027824 */ /* 0x000fc800078e0202 */
[----:B------:R-:W-:-:S07]  /*263e0*/  IMAD.MOV.U32 R13, RZ, RZ, R2 ;  /* 0x000000ffff0d7224 */ /* 0x000fce00078e0002 */
[----:B------:R-:W-:Y:S05]  /*263f0*/  WARPSYNC.COLLECTIVE R15, `(.L_x_834) ;  /* 0x000000000f087348 */ /* 0x000fea0003c00000 */
[----:B------:R0:W1:Y:S02]  /*26400*/  SHFL.IDX P6, R14, R13, R12, R11 ;  /* 0x0000000c0d0e7389 */ /* 0x00006400000c000b */
[----:B01----:R-:W-:Y:S01]  /*26410*/  ENDCOLLECTIVE ;  /* 0x000000000000791b */ /* 0x003fe20003800000 */
.L_x_834:
[----:B------:R-:W-:Y:S05]  /*26420*/  BRA `(.L_x_835) ;  /* 0xffffffe000247947 */ /* 0x000fea000383ffff */
.L_x_748:
[----:B------:R-:W-:Y:S01]  /*26430*/  BSSY B0, `(.L_x_836) ;  /* 0x0000008000007945 */ /* 0x000fe20003800000 */
[----:B-----5:R-:W-:Y:S01]  /*26440*/  IMAD.MOV.U32 R13, RZ, RZ, R17 ;  /* 0x000000ffff0d7224 */ /* 0x020fe200078e0011 */
[----:B------:R-:W-:Y:S01]  /*26450*/  MOV R12, 0x1 ;  /* 0x00000001000c7802 */ /* 0x000fe20000000f00 */
[----:B------:R-:W-:Y:S02]  /*26460*/  IMAD.MOV.U32 R11, RZ, RZ, RZ ;  /* 0x000000ffff0b7224 */ /* 0x000fe400078e00ff */
[----:B------:R-:W-:-:S07]  /*26470*/  IMAD.MOV.U32 R15, RZ, RZ, -0x1 ;  /* 0xffffffffff0f7424 */ /* 0x000fce00078e00ff */
[----:B01----:R-:W-:Y:S05]  /*26480*/  WARPSYNC.COLLECTIVE R15, `(.L_x_837) ;  /* 0x000000000f087348 */ /* 0x003fea0003c00000 */
[----:B------:R2:W3:Y:S02]  /*26490*/  SHFL.UP P6, R14, R13, R12, R11 ;  /* 0x0400000c0d0e7389 */ /* 0x0004e400000c000b */
[----:B0123--:R-:W-:Y:S01]  /*264a0*/  ENDCOLLECTIVE ;  /* 0x000000000000791b */ /* 0x00ffe20003800000 */
.L_x_837:
[----:B------:R-:W-:Y:S05]  /*264b0*/  BSYNC B0 ;  /* 0x0000000000007941 */ /* 0x000fea0003800000 */
.L_x_836:
        /* <DEDUP_REMOVED lines=10> */
.L_x_838:
        /* <DEDUP_REMOVED lines=8> */
.L_x_839:
        /* <DEDUP_REMOVED lines=8> */
.L_x_840:
        /* <DEDUP_REMOVED lines=8> */
.L_x_841:
        /* <DEDUP_REMOVED lines=8> */
.L_x_842:
[----:B------:R-:W-:Y:S05]  /*26760*/  BRA `(.L_x_843) ;  /* 0xffffffe0000c7947 */ /* 0x000fea000383ffff */
.L_x_750:
[----:B------:R-:W-:Y:S01]  /*26770*/  BSSY B0, `(.L_x_844) ;  /* 0x0000006000007945 */ /* 0x000fe20003800000 */
[----:B------:R-:W-:Y:S01]  /*26780*/  PLOP3.LUT P6, PT, P6, PT, PT, 0x8, 0x0 ;  /* 0x000000000000781c */ /* 0x000fe200037ce170 */
[----:B------:R-:W-:-:S12]  /*26790*/  IMAD.MOV.U32 R15, RZ, RZ, -0x1 ;  /* 0xffffffffff0f7424 */ /* 0x000fd800078e00ff */
[----:B0-----:R-:W-:Y:S05]  /*267a0*/  WARPSYNC.COLLECTIVE R15, `(.L_x_845) ;  /* 0x000000000f087348 */ /* 0x001fea0003c00000 */
[----:B------:R-:W-:Y:S01]  /*267b0*/  VOTE.ANY R14, PT, P6 ;  /* 0x00000000000e7806 */ /* 0x000fe200030e0100 */
[----:B0-----:R-:W-:Y:S06]  /*267c0*/  ENDCOLLECTIVE ;  /* 0x000000000000791b */ /* 0x001fec0003800000 */
.L_x_845:
[----:B------:R-:W-:Y:S05]  /*267d0*/  BSYNC B0 ;  /* 0x0000000000007941 */ /* 0x000fea0003800000 */
.L_x_844:
[----:B------:R-:W-:Y:S01]  /*267e0*/  MOV R3, R14 ;  /* 0x0000000e00037202 */ /* 0x000fe20000000f00 */
[----:B------:R-:W-:Y:S01]  /*267f0*/  IMAD.MOV.U32 R13, RZ, RZ, R17 ;  /* 0x000000ffff0d7224 */ /* 0x000fe200078e0011 */
[----:B------:R-:W-:Y:S01]  /*26800*/  MOV R11, 0x1f ;  /* 0x0000001f000b7802 */ /* 0x000fe20000000f00 */
[----:B------:R-:W-:Y:S01]  /*26810*/  IMAD.MOV.U32 R15, RZ, RZ, -0x1 ;  /* 0xffffffffff0f7424 */ /* 0x000fe200078e00ff */
[----:B------:R-:W0:Y:S02]  /*26820*/  POPC R5, R3 ;  /* 0x0000000300057309 */ /* 0x000e240000000000 */
[----:B0-----:R-:W-:-:S07]  /*26830*/  IMAD.MOV.U32 R12, RZ, RZ, R5 ;  /* 0x000000ffff0c7224 */ /* 0x001fce00078e0005 */
[----:B------:R-:W-:Y:S05]  /*26840*/  WARPSYNC.COLLECTIVE R15, `(.L_x_846) ;  /* 0x000000000f087348 */ /* 0x000fea0003c00000 */
[----:B------:R0:W1:Y:S02]  /*26850*/  SHFL.IDX P6, R14, R13, R12, R11 ;  /* 0x0000000c0d0e7389 */ /* 0x00006400000c000b */
[----:B01----:R-:W-:Y:S01]  /*26860*/  ENDCOLLECTIVE ;  /* 0x000000000000791b */ /* 0x003fe20003800000 */
.L_x_846:
[----:B------:R-:W-:Y:S01]  /*26870*/  IMAD.MOV.U32 R17, RZ, RZ, R14 ;  /* 0x000000ffff117224 */ /* 0x000fe200078e000e */
[----:B------:R-:W-:Y:S06]  /*26880*/  BRA `(.L_x_847) ;  /* 0xffffffdc00fc7947 */ /* 0x000fec000383ffff */
.L_x_752:
[----:B------:R-:W-:Y:S01]  /*26890*/  BSSY B0, `(.L_x_848) ;  /* 0x0000007000007945 */ /* 0x000fe20003800000 */
[----:B------:R-:W-:Y:S01]  /*268a0*/  MOV R13, R2 ;  /* 0x00000002000d7202 */ /* 0x000fe20000000f00 */
[----:B------:R-:W-:Y:S02]  /*268b0*/  IMAD.MOV.U32 R11, RZ, RZ, 0x1f ;  /* 0x0000001fff0b7424 */ /* 0x000fe400078e00ff */
[----:B------:R-:W-:-:S07]  /*268c0*/  IMAD.MOV.U32 R15, RZ, RZ, -0x1 ;  /* 0xffffffffff0f7424 */ /* 0x000fce00078e00ff */
[----:B012---:R-:W-:Y:S05]  /*268d0*/  WARPSYNC.COLLECTIVE R15, `(.L_x_849) ;  /* 0x000000000f087348 */ /* 0x007fea0003c00000 */
[----:B------:R3:W4:Y:S02]  /*268e0*/  SHFL.IDX P6, R14, R13, R12, R11 ;  /* 0x0000000c0d0e7389 */ /* 0x00072400000c000b */
[----:B01234-:R-:W-:Y:S01]  /*268f0*/  ENDCOLLECTIVE ;  /* 0x000000000000791b */ /* 0x01ffe20003800000 */
.L_x_849:
[----:B------:R-:W-:Y:S05]  /*26900*/  BSYNC B0 ;  /* 0x0000000000007941 */ /* 0x000fea0003800000 */
.L_x_848:
[----:B------:R-:W-:Y:S05]  /*26910*/  BRA `(.L_x_751) ;  /* 0xffffffdc00f47947 */ /* 0x000fea000383ffff */
.L_x_756:
[----:B0-----:R0:W1:Y:S02]  /*26920*/  SYNCS.PHASECHK.TRANS64.TRYWAIT P0, [R0+URZ+0x34820], R3 ;  /* 0x03482003000075a7 */ /* 0x001064000800017f */
[----:B-1----:R-:W-:Y:S05]  /*26930*/  @!P0 NANOSLEEP.SYNCS 0x989680 ;  /* 0x009896800000895d */ /* 0x002fea0003900000 */
[----:B------:R-:W1:Y:S02]  /*26940*/  @!P0 SYNCS.PHASECHK.TRANS64 P0, [R0+URZ+0x34820], R3 ;  /* 0x03482003000085a7 */ /* 0x000e64000800007f */
[----:B-1----:R-:W-:Y:S05]  /*26950*/  @!P0 BRA `(.L_x_756) ;  /* 0xfffffffc00f08947 */ /* 0x002fea000383ffff */
[----:B------:R-:W-:Y:S05]  /*26960*/  BRA `(.L_x_850) ;  /* 0xffffffe000d87947 */ /* 0x000fea000383ffff */
.L_x_757:
[----:B------:R-:W1:Y:S01]  /*26970*/  S2R R2, SR_TID.X ;  /* 0x0000000000027919 */ /* 0x000e620000002100 */
[----:B------:R-:W-:Y:S01]  /*26980*/  BSSY B0, `(.L_x_851) ;  /* 0x000000a000007945 */ /* 0x000fe20003800000 */
[----:B------:R-:W-:Y:S01]  /*26990*/  IMAD.MOV.U32 R12, RZ, RZ, RZ ;  /* 0x000000ffff0c7224 */ /* 0x000fe200078e00ff */
[----:B------:R-:W-:Y:S01]  /*269a0*/  MOV R15, 0xffffffff ;  /* 0xffffffff000f7802 */ /* 0x000fe20000000f00 */
[----:B------:R-:W-:Y:S01]  /*269b0*/  IMAD.MOV.U32 R11, RZ, RZ, 0x1f ;  /* 0x0000001fff0b7424 */ /* 0x000fe200078e00ff */
[----:B-1----:R-:W-:-:S04]  /*269c0*/  SHF.R.U32.HI R2, RZ, 0x5, R2 ;  /* 0x00000005ff027819 */ /* 0x002fc80000011602 */
[----:B------:R-:W-:-:S04]  /*269d0*/  LOP3.LUT R2, R2, 0x3, RZ, 0xc0, !PT ;  /* 0x0000000302027812 */ /* 0x000fc800078ec0ff */
[----:B------:R-:W-:-:S07]  /*269e0*/  MOV R13, R2 ;  /* 0x00000002000d7202 */ /* 0x000fce0000000f00 */
[----:B0-----:R-:W-:Y:S05]  /*269f0*/  WARPSYNC.COLLECTIVE R15, `(.L_x_852) ;  /* 0x000000000f087348 */ /* 0x001fea0003c00000 */
[----:B------:R1:W2:Y:S02]  /*26a00*/  SHFL.IDX P6, R14, R13, R12, R11 ;  /* 0x0000000c0d0e7389 */ /* 0x0002a400000c000b */
[----:B012---:R-:W-:Y:S01]  /*26a10*/  ENDCOLLECTIVE ;  /* 0x000000000000791b */ /* 0x007fe20003800000 */
.L_x_852:
[----:B------:R-:W-:Y:S05]  /*26a20*/  BSYNC B0 ;  /* 0x0000000000007941 */ /* 0x000fea0003800000 */
.L_x_851:
[----:B------:R-:W-:Y:S05]  /*26a30*/  BRA `(.L_x_853) ;  /* 0xffffffe000c07947 */ /* 0x000fea000383ffff */
.L_x_758:
[----:B------:R-:W-:Y:S01]  /*26a40*/  BSSY B0, `(.L_x_854) ;  /* 0x0000006000007945 */ /* 0x000fe20003800000 */
[----:B------:R-:W-:-:S07]  /*26a50*/  IMAD.MOV.U32 R15, RZ, RZ, -0x1 ;  /* 0xffffffffff0f7424 */ /* 0x000fce00078e00ff */
[----:B01----:R-:W-:Y:S05]  /*26a60*/  WARPSYNC.COLLECTIVE R15, `(.L_x_855) ;  /* 0x000000000f0c7348 */ /* 0x003fea0003c00000 */
[----:B------:R-:W-:Y:S02]  /*26a70*/  ELECT P6, UR62, PT ;  /* 0x00000000003e782f */ /* 0x000fe400038c0000 */
[----:B------:R-:W-:Y:S01]  /*26a80*/  MOV R14, UR62 ;  /* 0x0000003e000e7c02 */ /* 0x000fe20008000f00 */
[----:B01----:R-:W-:Y:S10]  /*26a90*/  ENDCOLLECTIVE ;  /* 0x000000000000791b */ /* 0x003ff40003800000 */
.L_x_855:
[----:B------:R-:W-:Y:S05]  /*26aa0*/  BSYNC B0 ;  /* 0x0000000000007941 */ /* 0x000fea0003800000 */
.L_x_854:
[----:B------:R-:W-:Y:S05]  /*26ab0*/  BRA `(.L_x_856) ;  /* 0xffffffe000b47947 */ /* 0x000fea000383ffff */
.L_x_760:
[----:B0-----:R0:W1:Y:S02]  /*26ac0*/  SYNCS.PHASECHK.TRANS64.TRYWAIT P0, [R6+URZ], R5 ;  /* 0x00000005060075a7 */ /* 0x001064000800017f */
[----:B-1----:R-:W-:Y:S05]  /*26ad0*/  @!P0 NANOSLEEP.SYNCS 0x989680 ;  /* 0x009896800000895d */ /* 0x002fea0003900000 */
[----:B------:R-:W1:Y:S02]  /*26ae0*/  @!P0 SYNCS.PHASECHK.TRANS64 P0, [R6+URZ], R5 ;  /* 0x00000005060085a7 */ /* 0x000e64000800007f */
[----:B-1----:R-:W-:Y:S05]  /*26af0*/  @!P0 BRA `(.L_x_760) ;  /* 0xfffffffc00f08947 */ /* 0x002fea000383ffff */
[----:B------:R-:W-:Y:S05]  /*26b00*/  BRA `(.L_x_857) ;  /* 0xffffffe000f07947 */ /* 0x000fea000383ffff */
.L_x_761:
[----:B-1----:R1:W2:Y:S02]  /*26b10*/  SYNCS.PHASECHK.TRANS64.TRYWAIT P0, [R7+URZ], R2 ;  /* 0x00000002070075a7 */ /* 0x0022a4000800017f */
[----:B--2---:R-:W-:Y:S05]  /*26b20*/  @!P0 NANOSLEEP.SYNCS 0x989680 ;  /* 0x009896800000895d */ /* 0x004fea0003900000 */
[----:B------:R-:W2:Y:S02]  /*26b30*/  @!P0 SYNCS.PHASECHK.TRANS64 P0, [R7+URZ], R2 ;  /* 0x00000002070085a7 */ /* 0x000ea4000800007f */
[----:B--2---:R-:W-:Y:S05]  /*26b40*/  @!P0 BRA `(.L_x_761) ;  /* 0xfffffffc00f08947 */ /* 0x004fea000383ffff */
[----:B------:R-:W-:Y:S05]  /*26b50*/  BRA `(.L_x_858) ;  /* 0xffffffe000e47947 */ /* 0x000fea000383ffff */
.L_x_763:
[----:B--2---:R2:W3:Y:S02]  /*26b60*/  SYNCS.PHASECHK.TRANS64.TRYWAIT P0, [R4+URZ], R5 ;  /* 0x00000005040075a7 */ /* 0x0044e4000800017f */
[----:B---3--:R-:W-:Y:S05]  /*26b70*/  @!P0 NANOSLEEP.SYNCS 0x989680 ;  /* 0x009896800000895d */ /* 0x008fea0003900000 */
[----:B------:R-:W3:Y:S02]  /*26b80*/  @!P0 SYNCS.PHASECHK.TRANS64 P0, [R4+URZ], R5 ;  /* 0x00000005040085a7 */ /* 0x000ee4000800007f */
[----:B---3--:R-:W-:Y:S05]  /*26b90*/  @!P0 BRA `(.L_x_763) ;  /* 0xfffffffc00f08947 */ /* 0x008fea000383ffff */
[----:B------:R-:W-:Y:S05]  /*26ba0*/  BRA `(.L_x_859) ;  /* 0xffffffe000ec7947 */ /* 0x000fea000383ffff */
.L_x_860:
        /* <DEDUP_REMOVED lines=13> */
.L_x_2729:


//--------------------- .text._ZN7cutlass13device_kernelIN5flash11enable_sm90INS1_16FlashAttnFwdSm90INS1_25CollectiveMainloopFwdSm90ILi2EN4cute5tupleIJNS5_1CILi1EEES8_S8_EEENS6_IJNS7_ILi128EEESA_SA_EEELi128ENS_6half_tEfNS_4arch4Sm90ELb0ELb1ELb1ELb0ELb0ELb0ELb0ELb1ELb1ELb0ELb0ELb0EEENS1_21CollectiveEpilogueFwdISB_S9_SC_SE_Li256ELb0ELb0ELb0ELb0EEENS1_30DynamicPersistentTileSchedulerILi256ELi32ELb0ELb0ELb1EEEEEEEEEvNT_6ParamsE --------------------------
	.section	.text._ZN7cutlass13device_kernelIN5flash11enable_sm90INS1_16FlashAttnFwdSm90INS1_25CollectiveMainloopFwdSm90ILi2EN4cute5tupleIJNS5_1CILi1EEES8_S8_EEENS6_IJNS7_ILi128EEESA_SA_EEELi128ENS_6half_tEfNS_4arch4Sm90ELb0ELb1ELb1ELb0ELb0ELb0ELb0ELb1ELb1ELb0ELb0ELb0EEENS1_21CollectiveEpilogueFwdISB_S9_SC_SE_Li256ELb0ELb0ELb0ELb0EEENS1_30DynamicPersistentTileSchedulerILi256ELi32ELb0ELb0ELb1EEEEEEEEEvNT_6ParamsE,"ax",@progbits
	.align	128
.text._ZN7cutlass13device_kernelIN5flash11enable_sm90INS1_16FlashAttnFwdSm90INS1_25CollectiveMainloopFwdSm90ILi2EN4cute5tupleIJNS5_1CILi1EEES8_S8_EEENS6_IJNS7_ILi128EEESA_SA_EEELi128ENS_6half_tEfNS_4arch4Sm90ELb0ELb1ELb1ELb0ELb0ELb0ELb0ELb1ELb1ELb0ELb0ELb0EEENS1_21CollectiveEpilogueFwdISB_S9_SC_SE_Li256ELb0ELb0ELb0ELb0EEENS1_30DynamicPersistentTileSchedulerILi256ELi32ELb0ELb0ELb1EEEEEEEEEvNT_6ParamsE:
        .type           _ZN7cutlass13device_kernelIN5flash11enable_sm90INS1_16FlashAttnFwdSm90INS1_25CollectiveMainloopFwdSm90ILi2EN4cute5tupleIJNS5_1CILi1EEES8_S8_EEENS6_IJNS7_ILi128EEESA_SA_EEELi128ENS_6half_tEfNS_4arch4Sm90ELb0ELb1ELb1ELb0ELb0ELb0ELb0ELb1ELb1ELb0ELb0ELb0EEENS1_21CollectiveEpilogueFwdISB_S9_SC_SE_Li256ELb0ELb0ELb0ELb0EEENS1_30DynamicPersistentTileSchedulerILi256ELi32ELb0ELb0ELb1EEEEEEEEEvNT_6ParamsE,@function
        .size           _ZN7cutlass13device_kernelIN5flash11enable_sm90INS1_16FlashAttnFwdSm90INS1_25CollectiveMainloopFwdSm90ILi2EN4cute5tupleIJNS5_1CILi1EEES8_S8_EEENS6_IJNS7_ILi128EEESA_SA_EEELi128ENS_6half_tEfNS_4arch4Sm90ELb0ELb1ELb1ELb0ELb0ELb0ELb0ELb1ELb1ELb0ELb0ELb0EEENS1_21CollectiveEpilogueFwdISB_S9_SC_SE_Li256ELb0ELb0ELb0ELb0EEENS1_30DynamicPersistentTileSchedulerILi256ELi32ELb0ELb0ELb1EEEEEEEEEvNT_6ParamsE,(.L_x_2730 - _ZN7cutlass13device_kernelIN5flash11enable_sm90INS1_16FlashAttnFwdSm90INS1_25CollectiveMainloopFwdSm90ILi2EN4cute5tupleIJNS5_1CILi1EEES8_S8_EEENS6_IJNS7_ILi128EEESA_SA_EEELi128ENS_6half_tEfNS_4arch4Sm90ELb0ELb1ELb1ELb0ELb0ELb0ELb0ELb1ELb1ELb0ELb0ELb0EEENS1_21CollectiveEpilogueFwdISB_S9_SC_SE_Li256ELb0ELb0ELb0ELb0EEENS1_30DynamicPersistentTileSchedulerILi256ELi32ELb0ELb0ELb1EEEEEEEEEvNT_6ParamsE)
        .other          _ZN7cutlass13device_kernelIN5flash11enable_sm90INS1_16FlashAttnFwdSm90INS1_25CollectiveMainloopFwdSm90ILi2EN4cute5tupleIJNS5_1CILi1EEES8_S8_EEENS6_IJNS7_ILi128EEESA_SA_EEELi128ENS_6half_tEfNS_4arch4Sm90ELb0ELb1ELb1ELb0ELb0ELb0ELb0ELb1ELb1ELb0ELb0ELb0EEENS1_21CollectiveEpilogueFwdISB_S9_SC_SE_Li256ELb0ELb0ELb0ELb0EEENS1_30DynamicPersistentTileSchedulerILi256ELi32ELb0ELb0ELb1EEEEEEEEEvNT_6ParamsE,@"STO_CUDA_ENTRY STV_DEFAULT"
_ZN7cutlass13device_kernelIN5flash11enable_sm90INS1_16FlashAttnFwdSm90INS1_25CollectiveMainloopFwdSm90ILi2EN4cute5tupleIJNS5_1CILi1EEES8_S8_EEENS6_IJNS7_ILi128EEESA_SA_EEELi128ENS_6half_tEfNS_4arch4Sm90ELb0ELb1ELb1ELb0ELb0ELb0ELb0ELb1ELb1ELb0ELb0ELb0EEENS1_21CollectiveEpilogueFwdISB_S9_SC_SE_Li256ELb0ELb0ELb0ELb0EEENS1_30DynamicPersistentTileSchedulerILi256ELi32ELb0ELb0ELb1EEEEEEEEEvNT_6ParamsE:
[----:B------:R-:W1:Y:S01]  /*0000*/  LDC R1, c[0x0][0x28] ;  /* 0x00000a00ff017b82 */ /* 0x000e620000000800 */
[----:B------:R-:W2:Y:S01]  /*0010*/  S2R R3, SR_TID.X ;  /* 0x0000000000037919 */ /* 0x000ea20000002100 */
[----:B------:R-:W-:Y:S01]  /*0020*/  ELECT P0, URZ, PT ;  /* 0x00000000003f782f */ /* 0x000fe20003800000 */
[----:B------:R-:W-:Y:S01]  /*0030*/  BSSY B0, `(.L_x_861) ;  /* 0x0000014000007945 */ /* 0x000fe20003800000 */
[--C-:B--2---:R-:W-:Y:S02]  /*0040*/  SHF.R.U32.HI R0, RZ, 0x5, R3.reuse ;  /* 0x00000005ff007819 */ /* 0x104fe40000011603 */
[----:B------:R-:W-:-:S03]  /*0050*/  SHF.R.U32.HI R17, RZ, 0x7, R3 ;  /* 0x00000007ff117819 */ /* 0x000fc60000011603 */
[----:B------:R-:W2:Y:S02]  /*0060*/  SHFL.IDX PT, R2, R0, RZ, 0x1f ;  /* 0x00001fff00027589 */ /* 0x000ea400000e0000 */
[----:B--2---:R-:W-:-:S13]  /*0070*/  ISETP.EQ.AND P0, PT, R2, RZ, P0 ;  /* 0x000000ff0200720c */ /* 0x004fda0000702270 */
[----:B-1----:R-:W-:Y:S05]  /*0080*/  @!P0 BRA `(.L_x_862) ;  /* 0x0000000000388947 */ /* 0x002fea0003800000 */
        /* <DEDUP_REMOVED lines=14> */
.L_x_862:
[----:B------:R-:W-:Y:S05]  /*0170*/  BSYNC B0 ;  /* 0x0000000000007941 */ /* 0x000fea0003800000 */
.L_x_861:
        /* <DEDUP_REMOVED lines=37> */
.L_x_863:
        /* <DEDUP_REMOVED lines=22> */
.L_x_864:
        /* <DEDUP_REMOVED lines=18> */
.L_x_865:
        /* <DEDUP_REMOVED lines=22> */
.L_x_866:
        /* <DEDUP_REMOVED lines=22> */
.L_x_867:
[----:B------:R-:W-:Y:S01]  /*0910*/  PLOP3.LUT P0, PT, PT, PT, UP0, 0x80, 0x0 ;  /* 0x000000000000781c */ /* 0x000fe20003f0f008 */
[----:B------:R-:W-:Y:S01]  /*0920*/  UMOV UR38, 0x1 ;  /* 0x0000000100267882 */ /* 0x000fe20000000000 */
[----:B------:R-:W-:Y:S01]  /*0930*/  NOP ;  /* 0x0000000000007918 */ /* 0x000fe20000000000 */
[----:B------:R-:W-:Y:S01]  /*0940*/  USEL UR38, UR38, 0x2, !UP0 ;  /* 0x0000000226267887 */ /* 0x000fe2000c000000 */
[----:B------:R-:W-:Y:S01]  /*0950*/  ULDC.64 UR50, c[0x0][0x208] ;  /* 0x0000820000327ab9 */ /* 0x000fe20000000a00 */
[----:B-123--:R-:W-:Y:S08]  /*0960*/  BAR.SYNC.DEFER_BLOCKING 0x0 ;  /* 0x0000000000007b1d */ /* 0x00eff00000010000 */
[----:B------:R-:W-:Y:S05]  /*0970*/  @!P0 BRA `(.L_x_868) ;  /* 0x000000fc00e88947 */ /* 0x000fea0003800000 */
.L_x_869:
[----:B------:R-:W-:-:S08]  /*0980*/  NOP ;  /* 0x0000000000007918 */ /* 0x000fd00000000000 */
[----:B------:R-:W1:Y:S02]  /*0990*/  USETMAXREG.TRY_ALLOC.CTAPOOL UP0, 0xf0 ;  /* 0x000000f0000079c8 */ /* 0x000e640008000600 */
[----:B-1----:R-:W-:-:S13]  /*09a0*/  PLOP3.LUT P0, PT, PT, PT, UP0, 0x80, 0x0 ;  /* 0x000000000000781c */ /* 0x002fda0003f0f008 */
[----:B------:R-:W-:Y:S05]  /*09b0*/  @!P0 BRA `(.L_x_869) ;  /* 0xfffffffc00f08947 */ /* 0x000fea000383ffff */
[----:B------:R-:W1:Y:S01]  /*09c0*/  S2R R2, SR_TID.X ;  /* 0x0000000000027919 */ /* 0x000e620000002100 */
[----:B------:R-:W2:Y:S08]  /*09d0*/  S2UR UR7, SR_CTAID.X ;  /* 0x00000000000779c3 */ /* 0x000eb00000002500 */
[----:B------:R-:W-:Y:S08]  /*09e0*/  BAR.ARV 0x4, 0x120 ;  /* 0x0104800000007b1d */ /* 0x000ff00000002000 */
[----:B------:R-:W-:Y:S06]  /*09f0*/  BAR.ARV 0x8, 0x120 ;  /* 0x0204800000007b1d */ /* 0x000fec0000002000 */
[----:B-1----:R-:W-:-:S04]  /*0a00*/  LOP3.LUT R0, R2, 0xffffff80, RZ, 0xc0, !PT ;  /* 0xffffff8002007812 */ /* 0x002fc800078ec0ff */
[----:B------:R-:W-:Y:S02]  /*0a10*/  ISETP.NE.AND P0, PT, R0, 0x80, PT ;  /* 0x000000800000780c */ /* 0x000fe40003f05270 */
[----:B------:R-:W2:Y:S11]  /*0a20*/  LDC R0, c[0x0][0xda8] ;  /* 0x00036a00ff007b82 */ /* 0x000eb60000000800 */
[----:B------:R-:W-:Y:S06]  /*0a30*/  @!P0 BAR.ARV 0x9, 0x100 ;  /* 0x0244000000008b1d */ /* 0x000fec0000002000 */
[----:B--2---:R-:W-:-:S13]  /*0a40*/  ISETP.LE.AND P0, PT, R0, UR7, PT ;  /* 0x0000000700007c0c */ /* 0x004fda000bf03270 */
[----:B------:R-:W-:Y:S05]  /*0a50*/  @P0 EXIT ;  /* 0x000000000000094d */ /* 0x000fea0003800000 */
[----:B------:R-:W-:Y:S01]  /*0a60*/  VIADD R190, R2, 0xffffff80 ;  /* 0xffffff8002be7836 */ /* 0x000fe20000000000 */
[----:B------:R-:W1:Y:S01]  /*0a70*/  S2UR UR4, SR_CgaCtaId ;  /* 0x00000000000479c3 */ /* 0x000e620000008800 */
[----:B------:R-:W-:Y:S01]  /*0a80*/  UMOV UR39, 0x400 ;  /* 0x0000040000277882 */ /* 0x000fe20000000000 */
[----:B------:R-:W-:Y:S02]  /*0a90*/  ULOP3.LUT UR47, UR38, 0x1, URZ, 0xfc, !UPT ;  /* 0x00000001262f7892 */ /* 0x000fe4000f8efc3f */
[----:B------:R-:W-:Y:S01]  /*0aa0*/  SHF.R.S32.HI R3, RZ, 0x1f, R190 ;  /* 0x0000001fff037819 */ /* 0x000fe200000114be */
[----:B------:R-:W-:Y:S01]  /*0ab0*/  ULDC.64 UR54, c[0x0][0x198] ;  /* 0x0000660000367ab9 */ /* 0x000fe20000000a00 */
[----:B------:R-:W-:Y:S01]  /*0ac0*/  UMOV UR46, URZ ;  /* 0x0000003f002e7c82 */ /* 0x000fe20008000000 */
[----:B------:R-:W-:Y:S01]  /*0ad0*/  UMOV UR36, URZ ;  /* 0x0000003f00247c82 */ /* 0x000fe20008000000 */
[CC--:B------:R-:W-:Y:S01]  /*0ae0*/  LEA.HI R0, R3.reuse, R190.reuse, RZ, 0x4 ;  /* 0x000000be03007211 */ /* 0x0c0fe200078f20ff */
[----:B------:R-:W2:Y:S01]  /*0af0*/  S2UR UR6, SR_SWINHI ;  /* 0x00000000000679c3 */ /* 0x000ea20000002f00 */
[----:B------:R-:W-:Y:S01]  /*0b00*/  LEA.HI R5, R3, R190, RZ, 0x7 ;  /* 0x000000be03057211 */ /* 0x000fe200078f38ff */
[----:B------:R-:W-:Y:S01]  /*0b10*/  UMOV UR37, URZ ;  /* 0x0000003f00257c82 */ /* 0x000fe20008000000 */
[----:B------:R-:W-:-:S02]  /*0b20*/  SHF.R.S32.HI R7, RZ, 0x4, R0 ;  /* 0x00000004ff077819 */ /* 0x000fc40000011400 */
[----:B------:R-:W-:Y:S02]  /*0b30*/  LOP3.LUT R9, R5, 0xffffff80, RZ, 0xc0, !PT ;  /* 0xffffff8005097812 */ /* 0x000fe400078ec0ff */
[----:B------:R-:W-:Y:S02]  /*0b40*/  LEA.HI R2, R0, R7, RZ, 0x1 ;  /* 0x0000000700027211 */ /* 0x000fe400078f08ff */
[----:B------:R-:W-:Y:S01]  /*0b50*/  LEA.HI R189, R3, R190, RZ, 0x5 ;  /* 0x000000be03bd7211 */ /* 0x000fe200078f28ff */
[----:B------:R-:W-:Y:S01]  /*0b60*/  IMAD.IADD R186, R190, 0x1, -R9 ;  /* 0x00000001beba7824 */ /* 0x000fe200078e0a09 */
[----:B------:R-:W-:Y:S02]  /*0b70*/  LOP3.LUT R2, R2, 0x1ffffffe, RZ, 0xc0, !PT ;  /* 0x1ffffffe02027812 */ /* 0x000fe400078ec0ff */
[----:B------:R-:W-:Y:S02]  /*0b80*/  SHF.R.S32.HI R189, RZ, 0x5, R189 ;  /* 0x00000005ffbd7819 */ /* 0x000fe400000114bd */
[----:B------:R-:W-:Y:S01]  /*0b90*/  SHF.R.S32.HI R9, RZ, 0x1f, R186 ;  /* 0x0000001fff097819 */ /* 0x000fe200000114ba */
[----:B------:R-:W-:Y:S01]  /*0ba0*/  IMAD.IADD R2, R7, 0x1, -R2 ;  /* 0x0000000107027824 */ /* 0x000fe200078e0a02 */
[----:B------:R-:W-:Y:S01]  /*0bb0*/  LOP3.LUT R7, R0, 0x3fffff0, RZ, 0xc0, !PT ;  /* 0x03fffff000077812 */ /* 0x000fe200078ec0ff */
[----:B-1----:R-:W-:Y:S01]  /*0bc0*/  ULEA UR39, UR4, UR39, 0x18 ;  /* 0x0000002704277291 */ /* 0x002fe2000f8ec03f */
[----:B------:R-:W-:-:S02]  /*0bd0*/  LEA.HI R4, R9, R186, RZ, 0x2 ;  /* 0x000000ba09047211 */ /* 0x000fc400078f10ff */
[----:B------:R-:W-:Y:S01]  /*0be0*/  SHF.R.S32.HI R188, RZ, 0x7, R5 ;  /* 0x00000007ffbc7819 */ /* 0x000fe20000011405 */
[----:B------:R-:W-:Y:S01]  /*0bf0*/  IMAD.IADD R0, R190, 0x1, -R7 ;  /* 0x00000001be007824 */ /* 0x000fe200078e0a07 */
[--C-:B------:R-:W-:Y:S02]  /*0c00*/  SHF.R.S32.HI R6, RZ, 0x2, R4.reuse ;  /* 0x00000002ff067819 */ /* 0x100fe40000011404 */
[----:B------:R-:W-:Y:S01]  /*0c10*/  SHF.R.S32.HI R7, RZ, 0x1f, R4 ;  /* 0x0000001fff077819 */ /* 0x000fe20000011404 */
[----:B------:R-:W-:Y:S01]  /*0c20*/  IMAD R11, R189, 0x10, R0 ;  /* 0x00000010bd0b7824 */ /* 0x000fe200078e0200 */
[----:B------:R-:W-:Y:S01]  /*0c30*/  LEA.HI R9, R9, R186, RZ, 0x5 ;  /* 0x000000ba09097211 */ /* 0x000fe200078f28ff */
[----:B------:R-:W-:Y:S01]  /*0c40*/  UMOV UR4, UR39 ;  /* 0x0000002700047c82 */ /* 0x000fe20008000000 */
[----:B--2---:R-:W-:Y:S01]  /*0c50*/  UMOV UR5, UR6 ;  /* 0x0000000600057c82 */ /* 0x004fe20008000000 */
[----:B------:R-:W-:Y:S01]  /*0c60*/  LEA.HI R7, R7, R6, RZ, 0x3 ;  /* 0x0000000607077211 */ /* 0x000fe200078f18ff */
[----:B------:R-:W-:Y:S01]  /*0c70*/  IMAD R2, R11, 0x8, R2 ;  /* 0x000000080b027824 */ /* 0x000fe200078e0202 */
[----:B------:R-:W-:Y:S01]  /*0c80*/  LEA.HI R5, R5, R188, RZ, 0x1 ;  /* 0x000000bc05057211 */ /* 0x000fe200078f08ff */
[----:B------:R-:W-:Y:S01]  /*0c90*/  IMAD.U32 R18, RZ, RZ, UR4 ;  /* 0x00000004ff127e24 */ /* 0x000fe2000f8e00ff */
[----:B------:R-:W-:Y:S01]  /*0ca0*/  LOP3.LUT R7, R7, 0xfffffff8, RZ, 0xc0, !PT ;  /* 0xfffffff807077812 */ /* 0x000fe200078ec0ff */
[----:B------:R-:W-:Y:S01]  /*0cb0*/  IMAD.U32 R19, RZ, RZ, UR5 ;  /* 0x00000005ff137e24 */ /* 0x000fe2000f8e00ff */
[----:B------:R-:W-:Y:S01]  /*0cc0*/  SHF.R.S32.HI R9, RZ, 0x5, R9 ;  /* 0x00000005ff097819 */ /* 0x000fe20000011409 */
[----:B------:R-:W-:Y:S01]  /*0cd0*/  UMOV UR4, UR7 ;  /* 0x0000000700047c82 */ /* 0x000fe20008000000 */
[----:B------:R-:W-:Y:S01]  /*0ce0*/  LEA.HI R3, R3, R190, RZ, 0x3 ;  /* 0x000000be03037211 */ /* 0x000fe200078f18ff */
[----:B------:R-:W-:Y:S01]  /*0cf0*/  IMAD.IADD R6, R6, 0x1, -R7 ;  /* 0x0000000106067824 */ /* 0x000fe200078e0a07 */
[----:B------:R-:W-:Y:S01]  /*0d00*/  LOP3.LUT R7, R5, 0x3fffffe, RZ, 0xc0, !PT ;  /* 0x03fffffe05077812 */ /* 0x000fe200078ec0ff */
[----:B------:R-:W-:Y:S01]  /*0d10*/  IMAD.SHL.U32 R5, R2, 0x8, RZ ;  /* 0x0000000802057824 */ /* 0x000fe200078e00ff */
[----:B------:R-:W-:Y:S01]  /*0d20*/  SHF.R.S32.HI R184, RZ, 0x3, R3 ;  /* 0x00000003ffb87819 */ /* 0x000fe20000011403 */
[----:B------:R-:W-:-:S02]  /*0d30*/  IMAD R6, R9, 0x10, R6 ;  /* 0x0000001009067824 */ /* 0x000fc400078e0206 */
[----:B------:R-:W-:Y:S02]  /*0d40*/  IMAD.IADD R7, R188, 0x1, -R7 ;  /* 0x00000001bc077824 */ /* 0x000fe400078e0a07 */
[----:B------:R-:W-:Y:S01]  /*0d50*/  IMAD.WIDE R18, R5, 0x2, R18 ;  /* 0x0000000205127825 */ /* 0x000fe200078e0212 */
[----:B------:R-:W-:-:S03]  /*0d60*/  LOP3.LUT R5, R3, 0x1ffffff8, RZ, 0xc0, !PT ;  /* 0x1ffffff803057812 */ /* 0x000fc600078ec0ff */
[----:B------:R-:W-:Y:S01]  /*0d70*/  IMAD R187, R7, 0x40, R6 ;  /* 0x0000004007bb7824 */ /* 0x000fe200078e0206 */
[----:B------:R-:W-:Y:S01]  /*0d80*/  LOP3.LUT R7, R4, 0x7ffffffc, RZ, 0xc0, !PT ;  /* 0x7ffffffc04077812 */ /* 0x000fe200078ec0ff */
[----:B------:R-:W-:-:S04]  /*0d90*/  IMAD.IADD R5, R190, 0x1, -R5 ;  /* 0x00000001be057824 */ /* 0x000fc800078e0a05 */
[----:B------:R-:W-:Y:S02]  /*0da0*/  IMAD.SHL.U32 R22, R5, 0x8, RZ ;  /* 0x0000000805167824 */ /* 0x000fe400078e00ff */
[----:B------:R-:W-:-:S07]  /*0db0*/  IMAD.IADD R16, R186, 0x1, -R7 ;  /* 0x00000001ba107824 */ /* 0x000fce00078e0a07 */
.L_x_962:
[----:B------:R-:W-:Y:S01]  /*0dc0*/  ULDC UR5, c[0x0][0xdd0] ;  /* 0x0003740000057ab9 */ /* 0x000fe20000000800 */
[----:B-1----:R-:W1:Y:S01]  /*0dd0*/  LDC R0, c[0x0][0xde8] ;  /* 0x00037a00ff007b82 */ /* 0x002e620000000800 */
[----:B------:R-:W-:Y:S01]  /*0de0*/  UISETP.NE.AND UP0, UPT, UR5, 0x1, UPT ;  /* 0x000000010500788c */ /* 0x000fe2000bf05270 */
[----:B------:R-:W-:-:S10]  /*0df0*/  UMOV UR8, UR4 ;  /* 0x0000000400087c82 */ /* 0x000fd40008000000 */
[----:B------:R-:W-:Y:S01]  /*0e00*/  @UP0 ULDC UR6, c[0x0][0xdd4] ;  /* 0x0003750000060ab9 */ /* 0x000fe20000000800 */
[----:B------:R-:W-:Y:S01]  /*0e10*/  @UP0 ULDC UR9, c[0x0][0xdd8] ;  /* 0x0003760000090ab9 */ /* 0x000fe20000000800 */
[----:B------:R-:W-:-:S04]  /*0e20*/  UIMAD.WIDE.U32 UR6, UR4, UR6, URZ ;  /* 0x00000006040672a5 */ /* 0x000fc8000f8e003f */
[----:B------:R-:W-:-:S04]  /*0e30*/  @UP0 USHF.R.U32.HI UR8, URZ, UR9, UR7 ;  /* 0x000000093f080299 */ /* 0x000fc80008011607 */
[----:B------:R-:W-:Y:S02]  /*0e40*/  UIADD3 UR6, -UR8, URZ, URZ ;  /* 0x0000003f08067290 */ /* 0x000fe4000fffe13f */
[----:B-1----:R-:W-:Y:S02]  /*0e50*/  ISETP.LE.AND P0, PT, R0, UR8, PT ;  /* 0x0000000800007c0c */ /* 0x002fe4000bf03270 */
[----:B------:R-:W-:-:S11]  /*0e60*/  UIMAD UR7, UR5, UR6, UR4 ;  /* 0x00000006050772a4 */ /* 0x000fd6000f8e0204 */
[----:B--234-:R-:W-:Y:S05]  /*0e70*/  @!P0 BRA `(.L_x_870) ;  /* 0x0000000000208947 */ /* 0x01cfea0003800000 */
[----:B------:R-:W-:Y:S01]  /*0e80*/  ULDC UR6, c[0x0][0xddc] ;  /* 0x0003770000067ab9 */ /* 0x000fe20000000800 */
[----:B------:R-:W-:Y:S01]  /*0e90*/  UMOV UR48, UR7 ;  /* 0x0000000700307c82 */ /* 0x000fe20008000000 */
[----:B------:R-:W-:-:S11]  /*0ea0*/  UISETP.NE.AND UP0, UPT, UR6, 0x1, UPT ;  /* 0x000000010600788c */ /* 0x000fd6000bf05270 */
[----:B------:R-:W-:Y:S02]  /*0eb0*/  @UP0 ULDC.64 UR10, c[0x0][0xde0] ;  /* 0x00037800000a0ab9 */ /* 0x000fe40000000a00 */
[----:B------:R-:W-:-:S04]  /*0ec0*/  UIMAD.WIDE.U32 UR4, UR7, UR10, URZ ;  /* 0x0000000a070472a5 */ /* 0x000fc8000f8e003f */
[----:B------:R-:W-:-:S04]  /*0ed0*/  @UP0 USHF.R.U32.HI UR48, URZ, UR11, UR5 ;  /* 0x0000000b3f300299 */ /* 0x000fc80008011605 */
[----:B------:R-:W-:Y:S01]  /*0ee0*/  UIMAD UR4, UR48, UR6, URZ ;  /* 0x00000006300472a4 */ /* 0x000fe2000f8e023f */
[----:B------:R-:W-:Y:S11]  /*0ef0*/  BRA `(.L_x_871) ;  /* 0x00000000001c7947 */ /* 0x000ff60003800000 */
.L_x_870:
[----:B------:R-:W-:Y:S01]  /*0f00*/  ULDC UR6, c[0x0][0xdc4] ;  /* 0x0003710000067ab9 */ /* 0x000fe20000000800 */
[----:B------:R-:W-:Y:S01]  /*0f10*/  UMOV UR48, UR7 ;  /* 0x0000000700307c82 */ /* 0x000fe20008000000 */
[----:B------:R-:W-:-:S11]  /*0f20*/  UISETP.NE.AND UP0, UPT, UR6, 0x1, UPT ;  /* 0x000000010600788c */ /* 0x000fd6000bf05270 */
[----:B------:R-:W-:Y:S02]  /*0f30*/  @UP0 ULDC.64 UR10, c[0x0][0xdc8] ;  /* 0x00037200000a0ab9 */ /* 0x000fe40000000a00 */
[----:B------:R-:W-:-:S04]  /*0f40*/  UIMAD.WIDE.U32 UR4, UR7, UR10, URZ ;  /* 0x0000000a070472a5 */ /* 0x000fc8000f8e003f */
[----:B------:R-:W-:-:S04]  /*0f50*/  @UP0 USHF.R.U32.HI UR48, URZ, UR11, UR5 ;  /* 0x0000000b3f300299 */ /* 0x000fc80008011605 */
[----:B------:R-:W-:-:S12]  /*0f60*/  UIMAD UR4, UR48, UR6, URZ ;  /* 0x00000006300472a4 */ /* 0x000fd8000f8e023f */
.L_x_871:
[----:B------:R-:W-:Y:S01]  /*0f70*/  UIADD3 UR6, UR7, -UR4, URZ ;  /* 0x8000000407067290 */ /* 0x000fe2000fffe03f */
[----:B------:R-:W-:Y:S01]  /*0f80*/  ULDC UR43, c[0x0][0xdb8] ;  /* 0x00036e00002b7ab9 */ /* 0x000fe20000000800 */
[----:B------:R-:W-:Y:S02]  /*0f90*/  ULOP3.LUT UR7, URZ, UR48, URZ, 0x33, !UPT ;  /* 0x000000303f077292 */ /* 0x000fe4000f8e333f */
[----:B------:R-:W-:Y:S01]  /*0fa0*/  UISETP.NE.AND UP1, UPT, UR43, 0x1, UPT ;  /* 0x000000012b00788c */ /* 0x000fe2000bf25270 */
[----:B------:R-:W-:Y:S01]  /*0fb0*/  ULDC.64 UR12, c[0x0][0x3f8] ;  /* 0x0000fe00000c7ab9 */ /* 0x000fe20000000a00 */
[----:B------:R-:W-:Y:S01]  /*0fc0*/  ULDC UR42, c[0x0][0xdac] ;  /* 0x00036b00002a7ab9 */ /* 0x000fe20000000800 */
[----:B------:R-:W-:Y:S02]  /*0fd0*/  UISETP.NE.U32.AND UP0, UPT, UR12, URZ, UPT ;  /* 0x0000003f0c00728c */ /* 0x000fe4000bf05070 */
[----:B------:R-:W-:Y:S01]  /*0fe0*/  UIADD3 UR42, UR7, UR42, URZ ;  /* 0x0000002a072a7290 */ /* 0x000fe2000fffe03f */
[----:B------:R-:W-:Y:S01]  /*0ff0*/  ULDC.64 UR4, c[0x0][0x9e0] ;  /* 0x0002780000047ab9 */ /* 0x000fe20000000a00 */
[----:B------:R-:W-:Y:S01]  /*1000*/  ULDC UR11, c[0x0][0xdc4] ;  /* 0x00037100000b7ab9 */ /* 0x000fe20000000800 */
[----:B------:R-:W-:-:S02]  /*1010*/  UISETP.NE.AND.EX UP0, UPT, UR13, URZ, UPT, UP0 ;  /* 0x0000003f0d00728c */ /* 0x000fc4000bf05300 */
[----:B------:R-:W-:Y:S02]  /*1020*/  UISETP.GE.AND UP2, UPT, UR5, 0x1, UPT ;  /* 0x000000010500788c */ /* 0x000fe4000bf46270 */
[----:B------:R-:W-:Y:S01]  /*1030*/  USHF.L.U32 UR42, UR42, 0x7, URZ ;  /* 0x000000072a2a7899 */ /* 0x000fe2000800063f */
[----:B------:R-:W-:Y:S01]  /*1040*/  ULDC UR45, c[0x0][0x404] ;  /* 0x00010100002d7ab9 */ /* 0x000fe20000000800 */
[----:B------:R-:W-:Y:S01]  /*1050*/  ULDC UR9, c[0x0][0x288] ;  /* 0x0000a20000097ab9 */ /* 0x000fe20000000800 */
[----:B------:R-:W-:Y:S01]  /*1060*/  UIMAD UR8, UR8, UR11, UR6 ;  /* 0x0000000b080872a4 */ /* 0x000fe2000f8e0206 */
[----:B------:R-:W-:Y:S01]  /*1070*/  PLOP3.LUT P1, PT, PT, PT, UP2, 0x80, 0x0 ;  /* 0x000000000000781c */ /* 0x000fe20003f2f028 */
[----:B------:R-:W-:Y:S01]  /*1080*/  USEL UR45, UR45, 0x1, UP0 ;  /* 0x000000012d2d7887 */ /* 0x000fe20008000000 */
[----:B------:R-:W-:Y:S01]  /*1090*/  @UP1 ULDC UR6, c[0x0][0xdbc] ;  /* 0x00036f0000061ab9 */ /* 0x000fe20000000800 */
[----:B------:R-:W-:Y:S01]  /*10a0*/  UIADD3 UR53, UR42, 0x80, -UR9 ;  /* 0x000000802a357890 */ /* 0x000fe2000fffe809 */
[----:B------:R-:W-:Y:S01]  /*10b0*/  ULDC UR10, c[0x0][0x2e0] ;  /* 0x0000b800000a7ab9 */ /* 0x000fe20000000800 */
[----:B------:R-:W-:Y:S01]  /*10c0*/  UIMAD.WIDE.U32 UR6, UR8, UR6, URZ ;  /* 0x00000006080672a5 */ /* 0x000fe2000f8e003f */
[----:B------:R-:W-:Y:S01]  /*10d0*/  @UP1 ULDC UR11, c[0x0][0xdc0] ;  /* 0x00037000000b1ab9 */ /* 0x000fe20000000800 */
[----:B------:R-:W-:Y:S01]  /*10e0*/  UIMAD UR53, UR45, UR10, UR53 ;  /* 0x0000000a2d3572a4 */ /* 0x000fe2000f8e0235 */
[----:B------:R-:W-:Y:S01]  /*10f0*/  UMOV UR44, UR8 ;  /* 0x00000008002c7c82 */ /* 0x000fe20008000000 */
[----:B------:R-:W-:-:S02]  /*1100*/  @UP1 USHF.R.U32.HI UR44, URZ, UR11, UR7 ;  /* 0x0000000b3f2c1299 */ /* 0x000fc40008011607 */
[----:B------:R-:W-:Y:S02]  /*1110*/  UIADD3 UR4, UR53, UR4, URZ ;  /* 0x0000000435047290 */ /* 0x000fe4000fffe03f */
[----:B------:R-:W-:-:S04]  /*1120*/  UIADD3 UR6, -UR44, URZ, URZ ;  /* 0x0000003f2c067290 */ /* 0x000fc8000fffe13f */
[----:B------:R-:W-:Y:S01]  /*1130*/  UIMAD UR43, UR43, UR6, UR8 ;  /* 0x000000062b2b72a4 */ /* 0x000fe2000f8e0208 */
[----:B------:R-:W-:Y:S01]  /*1140*/  IMAD.U32 R0, RZ, RZ, UR4 ;  /* 0x00000004ff007e24 */ /* 0x000fe2000f8e00ff */
[----:B------:R-:W-:Y:S10]  /*1150*/  @!P1 BRA `(.L_x_872) ;  /* 0x0000000000409947 */ /* 0x000ff40003800000 */
[----:B------:R-:W-:Y:S01]  /*1160*/  ISETP.LT.AND P0, PT, RZ, UR53, PT ;  /* 0x00000035ff007c0c */ /* 0x000fe2000bf01270 */
[----:B------:R-:W-:-:S12]  /*1170*/  UIADD3 UR4, UR53, -0x1, URZ ;  /* 0xffffffff35047890 */ /* 0x000fd8000fffe03f */
[----:B------:R-:W-:Y:S05]  /*1180*/  @P0 BRA `(.L_x_873) ;  /* 0x00000000001c0947 */ /* 0x000fea0003800000 */
[----:B------:R-:W-:Y:S02]  /*1190*/  UISETP.NE.AND UP0, UPT, UR5, 0x1, UPT ;  /* 0x000000010500788c */ /* 0x000fe4000bf05270 */
[----:B------:R-:W-:-:S09]  /*11a0*/  UIADD3 UR4, -UR53, URZ, URZ ;  /* 0x0000003f35047290 */ /* 0x000fd2000fffe13f */
[----:B------:R-:W-:Y:S02]  /*11b0*/  @UP0 ULDC.64 UR12, c[0x0][0x9e8] ;  /* 0x00027a00000c0ab9 */ /* 0x000fe40000000a00 */
[----:B------:R-:W-:-:S04]  /*11c0*/  UIMAD.WIDE.U32 UR6, UR4, UR12, URZ ;  /* 0x0000000c040672a5 */ /* 0x000fc8000f8e003f */
[----:B------:R-:W-:-:S04]  /*11d0*/  @UP0 USHF.R.U32.HI UR4, URZ, UR13, UR7 ;  /* 0x0000000d3f040299 */ /* 0x000fc80008011607 */
[----:B------:R-:W-:Y:S01]  /*11e0*/  ULOP3.LUT UR4, URZ, UR4, URZ, 0x33, !UPT ;  /* 0x000000043f047292 */ /* 0x000fe2000f8e333f */
[----:B------:R-:W-:Y:S11]  /*11f0*/  BRA `(.L_x_874) ;  /* 0x0000000000107947 */ /* 0x000ff60003800000 */
.L_x_873:
[----:B------:R-:W-:-:S11]  /*1200*/  UISETP.NE.AND UP0, UPT, UR5, 0x1, UPT ;  /* 0x000000010500788c */ /* 0x000fd6000bf05270 */
[----:B------:R-:W-:Y:S02]  /*1210*/  @UP0 ULDC.64 UR12, c[0x0][0x9e8] ;  /* 0x00027a00000c0ab9 */ /* 0x000fe40000000a00 */
[----:B------:R-:W-:-:S04]  /*1220*/  UIMAD.WIDE.U32 UR6, UR4, UR12, URZ ;  /* 0x0000000c040672a5 */ /* 0x000fc8000f8e003f */
[----:B------:R-:W-:-:S12]  /*1230*/  @UP0 USHF.R.U32.HI UR4, URZ, UR13, UR7 ;  /* 0x0000000d3f040299 */ /* 0x000fd80008011607 */
.L_x_874:
[----:B------:R-:W-:-:S06]  /*1240*/  UIMAD UR4, UR4, UR5, UR5 ;  /* 0x00000005040472a4 */ /* 0x000fcc000f8e0205 */
[----:B------:R-:W-:-:S07]  /*1250*/  VIMNMX R0, R0, UR4, PT ;  /* 0x0000000400007c48 */ /* 0x000fce000bfe0100 */
.L_x_872:
[----:B------:R-:W-:Y:S01]  /*1260*/  UIMAD UR4, UR45, UR10, 0x7f ;  /* 0x0000007f2d0474a4 */ /* 0x000fe2000f8e020a */
[----:B------:R-:W-:Y:S01]  /*1270*/  VIADD R0, R0, 0x7f ;  /* 0x0000007f00007836 */ /* 0x000fe20000000000 */
[----:B------:R-:W-:Y:S02]  /*1280*/  UIADD3 UR7, UR42, -UR9, URZ ;  /* 0x800000092a077290 */ /* 0x000fe4000fffe03f */
[----:B------:R-:W-:Y:S02]  /*1290*/  USHF.R.S32.HI UR6, URZ, 0x1f, UR4 ;  /* 0x0000001f3f067899 */ /* 0x000fe40008011404 */
[----:B------:R-:W-:Y:S01]  /*12a0*/  SHF.R.S32.HI R3, RZ, 0x1f, R0 ;  /* 0x0000001fff037819 */ /* 0x000fe20000011400 */
[----:B------:R-:W-:Y:S02]  /*12b0*/  UIMAD UR7, UR45, UR10, UR7 ;  /* 0x0000000a2d0772a4 */ /* 0x000fe4000f8e0207 */
[----:B------:R-:W-:Y:S01]  /*12c0*/  ULEA.HI UR6, UR6, UR4, URZ, 0x7 ;  /* 0x0000000406067291 */ /* 0x000fe2000f8f383f */
[----:B------:R-:W-:Y:S01]  /*12d0*/  LEA.HI R3, R3, R0, RZ, 0x7 ;  /* 0x0000000003037211 */ /* 0x000fe200078f38ff */
[----:B------:R-:W-:-:S02]  /*12e0*/  ULDC UR8, c[0x0][0x9dc] ;  /* 0x0002770000087ab9 */ /* 0x000fc40000000800 */
[----:B------:R-:W-:Y:S01]  /*12f0*/  USHF.R.S32.HI UR6, URZ, 0x7, UR6 ;  /* 0x000000073f067899 */ /* 0x000fe20008011406 */
[----:B------:R-:W-:Y:S01]  /*1300*/  SHF.R.S32.HI R3, RZ, 0x7, R3 ;  /* 0x00000007ff037819 */ /* 0x000fe20000011403 */
[----:B------:R-:W-:-:S04]  /*1310*/  UIADD3 UR8, UR7, -UR8, URZ ;  /* 0x8000000807087290 */ /* 0x000fc8000fffe03f */
[----:B------:R-:W-:Y:S01]  /*1320*/  VIMNMX R88, R3, UR6, PT ;  /* 0x0000000603587c48 */ /* 0x000fe2000bfe0100 */
[----:B------:R-:W-:Y:S07]  /*1330*/  @!P1 BRA `(.L_x_875) ;  /* 0x0000000000489947 */ /* 0x000fee0003800000 */
[----:B------:R-:W-:Y:S02]  /*1340*/  UMOV UR4, UR7 ;  /* 0x0000000700047c82 */ /* 0x000fe40008000000 */
[----:B------:R-:W-:-:S06]  /*1350*/  UISETP.GT.AND UP0, UPT, UR4, -0x1, UPT ;  /* 0xffffffff0400788c */ /* 0x000fcc000bf04270 */
[----:B------:R-:W-:-:S13]  /*1360*/  PLOP3.LUT P0, PT, PT, PT, UP0, 0x80, 0x0 ;  /* 0x000000000000781c */ /* 0x000fda0003f0f008 */
[----:B------:R-:W-:Y:S05]  /*1370*/  @P0 BRA `(.L_x_876) ;  /* 0x00000000001c0947 */ /* 0x000fea0003800000 */
[----:B------:R-:W-:Y:S02]  /*1380*/  UISETP.NE.AND UP0, UPT, UR5, 0x1, UPT ;  /* 0x000000010500788c */ /* 0x000fe4000bf05270 */
[----:B------:R-:W-:-:S09]  /*1390*/  ULOP3.LUT UR4, URZ, UR4, URZ, 0x33, !UPT ;  /* 0x000000043f047292 */ /* 0x000fd2000f8e333f */
[----:B------:R-:W-:Y:S02]  /*13a0*/  @UP0 ULDC.64 UR10, c[0x0][0x9e8] ;  /* 0x00027a00000a0ab9 */ /* 0x000fe40000000a00 */
[----:B------:R-:W-:-:S04]  /*13b0*/  UIMAD.WIDE.U32 UR6, UR4, UR10, URZ ;  /* 0x0000000a040672a5 */ /* 0x000fc8000f8e003f */
[----:B------:R-:W-:-:S04]  /*13c0*/  @UP0 USHF.R.U32.HI UR4, URZ, UR11, UR7 ;  /* 0x0000000b3f040299 */ /* 0x000fc80008011607 */
[----:B------:R-:W-:Y:S01]  /*13d0*/  ULOP3.LUT UR4, URZ, UR4, URZ, 0x33, !UPT ;  /* 0x000000043f047292 */ /* 0x000fe2000f8e333f */
[----:B------:R-:W-:Y:S11]  /*13e0*/  BRA `(.L_x_877) ;  /* 0x0000000000107947 */ /* 0x000ff60003800000 */
.L_x_876:
[----:B------:R-:W-:-:S11]  /*13f0*/  UISETP.NE.AND UP0, UPT, UR5, 0x1, UPT ;  /* 0x000000010500788c */ /* 0x000fd6000bf05270 */
[----:B------:R-:W-:Y:S02]  /*1400*/  @UP0 ULDC.64 UR10, c[0x0][0x9e8] ;  /* 0x00027a00000a0ab9 */ /* 0x000fe40000000a00 */
[----:B------:R-:W-:-:S04]  /*1410*/  UIMAD.WIDE.U32 UR6, UR4, UR10, URZ ;  /* 0x0000000a040672a5 */ /* 0x000fc8000f8e003f */
[----:B------:R-:W-:-:S12]  /*1420*/  @UP0 USHF.R.U32.HI UR4, URZ, UR11, UR7 ;  /* 0x0000000b3f040299 */ /* 0x000fd80008011607 */
.L_x_877:
[----:B------:R-:W-:-:S04]  /*1430*/  UIMAD UR4, UR4, UR5, URZ ;  /* 0x00000005040472a4 */ /* 0x000fc8000f8e023f */
[----:B------:R-:W-:-:S04]  /*1440*/  UISETP.LT.AND UP0, UPT, UR8, UR4, UPT ;  /* 0x000000040800728c */ /* 0x000fc8000bf01270 */
[----:B------:R-:W-:-:S12]  /*1450*/  USEL UR8, UR8, UR4, !UP0 ;  /* 0x0000000408087287 */ /* 0x000fd8000c000000 */
.L_x_875:
[----:B------:R-:W-:Y:S01]  /*1460*/  USHF.R.S32.HI UR4, URZ, 0x1f, UR8 ;  /* 0x0000001f3f047899 */ /* 0x000fe20008011408 */
[----:B------:R-:W-:Y:S01]  /*1470*/  PLOP3.LUT P0, PT, PT, PT, PT, 0x80, 0x0 ;  /* 0x000000000000781c */ /* 0x000fe20003f0f070 */
[----:B------:R-:W-:Y:S01]  /*1480*/  IMAD.MOV.U32 R0, RZ, RZ, RZ ;  /* 0x000000ffff007224 */ /* 0x000fe200078e00ff */
[----:B------:R-:W-:Y:S01]  /*1490*/  CS2R R2, SRZ ;  /* 0x0000000000027805 */ /* 0x000fe2000001ff00 */
[----:B------:R-:W-:Y:S01]  /*14a0*/  ULEA.HI UR4, UR4, UR8, URZ, 0x7 ;  /* 0x0000000804047291 */ /* 0x000fe2000f8f383f */
[----:B------:R-:W-:Y:S02]  /*14b0*/  CS2R R150, SRZ ;  /* 0x0000000000967805 */ /* 0x000fe4000001ff00 */
[----:B------:R-:W-:Y:S02]  /*14c0*/  CS2R R148, SRZ ;  /* 0x0000000000947805 */ /* 0x000fe4000001ff00 */
[----:B------:R-:W-:Y:S01]  /*14d0*/  CS2R R146, SRZ ;  /* 0x0000000000927805 */ /* 0x000fe2000001ff00 */
[----:B------:R-:W-:Y:S01]  /*14e0*/  USHF.R.S32.HI UR4, URZ, 0x7, UR4 ;  /* 0x000000073f047899 */ /* 0x000fe20008011404 */
[----:B------:R-:W-:-:S02]  /*14f0*/  CS2R R144, SRZ ;  /* 0x0000000000907805 */ /* 0x000fc4000001ff00 */
[----:B------:R-:W-:Y:S02]  /*1500*/  CS2R R142, SRZ ;  /* 0x00000000008e7805 */ /* 0x000fe4000001ff00 */
[----:B------:R-:W-:Y:S01]  /*1510*/  CS2R R140, SRZ ;  /* 0x00000000008c7805 */ /* 0x000fe2000001ff00 */
[----:B------:R-:W-:Y:S01]  /*1520*/  UISETP.LT.AND UP0, UPT, URZ, UR4, UPT ;  /* 0x000000043f00728c */ /* 0x000fe2000bf01270 */
[----:B------:R-:W-:Y:S02]  /*1530*/  CS2R R138, SRZ ;  /* 0x00000000008a7805 */ /* 0x000fe4000001ff00 */
[----:B------:R-:W-:Y:S02]  /*1540*/  CS2R R136, SRZ ;  /* 0x0000000000887805 */ /* 0x000fe4000001ff00 */
[----:B------:R-:W-:Y:S01]  /*1550*/  CS2R R134, SRZ ;  /* 0x0000000000867805 */ /* 0x000fe2000001ff00 */
[----:B------:R-:W-:Y:S01]  /*1560*/  USEL UR40, URZ, UR4, !UP0 ;  /* 0x000000043f287287 */ /* 0x000fe2000c000000 */
[----:B------:R-:W-:-:S02]  /*1570*/  CS2R R132, SRZ ;  /* 0x0000000000847805 */ /* 0x000fc4000001ff00 */
[----:B------:R-:W-:Y:S02]  /*1580*/  CS2R R130, SRZ ;  /* 0x0000000000827805 */ /* 0x000fe4000001ff00 */
[----:B------:R-:W-:Y:S02]  /*1590*/  CS2R R128, SRZ ;  /* 0x0000000000807805 */ /* 0x000fe4000001ff00 */
[----:B------:R-:W-:Y:S02]  /*15a0*/  CS2R R126, SRZ ;  /* 0x00000000007e7805 */ /* 0x000fe4000001ff00 */
[----:B------:R-:W-:Y:S02]  /*15b0*/  CS2R R124, SRZ ;  /* 0x00000000007c7805 */ /* 0x000fe4000001ff00 */
[----:B------:R-:W-:Y:S02]  /*15c0*/  ISETP.GT.AND P1, PT, R88, UR40, PT ;  /* 0x0000002858007c0c */ /* 0x000fe4000bf24270 */
        /* <DEDUP_REMOVED lines=14> */
[----:B------:R-:W-:Y:S01]  /*16b0*/  CS2R R6, SRZ ;  /* 0x0000000000067805 */ /* 0x000fe2000001ff00 */
[----:B------:R-:W-:Y:S01]  /*16c0*/  IMAD.MOV.U32 R94, RZ, RZ, RZ ;  /* 0x000000ffff5e7224 */ /* 0x000fe200078e00ff */
[----:B------:R-:W-:Y:S01]  /*16d0*/  CS2R R90, SRZ ;  /* 0x00000000005a7805 */ /* 0x000fe2000001ff00 */
[----:B------:R-:W-:Y:S02]  /*16e0*/  IMAD.MOV.U32 R89, RZ, RZ, RZ ;  /* 0x000000ffff597224 */ /* 0x000fe400078e00ff */
[----:B------:R-:W-:Y:S01]  /*16f0*/  IMAD.MOV.U32 R8, RZ, RZ, RZ ;  /* 0x000000ffff087224 */ /* 0x000fe200078e00ff */
[----:B------:R-:W-:Y:S06]  /*1700*/  @!P1 BRA `(.L_x_878) ;  /* 0x000000dc00e89947 */ /* 0x000fec0003800000 */
[----:B------:R-:W1:Y:S01]  /*1710*/  SHFL.IDX PT, R0, R188, RZ, 0x1f ;  /* 0x00001fffbc007589 */ /* 0x000e6200000e0000 */
[----:B------:R-:W-:-:S04]  /*1720*/  UIADD3 UR5, UR39, 0x10400, URZ ;  /* 0x0001040027057890 */ /* 0x000fc8000fffe03f */
[----:B------:R-:W-:-:S06]  /*1730*/  ULOP3.LUT UP0, URZ, UR5, 0x3ff, URZ, 0xc0, !UPT ;  /* 0x000003ff053f7892 */ /* 0x000fcc000f80c03f */
[----:B------:R-:W-:Y:S02]  /*1740*/  PLOP3.LUT P0, PT, PT, PT, UP0, 0x80, 0x0 ;  /* 0x000000000000781c */ /* 0x000fe40003f0f008 */
[----:B-1----:R-:W-:-:S13]  /*1750*/  R2UR UR41, R0 ;  /* 0x00000000002972ca */ /* 0x002fda00000e0000 */
[----:B------:R-:W-:-:S04]  /*1760*/  ULEA.HI UR4, UR41, UR41, URZ, 0x1 ;  /* 0x0000002929047291 */ /* 0x000fc8000f8f083f */
        /* <DEDUP_REMOVED lines=9> */
[----:B------:R-:W-:Y:S01]  /*1800*/  IMAD.U32 R4, RZ, RZ, UR4 ;  /* 0x00000004ff047e24 */ /* 0x000fe2000f8e00ff */
[----:B------:R1:W2:Y:S01]  /*1810*/  LDC.64 R2, c[0x4][R0] ;  /* 0x0100000000027b82 */ /* 0x0002a20000000a00 */
        /* <DEDUP_REMOVED lines=11> */
.L_x_879:
[----:B------:R-:W-:Y:S01]  /*18d0*/  ULEA.HI UR4, UR46, UR46, URZ, 0x1 ;  /* 0x0000002e2e047291 */ /* 0x000fe2000f8f083f */
[----:B------:R-:W-:-:S03]  /*18e0*/  IMAD.U32 R2, RZ, RZ, UR47 ;  /* 0x0000002fff027e24 */ /* 0x000fc6000f8e00ff */
[----:B------:R-:W-:Y:S02]  /*18f0*/  ULOP3.LUT UR4, UR4, 0xfffffffe, URZ, 0xc0, !UPT ;  /* 0xfffffffe04047892 */ /* 0x000fe4000f8ec03f */
[----:B------:R-:W-:Y:S02]  /*1900*/  ISETP.NE.AND P0, PT, R2, 0x3, PT ;  /* 0x000000030200780c */ /* 0x000fe40003f05270 */
[----:B------:R-:W-:-:S06]  /*1910*/  UIADD3 UR4, UR46, -UR4, URZ ;  /* 0x800000042e047290 */ /* 0x000fcc000fffe03f */
[----:B------:R-:W-:-:S05]  /*1920*/  IMAD.U32 R0, RZ, RZ, UR4 ;  /* 0x00000004ff007e24 */ /* 0x000fca000f8e00ff */
[----:B------:R-:W-:-:S04]  /*1930*/  SHF.L.U32 R0, R0, 0x1f, RZ ;  /* 0x0000001f00007819 */ /* 0x000fc800000006ff */
[----:B------:R-:W1:Y:S02]  /*1940*/  SYNCS.PHASECHK.TRANS64.TRYWAIT P1, [UR39+0x28800], R0 ;  /* 0x02880000ff0075a7 */ /* 0x000e640008020167 */
[----:B-1----:R-:W-:Y:S05]  /*1950*/  @!P1 BRA `(.L_x_880) ;  /* 0x0000012000609947 */ /* 0x002fea0003800000 */
.L_x_1027:
[----:B------:R-:W-:Y:S05]  /*1960*/  @!P0 BRA `(.L_x_881) ;  /* 0x0000000000048947 */ /* 0x000fea0003800000 */
[----:B------:R-:W-:Y:S01]  /*1970*/  BPT.TRAP 0x1 ;  /* 0x000000040000795c */ /* 0x000fe20000300000 */
.L_x_881:
[----:B------:R-:W-:Y:S02]  /*1980*/  IMAD.U32 R89, RZ, RZ, UR37 ;  /* 0x00000025ff597e24 */ /* 0x000fe4000f8e00ff */
[----:B-1----:R-:W-:-:S03]  /*1990*/  IMAD.U32 R0, RZ, RZ, UR36 ;  /* 0x00000024ff007e24 */ /* 0x002fc6000f8e00ff */
[----:B------:R-:W-:Y:S02]  /*19a0*/  LEA R89, R89, UR39, 0x3 ;  /* 0x0000002759597c11 */ /* 0x000fe4000f8e18ff */
[----:B------:R-:W-:-:S04]  /*19b0*/  SHF.L.U32 R0, R0, 0x1f, RZ ;  /* 0x0000001f00007819 */ /* 0x000fc800000006ff */
[----:B------:R1:W2:Y:S01]  /*19c0*/  SYNCS.PHASECHK.TRANS64.TRYWAIT P2, [R89+URZ+0x28830], R0 ;  /* 0x02883000590075a7 */ /* 0x0002a2000804017f */
[----:B------:R-:W-:Y:S05]  /*19d0*/  @!P0 BRA `(.L_x_882) ;  /* 0x0000000000048947 */ /* 0x000fea0003800000 */
[----:B------:R-:W-:Y:S01]  /*19e0*/  BPT.TRAP 0x1 ;  /* 0x000000040000795c */ /* 0x000fe20000300000 */
.L_x_882:
[----:B------:R-:W3:Y:S02]  /*19f0*/  S2R R2, SR_TID.X ;  /* 0x0000000000027919 */ /* 0x000ee40000002100 */
[----:B---3--:R-:W-:Y:S01]  /*1a00*/  LOP3.LUT P1, RZ, R2, 0x7f, RZ, 0xc0, !PT ;  /* 0x0000007f02ff7812 */ /* 0x008fe2000782c0ff */
[----:B--2---:R-:W-:-:S12]  /*1a10*/  @P2 BRA `(.L_x_883) ;  /* 0x0000000000082947 */ /* 0x004fd80003800000 */
[----:B------:R-:W2:Y:S02]  /*1a20*/  SYNCS.PHASECHK.TRANS64.TRYWAIT P2, [R89+URZ+0x28830], R0 ;  /* 0x02883000590075a7 */ /* 0x000ea4000804017f */
[----:B--2---:R-:W-:Y:S05]  /*1a30*/  @!P2 BRA `(.L_x_884) ;  /* 0x000001200040a947 */ /* 0x004fea0003800000 */
.L_x_883:
[----:B------:R-:W-:Y:S05]  /*1a40*/  WARPSYNC.ALL ;  /* 0x0000000000007948 */ /* 0x000fea0003800000 */
[----:B------:R-:W-:Y:S01]  /*1a50*/  UIADD3 UR4, UR39, 0x18400, URZ ;  /* 0x0001840027047890 */ /* 0x000fe2000fffe03f */
[----:B------:R-:W-:Y:S01]  /*1a60*/  WARPGROUP.ARRIVE ;  /* 0x00000000000079c5 */ /* 0x000fe20000000000 */
[----:B------:R-:W-:Y:S01]  /*1a70*/  ULOP3.LUT UR32, UR52, 0x10000, URZ, 0xfc, !UPT ;  /* 0x0001000034207892 */ /* 0x000fe2000f8efc3f */
[----:B------:R-:W3:Y:S01]  /*1a80*/  LDC R5, c[0x0][0x2e0] ;  /* 0x0000b800ff057b82 */ /* 0x000ee20000000800 */
[----:B------:R-:W-:Y:S01]  /*1a90*/  USHF.R.U32.HI UR4, URZ, 0x4, UR4 ;  /* 0x000000043f047899 */ /* 0x000fe20008011604 */
[----:B------:R-:W-:Y:S01]  /*1aa0*/  UMOV UR33, 0x40000040 ;  /* 0x4000004000217882 */ /* 0x000fe20000000000 */
[----:B------:R-:W-:-:S02]  /*1ab0*/  UMOV UR35, 0x40000040 ;  /* 0x4000004000237882 */ /* 0x000fc40000000000 */
[----:B------:R-:W-:Y:S01]  /*1ac0*/  ULOP3.LUT UR4, UR4, 0x3fff, URZ, 0xc0, !UPT ;  /* 0x00003fff04047892 */ /* 0x000fe2000f8ec03f */
[----:B------:R-:W-:Y:S01]  /*1ad0*/  UMOV UR5, 0x40000040 ;  /* 0x4000004000057882 */ /* 0x000fe20000000000 */
[----:B------:R-:W-:Y:S02]  /*1ae0*/  UMOV UR7, 0x40000040 ;  /* 0x4000004000077882 */ /* 0x000fe40000000000 */
[----:B------:R-:W-:Y:S01]  /*1af0*/  ULOP3.LUT UR49, UR4, 0x10000, URZ, 0xfc, !UPT ;  /* 0x0001000004317892 */ /* 0x000fe2000f8efc3f */
[----:B------:R-:W4:Y:S01]  /*1b00*/  LDC.64 R10, c[0x0][0x9e0] ;  /* 0x00027800ff0a7b82 */ /* 0x000f220000000a00 */
[----:B------:R-:W-:Y:S02]  /*1b10*/  UIADD3 UR4, UR32, 0x2, URZ ;  /* 0x0000000220047890 */ /* 0x000fe4000fffe03f */
[----:B------:R-:W-:Y:S02]  /*1b20*/  ULEA UR34, UR37, UR49, 0xb ;  /* 0x0000003125227291 */ /* 0x000fe4000f8e583f */
[----:B------:R-:W-:-:S02]  /*1b30*/  UIADD3 UR8, UR32, 0x4, URZ ;  /* 0x0000000420087890 */ /* 0x000fc4000fffe03f */
[----:B------:R-:W-:Y:S02]  /*1b40*/  UIADD3 UR6, UR34, 0x2, URZ ;  /* 0x0000000222067890 */ /* 0x000fe4000fffe03f */
[----:B------:R-:W-:Y:S01]  /*1b50*/  UIADD3 UR10, UR34, 0x4, URZ ;  /* 0x00000004220a7890 */ /* 0x000fe2000fffe03f */
[----:B------:R-:W-:Y:S02]  /*1b60*/  UMOV UR9, 0x40000040 ;  /* 0x4000004000097882 */ /* 0x000fe40000000000 */
[----:B------:R-:W-:Y:S01]  /*1b70*/  HGMMA.64x128x16.F32 R24, gdesc[UR32], RZ, !UPT, gsb0 ;  /* 0x01e00000201879f0 */ /* 0x000fe2000c0008ff */
[----:B------:R-:W-:Y:S01]  /*1b80*/  UMOV UR11, 0x40000040 ;  /* 0x40000040000b7882 */ /* 0x000fe20000000000 */
[----:B------:R-:W-:Y:S02]  /*1b90*/  UIADD3 UR12, UR32, 0x6, URZ ;  /* 0x00000006200c7890 */ /* 0x000fe4000fffe03f */
[----:B------:R-:W-:Y:S01]  /*1ba0*/  UIADD3 UR14, UR34, 0x6, URZ ;  /* 0x00000006220e7890 */ /* 0x000fe2000fffe03f */
[----:B------:R-:W-:Y:S01]  /*1bb0*/  UMOV UR13, 0x40000040 ;  /* 0x40000040000d7882 */ /* 0x000fe20000000000 */
[----:B------:R-:W-:Y:S01]  /*1bc0*/  UMOV UR15, 0x40000040 ;  /* 0x40000040000f7882 */ /* 0x000fe20000000000 */
[----:B------:R-:W-:-:S02]  /*1bd0*/  UIADD3 UR16, UR32, 0x400, URZ ;  /* 0x0000040020107890 */ /* 0x000fc4000fffe03f */
[----:B------:R-:W-:Y:S01]  /*1be0*/  UIADD3 UR18, UR34, 0x400, URZ ;  /* 0x0000040022127890 */ /* 0x000fe2000fffe03f */
[----:B------:R-:W-:Y:S01]  /*1bf0*/  UMOV UR17, 0x40000040 ;  /* 0x4000004000117882 */ /* 0x000fe20000000000 */
[----:B------:R-:W-:Y:S01]  /*1c00*/  UMOV UR19, 0x40000040 ;  /* 0x4000004000137882 */ /* 0x000fe20000000000 */
[----:B------:R-:W-:Y:S01]  /*1c10*/  UIADD3 UR20, UR32, 0x402, URZ ;  /* 0x0000040220147890 */ /* 0x000fe2000fffe03f */
[----:B----4-:R-:W-:Y:S01]  /*1c20*/  ISETP.GE.AND P2, PT, R11, 0x1, PT ;  /* 0x000000010b00780c */ /* 0x010fe20003f46270 */
[----:B------:R-:W-:Y:S01]  /*1c30*/  UIADD3 UR22, UR34, 0x402, URZ ;  /* 0x0000040222167890 */ /* 0x000fe2000fffe03f */
[----:B------:R-:W-:Y:S01]  /*1c40*/  UMOV UR21, 0x40000040 ;  /* 0x4000004000157882 */ /* 0x000fe20000000000 */
        /* <DEDUP_REMOVED lines=9> */
[----:B------:R-:W-:Y:S02]  /*1ce0*/  WARPGROUP.DEPBAR.LE gsb0, 0x0 ;  /* 0x00008000000079c5 */ /* 0x000fe40000010000 */
[----:B------:R-:W-:-:S06]  /*1cf0*/  WARPGROUP.ARRIVE ;  /* 0x00000000000079c5 */ /* 0x000fcc0000000000 */
[----:B------:R-:W-:Y:S01]  /*1d00*/  HGMMA.64x128x16.F32 R24, gdesc[UR4], R24, gsb0 ;  /* 0x01e00000041879f0 */ /* 0x000fe20008000818 */
[----:B------:R-:W-:Y:S02]  /*1d10*/  ULDC.64 UR6, c[0x0][0x9d8] ;  /* 0x0002760000067ab9 */ /* 0x000fe40000000a00 */
[----:B------:R-:W-:Y:S01]  /*1d20*/  ULOP3.LUT UR52, URZ, UR7, URZ, 0x33, !UPT ;  /* 0x000000073f347292 */ /* 0x000fe2000f8e333f */
[----:B------:R-:W-:Y:S02]  /*1d30*/  WARPGROUP.DEPBAR.LE gsb0, 0x0 ;  /* 0x00008000000079c5 */ /* 0x000fe40000010000 */
[----:B------:R-:W-:-:S06]  /*1d40*/  WARPGROUP.ARRIVE ;  /* 0x00000000000079c5 */ /* 0x000fcc0000000000 */
[----:B------:R-:W-:Y:S03]  /*1d50*/  HGMMA.64x128x16.F32 R24, gdesc[UR8], R24, gsb0 ;  /* 0x01e00000081879f0 */ /* 0x000fe60008000818 */
[----:B------:R-:W-:Y:S02]  /*1d60*/  WARPGROUP.DEPBAR.LE gsb0, 0x0 ;  /* 0x00008000000079c5 */ /* 0x000fe40000010000 */
[----:B------:R-:W-:-:S07]  /*1d70*/  WARPGROUP.ARRIVE ;  /* 0x00000000000079c5 */ /* 0x000fce0000000000 */
        /* <DEDUP_REMOVED lines=14> */
[----:B------:R-:W-:Y:S01]  /*1e60*/  FMUL.FTZ R4, R45, UR6 ;  /* 0x000000062d047c20 */ /* 0x000fe20008410000 */
[----:B-12---:R-:W-:Y:S01]  /*1e70*/  FMUL.FTZ R0, R41, UR6 ;  /* 0x0000000629007c20 */ /* 0x006fe20008410000 */
[----:B------:R-:W-:Y:S01]  /*1e80*/  FMUL.FTZ R37, R37, UR6 ;  /* 0x0000000625257c20 */ /* 0x000fe20008410000 */
[----:B------:R-:W-:Y:S01]  /*1e90*/  FMUL.FTZ R29, R29, UR6 ;  /* 0x000000061d1d7c20 */ /* 0x000fe20008410000 */
[----:B------:R1:W2:Y:S01]  /*1ea0*/  MUFU.TANH R112, R4 ;  /* 0x0000000400707308 */ /* 0x0002a20000002400 */
[----:B------:R-:W-:Y:S01]  /*1eb0*/  FMUL.FTZ R57, R57, UR6 ;  /* 0x0000000639397c20 */ /* 0x000fe20008410000 */
[----:B------:R-:W-:Y:S01]  /*1ec0*/  FMUL.FTZ R13, R31, UR6 ;  /* 0x000000061f0d7c20 */ /* 0x000fe20008410000 */
[----:B------:R-:W-:Y:S01]  /*1ed0*/  FMUL.FTZ R25, R25, UR6 ;  /* 0x0000000619197c20 */ /* 0x000fe20008410000 */
[----:B------:R-:W-:Y:S01]  /*1ee0*/  FMUL.FTZ R33, R33, UR6 ;  /* 0x0000000621217c20 */ /* 0x000fe20008410000 */
[----:B------:R-:W-:Y:S01]  /*1ef0*/  FMUL.FTZ R31, R43, UR6 ;  /* 0x000000062b1f7c20 */ /* 0x000fe20008410000 */
[----:B------:R-:W-:Y:S01]  /*1f00*/  FMUL.FTZ R43, R47, UR6 ;  /* 0x000000062f2b7c20 */ /* 0x000fe20008410000 */
[----:B------:R-:W-:Y:S01]  /*1f10*/  FMUL.FTZ R47, R51, UR6 ;  /* 0x00000006332f7c20 */ /* 0x000fe20008410000 */
[----:B------:R4:W2:Y:S01]  /*1f20*/  MUFU.TANH R116, R0 ;  /* 0x0000000000747308 */ /* 0x0008a20000002400 */
[----:B-1----:R-:W-:Y:S01]  /*1f30*/  FMUL.FTZ R4, R53, UR6 ;  /* 0x0000000635047c20 */ /* 0x002fe20008410000 */
[----:B------:R-:W-:Y:S01]  /*1f40*/  FMUL.FTZ R7, R27, UR6 ;  /* 0x000000061b077c20 */ /* 0x000fe20008410000 */
[----:B------:R-:W-:Y:S01]  /*1f50*/  FMUL.FTZ R51, R55, UR6 ;  /* 0x0000000637337c20 */ /* 0x000fe20008410000 */
[----:B------:R-:W-:Y:S01]  /*1f60*/  FMUL.FTZ R21, R35, UR6 ;  /* 0x0000000623157c20 */ /* 0x000fe20008410000 */
[----:B------:R-:W-:Y:S01]  /*1f70*/  FMUL.FTZ R27, R39, UR6 ;  /* 0x00000006271b7c20 */ /* 0x000fe20008410000 */
[----:B------:R-:W-:Y:S01]  /*1f80*/  FMUL.FTZ R55, R59, UR6 ;  /* 0x000000063b377c20 */ /* 0x000fe20008410000 */
[----:B------:R-:W-:Y:S01]  /*1f90*/  FMUL.FTZ R2, R24, UR6 ;  /* 0x0000000618027c20 */ /* 0x000fe20008410000 */
[----:B------:R1:W2:Y:S01]  /*1fa0*/  MUFU.TANH R102, R4 ;  /* 0x0000000400667308 */ /* 0x0002a20000002400 */
[----:B----4-:R-:W-:Y:S01]  /*1fb0*/  FMUL.FTZ R0, R49, UR6 ;  /* 0x0000000631007c20 */ /* 0x010fe20008410000 */
        /* <DEDUP_REMOVED lines=15> */
[----:B----4-:R-:W-:-:S02]  /*20b0*/  IMAD.MOV.U32 R37, RZ, RZ, -0x80 ;  /* 0xffffff80ff257424 */ /* 0x010fc400078e00ff */
[----:B------:R-:W-:Y:S01]  /*20c0*/  FMUL.FTZ R52, R52, UR6 ;  /* 0x0000000634347c20 */ /* 0x000fe20008410000 */
[----:B------:R-:W-:Y:S01]  /*20d0*/  FMUL.FTZ R49, R54, UR6 ;  /* 0x0000000636317c20 */ /* 0x000fe20008410000 */
[----:B------:R-:W-:Y:S01]  /*20e0*/  FMUL.FTZ R56, R56, UR6 ;  /* 0x0000000638387c20 */ /* 0x000fe20008410000 */
[----:B------:R-:W-:Y:S01]  /*20f0*/  FMUL.FTZ R53, R58, UR6 ;  /* 0x000000063a357c20 */ /* 0x000fe20008410000 */
[----:B------:R-:W-:Y:S01]  /*2100*/  FMUL.FTZ R60, R60, UR6 ;  /* 0x000000063c3c7c20 */ /* 0x000fe20008410000 */
[----:B------:R-:W-:Y:S01]  /*2110*/  FMUL.FTZ R59, R62, UR6 ;  /* 0x000000063e3b7c20 */ /* 0x000fe20008410000 */
[----:B------:R4:W2:Y:S01]  /*2120*/  MUFU.TANH R12, R29 ;  /* 0x0000001d000c7308 */ /* 0x0008a20000002400 */
[----:B-1----:R-:W1:Y:S01]  /*2130*/  LDC R4, c[0x0][0x288] ;  /* 0x0000a200ff047b82 */ /* 0x002e620000000800 */
[----:B------:R-:W-:Y:S01]  /*2140*/  FMUL.FTZ R64, R64, UR6 ;  /* 0x0000000640407c20 */ /* 0x000fe20008410000 */
[----:B------:R-:W-:Y:S01]  /*2150*/  FMUL.FTZ R68, R68, UR6 ;  /* 0x0000000644447c20 */ /* 0x000fe20008410000 */
[----:B------:R-:W-:Y:S01]  /*2160*/  FMUL.FTZ R67, R70, UR6 ;  /* 0x0000000646437c20 */ /* 0x000fe20008410000 */
[----:B------:R-:W-:Y:S01]  /*2170*/  FMUL.FTZ R72, R72, UR6 ;  /* 0x0000000648487c20 */ /* 0x000fe20008410000 */
[----:B------:R-:W-:Y:S01]  /*2180*/  FMUL.FTZ R74, R74, UR6 ;  /* 0x000000064a4a7c20 */ /* 0x000fe20008410000 */
[----:B------:R-:W-:Y:S01]  /*2190*/  FMUL.FTZ R75, R75, UR6 ;  /* 0x000000064b4b7c20 */ /* 0x000fe20008410000 */
[----:B------:R5:W1:Y:S01]  /*21a0*/  MUFU.TANH R106, R0 ;  /* 0x00000000006a7308 */ /* 0x000a620000002400 */
[----:B----4-:R-:W-:Y:S01]  /*21b0*/  FMUL.FTZ R29, R42, UR6 ;  /* 0x000000062a1d7c20 */ /* 0x010fe20008410000 */
[----:B------:R-:W-:-:S02]  /*21c0*/  IMAD R42, R88, R37, 0x80 ;  /* 0x00000080582a7424 */ /* 0x000fc400078e0225 */
[----:B------:R-:W-:Y:S01]  /*21d0*/  FMUL.FTZ R76, R76, UR6 ;  /* 0x000000064c4c7c20 */ /* 0x000fe20008410000 */
[----:B------:R-:W-:Y:S01]  /*21e0*/  FMUL.FTZ R79, R79, UR6 ;  /* 0x000000064f4f7c20 */ /* 0x000fe20008410000 */
[----:B------:R-:W-:Y:S01]  /*21f0*/  FMUL.FTZ R80, R80, UR6 ;  /* 0x0000000650507c20 */ /* 0x000fe20008410000 */
[----:B------:R-:W-:Y:S01]  /*2200*/  FMUL.FTZ R81, R81, UR6 ;  /* 0x0000000651517c20 */ /* 0x000fe20008410000 */
[----:B------:R-:W-:Y:S01]  /*2210*/  FMUL.FTZ R35, R82, UR6 ;  /* 0x0000000652237c20 */ /* 0x000fe20008410000 */
[----:B------:R3:W4:Y:S01]  /*2220*/  MUFU.TANH R98, R57 ;  /* 0x0000003900627308 */ /* 0x0007220000002400 */
[----:B-----5:R-:W-:Y:S01]  /*2230*/  FMUL.FTZ R0, R61, UR6 ;  /* 0x000000063d007c20 */ /* 0x020fe20008410000 */
[----:B------:R-:W-:Y:S01]  /*2240*/  FMUL.FTZ R61, R63, UR6 ;  /* 0x000000063f3d7c20 */ /* 0x000fe20008410000 */
[----:B------:R-:W-:Y:S01]  /*2250*/  FMUL.FTZ R63, R66, UR6 ;  /* 0x00000006423f7c20 */ /* 0x000fe20008410000 */
[----:B------:R-:W-:Y:S01]  /*2260*/  FMUL.FTZ R85, R85, UR6 ;  /* 0x0000000655557c20 */ /* 0x000fe20008410000 */
[----:B------:R-:W-:Y:S01]  /*2270*/  FMUL.FTZ R37, R86, UR6 ;  /* 0x0000000656257c20 */ /* 0x000fe20008410000 */
[----:B------:R-:W-:Y:S01]  /*2280*/  FMUL.FTZ R39, R87, UR6 ;  /* 0x0000000657277c20 */ /* 0x000fe20008410000 */
[----:B------:R-:W-:Y:S01]  /*2290*/  FMUL.FTZ R78, R78, UR6 ;  /* 0x000000064e4e7c20 */ /* 0x000fe20008410000 */
[----:B------:R5:W1:Y:S01]  /*22a0*/  MUFU.TANH R94, R0 ;  /* 0x00000000005e7308 */ /* 0x000a620000002400 */
[----:B---3--:R-:W-:-:S02]  /*22b0*/  IMAD R57, R5, UR45, R42 ;  /* 0x0000002d05397c24 */ /* 0x008fc4000f8e022a */
[----:B------:R-:W-:Y:S01]  /*22c0*/  FMUL.FTZ R84, R84, UR6 ;  /* 0x0000000654547c20 */ /* 0x000fe20008410000 */
[----:B------:R-:W-:Y:S01]  /*22d0*/  FMUL.FTZ R77, R77, UR6 ;  /* 0x000000064d4d7c20 */ /* 0x000fe20008410000 */
[----:B------:R-:W-:-:S03]  /*22e0*/  FMUL.FTZ R73, R73, UR6 ;  /* 0x0000000649497c20 */ /* 0x000fc60008410000 */
[----:B------:R3:W2:Y:S01]  /*22f0*/  MUFU.TANH R8, R25 ;  /* 0x0000001900087308 */ /* 0x0006a20000002400 */
[----:B-----5:R-:W-:Y:S01]  /*2300*/  FMUL.FTZ R0, R69, UR6 ;  /* 0x0000000645007c20 */ /* 0x020fe20008410000 */
[----:B------:R-:W-:Y:S01]  /*2310*/  FMUL.FTZ R69, R71, UR6 ;  /* 0x0000000647457c20 */ /* 0x000fe20008410000 */
[----:B-1----:R-:W-:-:S05]  /*2320*/  IADD3 R71, R57, 0x1, -R4 ;  /* 0x0000000139477810 */ /* 0x002fca0007ffe804 */
[----:B------:R1:W2:Y:S01]  /*2330*/  MUFU.TANH R124, R33 ;  /* 0x00000021007c7308 */ /* 0x0002a20000002400 */
[----:B---3--:R-:W-:Y:S01]  /*2340*/  FMUL.FTZ R25, R38, UR6 ;  /* 0x0000000626197c20 */ /* 0x008fe20008410000 */
[----:B------:R-:W-:Y:S01]  /*2350*/  IMAD R71, R16, -0x2, R71 ;  /* 0xfffffffe10477824 */ /* 0x000fe200078e0247 */
[----:B------:R-:W-:-:S05]  /*2360*/  LEA R38, R88, 0xffffff80, 0x7 ;  /* 0xffffff8058267811 */ /* 0x000fca00078e38ff */
[----:B------:R3:W2:Y:S01]  /*2370*/  MUFU.TANH R14, R0 ;  /* 0x00000000000e7308 */ /* 0x0006a20000002400 */
[----:B-1----:R-:W-:-:S07]  /*2380*/  FMUL.FTZ R33, R83, UR6 ;  /* 0x0000000653217c20 */ /* 0x002fce0008410000 */
[----:B------:R-:W1:Y:S01]  /*2390*/  MUFU.TANH R2, R2 ;  /* 0x0000000200027308 */ /* 0x000e620000002400 */
[----:B---3--:R-:W-:-:S05]  /*23a0*/  @!P1 VIADD R0, R89, 0x28840 ;  /* 0x0002884059009836 */ /* 0x008fca0000000000 */
[----:B------:R-:W-:Y:S02]  /*23b0*/  @!P1 PRMT R0, RZ, 0x654, R0 ;  /* 0x00000654ff009816 */ /* 0x000fe40000000000 */
[----:B------:R-:W3:Y:S02]  /*23c0*/  MUFU.TANH R3, R3 ;  /* 0x0000000300037308 */ /* 0x000ee40000002400 */
[----:B------:R5:W-:Y:S06]  /*23d0*/  @!P1 SYNCS.ARRIVE.TRANS64.RED.A1T0 RZ, [R0+URZ], RZ ;  /* 0x000000ff00ff99a7 */ /* 0x000bec000810043f */
[----:B------:R-:W1:Y:S01]  /*23e0*/  MUFU.TANH R7, R7 ;  /* 0x0000000700077308 */ /* 0x000e620000002400 */
[----:B-----5:R-:W-:-:S07]  /*23f0*/  VIADD R0, R187, UR42 ;  /* 0x0000002abb007c36 */ /* 0x020fce0008000000 */
[----:B------:R-:W1:Y:S08]  /*2400*/  MUFU.TANH R28, R28 ;  /* 0x0000001c001c7308 */ /* 0x000e700000002400 */
        /* <DEDUP_REMOVED lines=46> */
[----:B------:R5:W1:Y:S08]  /*26f0*/  MUFU.TANH R20, R77 ;  /* 0x0000004d00147308 */ /* 0x000a700000002400 */
[----:B------:R4:W1:Y:S01]  /*2700*/  MUFU.TANH R24, R73 ;  /* 0x0000004900187308 */ /* 0x0008620000002400 */
[----:B-----5:R-:W-:-:S02]  /*2710*/  VIADD R77, R71, UR52 ;  /* 0x00000034474d7c36 */ /* 0x020fc40008000000 */
[----:B------:R-:W-:Y:S02]  /*2720*/  IMAD.IADD R71, R71, 0x1, R10 ;  /* 0x0000000147477824 */ /* 0x000fe400078e020a */
[----:B------:R-:W-:Y:S02]  /*2730*/  IMAD.IADD R30, R77, 0x1, R0 ;  /* 0x000000014d1e7824 */ /* 0x000fe400078e0200 */
[----:B----4-:R-:W-:-:S05]  /*2740*/  IMAD R73, R16, -0x2, R57 ;  /* 0xfffffffe10497824 */ /* 0x010fca00078e0239 */
[----:B------:R-:W-:Y:S01]  /*2750*/  VIADDMNMX R26, R0, R71, R73, PT ;  /* 0x00000047001a7246 */ /* 0x000fe20003800149 */
[----:B--23--:R-:W-:Y:S06]  /*2760*/  @!P2 BRA `(.L_x_885) ;  /* 0x000000000054a947 */ /* 0x00cfec0003800000 */
[----:B------:R-:W-:Y:S01]  /*2770*/  IMAD R57, R5, UR45, R0 ;  /* 0x0000002d05397c24 */ /* 0x000fe2000f8e0200 */
[----:B------:R-:W-:Y:S03]  /*2780*/  BSSY B0, `(.L_x_886) ;  /* 0x000000f000007945 */ /* 0x000fe60003800000 */
[----:B------:R-:W-:-:S05]  /*2790*/  IMAD.IADD R57, R57, 0x1, -R4 ;  /* 0x0000000139397824 */ /* 0x000fca00078e0a04 */
[----:B------:R-:W-:-:S13]  /*27a0*/  ISETP.GT.AND P3, PT, R57, -0x1, PT ;  /* 0xffffffff3900780c */ /* 0x000fda0003f64270 */
[----:B------:R-:W-:Y:S05]  /*27b0*/  @P3 BRA `(.L_x_887) ;  /* 0x00000000001c3947 */ /* 0x000fea0003800000 */
[----:B------:R-:W-:Y:S02]  /*27c0*/  ISETP.NE.AND P3, PT, R11, 0x1, PT ;  /* 0x000000010b00780c */ /* 0x000fe40003f65270 */
[----:B------:R-:W-:-:S11]  /*27d0*/  LOP3.LUT R57, RZ, R57, RZ, 0x33, !PT ;  /* 0x00000039ff397212 */ /* 0x000fd600078e33ff */
[----:B------:R-:W2:Y:S02]  /*27e0*/  @P3 LDC.64 R82, c[0x0][0x9e8] ;  /* 0x00027a00ff523b82 */ /* 0x000ea40000000a00 */
[----:B--2---:R-:W-:-:S05]  /*27f0*/  @P3 IMAD.HI.U32 R6, R57, R82, RZ ;  /* 0x0000005239063227 */ /* 0x004fca00078e00ff */
[----:B------:R-:W-:-:S04]  /*2800*/  @P3 SHF.R.U32.HI R57, RZ, R83, R6 ;  /* 0x00000053ff393219 */ /* 0x000fc80000011606 */
[----:B------:R-:W-:Y:S01]  /*2810*/  LOP3.LUT R57, RZ, R57, RZ, 0x33, !PT ;  /* 0x00000039ff397212 */ /* 0x000fe200078e33ff */
[----:B------:R-:W-:Y:S06]  /*2820*/  BRA `(.L_x_888) ;  /* 0x0000000000107947 */ /* 0x000fec0003800000 */
.L_x_887:
[----:B------:R-:W-:-:S13]  /*2830*/  ISETP.NE.AND P3, PT, R11, 0x1, PT ;  /* 0x000000010b00780c */ /* 0x000fda0003f65270 */
[----:B------:R-:W2:Y:S02]  /*2840*/  @P3 LDC.64 R82, c[0x0][0x9e8] ;  /* 0x00027a00ff523b82 */ /* 0x000ea40000000a00 */
[----:B--2---:R-:W-:-:S05]  /*2850*/  @P3 IMAD.HI.U32 R6, R57, R82, RZ ;  /* 0x0000005239063227 */ /* 0x004fca00078e00ff */
[----:B------:R-:W-:-:S07]  /*2860*/  @P3 SHF.R.U32.HI R57, RZ, R83, R6 ;  /* 0x00000053ff393219 */ /* 0x000fce0000011606 */
.L_x_888:
[----:B------:R-:W-:Y:S05]  /*2870*/  BSYNC B0 ;  /* 0x0000000000007941 */ /* 0x000fea0003800000 */
.L_x_886:
[----:B------:R-:W-:-:S04]  /*2880*/  IMAD R57, R57, R11, -R38 ;  /* 0x0000000b39397224 */ /* 0x000fc800078e0a26 */
[----:B------:R-:W-:-:S05]  /*2890*/  IMAD R57, R16, -0x2, R57 ;  /* 0xfffffffe10397824 */ /* 0x000fca00078e0239 */
[----:B------:R-:W-:Y:S02]  /*28a0*/  VIMNMX R30, R30, R57, !PT ;  /* 0x000000391e1e7248 */ /* 0x000fe40007fe0100 */
[----:B------:R-:W-:-:S07]  /*28b0*/  VIADDMNMX R26, R57, R11, R26, PT ;  /* 0x0000000b391a7246 */ /* 0x000fce000380011a */
.L_x_885:
[C---:B------:R-:W-:Y:S02]  /*28c0*/  ISETP.GE.AND P4, PT, R42.reuse, 0x9, PT ;  /* 0x000000092a00780c */ /* 0x040fe40003f86270 */
[----:B------:R-:W-:Y:S02]  /*28d0*/  ISETP.GE.AND P3, PT, R42, 0x2, PT ;  /* 0x000000022a00780c */ /* 0x000fe40003f66270 */
[----:B------:R-:W-:Y:S02]  /*28e0*/  P2R R46, PR, RZ, 0x10 ;  /* 0x00000010ff2e7803 */ /* 0x000fe40000000000 */
[C---:B------:R-:W-:Y:S02]  /*28f0*/  ISETP.GT.AND P4, PT, R30.reuse, 0x8, !P4 ;  /* 0x000000081e00780c */ /* 0x040fe40006784270 */
[----:B------:R-:W-:Y:S02]  /*2900*/  ISETP.GT.AND P5, PT, R30, 0x1, !P3 ;  /* 0x000000011e00780c */ /* 0x000fe40005fa4270 */
[----:B------:R-:W-:-:S02]  /*2910*/  ISETP.LT.OR P4, PT, R26, 0x9, P4 ;  /* 0x000000091a00780c */ /* 0x000fc40002781670 */
[----:B------:R-:W-:Y:S02]  /*2920*/  ISETP.GE.AND P6, PT, R42, 0xa, PT ;  /* 0x0000000a2a00780c */ /* 0x000fe40003fc6270 */
[----:B-1----:R-:W-:Y:S02]  /*2930*/  FSEL R182, R28, -INF , !P4 ;  /* 0xff8000001cb67808 */ /* 0x002fe40006000000 */
[----:B------:R-:W-:Y:S02]  /*2940*/  ISETP.LT.OR P5, PT, R26, 0x2, P5 ;  /* 0x000000021a00780c */ /* 0x000fe40002fa1670 */
[----:B------:R-:W-:Y:S02]  /*2950*/  ISETP.GT.AND P4, PT, R30, 0x9, !P6 ;  /* 0x000000091e00780c */ /* 0x000fe40007784270 */
[----:B------:R-:W-:Y:S02]  /*2960*/  FSEL R128, R8, -INF , !P5 ;  /* 0xff80000008807808 */ /* 0x000fe40006800000 */
[----:B------:R-:W-:-:S02]  /*2970*/  ISETP.LT.OR P4, PT, R26, 0xa, P4 ;  /* 0x0000000a1a00780c */ /* 0x000fc40002781670 */
[----:B------:R-:W-:Y:S02]  /*2980*/  ISETP.GE.AND P5, PT, R42, 0x11, PT ;  /* 0x000000112a00780c */ /* 0x000fe40003fa6270 */
[----:B------:R-:W-:Y:S02]  /*2990*/  FSEL R130, R12, -INF , !P4 ;  /* 0xff8000000c827808 */ /* 0x000fe40006000000 */
[----:B------:R-:W-:Y:S02]  /*29a0*/  ISETP.GT.AND P4, PT, R30, 0x10, !P5 ;  /* 0x000000101e00780c */ /* 0x000fe40006f84270 */
[----:B------:R-:W-:Y:S02]  /*29b0*/  P2R R54, PR, RZ, 0x20 ;  /* 0x00000020ff367803 */ /* 0x000fe40000000000 */
[----:B------:R-:W-:Y:S02]  /*29c0*/  ISETP.LT.OR P4, PT, R26, 0x11, P4 ;  /* 0x000000111a00780c */ /* 0x000fe40002781670 */
[----:B------:R-:W-:-:S02]  /*29d0*/  ISETP.GE.AND P5, PT, R42, 0x12, PT ;  /* 0x000000122a00780c */ /* 0x000fc40003fa6270 */
[----:B------:R-:W-:Y:S02]  /*29e0*/  FSEL R176, R32, -INF , !P4 ;  /* 0xff80000020b07808 */ /* 0x000fe40006000000 */
[----:B------:R-:W-:Y:S02]  /*29f0*/  ISETP.GT.AND P4, PT, R30, 0x11, !P5 ;  /* 0x000000111e00780c */ /* 0x000fe40006f84270 */
[----:B------:R-:W-:Y:S02]  /*2a00*/  P2R R32, PR, RZ, 0x20 ;  /* 0x00000020ff207803 */ /* 0x000fe40000000000 */
[----:B------:R-:W-:Y:S02]  /*2a10*/  ISETP.LT.OR P4, PT, R26, 0x12, P4 ;  /* 0x000000121a00780c */ /* 0x000fe40002781670 */
[----:B------:R-:W-:Y:S02]  /*2a20*/  ISETP.GE.AND P5, PT, R42, 0x19, PT ;  /* 0x000000192a00780c */ /* 0x000fe40003fa6270 */
[----:B------:R-:W-:-:S02]  /*2a30*/  FSEL R124, R124, -INF , !P4 ;  /* 0xff8000007c7c7808 */ /* 0x000fc40006000000 */
[----:B------:R-:W-:Y:S02]  /*2a40*/  ISETP.GT.AND P4, PT, R30, 0x18, !P5 ;  /* 0x000000181e00780c */ /* 0x000fe40006f84270 */
[----:B------:R-:W-:Y:S02]  /*2a50*/  P2R R58, PR, RZ, 0x20 ;  /* 0x00000020ff3a7803 */ /* 0x000fe40000000000 */
[----:B------:R-:W-:Y:S02]  /*2a60*/  ISETP.LT.OR P4, PT, R26, 0x19, P4 ;  /* 0x000000191a00780c */ /* 0x000fe40002781670 */
[----:B------:R-:W-:Y:S02]  /*2a70*/  ISETP.GE.AND P5, PT, R42, 0x1a, PT ;  /* 0x0000001a2a00780c */ /* 0x000fe40003fa6270 */
[----:B------:R-:W-:Y:S02]  /*2a80*/  FSEL R122, R36, -INF , !P4 ;  /* 0xff800000247a7808 */ /* 0x000fe40006000000 */
[----:B------:R-:W-:-:S02]  /*2a90*/  ISETP.GT.AND P4, PT, R30, 0x19, !P5 ;  /* 0x000000191e00780c */ /* 0x000fc40006f84270 */
[----:B------:R-:W-:Y:S02]  /*2aa0*/  P2R R62, PR, RZ, 0x20 ;  /* 0x00000020ff3e7803 */ /* 0x000fe40000000000 */
[----:B------:R-:W-:Y:S02]  /*2ab0*/  ISETP.LT.OR P4, PT, R26, 0x1a, P4 ;  /* 0x0000001a1a00780c */ /* 0x000fe40002781670 */
[----:B------:R-:W-:Y:S02]  /*2ac0*/  ISETP.GE.AND P5, PT, R42, 0x21, PT ;  /* 0x000000212a00780c */ /* 0x000fe40003fa6270 */
[----:B------:R-:W-:Y:S02]  /*2ad0*/  FSEL R120, R120, -INF , !P4 ;  /* 0xff80000078787808 */ /* 0x000fe40006000000 */
[----:B------:R-:W-:Y:S02]  /*2ae0*/  ISETP.GT.AND P4, PT, R30, 0x20, !P5 ;  /* 0x000000201e00780c */ /* 0x000fe40006f84270 */
[----:B------:R-:W-:-:S02]  /*2af0*/  P2R R66, PR, RZ, 0x20 ;  /* 0x00000020ff427803 */ /* 0x000fc40000000000 */
[----:B------:R-:W-:Y:S02]  /*2b00*/  ISETP.LT.OR P4, PT, R26, 0x21, P4 ;  /* 0x000000211a00780c */ /* 0x000fe40002781670 */
[----:B------:R-:W-:Y:S02]  /*2b10*/  ISETP.GE.AND P5, PT, R42, 0x22, PT ;  /* 0x000000222a00780c */ /* 0x000fe40003fa6270 */
[----:B------:R-:W-:Y:S02]  /*2b20*/  FSEL R118, R40, -INF , !P4 ;  /* 0xff80000028767808 */ /* 0x000fe40006000000 */
[----:B------:R-:W-:Y:S02]  /*2b30*/  ISETP.GT.AND P4, PT, R30, 0x21, !P5 ;  /* 0x000000211e00780c */ /* 0x000fe40006f84270 */
[----:B------:R-:W-:Y:S02]  /*2b40*/  P2R R70, PR, RZ, 0x20 ;  /* 0x00000020ff467803 */ /* 0x000fe40000000000 */
        /* <DEDUP_REMOVED lines=96> */
[----:B------:R-:W-:-:S02]  /*3150*/  P2R R50, PR, RZ, 0x40 ;  /* 0x00000040ff327803 */ /* 0x000fc40000000000 */
[----:B------:R-:W-:Y:S02]  /*3160*/  FSEL R8, R80, -INF , !P4 ;  /* 0xff80000050087808 */ /* 0x000fe40006000000 */
[----:B------:R-:W-:-:S04]  /*3170*/  ISETP.GE.AND P4, PT, R42, 0x72, PT ;  /* 0x000000722a00780c */ /* 0x000fc80003f86270 */
[----:B------:R-:W-:-:S04]  /*3180*/  ISETP.GT.AND P5, PT, R30, 0x71, !P4 ;  /* 0x000000711e00780c */ /* 0x000fc800067a4270 */
[----:B------:R-:W-:-:S04]  /*3190*/  ISETP.LT.OR P5, PT, R26, 0x72, P5 ;  /* 0x000000721a00780c */ /* 0x000fc80002fa1670 */
[----:B------:R-:W-:Y:S02]  /*31a0*/  FSEL R14, R81, -INF , !P5 ;  /* 0xff800000510e7808 */ /* 0x000fe40006800000 */
[----:B------:R-:W-:-:S04]  /*31b0*/  ISETP.GE.AND P5, PT, R42, 0x79, PT ;  /* 0x000000792a00780c */ /* 0x000fc80003fa6270 */
[----:B------:R-:W-:-:S04]  /*31c0*/  ISETP.GT.AND P6, PT, R30, 0x78, !P5 ;  /* 0x000000781e00780c */ /* 0x000fc80006fc4270 */
[----:B------:R-:W-:-:S04]  /*31d0*/  ISETP.LT.OR P6, PT, R26, 0x79, P6 ;  /* 0x000000791a00780c */ /* 0x000fc800037c1670 */
[----:B------:R-:W-:Y:S02]  /*31e0*/  FSEL R6, R34, -INF , !P6 ;  /* 0xff80000022067808 */ /* 0x000fe40007000000 */
[----:B------:R-:W-:-:S04]  /*31f0*/  ISETP.GE.AND P6, PT, R42, 0x1, PT ;  /* 0x000000012a00780c */ /* 0x000fc80003fc6270 */
[----:B------:R-:W-:Y:S02]  /*3200*/  P2R R81, PR, RZ, 0x40 ;  /* 0x00000040ff517803 */ /* 0x000fe40000000000 */
[----:B------:R-:W-:-:S04]  /*3210*/  ISETP.GT.AND P6, PT, R30, RZ, !P6 ;  /* 0x000000ff1e00720c */ /* 0x000fc800077c4270 */
[----:B------:R-:W-:-:S04]  /*3220*/  ISETP.LT.OR P6, PT, R26, 0x1, P6 ;  /* 0x000000011a00780c */ /* 0x000fc800037c1670 */
[----:B------:R-:W-:Y:S01]  /*3230*/  FSEL R180, R2, -INF , !P6 ;  /* 0xff80000002b47808 */ /* 0x000fe20007000000 */
[----:B------:R-:W-:Y:S01]  /*3240*/  VIADD R2, R0, 0x8 ;  /* 0x0000000800027836 */ /* 0x000fe20000000000 */
[----:B------:R-:W-:-:S03]  /*3250*/  ISETP.GE.AND P6, PT, R42, 0x7a, PT ;  /* 0x0000007a2a00780c */ /* 0x000fc60003fc6270 */
[----:B------:R-:W-:Y:S01]  /*3260*/  IMAD.IADD R57, R77, 0x1, R2 ;  /* 0x000000014d397824 */ /* 0x000fe200078e0202 */
[----:B------:R-:W-:Y:S02]  /*3270*/  P2R R117, PR, RZ, 0x40 ;  /* 0x00000040ff757803 */ /* 0x000fe40000000000 */
[----:B------:R-:W-:Y:S02]  /*3280*/  ISETP.GT.AND P6, PT, R30, 0x79, !P6 ;  /* 0x000000791e00780c */ /* 0x000fe400077c4270 */
[----:B------:R-:W-:Y:S02]  /*3290*/  VIADDMNMX R110, R2, R71, R73, PT ;  /* 0x00000047026e7246 */ /* 0x000fe40003800149 */
[----:B------:R-:W-:-:S04]  /*32a0*/  ISETP.LT.OR P6, PT, R26, 0x7a, P6 ;  /* 0x0000007a1a00780c */ /* 0x000fc800037c1670 */
[----:B------:R-:W-:Y:S01]  /*32b0*/  FSEL R26, R85, -INF , !P6 ;  /* 0xff800000551a7808 */ /* 0x000fe20007000000 */
[----:B------:R-:W-:Y:S08]  /*32c0*/  @!P2 BRA `(.L_x_889) ;  /* 0x000000000054a947 */ /* 0x000ff00003800000 */
[----:B------:R-:W-:Y:S01]  /*32d0*/  IMAD R71, R5, UR45, R2 ;  /* 0x0000002d05477c24 */ /* 0x000fe2000f8e0202 */
[----:B------:R-:W-:Y:S03]  /*32e0*/  BSSY B0, `(.L_x_890) ;  /* 0x000000f000007945 */ /* 0x000fe60003800000 */
[----:B------:R-:W-:-:S05]  /*32f0*/  IMAD.IADD R71, R71, 0x1, -R4 ;  /* 0x0000000147477824 */ /* 0x000fca00078e0a04 */
[----:B------:R-:W-:-:S13]  /*3300*/  ISETP.GT.AND P6, PT, R71, -0x1, PT ;  /* 0xffffffff4700780c */ /* 0x000fda0003fc4270 */
[----:B------:R-:W-:Y:S05]  /*3310*/  @P6 BRA `(.L_x_891) ;  /* 0x00000000001c6947 */ /* 0x000fea0003800000 */
[----:B------:R-:W-:Y:S02]  /*3320*/  ISETP.NE.AND P6, PT, R11, 0x1, PT ;  /* 0x000000010b00780c */ /* 0x000fe40003fc5270 */
[----:B------:R-:W-:-:S11]  /*3330*/  LOP3.LUT R71, RZ, R71, RZ, 0x33, !PT ;  /* 0x00000047ff477212 */ /* 0x000fd600078e33ff */
[----:B------:R-:W1:Y:S02]  /*3340*/  @P6 LDC.64 R72, c[0x0][0x9e8] ;  /* 0x00027a00ff486b82 */ /* 0x000e640000000a00 */
[----:B-1----:R-:W-:-:S05]  /*3350*/  @P6 IMAD.HI.U32 R30, R71, R72, RZ ;  /* 0x00000048471e6227 */ /* 0x002fca00078e00ff */
[----:B------:R-:W-:-:S04]  /*3360*/  @P6 SHF.R.U32.HI R71, RZ, R73, R30 ;  /* 0x00000049ff476219 */ /* 0x000fc8000001161e */
[----:B------:R-:W-:Y:S01]  /*3370*/  LOP3.LUT R71, RZ, R71, RZ, 0x33, !PT ;  /* 0x00000047ff477212 */ /* 0x000fe200078e33ff */
[----:B------:R-:W-:Y:S06]  /*3380*/  BRA `(.L_x_892) ;  /* 0x0000000000107947 */ /* 0x000fec0003800000 */
.L_x_891:
[----:B------:R-:W-:-:S13]  /*3390*/  ISETP.NE.AND P6, PT, R11, 0x1, PT ;  /* 0x000000010b00780c */ /* 0x000fda0003fc5270 */
[----:B------:R-:W1:Y:S02]  /*33a0*/  @P6 LDC.64 R72, c[0x0][0x9e8] ;  /* 0x00027a00ff486b82 */ /* 0x000e640000000a00 */
[----:B-1----:R-:W-:-:S05]  /*33b0*/  @P6 IMAD.HI.U32 R30, R71, R72, RZ ;  /* 0x00000048471e6227 */ /* 0x002fca00078e00ff */
[----:B------:R-:W-:-:S07]  /*33c0*/  @P6 SHF.R.U32.HI R71, RZ, R73, R30 ;  /* 0x00000049ff476219 */ /* 0x000fce000001161e */
.L_x_892:
[----:B------:R-:W-:Y:S05]  /*33d0*/  BSYNC B0 ;  /* 0x0000000000007941 */ /* 0x000fea0003800000 */
.L_x_890:
[----:B------:R-:W-:-:S04]  /*33e0*/  IMAD R71, R71, R11, -R38 ;  /* 0x0000000b47477224 */ /* 0x000fc800078e0a26 */
[----:B------:R-:W-:-:S05]  /*33f0*/  IMAD R30, R16, -0x2, R71 ;  /* 0xfffffffe101e7824 */ /* 0x000fca00078e0247 */
[----:B------:R-:W-:Y:S02]  /*3400*/  VIMNMX R57, R57, R30, !PT ;  /* 0x0000001e39397248 */ /* 0x000fe40007fe0100 */
[----:B------:R-:W-:-:S07]  /*3410*/  VIADDMNMX R110, R30, R11, R110, PT ;  /* 0x0000000b1e6e7246 */ /* 0x000fce000380016e */
.L_x_889:
[----:B------:R-:W-:Y:S01]  /*3420*/  ISETP.GT.AND P3, PT, R57, 0x1, !P3 ;  /* 0x000000013900780c */ /* 0x000fe20005f64270 */
[----:B------:R-:W-:Y:S01]  /*3430*/  ULDC UR6, c[0x0][0x988] ;  /* 0x0002620000067ab9 */ /* 0x000fe20000000800 */
[----:B------:R-:W-:Y:S01]  /*3440*/  ISETP.NE.AND P6, PT, R32, RZ, PT ;  /* 0x000000ff2000720c */ /* 0x000fe20003fc5270 */
[----:B------:R-:W-:Y:S01]  /*3450*/  IMAD R5, R5, UR45, -R4 ;  /* 0x0000002d05057c24 */ /* 0x000fe2000f8e0a04 */
[----:B------:R-:W-:Y:S02]  /*3460*/  ISETP.LT.OR P3, PT, R110, 0x2, P3 ;  /* 0x000000026e00780c */ /* 0x000fe40001f61670 */
[----:B------:R-:W-:Y:S02]  /*3470*/  ISETP.GT.AND P4, PT, R57, 0x71, !P4 ;  /* 0x000000713900780c */ /* 0x000fe40006784270 */
[----:B------:R-:W-:Y:S02]  /*3480*/  FSEL R30, R7, -INF , !P3 ;  /* 0xff800000071e7808 */ /* 0x000fe40005800000 */
[----:B------:R-:W-:-:S02]  /*3490*/  ISETP.NE.AND P3, PT, R46, RZ, PT ;  /* 0x000000ff2e00720c */ /* 0x000fc40003f65270 */
[----:B------:R-:W-:Y:S02]  /*34a0*/  FMNMX.FTZ R7, R180, R128, !PT ;  /* 0x00000080b4077209 */ /* 0x000fe40007810000 */
[----:B------:R-:W-:Y:S02]  /*34b0*/  ISETP.GT.AND P3, PT, R57, 0x8, !P3 ;  /* 0x000000083900780c */ /* 0x000fe40005f64270 */
[----:B------:R-:W-:Y:S02]  /*34c0*/  FMNMX.FTZ R7, R182, R7, !PT ;  /* 0x00000007b6077209 */ /* 0x000fe40007810000 */
[----:B------:R-:W-:Y:S02]  /*34d0*/  ISETP.LT.OR P3, PT, R110, 0x9, P3 ;  /* 0x000000096e00780c */ /* 0x000fe40001f61670 */
[----:B------:R-:W-:Y:S02]  /*34e0*/  FMNMX.FTZ R7, R130, R7, !PT ;  /* 0x0000000782077209 */ /* 0x000fe40007810000 */
[----:B------:R-:W-:Y:S01]  /*34f0*/  FSEL R32, R9, -INF , !P3 ;  /* 0xff80000009207808 */ /* 0x000fe20005800000 */
[----:B------:R-:W-:Y:S01]  /*3500*/  IMAD.U32 R9, RZ, RZ, UR6 ;  /* 0x00000006ff097e24 */ /* 0x000fe2000f8e00ff */
[----:B------:R-:W-:-:S02]  /*3510*/  ISETP.NE.AND P3, PT, R50, RZ, PT ;  /* 0x000000ff3200720c */ /* 0x000fc40003f65270 */
[----:B------:R-:W-:Y:S02]  /*3520*/  FMNMX.FTZ R7, R176, R7, !PT ;  /* 0x00000007b0077209 */ /* 0x000fe40007810000 */
[----:B------:R-:W-:Y:S02]  /*3530*/  ISETP.GT.AND P3, PT, R57, 0x9, !P3 ;  /* 0x000000093900780c */ /* 0x000fe40005f64270 */
[----:B------:R-:W-:Y:S02]  /*3540*/  FMNMX.FTZ R7, R124, R7, !PT ;  /* 0x000000077c077209 */ /* 0x000fe40007810000 */
[----:B------:R-:W-:Y:S02]  /*3550*/  ISETP.LT.OR P3, PT, R110, 0xa, P3 ;  /* 0x0000000a6e00780c */ /* 0x000fe40001f61670 */
[----:B------:R-:W-:Y:S02]  /*3560*/  FMNMX.FTZ R7, R122, R7, !PT ;  /* 0x000000077a077209 */ /* 0x000fe40007810000 */
[----:B------:R-:W-:-:S02]  /*3570*/  FSEL R34, R13, -INF , !P3 ;  /* 0xff8000000d227808 */ /* 0x000fc40005800000 */
[----:B------:R-:W-:Y:S02]  /*3580*/  ISETP.NE.AND P3, PT, R54, RZ, PT ;  /* 0x000000ff3600720c */ /* 0x000fe40003f65270 */
[----:B------:R-:W-:Y:S02]  /*3590*/  FMNMX.FTZ R7, R120, R7, !PT ;  /* 0x0000000778077209 */ /* 0x000fe40007810000 */
[----:B------:R-:W-:Y:S02]  /*35a0*/  ISETP.GT.AND P3, PT, R57, 0x10, !P3 ;  /* 0x000000103900780c */ /* 0x000fe40005f64270 */
[----:B------:R-:W-:Y:S02]  /*35b0*/  FMNMX.FTZ R7, R118, R7, !PT ;  /* 0x0000000776077209 */ /* 0x000fe40007810000 */
[----:B------:R-:W-:Y:S02]  /*35c0*/  ISETP.LT.OR P3, PT, R110, 0x11, P3 ;  /* 0x000000116e00780c */ /* 0x000fe40001f61670 */
[----:B------:R-:W-:-:S02]  /*35d0*/  FMNMX.FTZ R7, R116, R7, !PT ;  /* 0x0000000774077209 */ /* 0x000fc40007810000 */
[----:B------:R-:W-:Y:S02]  /*35e0*/  FSEL R36, R15, -INF , !P3 ;  /* 0xff8000000f247808 */ /* 0x000fe40005800000 */
[----:B------:R-:W-:Y:S02]  /*35f0*/  ISETP.GT.AND P3, PT, R57, 0x11, !P6 ;  /* 0x000000113900780c */ /* 0x000fe40007764270 */
[----:B------:R-:W-:Y:S02]  /*3600*/  ISETP.NE.AND P6, PT, R40, RZ, PT ;  /* 0x000000ff2800720c */ /* 0x000fe40003fc5270 */
        /* <DEDUP_REMOVED lines=10> */
[----:B------:R-:W-:Y:S02]  /*36b0*/  ISETP.NE.AND P3, PT, R62, RZ, PT ;  /* 0x000000ff3e00720c */ /* 0x000fe40003f65270 */
[----:B------:R-:W-:Y:S02]  /*36c0*/  FMNMX.FTZ R7, R104, R7, !PT ;  /* 0x0000000768077209 */ /* 0x000fe40007810000 */
[----:B------:R-:W-:Y:S02]  /*36d0*/  ISETP.GT.AND P3, PT, R57, 0x19, !P3 ;  /* 0x000000193900780c */ /* 0x000fe40005f64270 */
[----:B------:R-:W-:Y:S02]  /*36e0*/  FMNMX.FTZ R7, R102, R7, !PT ;  /* 0x0000000766077209 */ /* 0x000fe40007810000 */
[----:B------:R-:W-:-:S02]  /*36f0*/  ISETP.LT.OR P3, PT, R110, 0x1a, P3 ;  /* 0x0000001a6e00780c */ /* 0x000fc40001f61670 */
[----:B------:R-:W-:Y:S02]  /*3700*/  FMNMX.FTZ R7, R100, R7, !PT ;  /* 0x0000000764077209 */ /* 0x000fe40007810000 */
[----:B------:R-:W-:Y:S02]  /*3710*/  FSEL R42, R27, -INF , !P3 ;  /* 0xff8000001b2a7808 */ /* 0x000fe40005800000 */
[----:B------:R-:W-:Y:S02]  /*3720*/  ISETP.NE.AND P3, PT, R66, RZ, PT ;  /* 0x000000ff4200720c */ /* 0x000fe40003f65270 */
[----:B------:R-:W-:Y:S02]  /*3730*/  FMNMX.FTZ R7, R98, R7, !PT ;  /* 0x0000000762077209 */ /* 0x000fe40007810000 */
[----:B------:R-:W-:Y:S02]  /*3740*/  ISETP.GT.AND P3, PT, R57, 0x20, !P3 ;  /* 0x000000203900780c */ /* 0x000fe40005f64270 */
[----:B------:R-:W-:-:S02]  /*3750*/  FMNMX.FTZ R7, R96, R7, !PT ;  /* 0x0000000760077209 */ /* 0x000fc40007810000 */
[----:B------:R-:W-:Y:S02]  /*3760*/  ISETP.LT.OR P3, PT, R110, 0x21, P3 ;  /* 0x000000216e00780c */ /* 0x000fe40001f61670 */
[----:B------:R-:W-:Y:S02]  /*3770*/  FMNMX.FTZ R7, R94, R7, !PT ;  /* 0x000000075e077209 */ /* 0x000fe40007810000 */
[----:B------:R-:W-:Y:S02]  /*3780*/  FSEL R44, R29, -INF , !P3 ;  /* 0xff8000001d2c7808 */ /* 0x000fe40005800000 */
[----:B------:R-:W-:Y:S02]  /*3790*/  ISETP.NE.AND P3, PT, R70, RZ, PT ;  /* 0x000000ff4600720c */ /* 0x000fe40003f65270 */
[----:B------:R-:W-:Y:S02]  /*37a0*/  FMNMX.FTZ R7, R92, R7, !PT ;  /* 0x000000075c077209 */ /* 0x000fe40007810000 */
[----:B------:R-:W-:-:S02]  /*37b0*/  ISETP.GT.AND P3, PT, R57, 0x21, !P3 ;  /* 0x000000213900780c */ /* 0x000fc40005f64270 */
[----:B------:R-:W-:Y:S02]  /*37c0*/  FMNMX.FTZ R7, R90, R7, !PT ;  /* 0x000000075a077209 */ /* 0x000fe40007810000 */
[----:B------:R-:W-:Y:S02]  /*37d0*/  ISETP.LT.OR P3, PT, R110, 0x22, P3 ;  /* 0x000000226e00780c */ /* 0x000fe40001f61670 */
[----:B------:R-:W-:Y:S02]  /*37e0*/  FMNMX.FTZ R7, R86, R7, !PT ;  /* 0x0000000756077209 */ /* 0x000fe40007810000 */
[----:B------:R-:W-:Y:S02]  /*37f0*/  FSEL R46, R31, -INF , !P3 ;  /* 0xff8000001f2e7808 */ /* 0x000fe40005800000 */
[----:B------:R-:W-:Y:S02]  /*3800*/  ISETP.NE.AND P3, PT, R78, RZ, PT ;  /* 0x000000ff4e00720c */ /* 0x000fe40003f65270 */
[----:B------:R-:W-:-:S02]  /*3810*/  FMNMX.FTZ R7, R84, R7, !PT ;  /* 0x0000000754077209 */ /* 0x000fc40007810000 */
[----:B------:R-:W-:Y:S02]  /*3820*/  ISETP.GT.AND P3, PT, R57, 0x28, !P3 ;  /* 0x000000283900780c */ /* 0x000fe40005f64270 */
[----:B------:R-:W-:Y:S02]  /*3830*/  FMNMX.FTZ R7, R28, R7, !PT ;  /* 0x000000071c077209 */ /* 0x000fe40007810000 */
[----:B------:R-:W-:Y:S02]  /*3840*/  ISETP.LT.OR P3, PT, R110, 0x29, P3 ;  /* 0x000000296e00780c */ /* 0x000fe40001f61670 */
[----:B------:R-:W-:Y:S02]  /*3850*/  FMNMX.FTZ R7, R24, R7, !PT ;  /* 0x0000000718077209 */ /* 0x000fe40007810000 */
[----:B------:R-:W-:Y:S02]  /*3860*/  FSEL R48, R41, -INF , !P3 ;  /* 0xff80000029307808 */ /* 0x000fe40005800000 */
        /* <DEDUP_REMOVED lines=14> */
[----:B------:R-:W-:Y:S01]  /*3950*/  ISETP.NE.AND P3, PT, R87, RZ, PT ;  /* 0x000000ff5700720c */ /* 0x000fe20003f65270 */
[----:B------:R-:W1:Y:S01]  /*3960*/  SHFL.BFLY PT, R126, R13, 0x2, 0x1f ;  /* 0x0c401f000d7e7f89 */ /* 0x000e6200000e0000 */
[C---:B------:R-:W-:Y:S02]  /*3970*/  ISETP.GT.AND P5, PT, R57.reuse, 0x78, !P5 ;  /* 0x000000783900780c */ /* 0x040fe40006fa4270 */
[----:B------:R-:W-:Y:S02]  /*3980*/  ISETP.GT.AND P3, PT, R57, 0x31, !P3 ;  /* 0x000000313900780c */ /* 0x000fe40005f64270 */
[C---:B------:R-:W-:Y:S02]  /*3990*/  ISETP.LT.OR P4, PT, R110.reuse, 0x72, P4 ;  /* 0x000000726e00780c */ /* 0x040fe40002781670 */
[----:B------:R-:W-:-:S02]  /*39a0*/  ISETP.LT.OR P3, PT, R110, 0x32, P3 ;  /* 0x000000326e00780c */ /* 0x000fc40001f61670 */
[----:B------:R-:W-:Y:S02]  /*39b0*/  ISETP.LT.OR P5, PT, R110, 0x79, P5 ;  /* 0x000000796e00780c */ /* 0x000fe40002fa1670 */
[----:B------:R-:W-:Y:S02]  /*39c0*/  FSEL R54, R47, -INF , !P3 ;  /* 0xff8000002f367808 */ /* 0x000fe40005800000 */
[----:B------:R-:W-:-:S04]  /*39d0*/  ISETP.NE.AND P3, PT, R89, RZ, PT ;  /* 0x000000ff5900720c */ /* 0x000fc80003f65270 */
[----:B------:R-:W-:-:S04]  /*39e0*/  ISETP.GT.AND P3, PT, R57, 0x38, !P3 ;  /* 0x000000383900780c */ /* 0x000fc80005f64270 */
[----:B------:R-:W-:Y:S02]  /*39f0*/  ISETP.LT.OR P3, PT, R110, 0x39, P3 ;  /* 0x000000396e00780c */ /* 0x000fe40001f61670 */
[----:B-1----:R-:W-:Y:S02]  /*3a00*/  FMNMX.FTZ R126, R13, R126, !PT ;  /* 0x0000007e0d7e7209 */ /* 0x002fe40007810000 */
[----:B------:R-:W-:Y:S02]  /*3a10*/  FSEL R56, R49, -INF , !P3 ;  /* 0xff80000031387808 */ /* 0x000fe40005800000 */
[----:B------:R-:W-:Y:S01]  /*3a20*/  ISETP.NE.AND P3, PT, R93, RZ, PT ;  /* 0x000000ff5d00720c */ /* 0x000fe20003f65270 */
[----:B------:R-:W1:Y:S03]  /*3a30*/  SHFL.BFLY PT, R7, R126, 0x1, 0x1f ;  /* 0x0c201f007e077f89 */ /* 0x000e6600000e0000 */
[----:B------:R-:W-:-:S04]  /*3a40*/  ISETP.GT.AND P3, PT, R57, 0x39, !P3 ;  /* 0x000000393900780c */ /* 0x000fc80005f64270 */
[----:B------:R-:W-:-:S04]  /*3a50*/  ISETP.LT.OR P3, PT, R110, 0x3a, P3 ;  /* 0x0000003a6e00780c */ /* 0x000fc80001f61670 */
[----:B------:R-:W-:Y:S02]  /*3a60*/  FSEL R58, R51, -INF , !P3 ;  /* 0xff800000333a7808 */ /* 0x000fe40005800000 */
[----:B------:R-:W-:Y:S02]  /*3a70*/  ISETP.GT.AND P3, PT, R57, 0x40, !P6 ;  /* 0x000000403900780c */ /* 0x000fe40007764270 */
[----:B------:R-:W-:Y:S02]  /*3a80*/  ISETP.NE.AND P6, PT, R60, RZ, PT ;  /* 0x000000ff3c00720c */ /* 0x000fe40003fc5270 */
[----:B------:R-:W-:-:S04]  /*3a90*/  ISETP.LT.OR P3, PT, R110, 0x41, P3 ;  /* 0x000000416e00780c */ /* 0x000fc80001f61670 */
[----:B------:R-:W-:Y:S02]  /*3aa0*/  FSEL R60, R53, -INF , !P3 ;  /* 0xff800000353c7808 */ /* 0x000fe40005800000 */
[----:B------:R-:W-:Y:S02]  /*3ab0*/  ISETP.NE.AND P3, PT, R95, RZ, PT ;  /* 0x000000ff5f00720c */ /* 0x000fe40003f65270 */
[----:B-1----:R-:W-:Y:S02]  /*3ac0*/  FMNMX.FTZ R7, R126, R7, !PT ;  /* 0x000000077e077209 */ /* 0x002fe40007810000 */
[----:B------:R-:W-:-:S03]  /*3ad0*/  ISETP.GT.AND P3, PT, R57, 0x41, !P3 ;  /* 0x000000413900780c */ /* 0x000fc60005f64270 */
[----:B------:R-:W-:Y:S01]  /*3ae0*/  FMUL.FTZ R15, R7, R9 ;  /* 0x00000009070f7220 */ /* 0x000fe20000410000 */
[----:B------:R-:W-:-:S04]  /*3af0*/  ISETP.LT.OR P3, PT, R110, 0x42, P3 ;  /* 0x000000426e00780c */ /* 0x000fc80001f61670 */
[----:B------:R-:W-:Y:S02]  /*3b00*/  FSEL R62, R55, -INF , !P3 ;  /* 0xff800000373e7808 */ /* 0x000fe40005800000 */
[----:B------:R-:W-:-:S04]  /*3b10*/  ISETP.NE.AND P3, PT, R97, RZ, PT ;  /* 0x000000ff6100720c */ /* 0x000fc80003f65270 */
[----:B------:R-:W-:-:S04]  /*3b20*/  ISETP.GT.AND P3, PT, R57, 0x48, !P3 ;  /* 0x000000483900780c */ /* 0x000fc80005f64270 */
        /* <DEDUP_REMOVED lines=34> */
[----:B------:R-:W-:Y:S02]  /*3d50*/  ISETP.GT.AND P3, PT, R57, 0x69, !P6 ;  /* 0x000000693900780c */ /* 0x000fe40007764270 */
[----:B------:R-:W-:Y:S02]  /*3d60*/  ISETP.NE.AND P6, PT, R81, RZ, PT ;  /* 0x000000ff5100720c */ /* 0x000fe40003fc5270 */
[----:B------:R-:W-:-:S04]  /*3d70*/  ISETP.LT.OR P3, PT, R110, 0x6a, P3 ;  /* 0x0000006a6e00780c */ /* 0x000fc80001f61670 */
[----:B------:R-:W-:Y:S02]  /*3d80*/  FSEL R72, R79, -INF , !P3 ;  /* 0xff8000004f487808 */ /* 0x000fe40005800000 */
[----:B------:R-:W-:-:S04]  /*3d90*/  FSETP.NEU.FTZ.AND P3, PT, R7, -INF , PT ;  /* 0xff8000000700780b */ /* 0x000fc80003f7d000 */
[----:B------:R-:W-:Y:S02]  /*3da0*/  FSEL R45, R15, RZ, P3 ;  /* 0x000000ff0f2d7208 */ /* 0x000fe40001800000 */
[----:B------:R-:W-:Y:S02]  /*3db0*/  ISETP.GT.AND P3, PT, R57, RZ, !P6 ;  /* 0x000000ff3900720c */ /* 0x000fe40007764270 */
[----:B------:R-:W-:Y:S01]  /*3dc0*/  ISETP.NE.AND P6, PT, R117, RZ, PT ;  /* 0x000000ff7500720c */ /* 0x000fe20003fc5270 */
[-CC-:B------:R-:W-:Y:S01]  /*3dd0*/  FFMA.FTZ R102, R102, R9.reuse, -R45.reuse ;  /* 0x0000000966667223 */ /* 0x180fe2000001082d */
[----:B------:R-:W-:Y:S01]  /*3de0*/  ISETP.LT.OR P3, PT, R110, 0x1, P3 ;  /* 0x000000016e00780c */ /* 0x000fe20001f61670 */
[-CC-:B------:R-:W-:Y:S01]  /*3df0*/  FFMA.FTZ R164, R100, R9.reuse, -R45.reuse ;  /* 0x0000000964a47223 */ /* 0x180fe2000001082d */
[----:B------:R-:W-:Y:S01]  /*3e00*/  ISETP.GT.AND P6, PT, R57, 0x79, !P6 ;  /* 0x000000793900780c */ /* 0x000fe200077c4270 */
[-CC-:B------:R-:W-:Y:S01]  /*3e10*/  FFMA.FTZ R170, R104, R9.reuse, -R45.reuse ;  /* 0x0000000968aa7223 */ /* 0x180fe2000001082d */
[----:B------:R-:W-:Y:S01]  /*3e20*/  FSEL R41, R3, -INF , !P3 ;  /* 0xff80000003297808 */ /* 0x000fe20005800000 */
[-CC-:B------:R-:W-:Y:S01]  /*3e30*/  FFMA.FTZ R180, R180, R9.reuse, -R45.reuse ;  /* 0x00000009b4b47223 */ /* 0x180fe2000001082d */
[----:B------:R-:W-:Y:S01]  /*3e40*/  ISETP.NE.AND P3, PT, R115, RZ, PT ;  /* 0x000000ff7300720c */ /* 0x000fe20003f65270 */
[-CC-:B------:R-:W-:Y:S01]  /*3e50*/  FFMA.FTZ R3, R128, R9.reuse, -R45.reuse ;  /* 0x0000000980037223 */ /* 0x180fe2000001082d */
[----:B------:R-:W-:Y:S01]  /*3e60*/  FMNMX.FTZ R15, R41, R30, !PT ;  /* 0x0000001e290f7209 */ /* 0x000fe20007810000 */
[-CC-:B------:R-:W-:Y:S01]  /*3e70*/  FFMA.FTZ R182, R182, R9.reuse, -R45.reuse ;  /* 0x00000009b6b67223 */ /* 0x180fe2000001082d */
[----:B------:R-:W-:Y:S01]  /*3e80*/  ISETP.GT.AND P3, PT, R57, 0x70, !P3 ;  /* 0x000000703900780c */ /* 0x000fe20005f64270 */
[--C-:B------:R-:W-:Y:S01]  /*3e90*/  FFMA.FTZ R51, R8, R9, -R45.reuse ;  /* 0x0000000908337223 */ /* 0x100fe2000001082d */
[----:B------:R-:W-:Y:S01]  /*3ea0*/  FMNMX.FTZ R15, R32, R15, !PT ;  /* 0x0000000f200f7209 */ /* 0x000fe20007810000 */
[----:B------:R-:W-:Y:S01]  /*3eb0*/  MUFU.EX2 R180, R180 ;  /* 0x000000b400b47308 */ /* 0x000fe20000000800 */
[----:B------:R-:W-:Y:S01]  /*3ec0*/  ISETP.LT.OR P3, PT, R110, 0x71, P3 ;  /* 0x000000716e00780c */ /* 0x000fe20001f61670 */
[--C-:B------:R-:W-:Y:S01]  /*3ed0*/  FFMA.FTZ R24, R24, R9, -R45.reuse ;  /* 0x0000000918187223 */ /* 0x100fe2000001082d */
[----:B------:R-:W-:Y:S01]  /*3ee0*/  FMNMX.FTZ R15, R34, R15, !PT ;  /* 0x0000000f220f7209 */ /* 0x000fe20007810000 */
[-CC-:B------:R-:W-:Y:S01]  /*3ef0*/  FFMA.FTZ R13, R130, R9.reuse, -R45.reuse ;  /* 0x00000009820d7223 */ /* 0x180fe2000001082d */
[----:B------:R-:W-:Y:S01]  /*3f00*/  FSEL R100, R35, -INF , !P3 ;  /* 0xff80000023647808 */ /* 0x000fe20005800000 */
[--C-:B------:R-:W-:Y:S01]  /*3f10*/  FFMA.FTZ R35, R94, R9, -R45.reuse ;  /* 0x000000095e237223 */ /* 0x100fe2000001082d */
[----:B------:R-:W-:Y:S01]  /*3f20*/  FMNMX.FTZ R21, R36, R15, !PT ;  /* 0x0000000f24157209 */ /* 0x000fe20007810000 */
[----:B------:R-:W1:Y:S01]  /*3f30*/  MUFU.EX2 R3, R3 ;  /* 0x0000000300037308 */ /* 0x000e620000000800 */
[----:B------:R-:W-:Y:S01]  /*3f40*/  ISETP.LT.OR P6, PT, R110, 0x7a, P6 ;  /* 0x0000007a6e00780c */ /* 0x000fe200037c1670 */
[--C-:B------:R-:W-:Y:S01]  /*3f50*/  FFMA.FTZ R176, R176, R9, -R45.reuse ;  /* 0x00000009b0b07223 */ /* 0x100fe2000001082d */
[----:B------:R-:W-:Y:S01]  /*3f60*/  FMNMX.FTZ R21, R38, R21, !PT ;  /* 0x0000001526157209 */ /* 0x000fe20007810000 */
[-CC-:B------:R-:W-:Y:S01]  /*3f70*/  FFMA.FTZ R124, R124, R9.reuse, -R45.reuse ;  /* 0x000000097c7c7223 */ /* 0x180fe2000001082d */
[----:B------:R-:W-:Y:S01]  /*3f80*/  FSEL R104, R39, -INF , !P6 ;  /* 0xff80000027687808 */ /* 0x000fe20007000000 */
        /* <DEDUP_REMOVED lines=27> */
[----:B------:R-:W-:Y:S01]  /*4140*/  FFMA.FTZ R26, R26, R9, -R45 ;  /* 0x000000091a1a7223 */ /* 0x000fe2000001082d */
[----:B------:R-:W4:Y:S01]  /*4150*/  MUFU.EX2 R176, R176 ;  /* 0x000000b000b07308 */ /* 0x000f220000000800 */
[----:B------:R-:W-:Y:S01]  /*4160*/  FMNMX.FTZ R27, R54, R27, !PT ;  /* 0x0000001b361b7209 */ /* 0x000fe20007810000 */
[----:B-1----:R-:W-:Y:S01]  /*4170*/  FADD.FTZ R53, R180, R3 ;  /* 0x00000003b4357221 */ /* 0x002fe20000010000 */
[----:B------:R-:W-:-:S02]  /*4180*/  F2FP.F16.F32.PACK_AB R180, R3, R180 ;  /* 0x000000b403b4723e */ /* 0x000fc400000000ff */
[----:B------:R-:W-:-:S03]  /*4190*/  FMNMX.FTZ R27, R56, R27, !PT ;  /* 0x0000001b381b7209 */ /* 0x000fc60007810000 */
[----:B------:R-:W1:Y:S01]  /*41a0*/  MUFU.EX2 R15, R124 ;  /* 0x0000007c000f7308 */ /* 0x000e620000000800 */
[----:B------:R-:W-:-:S04]  /*41b0*/  FMNMX.FTZ R27, R58, R27, !PT ;  /* 0x0000001b3a1b7209 */ /* 0x000fc80007810000 */
[----:B------:R-:W-:-:S03]  /*41c0*/  FMNMX.FTZ R29, R60, R27, !PT ;  /* 0x0000001b3c1d7209 */ /* 0x000fc60007810000 */
[----:B------:R-:W5:Y:S01]  /*41d0*/  MUFU.EX2 R178, R178 ;  /* 0x000000b200b27308 */ /* 0x000f620000000800 */
[----:B------:R-:W-:-:S04]  /*41e0*/  FMNMX.FTZ R29, R62, R29, !PT ;  /* 0x0000001d3e1d7209 */ /* 0x000fc80007810000 */
[----:B------:R-:W-:-:S03]  /*41f0*/  FMNMX.FTZ R29, R64, R29, !PT ;  /* 0x0000001d401d7209 */ /* 0x000fc60007810000 */
[----:B------:R2:W-:Y:S01]  /*4200*/  MUFU.EX2 R49, R20 ;  /* 0x0000001400317308 */ /* 0x0005e20000000800 */
[----:B------:R-:W-:-:S04]  /*4210*/  FMNMX.FTZ R29, R66, R29, !PT ;  /* 0x0000001d421d7209 */ /* 0x000fc80007810000 */
[----:B------:R-:W-:-:S03]  /*4220*/  FMNMX.FTZ R31, R68, R29, !PT ;  /* 0x0000001d441f7209 */ /* 0x000fc60007810000 */
[----:B------:R-:W5:Y:S01]  /*4230*/  MUFU.EX2 R21, R120 ;  /* 0x0000007800157308 */ /* 0x000f620000000800 */
[----:B------:R-:W-:Y:S01]  /*4240*/  FMNMX.FTZ R31, R70, R31, !PT ;  /* 0x0000001f461f7209 */ /* 0x000fe20007810000 */
[----:B--2---:R-:W-:Y:S01]  /*4250*/  FADD.FTZ R20, R182, R53 ;  /* 0x00000035b6147221 */ /* 0x004fe20000010000 */
[C---:B---3--:R-:W-:Y:S02]  /*4260*/  F2FP.F16.F32.PACK_AB R182, R13.reuse, R182 ;  /* 0x000000b60db6723e */ /* 0x048fe400000000ff */
[----:B------:R-:W-:Y:S01]  /*4270*/  FMNMX.FTZ R31, R82, R31, !PT ;  /* 0x0000001f521f7209 */ /* 0x000fe20007810000 */
[----:B------:R-:W-:Y:S02]  /*4280*/  FADD.FTZ R53, R13, R20 ;  /* 0x000000140d357221 */ /* 0x000fe40000010000 */
[----:B------:R-:W2:Y:S01]  /*4290*/  MUFU.EX2 R172, R172 ;  /* 0x000000ac00ac7308 */ /* 0x000ea20000000800 */
[----:B------:R-:W-:Y:S01]  /*42a0*/  FMNMX.FTZ R31, R78, R31, !PT ;  /* 0x0000001f4e1f7209 */ /* 0x000fe20007810000 */
[----:B----4-:R-:W-:Y:S01]  /*42b0*/  FADD.FTZ R20, R176, R53 ;  /* 0x00000035b0147221 */ /* 0x010fe20000010000 */
[----:B-1----:R-:W-:-:S02]  /*42c0*/  F2FP.F16.F32.PACK_AB R176, R15, R176 ;  /* 0x000000b00fb0723e */ /* 0x002fc400000000ff */
[----:B------:R-:W-:Y:S01]  /*42d0*/  FMNMX.FTZ R43, R76, R31, !PT ;  /* 0x0000001f4c2b7209 */ /* 0x000fe20007810000 */
[----:B------:R-:W-:Y:S02]  /*42e0*/  FADD.FTZ R53, R15, R20 ;  /* 0x000000140f357221 */ /* 0x000fe40000010000 */
[----:B------:R1:W-:Y:S01]  /*42f0*/  MUFU.EX2 R31, R102 ;  /* 0x00000066001f7308 */ /* 0x0003e20000000800 */
[----:B------:R-:W-:Y:S01]  /*4300*/  FMNMX.FTZ R43, R74, R43, !PT ;  /* 0x0000002b4a2b7209 */ /* 0x000fe20007810000 */
[----:B-----5:R-:W-:Y:S01]  /*4310*/  FADD.FTZ R20, R178, R53 ;  /* 0x00000035b2147221 */ /* 0x020fe20000010000 */
[C---:B------:R-:W-:Y:S02]  /*4320*/  F2FP.F16.F32.PACK_AB R178, R21.reuse, R178 ;  /* 0x000000b215b2723e */ /* 0x040fe400000000ff */
[----:B------:R-:W-:Y:S01]  /*4330*/  FMNMX.FTZ R43, R80, R43, !PT ;  /* 0x0000002b502b7209 */ /* 0x000fe20007810000 */
[----:B------:R-:W-:Y:S02]  /*4340*/  FADD.FTZ R55, R21, R20 ;  /* 0x0000001415377221 */ /* 0x000fe40000010000 */
[----:B------:R-:W3:Y:S01]  /*4350*/  MUFU.EX2 R25, R116 ;  /* 0x0000007400197308 */ /* 0x000ee20000000800 */
[----:B------:R-:W-:-:S02]  /*4360*/  FMNMX.FTZ R43, R72, R43, !PT ;  /* 0x0000002b482b7209 */ /* 0x000fc40007810000 */
[----:B-1----:R-:W-:Y:S01]  /*4370*/  FSEL R102, R33, -INF , !P4 ;  /* 0xff80000021667808 */ /* 0x002fe20006000000 */
[----:B------:R-:W-:Y:S01]  /*4380*/  FFMA.FTZ R33, R98, R9, -R45 ;  /* 0x0000000962217223 */ /* 0x000fe2000001082d */
[----:B------:R-:W-:Y:S02]  /*4390*/  FMNMX.FTZ R43, R100, R43, !PT ;  /* 0x0000002b642b7209 */ /* 0x000fe40007810000 */
[----:B------:R-:W-:Y:S01]  /*43a0*/  FSEL R98, R37, -INF , !P5 ;  /* 0xff80000025627808 */ /* 0x000fe20006800000 */
[----:B------:R-:W1:Y:S01]  /*43b0*/  MUFU.EX2 R174, R174 ;  /* 0x000000ae00ae7308 */ /* 0x000e620000000800 */
[----:B------:R-:W-:-:S04]  /*43c0*/  FMNMX.FTZ R43, R102, R43, !PT ;  /* 0x0000002b662b7209 */ /* 0x000fc80007810000 */
[----:B------:R-:W-:-:S03]  /*43d0*/  FMNMX.FTZ R43, R98, R43, !PT ;  /* 0x0000002b622b7209 */ /* 0x000fc60007810000 */
[----:B------:R-:W4:Y:S01]  /*43e0*/  MUFU.EX2 R27, R112 ;  /* 0x00000070001b7308 */ /* 0x000f220000000800 */
[----:B------:R-:W-:-:S05]  /*43f0*/  FMNMX.FTZ R43, R104, R43, !PT ;  /* 0x0000002b682b7209 */ /* 0x000fca0007810000 */
[----:B------:R-:W5:Y:S02]  /*4400*/  SHFL.BFLY PT, R94, R43, 0x2, 0x1f ;  /* 0x0c401f002b5e7f89 */ /* 0x000f6400000e0000 */
[----:B------:R-:W4:Y:S08]  /*4410*/  MUFU.EX2 R168, R168 ;  /* 0x000000a800a87308 */ /* 0x000f300000000800 */
[----:B------:R-:W4:Y:S08]  /*4420*/  MUFU.EX2 R29, R106 ;  /* 0x0000006a001d7308 */ /* 0x000f300000000800 */
[----:B------:R-:W-:Y:S01]  /*4430*/  MUFU.EX2 R170, R170 ;  /* 0x000000aa00aa7308 */ /* 0x000fe20000000800 */
[----:B-----5:R-:W-:-:S07]  /*4440*/  FMNMX.FTZ R94, R43, R94, !PT ;  /* 0x0000005e2b5e7209 */ /* 0x020fce0007810000 */
[----:B------:R5:W-:Y:S01]  /*4450*/  MUFU.EX2 R43, R24 ;  /* 0x00000018002b7308 */ /* 0x000be20000000800 */
[----:B------:R-:W2:Y:S07]  /*4460*/  SHFL.BFLY PT, R37, R94, 0x1, 0x1f ;  /* 0x0c201f005e257f89 */ /* 0x000eae00000e0000 */
[----:B------:R-:W-:Y:S08]  /*4470*/  MUFU.EX2 R164, R164 ;  /* 0x000000a400a47308 */ /* 0x000ff00000000800 */
[----:B------:R-:W-:Y:S08]  /*4480*/  MUFU.EX2 R33, R33 ;  /* 0x0000002100217308 */ /* 0x000ff00000000800 */
[----:B------:R-:W-:Y:S01]  /*4490*/  MUFU.EX2 R166, R166 ;  /* 0x000000a600a67308 */ /* 0x000fe20000000800 */
[----:B--2---:R-:W-:-:S04]  /*44a0*/  FMNMX.FTZ R8, R94, R37, !PT ;  /* 0x000000255e087209 */ /* 0x004fc80007810000 */
[C---:B------:R-:W-:Y:S01]  /*44b0*/  FSETP.NEU.FTZ.AND P3, PT, R8.reuse, -INF , PT ;  /* 0xff8000000800780b */ /* 0x040fe20003f7d000 */
[----:B-----5:R-:W-:Y:S02]  /*44c0*/  FMUL.FTZ R24, R8, R9 ;  /* 0x0000000908187220 */ /* 0x020fe40000410000 */
[----:B------:R-:W-:Y:S03]  /*44d0*/  MUFU.EX2 R35, R35 ;  /* 0x0000002300237308 */ /* 0x000fe60000000800 */
[----:B------:R-:W-:Y:S01]  /*44e0*/  FSEL R45, R24, RZ, P3 ;  /* 0x000000ff182d7208 */ /* 0x000fe20001800000 */
[----:B------:R-:W-:Y:S01]  /*44f0*/  FADD.FTZ R24, R172, R55 ;  /* 0x00000037ac187221 */ /* 0x000fe20000010000 */
[----:B---3--:R-:W-:-:S03]  /*4500*/  F2FP.F16.F32.PACK_AB R172, R25, R172 ;  /* 0x000000ac19ac723e */ /* 0x008fc600000000ff */
        /* <DEDUP_REMOVED lines=13> */
[----:B------:R-:W-:Y:S01]  /*45e0*/  FADD.FTZ R55, R25, R24 ;  /* 0x0000001819377221 */ /* 0x000fe20000010000 */
[-CC-:B------:R-:W-:Y:S01]  /*45f0*/  FFMA.FTZ R50, R50, R9.reuse, -R45.reuse ;  /* 0x0000000932327223 */ /* 0x180fe2000001082d */
[-C--:B------:R-:W-:Y:S01]  /*4600*/  FFMA.FTZ R52, R52, R9.reuse, -R45 ;  /* 0x0000000934347223 */ /* 0x080fe2000001082d */
[----:B------:R-:W2:Y:S01]  /*4610*/  MUFU.EX2 R30, R30 ;  /* 0x0000001e001e7308 */ /* 0x000ea20000000800 */
[----:B-1----:R-:W-:Y:S01]  /*4620*/  FADD.FTZ R24, R174, R55 ;  /* 0x00000037ae187221 */ /* 0x002fe20000010000 */
[-CC-:B------:R-:W-:Y:S01]  /*4630*/  FFMA.FTZ R54, R54, R9.reuse, -R45.reuse ;  /* 0x0000000936367223 */ /* 0x180fe2000001082d */
[-CC-:B------:R-:W-:Y:S01]  /*4640*/  FFMA.FTZ R56, R56, R9.reuse, -R45.reuse ;  /* 0x0000000938387223 */ /* 0x180fe2000001082d */
[-CC-:B------:R-:W-:Y:S01]  /*4650*/  FFMA.FTZ R58, R58, R9.reuse, -R45.reuse ;  /* 0x000000093a3a7223 */ /* 0x180fe2000001082d */
[----:B----4-:R-:W-:Y:S01]  /*4660*/  FADD.FTZ R55, R27, R24 ;  /* 0x000000181b377221 */ /* 0x010fe20000010000 */
[-CC-:B------:R-:W-:Y:S01]  /*4670*/  FFMA.FTZ R60, R60, R9.reuse, -R45.reuse ;  /* 0x000000093c3c7223 */ /* 0x180fe2000001082d */
[-C--:B------:R-:W-:Y:S01]  /*4680*/  FFMA.FTZ R62, R62, R9.reuse, -R45 ;  /* 0x000000093e3e7223 */ /* 0x080fe2000001082d */
[----:B------:R-:W1:Y:S01]  /*4690*/  MUFU.EX2 R32, R32 ;  /* 0x0000002000207308 */ /* 0x000e620000000800 */
[----:B------:R-:W-:Y:S01]  /*46a0*/  FADD.FTZ R24, R168, R55 ;  /* 0x00000037a8187221 */ /* 0x000fe20000010000 */
[-CC-:B------:R-:W-:Y:S01]  /*46b0*/  FFMA.FTZ R64, R64, R9.reuse, -R45.reuse ;  /* 0x0000000940407223 */ /* 0x180fe2000001082d */
[-CC-:B------:R-:W-:Y:S01]  /*46c0*/  FFMA.FTZ R66, R66, R9.reuse, -R45.reuse ;  /* 0x0000000942427223 */ /* 0x180fe2000001082d */
[-CC-:B------:R-:W-:Y:S01]  /*46d0*/  FFMA.FTZ R68, R68, R9.reuse, -R45.reuse ;  /* 0x0000000944447223 */ /* 0x180fe2000001082d */
[----:B------:R-:W-:Y:S01]  /*46e0*/  FADD.FTZ R55, R29, R24 ;  /* 0x000000181d377221 */ /* 0x000fe20000010000 */
[-CC-:B------:R-:W-:Y:S01]  /*46f0*/  FFMA.FTZ R70, R70, R9.reuse, -R45.reuse ;  /* 0x0000000946467223 */ /* 0x180fe2000001082d */
[-C--:B------:R-:W-:Y:S01]  /*4700*/  FFMA.FTZ R82, R82, R9.reuse, -R45 ;  /* 0x0000000952527223 */ /* 0x080fe2000001082d */
[----:B------:R-:W3:Y:S01]  /*4710*/  MUFU.EX2 R183, R34 ;  /* 0x0000002200b77308 */ /* 0x000ee20000000800 */
[----:B--2---:R-:W-:Y:S01]  /*4720*/  FADD.FTZ R53, R41, R30 ;  /* 0x0000001e29357221 */ /* 0x004fe20000010000 */
[----:B------:R-:W-:Y:S01]  /*4730*/  FADD.FTZ R24, R170, R55 ;  /* 0x00000037aa187221 */ /* 0x000fe20000010000 */
[-CC-:B------:R-:W-:Y:S01]  /*4740*/  FFMA.FTZ R78, R78, R9.reuse, -R45.reuse ;  /* 0x000000094e4e7223 */ /* 0x180fe2000001082d */
[-CC-:B------:R-:W-:Y:S01]  /*4750*/  FFMA.FTZ R76, R76, R9.reuse, -R45.reuse ;  /* 0x000000094c4c7223 */ /* 0x180fe2000001082d */
[-CC-:B------:R-:W-:Y:S01]  /*4760*/  FFMA.FTZ R74, R74, R9.reuse, -R45.reuse ;  /* 0x000000094a4a7223 */ /* 0x180fe2000001082d */
[----:B------:R-:W-:Y:S01]  /*4770*/  FADD.FTZ R55, R31, R24 ;  /* 0x000000181f377221 */ /* 0x000fe20000010000 */
[-C--:B------:R-:W-:Y:S01]  /*4780*/  FFMA.FTZ R80, R80, R9.reuse, -R45 ;  /* 0x0000000950507223 */ /* 0x080fe2000001082d */
[----:B------:R-:W2:Y:S01]  /*4790*/  MUFU.EX2 R36, R36 ;  /* 0x0000002400247308 */ /* 0x000ea20000000800 */
[----:B-1----:R-:W-:Y:S01]  /*47a0*/  FADD.FTZ R20, R32, R53 ;  /* 0x0000003520147221 */ /* 0x002fe20000010000 */
[-CC-:B------:R-:W-:Y:S01]  /*47b0*/  FFMA.FTZ R72, R72, R9.reuse, -R45.reuse ;  /* 0x0000000948487223 */ /* 0x180fe2000001082d */
[-CC-:B------:R-:W-:Y:S01]  /*47c0*/  FFMA.FTZ R100, R100, R9.reuse, -R45.reuse ;  /* 0x0000000964647223 */ /* 0x180fe2000001082d */
[-CC-:B------:R-:W-:Y:S01]  /*47d0*/  FFMA.FTZ R102, R102, R9.reuse, -R45.reuse ;  /* 0x0000000966667223 */ /* 0x180fe2000001082d */
[-CC-:B------:R-:W-:Y:S01]  /*47e0*/  FFMA.FTZ R98, R98, R9.reuse, -R45.reuse ;  /* 0x0000000962627223 */ /* 0x180fe2000001082d */
[----:B------:R-:W-:Y:S01]  /*47f0*/  FFMA.FTZ R45, R104, R9, -R45 ;  /* 0x00000009682d7223 */ /* 0x000fe2000001082d */
[----:B------:R-:W-:Y:S01]  /*4800*/  F2FP.F16.F32.PACK_AB R174, R27, R174 ;  /* 0x000000ae1bae723e */ /* 0x000fe200000000ff */
[----:B------:R-:W1:Y:S01]  /*4810*/  MUFU.EX2 R177, R38 ;  /* 0x0000002600b17308 */ /* 0x000e620000000800 */
[----:B---3--:R-:W-:Y:S01]  /*4820*/  FADD.FTZ R53, R183, R20 ;  /* 0x00000014b7357221 */ /* 0x008fe20000010000 */
[----:B------:R-:W-:-:S02]  /*4830*/  F2FP.F16.F32.PACK_AB R168, R29, R168 ;  /* 0x000000a81da8723e */ /* 0x000fc400000000ff */
[----:B------:R-:W-:Y:S02]  /*4840*/  F2FP.F16.F32.PACK_AB R170, R31, R170 ;  /* 0x000000aa1faa723e */ /* 0x000fe400000000ff */
[----:B------:R-:W-:Y:S02]  /*4850*/  F2FP.F16.F32.PACK_AB R181, R30, R41 ;  /* 0x000000291eb5723e */ /* 0x000fe400000000ff */
[----:B------:R-:W3:Y:S01]  /*4860*/  MUFU.EX2 R40, R40 ;  /* 0x0000002800287308 */ /* 0x000ee20000000800 */
[----:B--2---:R-:W-:Y:S01]  /*4870*/  FADD.FTZ R20, R36, R53 ;  /* 0x0000003524147221 */ /* 0x004fe20000010000 */
[----:B------:R-:W-:-:S06]  /*4880*/  F2FP.F16.F32.PACK_AB R183, R183, R32 ;  /* 0x00000020b7b7723e */ /* 0x000fcc00000000ff */
[----:B------:R-:W2:Y:S01]  /*4890*/  MUFU.EX2 R179, R42 ;  /* 0x0000002a00b37308 */ /* 0x000ea20000000800 */
[C---:B-1----:R-:W-:Y:S01]  /*48a0*/  FADD.FTZ R53, R177.reuse, R20 ;  /* 0x00000014b1357221 */ /* 0x042fe20000010000 */
[----:B------:R-:W-:-:S06]  /*48b0*/  F2FP.F16.F32.PACK_AB R177, R177, R36 ;  /* 0x00000024b1b1723e */ /* 0x000fcc00000000ff */
[----:B------:R-:W1:Y:S01]  /*48c0*/  MUFU.EX2 R44, R44 ;  /* 0x0000002c002c7308 */ /* 0x000e620000000800 */
[----:B---3--:R-:W-:-:S07]  /*48d0*/  FADD.FTZ R20, R40, R53 ;  /* 0x0000003528147221 */ /* 0x008fce0000010000 */
[----:B------:R-:W3:Y:S01]  /*48e0*/  MUFU.EX2 R173, R46 ;  /* 0x0000002e00ad7308 */ /* 0x000ee20000000800 */
[C---:B--2---:R-:W-:Y:S01]  /*48f0*/  FADD.FTZ R53, R179.reuse, R20 ;  /* 0x00000014b3357221 */ /* 0x044fe20000010000 */
[----:B------:R-:W-:-:S06]  /*4900*/  F2FP.F16.F32.PACK_AB R179, R179, R40 ;  /* 0x00000028b3b3723e */ /* 0x000fcc00000000ff */
[----:B------:R-:W2:Y:S01]  /*4910*/  MUFU.EX2 R48, R48 ;  /* 0x0000003000307308 */ /* 0x000ea20000000800 */
[----:B-1----:R-:W-:-:S07]  /*4920*/  FADD.FTZ R20, R44, R53 ;  /* 0x000000352c147221 */ /* 0x002fce0000010000 */
[----:B------:R-:W1:Y:S01]  /*4930*/  MUFU.EX2 R175, R50 ;  /* 0x0000003200af7308 */ /* 0x000e620000000800 */
[----:B---3--:R-:W-:Y:S01]  /*4940*/  FADD.FTZ R53, R173, R20 ;  /* 0x00000014ad357221 */ /* 0x008fe20000010000 */
[----:B------:R-:W-:Y:S01]  /*4950*/  FADD.FTZ R20, R164, R55 ;  /* 0x00000037a4147221 */ /* 0x000fe20000010000 */
[----:B------:R-:W-:Y:S02]  /*4960*/  F2FP.F16.F32.PACK_AB R164, R33, R164 ;  /* 0x000000a421a4723e */ /* 0x000fe400000000ff */
[----:B------:R-:W-:Y:S01]  /*4970*/  F2FP.F16.F32.PACK_AB R173, R173, R44 ;  /* 0x0000002cadad723e */ /* 0x000fe200000000ff */
[----:B------:R-:W-:Y:S02]  /*4980*/  FADD.FTZ R55, R33, R20 ;  /* 0x0000001421377221 */ /* 0x000fe40000010000 */
[----:B------:R-:W3:Y:S01]  /*4990*/  MUFU.EX2 R52, R52 ;  /* 0x0000003400347308 */ /* 0x000ee20000000800 */
[----:B--2---:R-:W-:Y:S01]  /*49a0*/  FADD.FTZ R4, R48, R53 ;  /* 0x0000003530047221 */ /* 0x004fe20000010000 */
[----:B------:R-:W-:Y:S01]  /*49b0*/  FADD.FTZ R20, R166, R55 ;  /* 0x00000037a6147221 */ /* 0x000fe20000010000 */
[----:B------:R-:W-:-:S03]  /*49c0*/  F2FP.F16.F32.PACK_AB R166, R35, R166 ;  /* 0x000000a623a6723e */ /* 0x000fc600000000ff */
[----:B------:R-:W-:Y:S02]  /*49d0*/  FADD.FTZ R55, R35, R20 ;  /* 0x0000001423377221 */ /* 0x000fe40000010000 */
[----:B------:R-:W2:Y:S01]  /*49e0*/  MUFU.EX2 R169, R54 ;  /* 0x0000003600a97308 */ /* 0x000ea20000000800 */
[C---:B-1----:R-:W-:Y:S01]  /*49f0*/  FADD.FTZ R53, R175.reuse, R4 ;  /* 0x00000004af357221 */ /* 0x042fe20000010000 */
[----:B------:R-:W-:Y:S01]  /*4a00*/  FADD.FTZ R20, R92, R55 ;  /* 0x000000375c147221 */ /* 0x000fe20000010000 */
[----:B------:R-:W-:-:S05]  /*4a10*/  F2FP.F16.F32.PACK_AB R175, R175, R48 ;  /* 0x00000030afaf723e */ /* 0x000fca00000000ff */
        /* <DEDUP_REMOVED lines=8> */
[C---:B---3--:R-:W-:Y:S01]  /*4aa0*/  FADD.FTZ R53, R171.reuse, R4 ;  /* 0x00000004ab357221 */ /* 0x048fe20000010000 */
[----:B------:R-:W-:-:S06]  /*4ab0*/  F2FP.F16.F32.PACK_AB R171, R171, R56 ;  /* 0x00000038abab723e */ /* 0x000fcc00000000ff */
[----:B------:R-:W3:Y:S01]  /*4ac0*/  MUFU.EX2 R165, R62 ;  /* 0x0000003e00a57308 */ /* 0x000ee20000000800 */
[----:B--2---:R-:W-:-:S07]  /*4ad0*/  FADD.FTZ R4, R60, R53 ;  /* 0x000000353c047221 */ /* 0x004fce0000010000 */
[----:B------:R-:W2:Y:S01]  /*4ae0*/  MUFU.EX2 R86, R86 ;  /* 0x0000005600567308 */ /* 0x000ea20000000800 */
[C---:B-1----:R-:W-:Y:S01]  /*4af0*/  FADD.FTZ R55, R39.reuse, R20 ;  /* 0x0000001427377221 */ /* 0x042fe20000010000 */
[----:B------:R-:W-:-:S06]  /*4b00*/  F2FP.F16.F32.PACK_AB R160, R39, R92 ;  /* 0x0000005c27a0723e */ /* 0x000fcc00000000ff */
[----:B------:R-:W1:Y:S01]  /*4b10*/  MUFU.EX2 R64, R64 ;  /* 0x0000004000407308 */ /* 0x000e620000000800 */
[C---:B---3--:R-:W-:Y:S01]  /*4b20*/  FADD.FTZ R3, R165.reuse, R4 ;  /* 0x00000004a5037221 */ /* 0x048fe20000010000 */
[----:B------:R-:W-:-:S06]  /*4b30*/  F2FP.F16.F32.PACK_AB R165, R165, R60 ;  /* 0x0000003ca5a5723e */ /* 0x000fcc00000000ff */
[----:B------:R-:W3:Y:S01]  /*4b40*/  MUFU.EX2 R47, R84 ;  /* 0x00000054002f7308 */ /* 0x000ee20000000800 */
[----:B--2---:R-:W-:-:S07]  /*4b50*/  FADD.FTZ R20, R86, R55 ;  /* 0x0000003756147221 */ /* 0x004fce0000010000 */
[----:B------:R-:W2:Y:S01]  /*4b60*/  MUFU.EX2 R167, R66 ;  /* 0x0000004200a77308 */ /* 0x000ea20000000800 */
[----:B-1----:R-:W-:-:S07]  /*4b70*/  FADD.FTZ R4, R64, R3 ;  /* 0x0000000340047221 */ /* 0x002fce0000010000 */
[----:B------:R-:W1:Y:S01]  /*4b80*/  MUFU.EX2 R28, R28 ;  /* 0x0000001c001c7308 */ /* 0x000e620000000800 */
[C---:B---3--:R-:W-:Y:S01]  /*4b90*/  FADD.FTZ R13, R47.reuse, R20 ;  /* 0x000000142f0d7221 */ /* 0x048fe20000010000 */
[----:B------:R-:W-:-:S06]  /*4ba0*/  F2FP.F16.F32.PACK_AB R162, R47, R86 ;  /* 0x000000562fa2723e */ /* 0x000fcc00000000ff */
[----:B------:R-:W3:Y:S01]  /*4bb0*/  MUFU.EX2 R68, R68 ;  /* 0x0000004400447308 */ /* 0x000ee20000000800 */
[C---:B--2---:R-:W-:Y:S01]  /*4bc0*/  FADD.FTZ R3, R167.reuse, R4 ;  /* 0x00000004a7037221 */ /* 0x044fe20000010000 */
[----:B------:R-:W-:-:S06]  /*4bd0*/  F2FP.F16.F32.PACK_AB R167, R167, R64 ;  /* 0x00000040a7a7723e */ /* 0x000fcc00000000ff */
[----:B------:R-:W2:Y:S01]  /*4be0*/  MUFU.EX2 R161, R70 ;  /* 0x0000004600a17308 */ /* 0x000ea20000000800 */
[----:B-1----:R-:W-:Y:S01]  /*4bf0*/  FADD.FTZ R20, R28, R13 ;  /* 0x0000000d1c147221 */ /* 0x002fe20000010000 */
[----:B------:R-:W-:-:S03]  /*4c00*/  F2FP.F16.F32.PACK_AB R156, R43, R28 ;  /* 0x0000001c2b9c723e */ /* 0x000fc600000000ff */
[----:B------:R-:W-:-:S03]  /*4c10*/  FADD.FTZ R13, R43, R20 ;  /* 0x000000142b0d7221 */ /* 0x000fc60000010000 */
[----:B------:R-:W1:Y:S01]  /*4c20*/  MUFU.EX2 R12, R12 ;  /* 0x0000000c000c7308 */ /* 0x000e620000000800 */
[----:B---3--:R-:W-:-:S07]  /*4c30*/  FADD.FTZ R4, R68, R3 ;  /* 0x0000000344047221 */ /* 0x008fce0000010000 */
        /* <DEDUP_REMOVED lines=15> */
[----:B---3--:R-:W-:-:S07]  /*4d30*/  FADD.FTZ R4, R76, R3 ;  /* 0x000000034c047221 */ /* 0x008fce0000010000 */
[----:B------:R-:W3:Y:S01]  /*4d40*/  MUFU.EX2 R6, R6 ;  /* 0x0000000600067308 */ /* 0x000ee20000000800 */
[C---:B--2---:R-:W-:Y:S01]  /*4d50*/  FADD.FTZ R13, R14.reuse, R13 ;  /* 0x0000000d0e0d7221 */ /* 0x044fe20000010000 */
[----:B------:R-:W-:-:S06]  /*4d60*/  F2FP.F16.F32.PACK_AB R152, R14, R51 ;  /* 0x000000330e98723e */ /* 0x000fcc00000000ff */
[----:B------:R-:W2:Y:S01]  /*4d70*/  MUFU.EX2 R37, R26 ;  /* 0x0000001a00257308 */ /* 0x000ea20000000800 */
[C---:B-1----:R-:W-:Y:S01]  /*4d80*/  FADD.FTZ R3, R157.reuse, R4 ;  /* 0x000000049d037221 */ /* 0x042fe20000010000 */
[----:B------:R-:W-:-:S06]  /*4d90*/  F2FP.F16.F32.PACK_AB R157, R157, R76 ;  /* 0x0000004c9d9d723e */ /* 0x000fcc00000000ff */
[----:B------:R-:W1:Y:S01]  /*4da0*/  MUFU.EX2 R80, R80 ;  /* 0x0000005000507308 */ /* 0x000e620000000800 */
[----:B---3--:R-:W-:Y:S01]  /*4db0*/  FADD.FTZ R12, R6, R13 ;  /* 0x0000000d060c7221 */ /* 0x008fe20000010000 */
[----:B------:R-:W-:-:S04]  /*4dc0*/  VIADD R13, R5, UR42 ;  /* 0x0000002a050d7c36 */ /* 0x000fc80008000000 */
[----:B------:R-:W-:Y:S02]  /*4dd0*/  IMAD.IADD R10, R13, 0x1, R10 ;  /* 0x000000010d0a7824 */ /* 0x000fe400078e020a */
[----:B------:R-:W3:Y:S01]  /*4de0*/  MUFU.EX2 R159, R72 ;  /* 0x00000048009f7308 */ /* 0x000ee20000000800 */
[C---:B--2---:R-:W-:Y:S01]  /*4df0*/  F2FP.F16.F32.PACK_AB R154, R37.reuse, R6 ;  /* 0x00000006259a723e */ /* 0x044fe200000000ff */
[----:B------:R-:W-:-:S06]  /*4e00*/  FADD.FTZ R4, R37, R12 ;  /* 0x0000000c25047221 */ /* 0x000fcc0000010000 */
        /* <DEDUP_REMOVED lines=9> */
[----:B------:R-:W-:-:S03]  /*4ea0*/  F2FP.F16.F32.PACK_AB R153, R153, R100 ;  /* 0x000000649999723e */ /* 0x000fc600000000ff */
[----:B---3--:R-:W-:-:S04]  /*4eb0*/  FADD.FTZ R6, R98, R3 ;  /* 0x0000000362067221 */ /* 0x008fc80000010000 */
[C---:B--2---:R-:W-:Y:S01]  /*4ec0*/  FADD.FTZ R3, R45.reuse, R6 ;  /* 0x000000062d037221 */ /* 0x044fe20000010000 */
[----:B------:R-:W-:Y:S01]  /*4ed0*/  F2FP.F16.F32.PACK_AB R155, R45, R98 ;  /* 0x000000622d9b723e */ /* 0x000fe200000000ff */
[----:B------:R-:W-:Y:S01]  /*4ee0*/  VIADD R6, R88, 0xfffffffe ;  /* 0xfffffffe58067836 */ /* 0x000fe20000000000 */
[----:B------:R-:W-:Y:S06]  /*4ef0*/  @!P2 BRA `(.L_x_893) ;  /* 0x000000000040a947 */ /* 0x000fec0003800000 */
[C---:B------:R-:W-:Y:S01]  /*4f00*/  ISETP.GT.AND P3, PT, R13.reuse, RZ, PT ;  /* 0x000000ff0d00720c */ /* 0x040fe20003f64270 */
[----:B------:R-:W-:-:S12]  /*4f10*/  VIADD R12, R13, 0xffffffff ;  /* 0xffffffff0d0c7836 */ /* 0x000fd80000000000 */
[----:B------:R-:W-:Y:S05]  /*4f20*/  @P3 BRA `(.L_x_894) ;  /* 0x00000000001c3947 */ /* 0x000fea0003800000 */
[----:B------:R-:W-:Y:S01]  /*4f30*/  ISETP.NE.AND P3, PT, R11, 0x1, PT ;  /* 0x000000010b00780c */ /* 0x000fe20003f65270 */
[----:B------:R-:W-:-:S12]  /*4f40*/  IMAD.MOV R13, RZ, RZ, -R13 ;  /* 0x000000ffff0d7224 */ /* 0x000fd800078e0a0d */
[----:B------:R-:W1:Y:S02]  /*4f50*/  @P3 LDC.64 R14, c[0x0][0x9e8] ;  /* 0x00027a00ff0e3b82 */ /* 0x000e640000000a00 */
[----:B-1----:R-:W-:-:S05]  /*4f60*/  @P3 IMAD.HI.U32 R12, R13, R14, RZ ;  /* 0x0000000e0d0c3227 */ /* 0x002fca00078e00ff */
[----:B------:R-:W-:-:S04]  /*4f70*/  @P3 SHF.R.U32.HI R13, RZ, R15, R12 ;  /* 0x0000000fff0d3219 */ /* 0x000fc8000001160c */
[----:B------:R-:W-:Y:S01]  /*4f80*/  LOP3.LUT R12, RZ, R13, RZ, 0x33, !PT ;  /* 0x0000000dff0c7212 */ /* 0x000fe200078e33ff */
[----:B------:R-:W-:Y:S06]  /*4f90*/  BRA `(.L_x_895) ;  /* 0x0000000000107947 */ /* 0x000fec0003800000 */
.L_x_894:
[----:B------:R-:W-:-:S13]  /*4fa0*/  ISETP.NE.AND P3, PT, R11, 0x1, PT ;  /* 0x000000010b00780c */ /* 0x000fda0003f65270 */
[----:B------:R-:W1:Y:S02]  /*4fb0*/  @P3 LDC.64 R14, c[0x0][0x9e8] ;  /* 0x00027a00ff0e3b82 */ /* 0x000e640000000a00 */
[----:B-1----:R-:W-:-:S05]  /*4fc0*/  @P3 IMAD.HI.U32 R14, R12, R14, RZ ;  /* 0x0000000e0c0e3227 */ /* 0x002fca00078e00ff */
[----:B------:R-:W-:-:S07]  /*4fd0*/  @P3 SHF.R.U32.HI R12, RZ, R15, R14 ;  /* 0x0000000fff0c3219 */ /* 0x000fce000001160e */
.L_x_895:
[----:B------:R-:W-:-:S05]  /*4fe0*/  IMAD R11, R12, R11, R11 ;  /* 0x0000000b0c0b7224 */ /* 0x000fca00078e020b */
[----:B------:R-:W-:-:S07]  /*4ff0*/  VIMNMX R10, R10, R11, PT ;  /* 0x0000000b0a0a7248 */ /* 0x000fce0003fe0100 */
.L_x_893:
[----:B------:R-:W-:Y:S02]  /*5000*/  SHF.R.S32.HI R11, RZ, 0x1f, R10 ;  /* 0x0000001fff0b7819 */ /* 0x000fe4000001140a */
[----:B------:R-:W-:Y:S02]  /*5010*/  CS2R R150, SRZ ;  /* 0x0000000000967805 */ /* 0x000fe4000001ff00 */
[----:B------:R-:W-:Y:S02]  /*5020*/  CS2R R148, SRZ ;  /* 0x0000000000947805 */ /* 0x000fe4000001ff00 */
[----:B------:R-:W-:Y:S02]  /*5030*/  CS2R R146, SRZ ;  /* 0x0000000000927805 */ /* 0x000fe4000001ff00 */
[----:B------:R-:W-:Y:S02]  /*5040*/  LEA.HI R11, R11, R10, RZ, 0x7 ;  /* 0x0000000a0b0b7211 */ /* 0x000fe400078f38ff */
[----:B------:R-:W-:-:S02]  /*5050*/  CS2R R144, SRZ ;  /* 0x0000000000907805 */ /* 0x000fc4000001ff00 */
[----:B------:R-:W-:Y:S02]  /*5060*/  CS2R R142, SRZ ;  /* 0x00000000008e7805 */ /* 0x000fe4000001ff00 */
[----:B------:R-:W-:Y:S02]  /*5070*/  CS2R R140, SRZ ;  /* 0x00000000008c7805 */ /* 0x000fe4000001ff00 */
[----:B------:R-:W-:Y:S02]  /*5080*/  SHF.R.S32.HI R11, RZ, 0x7, R11 ;  /* 0x00000007ff0b7819 */ /* 0x000fe4000001140b */
[----:B------:R-:W-:Y:S02]  /*5090*/  CS2R R138, SRZ ;  /* 0x00000000008a7805 */ /* 0x000fe4000001ff00 */
[----:B------:R-:W-:Y:S02]  /*50a0*/  CS2R R136, SRZ ;  /* 0x0000000000887805 */ /* 0x000fe4000001ff00 */
[----:B------:R-:W-:-:S02]  /*50b0*/  CS2R R134, SRZ ;  /* 0x0000000000867805 */ /* 0x000fc4000001ff00 */
[----:B------:R-:W-:Y:S02]  /*50c0*/  VIMNMX R11, R11, UR40, !PT ;  /* 0x000000280b0b7c48 */ /* 0x000fe4000ffe0100 */
[----:B------:R-:W-:Y:S02]  /*50d0*/  CS2R R132, SRZ ;  /* 0x0000000000847805 */ /* 0x000fe4000001ff00 */
[----:B------:R-:W-:Y:S02]  /*50e0*/  CS2R R130, SRZ ;  /* 0x0000000000827805 */ /* 0x000fe4000001ff00 */
[----:B------:R-:W-:Y:S02]  /*50f0*/  CS2R R128, SRZ ;  /* 0x0000000000807805 */ /* 0x000fe4000001ff00 */
[----:B------:R-:W-:Y:S02]  /*5100*/  ISETP.GE.AND P3, PT, R6, R11, PT ;  /* 0x0000000b0600720c */ /* 0x000fe40003f66270 */
        /* <DEDUP_REMOVED lines=20> */
[----:B------:R-:W-:Y:S06]  /*5250*/  @!P3 BRA `(.L_x_896) ;  /* 0x000000380014b947 */ /* 0x000fec0003800000 */
[----:B------:R-:W-:Y:S01]  /*5260*/  IMAD.IADD R10, R0, 0x1, R5 ;  /* 0x00000001000a7824 */ /* 0x000fe200078e0205 */
[----:B------:R-:W-:Y:S01]  /*5270*/  ULDC UR56, c[0x0][0x9e4] ;  /* 0x0002790000387ab9 */ /* 0x000fe20000000800 */
[----:B------:R-:W-:Y:S01]  /*5280*/  IMAD.MOV.U32 R151, RZ, RZ, RZ ;  /* 0x000000ffff977224 */ /* 0x000fe200078e00ff */
[----:B------:R-:W-:Y:S01]  /*5290*/  ULDC UR58, c[0x0][0x288] ;  /* 0x0000a200003a7ab9 */ /* 0x000fe20000000800 */
[----:B------:R-:W-:Y:S01]  /*52a0*/  ULDC UR59, c[0x0][0x9d8] ;  /* 0x00027600003b7ab9 */ /* 0x000fe20000000800 */
[----:B------:R-:W-:-:S05]  /*52b0*/  ULDC UR57, c[0x0][0x9e0] ;  /* 0x0002780000397ab9 */ /* 0x000fca0000000800 */
.L_x_913:
[----:B------:R-:W-:Y:S01]  /*52c0*/  UIADD3 UR61, UR37, 0x1, URZ ;  /* 0x00000001253d7890 */ /* 0x000fe2000fffe03f */
[----:B------:R-:W-:-:S03]  /*52d0*/  ISETP.NE.AND P4, PT, RZ, UR41, PT ;  /* 0x00000029ff007c0c */ /* 0x000fc6000bf85270 */
[----:B------:R-:W-:-:S04]  /*52e0*/  UISETP.NE.AND UP0, UPT, UR61, 0x2, UPT ;  /* 0x000000023d00788c */ /* 0x000fc8000bf05270 */
[----:B------:R-:W-:Y:S02]  /*52f0*/  USEL UR60, URZ, 0x1, UP0 ;  /* 0x000000013f3c7887 */ /* 0x000fe40008000000 */
[----:B------:R-:W-:Y:S02]  /*5300*/  USEL UR61, UR61, URZ, UP0 ;  /* 0x0000003f3d3d7287 */ /* 0x000fe40008000000 */
[----:B------:R-:W-:Y:S02]  /*5310*/  ULOP3.LUT UR60, UR36, UR60, URZ, 0x3c, !UPT ;  /* 0x0000003c243c7292 */ /* 0x000fe4000f8e3c3f */
[----:B------:R-:W-:Y:S10]  /*5320*/  @P4 BRA `(.L_x_897) ;  /* 0x00000000002c4947 */ /* 0x000ff40003800000 */
[----:B------:R-:W-:Y:S05]  /*5330*/  @!P0 BRA `(.L_x_898) ;  /* 0x0000000000048947 */ /* 0x000fea0003800000 */
[----:B------:R-:W-:Y:S01]  /*5340*/  BPT.TRAP 0x1 ;  /* 0x000000040000795c */ /* 0x000fe20000300000 */
.L_x_898:
[----:B------:R-:W-:Y:S01]  /*5350*/  ULEA UR6, UR61, UR39, 0x3 ;  /* 0x000000273d067291 */ /* 0x000fe2000f8e183f */
[----:B------:R-:W-:-:S05]  /*5360*/  IMAD.U32 R9, RZ, RZ, UR60 ;  /* 0x0000003cff097e24 */ /* 0x000fca000f8e00ff */
[----:B------:R-:W-:-:S04]  /*5370*/  SHF.L.U32 R9, R9, 0x1f, RZ ;  /* 0x0000001f09097819 */ /* 0x000fc800000006ff */
[----:B------:R1:W2:Y:S01]  /*5380*/  SYNCS.PHASECHK.TRANS64.TRYWAIT P3, [UR6+0x28830], R9 ;  /* 0x02883009ff0075a7 */ /* 0x0002a20008060146 */
[----:B------:R-:W-:Y:S05]  /*5390*/  @!P0 BRA `(.L_x_899) ;  /* 0x0000000000048947 */ /* 0x000fea0003800000 */
[----:B------:R-:W-:Y:S01]  /*53a0*/  BPT.TRAP 0x1 ;  /* 0x000000040000795c */ /* 0x000fe20000300000 */
.L_x_899:
[----:B--2---:R-:W-:Y:S05]  /*53b0*/  @P3 BRA `(.L_x_897) ;  /* 0x0000000000083947 */ /* 0x004fea0003800000 */
[----:B------:R-:W2:Y:S02]  /*53c0*/  SYNCS.PHASECHK.TRANS64.TRYWAIT P3, [UR6+0x28830], R9 ;  /* 0x02883009ff0075a7 */ /* 0x000ea40008060146 */
[----:B--2---:R-:W-:Y:S05]  /*53d0*/  @!P3 BRA `(.L_x_900) ;  /* 0x000000e400ecb947 */ /* 0x004fea0003800000 */
.L_x_897:
[----:B-12---:R-:W-:Y:S01]  /*53e0*/  VIADD R9, R17, 0x8 ;  /* 0x0000000811097836 */ /* 0x006fe20000000000 */
[----:B------:R-:W-:Y:S01]  /*53f0*/  ULEA UR34, UR61, UR49, 0xb ;  /* 0x000000313d227291 */ /* 0x000fe2000f8e583f */
[----:B------:R-:W-:Y:S01]  /*5400*/  UMOV UR35, 0x40000040 ;  /* 0x4000004000237882 */ /* 0x000fe20000000000 */
[----:B------:R-:W-:Y:S02]  /*5410*/  UMOV UR7, 0x40000040 ;  /* 0x4000004000077882 */ /* 0x000fe40000000000 */
[----:B------:R1:W-:Y:S01]  /*5420*/  BAR.SYNC.DEFER_BLOCKING R9, 0x100 ;  /* 0x000400090000751d */ /* 0x0003e20000010000 */
[----:B------:R-:W-:Y:S02]  /*5430*/  UIADD3 UR6, UR34, 0x2, URZ ;  /* 0x0000000222067890 */ /* 0x000fe4000fffe03f */
[----:B------:R-:W-:Y:S02]  /*5440*/  UIADD3 UR10, UR34, 0x4, URZ ;  /* 0x00000004220a7890 */ /* 0x000fe4000fffe03f */
[----:B------:R-:W-:Y:S01]  /*5450*/  UIADD3 UR14, UR34, 0x6, URZ ;  /* 0x00000006220e7890 */ /* 0x000fe2000fffe03f */
[----:B------:R-:W-:Y:S01]  /*5460*/  UMOV UR11, 0x40000040 ;  /* 0x40000040000b7882 */ /* 0x000fe20000000000 */
[----:B------:R-:W-:Y:S01]  /*5470*/  UMOV UR15, 0x40000040 ;  /* 0x40000040000f7882 */ /* 0x000fe20000000000 */
[----:B------:R-:W-:Y:S01]  /*5480*/  UIADD3 UR18, UR34, 0x400, URZ ;  /* 0x0000040022127890 */ /* 0x000fe2000fffe03f */
[----:B------:R-:W-:Y:S01]  /*5490*/  UMOV UR19, 0x40000040 ;  /* 0x4000004000137882 */ /* 0x000fe20000000000 */
[----:B------:R-:W-:Y:S01]  /*54a0*/  UIADD3 UR22, UR34, 0x402, URZ ;  /* 0x0000040222167890 */ /* 0x000fe2000fffe03f */
[----:B------:R-:W-:Y:S01]  /*54b0*/  UMOV UR23, 0x40000040 ;  /* 0x4000004000177882 */ /* 0x000fe20000000000 */
[----:B------:R-:W-:Y:S01]  /*54c0*/  UIADD3 UR26, UR34, 0x404, URZ ;  /* 0x00000404221a7890 */ /* 0x000fe2000fffe03f */
[----:B------:R-:W-:Y:S01]  /*54d0*/  UMOV UR27, 0x40000040 ;  /* 0x40000040001b7882 */ /* 0x000fe20000000000 */
[----:B------:R-:W-:Y:S01]  /*54e0*/  UIADD3 UR30, UR34, 0x406, URZ ;  /* 0x00000406221e7890 */ /* 0x000fe2000fffe03f */
[----:B------:R-:W-:Y:S01]  /*54f0*/  UMOV UR31, 0x40000040 ;  /* 0x40000040001f7882 */ /* 0x000fe20000000000 */
[----:B------:R-:W-:-:S06]  /*5500*/  WARPGROUP.ARRIVE ;  /* 0x00000000000079c5 */ /* 0x000fcc0000000000 */
[----:B------:R-:W-:Y:S03]  /*5510*/  HGMMA.64x128x16.F32 R24, gdesc[UR32], RZ, !UPT, gsb0 ;  /* 0x01e00000201879f0 */ /* 0x000fe6000c0008ff */
        /* <DEDUP_REMOVED lines=22> */
[----:B-1----:R-:W-:Y:S05]  /*5680*/  @P4 BRA `(.L_x_901) ;  /* 0x00000000002c4947 */ /* 0x002fea0003800000 */
[----:B------:R-:W-:Y:S05]  /*5690*/  @!P0 BRA `(.L_x_902) ;  /* 0x0000000000048947 */ /* 0x000fea0003800000 */
[----:B------:R-:W-:Y:S01]  /*56a0*/  BPT.TRAP 0x1 ;  /* 0x000000040000795c */ /* 0x000fe20000300000 */
.L_x_902:
[----:B------:R-:W-:Y:S01]  /*56b0*/  ULEA UR6, UR37, UR39, 0x3 ;  /* 0x0000002725067291 */ /* 0x000fe2000f8e183f */
[----:B------:R-:W-:-:S05]  /*56c0*/  IMAD.U32 R9, RZ, RZ, UR36 ;  /* 0x00000024ff097e24 */ /* 0x000fca000f8e00ff */
[----:B------:R-:W-:-:S04]  /*56d0*/  SHF.L.U32 R9, R9, 0x1f, RZ ;  /* 0x0000001f09097819 */ /* 0x000fc800000006ff */
[----:B------:R1:W2:Y:S01]  /*56e0*/  SYNCS.PHASECHK.TRANS64.TRYWAIT P3, [UR6+0x28850], R9 ;  /* 0x02885009ff0075a7 */ /* 0x0002a20008060146 */
[----:B------:R-:W-:Y:S05]  /*56f0*/  @!P0 BRA `(.L_x_903) ;  /* 0x0000000000048947 */ /* 0x000fea0003800000 */
[----:B------:R-:W-:Y:S01]  /*5700*/  BPT.TRAP 0x1 ;  /* 0x000000040000795c */ /* 0x000fe20000300000 */
.L_x_903:
[----:B--2---:R-:W-:Y:S05]  /*5710*/  @P3 BRA `(.L_x_901) ;  /* 0x0000000000083947 */ /* 0x004fea0003800000 */
[----:B------:R-:W2:Y:S02]  /*5720*/  SYNCS.PHASECHK.TRANS64.TRYWAIT P3, [UR6+0x28850], R9 ;  /* 0x02885009ff0075a7 */ /* 0x000ea40008060146 */
[----:B--2---:R-:W-:Y:S05]  /*5730*/  @!P3 BRA `(.L_x_904) ;  /* 0x000000e4002cb947 */ /* 0x004fea0003800000 */
.L_x_901:
[----:B------:R-:W-:Y:S01]  /*5740*/  UIADD3 UR6, UR39, 0x400, URZ ;  /* 0x0000040027067890 */ /* 0x000fe2000fffe03f */
[----:B------:R-:W-:Y:S01]  /*5750*/  WARPGROUP.ARRIVE ;  /* 0x00000000000079c5 */ /* 0x000fe20000000000 */
[----:B------:R-:W-:Y:S01]  /*5760*/  UMOV UR7, 0x40000040 ;  /* 0x4000004000077882 */ /* 0x000fe20000000000 */
[----:B------:R-:W-:Y:S01]  /*5770*/  FMUL.FTZ R14, R30, UR59 ;  /* 0x0000003b1e0e7c20 */ /* 0x000fe20008410000 */
[----:B------:R-:W-:Y:S01]  /*5780*/  USHF.R.U32.HI UR6, URZ, 0x4, UR6 ;  /* 0x000000043f067899 */ /* 0x000fe20008011606 */
[----:B------:R-:W-:Y:S01]  /*5790*/  FMUL.FTZ R30, R54, UR59 ;  /* 0x0000003b361e7c20 */ /* 0x000fe20008410000 */
[----:B------:R-:W-:Y:S01]  /*57a0*/  FMUL.FTZ R54, R56, UR59 ;  /* 0x0000003b38367c20 */ /* 0x000fe20008410000 */
[----:B------:R-:W-:Y:S01]  /*57b0*/  FMUL.FTZ R56, R60, UR59 ;  /* 0x0000003b3c387c20 */ /* 0x000fe20008410000 */
[----:B------:R-:W-:Y:S01]  /*57c0*/  ULOP3.LUT UR6, UR6, 0x3fff, URZ, 0xc0, !UPT ;  /* 0x00003fff06067892 */ /* 0x000fe2000f8ec03f */
[----:B--2---:R-:W-:Y:S01]  /*57d0*/  FMUL.FTZ R12, R26, UR59 ;  /* 0x0000003b1a0c7c20 */ /* 0x004fe20008410000 */
[----:B------:R-:W-:Y:S01]  /*57e0*/  FMUL.FTZ R13, R27, UR59 ;  /* 0x0000003b1b0d7c20 */ /* 0x000fe20008410000 */
[----:B------:R-:W-:Y:S01]  /*57f0*/  FMUL.FTZ R21, R34, UR59 ;  /* 0x0000003b22157c20 */ /* 0x000fe20008410000 */
[----:B------:R-:W-:Y:S01]  /*5800*/  ULOP3.LUT UR6, UR6, 0x4000000, URZ, 0xfc, !UPT ;  /* 0x0400000006067892 */ /* 0x000fe2000f8efc3f */
[----:B------:R-:W-:Y:S01]  /*5810*/  FMUL.FTZ R20, R35, UR59 ;  /* 0x0000003b23147c20 */ /* 0x000fe20008410000 */
[----:B-1----:R-:W-:Y:S01]  /*5820*/  FMUL.FTZ R9, R24, UR59 ;  /* 0x0000003b18097c20 */ /* 0x002fe20008410000 */
[----:B------:R-:W-:Y:S01]  /*5830*/  FMUL.FTZ R15, R31, UR59 ;  /* 0x0000003b1f0f7c20 */ /* 0x000fe20008410000 */
[----:B------:R-:W-:Y:S01]  /*5840*/  ULEA UR10, UR37, UR6, 0xb ;  /* 0x00000006250a7291 */ /* 0x000fe2000f8e583f */
[----:B------:R-:W-:Y:S01]  /*5850*/  FMUL.FTZ R34, R36, UR59 ;  /* 0x0000003b24227c20 */ /* 0x000fe20008410000 */
        /* <DEDUP_REMOVED lines=9> */
[----:B------:R-:W-:Y:S01]  /*58f0*/  FMUL.FTZ R37, R59, UR59 ;  /* 0x0000003b3b257c20 */ /* 0x000fe20008410000 */
[----:B------:R-:W-:Y:S01]  /*5900*/  UMOV UR7, 0x40000040 ;  /* 0x4000004000077882 */ /* 0x000fe20000000000 */
[----:B------:R-:W-:Y:S01]  /*5910*/  FMUL.FTZ R38, R62, UR59 ;  /* 0x0000003b3e267c20 */ /* 0x000fe20008410000 */
        /* <DEDUP_REMOVED lines=16> */
[----:B------:R-:W1:Y:S08]  /*5a20*/  MUFU.TANH R9, R9 ;  /* 0x0000000900097308 */ /* 0x000e700000002400 */
[----:B------:R-:W2:Y:S08]  /*5a30*/  MUFU.TANH R12, R12 ;  /* 0x0000000c000c7308 */ /* 0x000eb00000002400 */
[----:B------:R-:W3:Y:S08]  /*5a40*/  MUFU.TANH R13, R13 ;  /* 0x0000000d000d7308 */ /* 0x000ef00000002400 */
[----:B------:R-:W4:Y:S08]  /*5a50*/  MUFU.TANH R14, R14 ;  /* 0x0000000e000e7308 */ /* 0x000f300000002400 */
        /* <DEDUP_REMOVED lines=11> */
[----:B------:R-:W1:Y:S01]  /*5b10*/  MUFU.TANH R30, R30 ;  /* 0x0000001e001e7308 */ /* 0x000e620000002400 */
[----:B------:R-:W-:-:S02]  /*5b20*/  WARPGROUP.DEPBAR.LE gsb0, 0x0 ;  /* 0x00008000000079c5 */ /* 0x000fc40000010000 */
[----:B------:R-:W-:-:S05]  /*5b30*/  WARPGROUP.ARRIVE ;  /* 0x00000000000079c5 */ /* 0x000fca0000000000 */
[----:B------:R-:W1:Y:S01]  /*5b40*/  MUFU.TANH R54, R54 ;  /* 0x0000003600367308 */ /* 0x000e620000002400 */
[----:B------:R-:W-:Y:S01]  /*5b50*/  HGMMA.64x128x16.F32 R88, R176, gdesc[UR4].tnspB, R88, gsb0 ;  /* 0x41e00004b0587df0 */ /* 0x000fe20008000858 */
[----:B------:R-:W-:Y:S01]  /*5b60*/  UIADD3 UR6, UR10, 0x100, URZ ;  /* 0x000001000a067890 */ /* 0x000fe2000fffe03f */
[----:B------:R-:W-:-:S05]  /*5b70*/  UMOV UR7, 0x40000040 ;  /* 0x4000004000077882 */ /* 0x000fca0000000000 */
        /* <DEDUP_REMOVED lines=26> */
[----:B------:R-:W-:Y:S01]  /*5d20*/  WARPGROUP.ARRIVE ;  /* 0x00000000000079c5 */ /* 0x000fe20000000000 */
[----:B------:R-:W-:Y:S01]  /*5d30*/  FMUL.FTZ R169, R48, UR59 ;  /* 0x0000003b30a97c20 */ /* 0x000fe20008410000 */
[----:B------:R-:W-:Y:S01]  /*5d40*/  FMUL.FTZ R48, R83, UR59 ;  /* 0x0000003b53307c20 */ /* 0x000fe20008410000 */
[----:B------:R-:W-:Y:S02]  /*5d50*/  IMAD.SHL.U32 R83, R6, 0x80, RZ ;  /* 0x0000008006537824 */ /* 0x000fe400078e00ff */
[----:B------:R-:W-:Y:S01]  /*5d60*/  FMUL.FTZ R168, R33, UR59 ;  /* 0x0000003b21a87c20 */ /* 0x000fe20008410000 */
[----:B------:R-:W-:Y:S01]  /*5d70*/  FMUL.FTZ R33, R46, UR59 ;  /* 0x0000003b2e217c20 */ /* 0x000fe20008410000 */
[----:B------:R-:W-:Y:S01]  /*5d80*/  HGMMA.64x128x16.F32 R88, R164, gdesc[UR4].tnspB, R88, gsb0 ;  /* 0x41e00004a4587df0 */ /* 0x000fe20008000858 */
[----:B------:R-:W-:Y:S01]  /*5d90*/  UIADD3 UR6, UR10, 0x280, URZ ;  /* 0x000002800a067890 */ /* 0x000fe2000fffe03f */
[----:B------:R-:W-:Y:S01]  /*5da0*/  IADD3 R60, -R83, 0x1, RZ ;  /* 0x00000001533c7810 */ /* 0x000fe20007ffe1ff */
[----:B------:R-:W-:Y:S01]  /*5db0*/  UMOV UR7, 0x40000040 ;  /* 0x4000004000077882 */ /* 0x000fe20000000000 */
[----:B------:R-:W-:Y:S01]  /*5dc0*/  FMUL.FTZ R170, R49, UR59 ;  /* 0x0000003b31aa7c20 */ /* 0x000fe20008410000 */
[----:B------:R-:W-:Y:S01]  /*5dd0*/  FMUL.FTZ R46, R79, UR59 ;  /* 0x0000003b4f2e7c20 */ /* 0x000fe20008410000 */
[----:B------:R-:W-:Y:S01]  /*5de0*/  FMUL.FTZ R49, R82, UR59 ;  /* 0x0000003b52317c20 */ /* 0x000fe20008410000 */
[----:B------:R-:W1:Y:S08]  /*5df0*/  MUFU.TANH R168, R168 ;  /* 0x000000a800a87308 */ /* 0x000e700000002400 */
[----:B------:R-:W1:Y:S08]  /*5e00*/  MUFU.TANH R33, R33 ;  /* 0x0000002100217308 */ /* 0x000e700000002400 */
[----:B------:R-:W1:Y:S08]  /*5e10*/  MUFU.TANH R169, R169 ;  /* 0x000000a900a97308 */ /* 0x000e700000002400 */
[----:B------:R-:W1:Y:S08]  /*5e20*/  MUFU.TANH R170, R170 ;  /* 0x000000aa00aa7308 */ /* 0x000e700000002400 */
[----:B------:R-:W1:Y:S08]  /*5e30*/  MUFU.TANH R46, R46 ;  /* 0x0000002e002e7308 */ /* 0x000e700000002400 */
[----:B------:R-:W1:Y:S08]  /*5e40*/  MUFU.TANH R49, R49 ;  /* 0x0000003100317308 */ /* 0x000e700000002400 */
[----:B------:R-:W1:Y:S08]  /*5e50*/  MUFU.TANH R48, R48 ;  /* 0x0000003000307308 */ /* 0x000e700000002400 */
[----:B------:R1:W1:Y:S01]  /*5e60*/  MUFU.TANH R79, R84 ;  /* 0x00000054004f7308 */ /* 0x0002620000002400 */
[----:B------:R-:W-:-:S02]  /*5e70*/  WARPGROUP.DEPBAR.LE gsb0, 0x0 ;  /* 0x00008000000079c5 */ /* 0x000fc40000010000 */
[----:B------:R-:W-:Y:S01]  /*5e80*/  WARPGROUP.ARRIVE ;  /* 0x00000000000079c5 */ /* 0x000fe20000000000 */
[----:B------:R-:W-:Y:S01]  /*5e90*/  FMUL.FTZ R166, R29, UR59 ;  /* 0x0000003b1da67c20 */ /* 0x000fe20008410000 */
[----:B------:R-:W-:Y:S01]  /*5ea0*/  FMUL.FTZ R29, R55, UR59 ;  /* 0x0000003b371d7c20 */ /* 0x000fe20008410000 */
[----:B------:R-:W-:Y:S01]  /*5eb0*/  FMUL.FTZ R55, R57, UR59 ;  /* 0x0000003b39377c20 */ /* 0x000fe20008410000 */
[----:B------:R-:W-:Y:S01]  /*5ec0*/  FMUL.FTZ R57, R61, UR59 ;  /* 0x0000003b3d397c20 */ /* 0x000fe20008410000 */
[----:B------:R-:W-:Y:S01]  /*5ed0*/  FMUL.FTZ R165, R28, UR59 ;  /* 0x0000003b1ca57c20 */ /* 0x000fe20008410000 */
[----:B------:R-:W-:Y:S01]  /*5ee0*/  HGMMA.64x128x16.F32 R88, R160, gdesc[UR4].tnspB, R88, gsb0 ;  /* 0x41e00004a0587df0 */ /* 0x000fe20008000858 */
[----:B------:R-:W-:Y:S01]  /*5ef0*/  UIADD3 UR6, UR10, 0x300, URZ ;  /* 0x000003000a067890 */ /* 0x000fe2000fffe03f */
[----:B------:R-:W5:Y:S01]  /*5f00*/  LDC R61, c[0x0][0x2e0] ;  /* 0x0000b800ff3d7b82 */ /* 0x000f620000000800 */
[----:B------:R-:W-:Y:S01]  /*5f10*/  UMOV UR7, 0x40000040 ;  /* 0x4000004000077882 */ /* 0x000fe20000000000 */
[----:B------:R-:W-:Y:S01]  /*5f20*/  FMUL.FTZ R28, R51, UR59 ;  /* 0x0000003b331c7c20 */ /* 0x000fe20008410000 */
[----:B------:R-:W-:-:S02]  /*5f30*/  IMAD.U32 R51, RZ, RZ, UR61 ;  /* 0x0000003dff337e24 */ /* 0x000fc4000f8e00ff */
[----:B------:R-:W-:Y:S01]  /*5f40*/  FMUL.FTZ R167, R32, UR59 ;  /* 0x0000003b20a77c20 */ /* 0x000fe20008410000 */
[----:B------:R-:W-:Y:S01]  /*5f50*/  FMUL.FTZ R164, R25, UR59 ;  /* 0x0000003b19a47c20 */ /* 0x000fe20008410000 */
[----:B------:R-:W-:Y:S01]  /*5f60*/  FMUL.FTZ R32, R42, UR59 ;  /* 0x0000003b2a207c20 */ /* 0x000fe20008410000 */
[----:B------:R-:W-:Y:S01]  /*5f70*/  FMUL.FTZ R25, R43, UR59 ;  /* 0x0000003b2b197c20 */ /* 0x000fe20008410000 */
[----:B------:R-:W-:Y:S01]  /*5f80*/  @!P1 LEA R51, R51, UR39, 0x3 ;  /* 0x0000002733339c11 */ /* 0x000fe2000f8e18ff */
[----:B------:R-:W-:Y:S01]  /*5f90*/  FMUL.FTZ R42, R66, UR59 ;  /* 0x0000003b422a7c20 */ /* 0x000fe20008410000 */
[----:B------:R-:W-:Y:S01]  /*5fa0*/  FMUL.FTZ R43, R70, UR59 ;  /* 0x0000003b462b7c20 */ /* 0x000fe20008410000 */
[----:B------:R-:W-:Y:S01]  /*5fb0*/  FMUL.FTZ R66, R72, UR59 ;  /* 0x0000003b48427c20 */ /* 0x000fe20008410000 */
[----:B------:R-:W1:Y:S01]  /*5fc0*/  MUFU.TANH R164, R164 ;  /* 0x000000a400a47308 */ /* 0x000e620000002400 */
[----:B------:R-:W-:-:S05]  /*5fd0*/  @!P1 VIADD R51, R51, 0x28840 ;  /* 0x0002884033339836 */ /* 0x000fca0000000000 */
[----:B------:R-:W-:Y:S02]  /*5fe0*/  @!P1 PRMT R51, RZ, 0x654, R51 ;  /* 0x00000654ff339816 */ /* 0x000fe40000000033 */
[----:B------:R-:W1:Y:S01]  /*5ff0*/  MUFU.TANH R165, R165 ;  /* 0x000000a500a57308 */ /* 0x000e620000002400 */
[----:B-----5:R-:W-:Y:S01]  /*6000*/  IMAD R61, R61, UR45, R60 ;  /* 0x0000002d3d3d7c24 */ /* 0x020fe2000f8e023c */
[----:B------:R-:W-:-:S06]  /*6010*/  IADD3 R60, -R17, 0xb, RZ ;  /* 0x0000000b113c7810 */ /* 0x000fcc0007ffe1ff */
[----:B------:R-:W1:Y:S01]  /*6020*/  MUFU.TANH R166, R166 ;  /* 0x000000a600a67308 */ /* 0x000e620000002400 */
[----:B------:R-:W-:-:S04]  /*6030*/  VIADD R61, R61, -UR58 ;  /* 0x8000003a3d3d7c36 */ /* 0x000fc80008000000 */
[----:B------:R-:W-:-:S03]  /*6040*/  IMAD R61, R16, -0x2, R61 ;  /* 0xfffffffe103d7824 */ /* 0x000fc600078e023d */
        /* <DEDUP_REMOVED lines=19> */
[----:B------:R-:W-:Y:S01]  /*6180*/  FMUL.FTZ R41, R71, UR59 ;  /* 0x0000003b47297c20 */ /* 0x000fe20008410000 */
[----:B------:R-:W-:Y:S01]  /*6190*/  UMOV UR7, 0x40000040 ;  /* 0x4000004000077882 */ /* 0x000fe20000000000 */
        /* <DEDUP_REMOVED lines=12> */
[----:B------:R-:W-:-:S02]  /*6260*/  WARPGROUP.DEPBAR.LE gsb0, 0x0 ;  /* 0x00008000000079c5 */ /* 0x000fc40000010000 */
[----:B------:R-:W-:-:S06]  /*6270*/  WARPGROUP.ARRIVE ;  /* 0x00000000000079c5 */ /* 0x000fcc0000000000 */
[----:B------:R-:W-:Y:S03]  /*6280*/  HGMMA.64x128x16.F32 R88, R152, gdesc[UR4].tnspB, R88, gsb0 ;  /* 0x41e0000498587df0 */ /* 0x000fe60008000858 */
[----:B------:R-:W-:Y:S02]  /*6290*/  WARPGROUP.DEPBAR.LE gsb0, 0x0 ;  /* 0x00008000000079c5 */ /* 0x000fe40000010000 */
[----:B------:R1:W-:Y:S06]  /*62a0*/  BAR.ARV R60, 0x100 ;  /* 0x0004003c0000751d */ /* 0x0003ec0000002000 */
[----:B------:R5:W-:Y:S01]  /*62b0*/  @!P1 SYNCS.ARRIVE.TRANS64.RED.A1T0 RZ, [R51+URZ], RZ ;  /* 0x000000ff33ff99a7 */ /* 0x000be2000810043f */
[----:B------:R-:W-:-:S04]  /*62c0*/  VIADD R153, R61, UR52 ;  /* 0x000000343d997c36 */ /* 0x000fc80008000000 */
[----:B------:R-:W-:Y:S02]  /*62d0*/  IMAD.IADD R67, R0, 0x1, R153 ;  /* 0x0000000100437824 */ /* 0x000fe400078e0299 */
[----:B-----5:R-:W-:Y:S01]  /*62e0*/  FMUL.FTZ R51, R87, UR59 ;  /* 0x0000003b57337c20 */ /* 0x020fe20008410000 */
[----:B------:R-:W-:-:S04]  /*62f0*/  VIADD R87, R61, UR57 ;  /* 0x000000393d577c36 */ /* 0x000fc80008000000 */
[----:B------:R-:W-:Y:S01]  /*6300*/  IMAD.IADD R65, R0, 0x1, R87 ;  /* 0x0000000100417824 */ /* 0x000fe200078e0257 */
[----:B------:R-:W1:Y:S01]  /*6310*/  MUFU.TANH R51, R51 ;  /* 0x0000003300337308 */ /* 0x000e620000002400 */
[----:B--234-:R-:W-:Y:S05]  /*6320*/  @!P2 BRA `(.L_x_905) ;  /* 0x00000000005ca947 */ /* 0x01cfea0003800000 */
[----:B------:R-:W-:Y:S01]  /*6330*/  ISETP.GT.AND P3, PT, R10, -0x1, PT ;  /* 0xffffffff0a00780c */ /* 0x000fe20003f64270 */
[----:B------:R-:W-:-:S12]  /*6340*/  BSSY B0, `(.L_x_906) ;  /* 0x0000011000007945 */ /* 0x000fd80003800000 */
[----:B------:R-:W-:Y:S05]  /*6350*/  @P3 BRA `(.L_x_907) ;  /* 0x0000000000203947 */ /* 0x000fea0003800000 */
[----:B------:R-:W-:Y:S01]  /*6360*/  IMAD.U32 R68, RZ, RZ, UR56 ;  /* 0x00000038ff447e24 */ /* 0x000fe2000f8e00ff */
[----:B------:R-:W-:-:S04]  /*6370*/  LOP3.LUT R69, RZ, R10, RZ, 0x33, !PT ;  /* 0x0000000aff457212 */ /* 0x000fc800078e33ff */
[----:B------:R-:W-:-:S13]  /*6380*/  ISETP.NE.AND P3, PT, R68, 0x1, PT ;  /* 0x000000014400780c */ /* 0x000fda0003f65270 */
[----:B-1----:R-:W1:Y:S02]  /*6390*/  @P3 LDC.64 R60, c[0x0][0x9e8] ;  /* 0x00027a00ff3c3b82 */ /* 0x002e640000000a00 */
[----:B-1----:R-:W-:-:S05]  /*63a0*/  @P3 IMAD.HI.U32 R60, R69, R60, RZ ;  /* 0x0000003c453c3227 */ /* 0x002fca00078e00ff */
[----:B------:R-:W-:-:S04]  /*63b0*/  @P3 SHF.R.U32.HI R69, RZ, R61, R60 ;  /* 0x0000003dff453219 */ /* 0x000fc8000001163c */
[----:B------:R-:W-:Y:S01]  /*63c0*/  LOP3.LUT R60, RZ, R69, RZ, 0x33, !PT ;  /* 0x00000045ff3c7212 */ /* 0x000fe200078e33ff */
[----:B------:R-:W-:Y:S06]  /*63d0*/  BRA `(.L_x_908) ;  /* 0x00000000001c7947 */ /* 0x000fec0003800000 */
.L_x_907:
[----:B------:R-:W-:-:S05]  /*63e0*/  IMAD.U32 R68, RZ, RZ, UR56 ;  /* 0x00000038ff447e24 */ /* 0x000fca000f8e00ff */
[----:B------:R-:W-:-:S13]  /*63f0*/  ISETP.NE.AND P3, PT, R68, 0x1, PT ;  /* 0x000000014400780c */ /* 0x000fda0003f65270 */
[----:B-1----:R-:W1:Y:S01]  /*6400*/  @P3 LDC.64 R60, c[0x0][0x9e8] ;  /* 0x00027a00ff3c3b82 */ /* 0x002e620000000a00 */
[----:B------:R-:W-:-:S04]  /*6410*/  @P3 IMAD.IADD R69, R0, 0x1, R5 ;  /* 0x0000000100453824 */ /* 0x000fc800078e0205 */
[----:B-1----:R-:W-:-:S04]  /*6420*/  @P3 IMAD.HI.U32 R64, R69, R60, RZ ;  /* 0x0000003c45403227 */ /* 0x002fc800078e00ff */
[----:B------:R-:W-:Y:S01]  /*6430*/  IMAD.MOV.U32 R60, RZ, RZ, R10 ;  /* 0x000000ffff3c7224 */ /* 0x000fe200078e000a */
[----:B------:R-:W-:-:S07]  /*6440*/  @P3 SHF.R.U32.HI R60, RZ, R61, R64 ;  /* 0x0000003dff3c3219 */ /* 0x000fce0000011640 */
.L_x_908:
[----:B------:R-:W-:Y:S05]  /*6450*/  BSYNC B0 ;  /* 0x0000000000007941 */ /* 0x000fea0003800000 */
.L_x_906:
[----:B------:R-:W-:-:S04]  /*6460*/  IMAD R61, R60, R68, -R83 ;  /* 0x000000443c3d7224 */ /* 0x000fc800078e0a53 */
[----:B------:R-:W-:-:S05]  /*6470*/  IMAD R60, R16, -0x2, R61 ;  /* 0xfffffffe103c7824 */ /* 0x000fca00078e023d */
[----:B------:R-:W-:Y:S02]  /*6480*/  VIADDMNMX R65, R60, R68, R65, PT ;  /* 0x000000443c417246 */ /* 0x000fe40003800141 */
[----:B------:R-:W-:-:S07]  /*6490*/  VIMNMX R67, R67, R60, !PT ;  /* 0x0000003c43437248 */ /* 0x000fce0007fe0100 */
.L_x_905:
[----:B------:R-:W-:-:S04]  /*64a0*/  ISETP.GT.AND P3, PT, R6, -0x1, PT ;  /* 0xffffffff0600780c */ /* 0x000fc80003f64270 */
[C---:B------:R-:W-:Y:S02]  /*64b0*/  ISETP.GT.AND P5, PT, R67.reuse, RZ, P3 ;  /* 0x000000ff4300720c */ /* 0x040fe40001fa4270 */
[----:B------:R-:W-:Y:S02]  /*64c0*/  ISETP.GT.AND P6, PT, R67, 0x1, P3 ;  /* 0x000000014300780c */ /* 0x000fe40001fc4270 */
[C---:B------:R-:W-:Y:S02]  /*64d0*/  ISETP.LT.OR P5, PT, R65.reuse, 0x1, P5 ;  /* 0x000000014100780c */ /* 0x040fe40002fa1670 */
[----:B------:R-:W-:Y:S02]  /*64e0*/  ISETP.LT.OR P6, PT, R65, 0x2, P6 ;  /* 0x000000024100780c */ /* 0x000fe400037c1670 */
[----:B-1----:R-:W-:Y:S02]  /*64f0*/  FSEL R182, R9, -INF , !P5 ;  /* 0xff80000009b67808 */ /* 0x002fe40006800000 */
[----:B------:R-:W-:-:S02]  /*6500*/  FSEL R180, R164, -INF , !P6 ;  /* 0xff800000a4b47808 */ /* 0x000fc40007000000 */
[C---:B------:R-:W-:Y:S02]  /*6510*/  ISETP.GT.AND P4, PT, R67.reuse, 0x8, P3 ;  /* 0x000000084300780c */ /* 0x040fe40001f84270 */
[C---:B------:R-:W-:Y:S02]  /*6520*/  ISETP.GT.AND P5, PT, R67.reuse, 0x9, P3 ;  /* 0x000000094300780c */ /* 0x040fe40001fa4270 */
[----:B------:R-:W-:Y:S02]  /*6530*/  ISETP.GT.AND P6, PT, R67, 0x10, P3 ;  /* 0x000000104300780c */ /* 0x000fe40001fc4270 */
[C---:B------:R-:W-:Y:S02]  /*6540*/  ISETP.LT.OR P4, PT, R65.reuse, 0x9, P4 ;  /* 0x000000094100780c */ /* 0x040fe40002781670 */
[C---:B------:R-:W-:Y:S02]  /*6550*/  ISETP.LT.OR P5, PT, R65.reuse, 0xa, P5 ;  /* 0x0000000a4100780c */ /* 0x040fe40002fa1670 */
[----:B------:R-:W-:-:S02]  /*6560*/  ISETP.LT.OR P6, PT, R65, 0x11, P6 ;  /* 0x000000114100780c */ /* 0x000fc400037c1670 */
[----:B------:R-:W-:Y:S02]  /*6570*/  FSEL R174, R165, -INF , !P4 ;  /* 0xff800000a5ae7808 */ /* 0x000fe40006000000 */
[----:B------:R-:W-:Y:S02]  /*6580*/  FSEL R196, R166, -INF , !P5 ;  /* 0xff800000a6c47808 */ /* 0x000fe40006800000 */
[----:B------:R-:W-:Y:S02]  /*6590*/  FSEL R176, R167, -INF , !P6 ;  /* 0xff800000a7b07808 */ /* 0x000fe40007000000 */
[C---:B------:R-:W-:Y:S02]  /*65a0*/  ISETP.GT.AND P4, PT, R67.reuse, 0x11, P3 ;  /* 0x000000114300780c */ /* 0x040fe40001f84270 */
[C---:B------:R-:W-:Y:S02]  /*65b0*/  ISETP.GT.AND P5, PT, R67.reuse, 0x18, P3 ;  /* 0x000000184300780c */ /* 0x040fe40001fa4270 */
[----:B------:R-:W-:-:S02]  /*65c0*/  ISETP.GT.AND P6, PT, R67, 0x19, P3 ;  /* 0x000000194300780c */ /* 0x000fc40001fc4270 */
[C---:B------:R-:W-:Y:S02]  /*65d0*/  ISETP.LT.OR P4, PT, R65.reuse, 0x12, P4 ;  /* 0x000000124100780c */ /* 0x040fe40002781670 */
[C---:B------:R-:W-:Y:S02]  /*65e0*/  ISETP.LT.OR P5, PT, R65.reuse, 0x19, P5 ;  /* 0x000000194100780c */ /* 0x040fe40002fa1670 */
[----:B------:R-:W-:Y:S02]  /*65f0*/  ISETP.LT.OR P6, PT, R65, 0x1a, P6 ;  /* 0x0000001a4100780c */ /* 0x000fe400037c1670 */
[----:B------:R-:W-:Y:S02]  /*6600*/  FSEL R194, R168, -INF , !P4 ;  /* 0xff800000a8c27808 */ /* 0x000fe40006000000 */
[----:B------:R-:W-:Y:S02]  /*6610*/  FSEL R178, R34, -INF , !P5 ;  /* 0xff80000022b27808 */ /* 0x000fe40006800000 */
        /* <DEDUP_REMOVED lines=26> */
[----:B------:R-:W-:Y:S01]  /*67c0*/  FSEL R84, R53, -INF , !P5 ;  /* 0xff80000035547808 */ /* 0x000fe20006800000 */
[----:B------:R-:W-:Y:S01]  /*67d0*/  IMAD.IADD R53, R2, 0x1, R87 ;  /* 0x0000000102357824 */ /* 0x000fe200078e0257 */
[----:B------:R-:W-:Y:S02]  /*67e0*/  FSEL R82, R54, -INF , !P6 ;  /* 0xff80000036527808 */ /* 0x000fe40007000000 */
[C---:B------:R-:W-:Y:S02]  /*67f0*/  ISETP.GT.AND P4, PT, R67.reuse, 0x41, P3 ;  /* 0x000000414300780c */ /* 0x040fe40001f84270 */
[C---:B------:R-:W-:Y:S02]  /*6800*/  ISETP.GT.AND P5, PT, R67.reuse, 0x48, P3 ;  /* 0x000000484300780c */ /* 0x040fe40001fa4270 */
[----:B------:R-:W-:-:S02]  /*6810*/  ISETP.GT.AND P6, PT, R67, 0x49, P3 ;  /* 0x000000494300780c */ /* 0x000fc40001fc4270 */
[C---:B------:R-:W-:Y:S02]  /*6820*/  ISETP.LT.OR P4, PT, R65.reuse, 0x42, P4 ;  /* 0x000000424100780c */ /* 0x040fe40002781670 */
[C---:B------:R-:W-:Y:S02]  /*6830*/  ISETP.LT.OR P5, PT, R65.reuse, 0x49, P5 ;  /* 0x000000494100780c */ /* 0x040fe40002fa1670 */
[----:B------:R-:W-:Y:S02]  /*6840*/  ISETP.LT.OR P6, PT, R65, 0x4a, P6 ;  /* 0x0000004a4100780c */ /* 0x000fe400037c1670 */
[----:B------:R-:W-:Y:S01]  /*6850*/  FSEL R80, R55, -INF , !P4 ;  /* 0xff80000037507808 */ /* 0x000fe20006000000 */
[----:B------:R-:W-:Y:S01]  /*6860*/  IMAD.IADD R55, R2, 0x1, R153 ;  /* 0x0000000102377824 */ /* 0x000fe200078e0299 */
        /* <DEDUP_REMOVED lines=37> */
[----:B------:R-:W-:Y:S01]  /*6ac0*/  FSEL R52, R85, -INF , !P6 ;  /* 0xff80000055347808 */ /* 0x000fe20007000000 */
[----:B------:R-:W-:Y:S06]  /*6ad0*/  @!P2 BRA `(.L_x_909) ;  /* 0x000000000058a947 */ /* 0x000fec0003800000 */
[----:B------:R-:W-:Y:S01]  /*6ae0*/  IMAD.IADD R9, R2, 0x1, R5 ;  /* 0x0000000102097824 */ /* 0x000fe200078e0205 */
[----:B------:R-:W-:Y:S04]  /*6af0*/  BSSY B0, `(.L_x_910) ;  /* 0x0000010000007945 */ /* 0x000fe80003800000 */
[----:B------:R-:W-:-:S13]  /*6b00*/  ISETP.GT.AND P4, PT, R9, -0x1, PT ;  /* 0xffffffff0900780c */ /* 0x000fda0003f84270 */
[----:B------:R-:W-:Y:S05]  /*6b10*/  @P4 BRA `(.L_x_911) ;  /* 0x0000000000204947 */ /* 0x000fea0003800000 */
[----:B------:R-:W-:Y:S01]  /*6b20*/  IMAD.U32 R158, RZ, RZ, UR56 ;  /* 0x00000038ff9e7e24 */ /* 0x000fe2000f8e00ff */
[----:B------:R-:W-:-:S04]  /*6b30*/  LOP3.LUT R9, RZ, R9, RZ, 0x33, !PT ;  /* 0x00000009ff097212 */ /* 0x000fc800078e33ff */
[----:B------:R-:W-:-:S13]  /*6b40*/  ISETP.NE.AND P4, PT, R158, 0x1, PT ;  /* 0x000000019e00780c */ /* 0x000fda0003f85270 */
[----:B------:R-:W1:Y:S02]  /*6b50*/  @P4 LDC.64 R34, c[0x0][0x9e8] ;  /* 0x00027a00ff224b82 */ /* 0x000e640000000a00 */
[----:B-1----:R-:W-:-:S05]  /*6b60*/  @P4 IMAD.HI.U32 R34, R9, R34, RZ ;  /* 0x0000002209224227 */ /* 0x002fca00078e00ff */
[----:B------:R-:W-:-:S04]  /*6b70*/  @P4 SHF.R.U32.HI R9, RZ, R35, R34 ;  /* 0x00000023ff094219 */ /* 0x000fc80000011622 */
[----:B------:R-:W-:Y:S01]  /*6b80*/  LOP3.LUT R9, RZ, R9, RZ, 0x33, !PT ;  /* 0x00000009ff097212 */ /* 0x000fe200078e33ff */
[----:B------:R-:W-:Y:S06]  /*6b90*/  BRA `(.L_x_912) ;  /* 0x0000000000147947 */ /* 0x000fec0003800000 */
.L_x_911:
[----:B------:R-:W-:-:S05]  /*6ba0*/  IMAD.U32 R158, RZ, RZ, UR56 ;  /* 0x00000038ff9e7e24 */ /* 0x000fca000f8e00ff */
[----:B------:R-:W-:-:S13]  /*6bb0*/  ISETP.NE.AND P4, PT, R158, 0x1, PT ;  /* 0x000000019e00780c */ /* 0x000fda0003f85270 */
[----:B------:R-:W1:Y:S02]  /*6bc0*/  @P4 LDC.64 R34, c[0x0][0x9e8] ;  /* 0x00027a00ff224b82 */ /* 0x000e640000000a00 */
[----:B-1----:R-:W-:-:S05]  /*6bd0*/  @P4 IMAD.HI.U32 R34, R9, R34, RZ ;  /* 0x0000002209224227 */ /* 0x002fca00078e00ff */
[----:B------:R-:W-:-:S07]  /*6be0*/  @P4 SHF.R.U32.HI R9, RZ, R35, R34 ;  /* 0x00000023ff094219 */ /* 0x000fce0000011622 */
.L_x_912:
[----:B------:R-:W-:Y:S05]  /*6bf0*/  BSYNC B0 ;  /* 0x0000000000007941 */ /* 0x000fea0003800000 */
.L_x_910:
[----:B------:R-:W-:-:S04]  /*6c00*/  IMAD R9, R9, R158, -R83 ;  /* 0x0000009e09097224 */ /* 0x000fc800078e0a53 */
[----:B------:R-:W-:-:S05]  /*6c10*/  IMAD R34, R16, -0x2, R9 ;  /* 0xfffffffe10227824 */ /* 0x000fca00078e0209 */
[----:B------:R-:W-:Y:S02]  /*6c20*/  VIADDMNMX R53, R34, R158, R53, PT ;  /* 0x0000009e22357246 */ /* 0x000fe40003800135 */
[----:B------:R-:W-:-:S07]  /*6c30*/  VIMNMX R55, R55, R34, !PT ;  /* 0x0000002237377248 */ /* 0x000fce0007fe0100 */
.L_x_909:
[----:B------:R-:W-:Y:S01]  /*6c40*/  FMNMX.FTZ R9, R182, R7, !PT ;  /* 0x00000007b6097209 */ /* 0x000fe20007810000 */
[----:B------:R-:W-:Y:S01]  /*6c50*/  UMOV UR36, UR60 ;  /* 0x0000003c00247c82 */ /* 0x000fe20008000000 */
[----:B------:R-:W-:Y:S02]  /*6c60*/  ISETP.GT.AND P5, PT, R55, 0x8, P3 ;  /* 0x000000083700780c */ /* 0x000fe40001fa4270 */
[----:B------:R-:W-:Y:S02]  /*6c70*/  FMNMX.FTZ R9, R180, R9, !PT ;  /* 0x00000009b4097209 */ /* 0x000fe40007810000 */
[----:B------:R-:W-:Y:S02]  /*6c80*/  ISETP.LT.OR P5, PT, R53, 0x9, P5 ;  /* 0x000000093500780c */ /* 0x000fe40002fa1670 */
[----:B------:R-:W-:Y:S02]  /*6c90*/  FMNMX.FTZ R9, R174, R9, !PT ;  /* 0x00000009ae097209 */ /* 0x000fe40007810000 */
[----:B------:R-:W-:-:S02]  /*6ca0*/  FSEL R158, R14, -INF , !P5 ;  /* 0xff8000000e9e7808 */ /* 0x000fc40006800000 */
[----:B------:R-:W-:Y:S02]  /*6cb0*/  FMNMX.FTZ R9, R196, R9, !PT ;  /* 0x00000009c4097209 */ /* 0x000fe40007810000 */
[C---:B------:R-:W-:Y:S02]  /*6cc0*/  ISETP.GT.AND P5, PT, R55.reuse, 0x11, P3 ;  /* 0x000000113700780c */ /* 0x040fe40001fa4270 */
[----:B------:R-:W-:Y:S02]  /*6cd0*/  FMNMX.FTZ R9, R176, R9, !PT ;  /* 0x00000009b0097209 */ /* 0x000fe40007810000 */
[----:B------:R-:W-:Y:S02]  /*6ce0*/  ISETP.GT.AND P4, PT, R55, 0x9, P3 ;  /* 0x000000093700780c */ /* 0x000fe40001f84270 */
[----:B------:R-:W-:Y:S02]  /*6cf0*/  FMNMX.FTZ R9, R194, R9, !PT ;  /* 0x00000009c2097209 */ /* 0x000fe40007810000 */
[----:B------:R-:W-:-:S02]  /*6d00*/  ISETP.LT.OR P5, PT, R53, 0x12, P5 ;  /* 0x000000123500780c */ /* 0x000fc40002fa1670 */
[----:B------:R-:W-:Y:S02]  /*6d10*/  FMNMX.FTZ R9, R178, R9, !PT ;  /* 0x00000009b2097209 */ /* 0x000fe40007810000 */
[----:B------:R-:W-:Y:S02]  /*6d20*/  ISETP.LT.OR P4, PT, R53, 0xa, P4 ;  /* 0x0000000a3500780c */ /* 0x000fe40002781670 */
[----:B------:R-:W-:Y:S02]  /*6d30*/  FMNMX.FTZ R9, R192, R9, !PT ;  /* 0x00000009c0097209 */ /* 0x000fe40007810000 */
[----:B------:R-:W-:Y:S02]  /*6d40*/  FSEL R20, R20, -INF , !P5 ;  /* 0xff80000014147808 */ /* 0x000fe40006800000 */
[----:B------:R-:W-:Y:S02]  /*6d50*/  FMNMX.FTZ R9, R172, R9, !PT ;  /* 0x00000009ac097209 */ /* 0x000fe40007810000 */
[----:B------:R-:W-:-:S02]  /*6d60*/  ISETP.GT.AND P5, PT, R55, 0x19, P3 ;  /* 0x000000193700780c */ /* 0x000fc40001fa4270 */
[----:B------:R-:W-:Y:S02]  /*6d70*/  FMNMX.FTZ R9, R156, R9, !PT ;  /* 0x000000099c097209 */ /* 0x000fe40007810000 */
[----:B------:R-:W-:Y:S02]  /*6d80*/  ISETP.GT.AND P6, PT, R55, 0x1, P3 ;  /* 0x000000013700780c */ /* 0x000fe40001fc4270 */
[----:B------:R-:W-:Y:S02]  /*6d90*/  FMNMX.FTZ R9, R162, R9, !PT ;  /* 0x00000009a2097209 */ /* 0x000fe40007810000 */
[----:B------:R-:W-:Y:S02]  /*6da0*/  FSEL R160, R15, -INF , !P4 ;  /* 0xff8000000fa07808 */ /* 0x000fe40006000000 */
[----:B------:R-:W-:Y:S02]  /*6db0*/  FMNMX.FTZ R9, R154, R9, !PT ;  /* 0x000000099a097209 */ /* 0x000fe40007810000 */
[----:B------:R-:W-:-:S02]  /*6dc0*/  ISETP.GT.AND P4, PT, R55, 0x18, P3 ;  /* 0x000000183700780c */ /* 0x000fc40001f84270 */
[----:B------:R-:W-:Y:S02]  /*6dd0*/  FMNMX.FTZ R9, R152, R9, !PT ;  /* 0x0000000998097209 */ /* 0x000fe40007810000 */
[C---:B------:R-:W-:Y:S02]  /*6de0*/  ISETP.LT.OR P5, PT, R53.reuse, 0x1a, P5 ;  /* 0x0000001a3500780c */ /* 0x040fe40002fa1670 */
[----:B------:R-:W-:Y:S02]  /*6df0*/  FMNMX.FTZ R9, R170, R9, !PT ;  /* 0x00000009aa097209 */ /* 0x000fe40007810000 */
[C---:B------:R-:W-:Y:S02]  /*6e00*/  ISETP.LT.OR P6, PT, R53.reuse, 0x2, P6 ;  /* 0x000000023500780c */ /* 0x040fe400037c1670 */
[----:B------:R-:W-:Y:S02]  /*6e10*/  FMNMX.FTZ R9, R86, R9, !PT ;  /* 0x0000000956097209 */ /* 0x000fe40007810000 */
[----:B------:R-:W-:-:S02]  /*6e20*/  ISETP.LT.OR P4, PT, R53, 0x19, P4 ;  /* 0x000000193500780c */ /* 0x000fc40002781670 */
[----:B------:R-:W-:Y:S02]  /*6e30*/  FMNMX.FTZ R9, R84, R9, !PT ;  /* 0x0000000954097209 */ /* 0x000fe40007810000 */
[----:B------:R-:W-:Y:S02]  /*6e40*/  FSEL R26, R26, -INF , !P5 ;  /* 0xff8000001a1a7808 */ /* 0x000fe40006800000 */
        /* <DEDUP_REMOVED lines=21> */
[----:B------:R-:W-:-:S02]  /*6fa0*/  ISETP.GT.AND P5, PT, R55, RZ, P3 ;  /* 0x000000ff3700720c */ /* 0x000fc40001fa4270 */
[----:B------:R-:W-:Y:S02]  /*6fb0*/  FMNMX.FTZ R9, R60, R9, !PT ;  /* 0x000000093c097209 */ /* 0x000fe40007810000 */
[----:B------:R-:W-:Y:S02]  /*6fc0*/  FSEL R32, R32, -INF , !P4 ;  /* 0xff80000020207808 */ /* 0x000fe40006000000 */
[----:B------:R-:W-:Y:S02]  /*6fd0*/  FMNMX.FTZ R9, R56, R9, !PT ;  /* 0x0000000938097209 */ /* 0x000fe40007810000 */
[----:B------:R-:W-:Y:S02]  /*6fe0*/  ISETP.GT.AND P4, PT, R55, 0x28, P3 ;  /* 0x000000283700780c */ /* 0x000fe40001f84270 */
[----:B------:R-:W-:Y:S02]  /*6ff0*/  FMNMX.FTZ R9, R58, R9, !PT ;  /* 0x000000093a097209 */ /* 0x000fe40007810000 */
[----:B------:R-:W-:-:S02]  /*7000*/  ISETP.LT.OR P5, PT, R53, 0x1, P5 ;  /* 0x000000013500780c */ /* 0x000fc40002fa1670 */
[----:B------:R-:W-:Y:S02]  /*7010*/  FMNMX.FTZ R9, R54, R9, !PT ;  /* 0x0000000936097209 */ /* 0x000fe40007810000 */
[----:B------:R-:W-:Y:S02]  /*7020*/  ISETP.LT.OR P4, PT, R53, 0x29, P4 ;  /* 0x000000293500780c */ /* 0x000fe40002781670 */
[----:B------:R-:W-:Y:S02]  /*7030*/  FMNMX.FTZ R35, R52, R9, !PT ;  /* 0x0000000934237209 */ /* 0x000fe40007810000 */
[----:B------:R-:W1:Y:S01]  /*7040*/  LDC R9, c[0x0][0x988] ;  /* 0x00026200ff097b82 */ /* 0x000e620000000800 */
[----:B------:R-:W-:Y:S02]  /*7050*/  FSEL R27, R12, -INF , !P5 ;  /* 0xff8000000c1b7808 */ /* 0x000fe40006800000 */
[----:B------:R-:W2:Y:S01]  /*7060*/  SHFL.BFLY PT, R34, R35, 0x2, 0x1f ;  /* 0x0c401f0023227f89 */ /* 0x000ea200000e0000 */
[----:B------:R-:W-:-:S02]  /*7070*/  ISETP.GT.AND P5, PT, R55, 0x30, P3 ;  /* 0x000000303700780c */ /* 0x000fc40001fa4270 */
[----:B------:R-:W-:Y:S02]  /*7080*/  FMNMX.FTZ R21, R27, R8, !PT ;  /* 0x000000081b157209 */ /* 0x000fe40007810000 */
[----:B------:R-:W-:Y:S02]  /*7090*/  ISETP.LT.OR P5, PT, R53, 0x31, P5 ;  /* 0x000000313500780c */ /* 0x000fe40002fa1670 */
[----:B------:R-:W-:Y:S02]  /*70a0*/  FMNMX.FTZ R21, R164, R21, !PT ;  /* 0x00000015a4157209 */ /* 0x000fe40007810000 */
[----:B------:R-:W-:Y:S02]  /*70b0*/  FSEL R12, R31, -INF , !P5 ;  /* 0xff8000001f0c7808 */ /* 0x000fe40006800000 */
[----:B------:R-:W-:Y:S02]  /*70c0*/  FMNMX.FTZ R21, R158, R21, !PT ;  /* 0x000000159e157209 */ /* 0x000fe40007810000 */
[----:B------:R-:W-:-:S02]  /*70d0*/  ISETP.GT.AND P5, PT, R55, 0x38, P3 ;  /* 0x000000383700780c */ /* 0x000fc40001fa4270 */
[----:B------:R-:W-:Y:S02]  /*70e0*/  FMNMX.FTZ R25, R160, R21, !PT ;  /* 0x00000015a0197209 */ /* 0x000fe40007810000 */
[----:B------:R-:W-:Y:S02]  /*70f0*/  ISETP.LT.OR P5, PT, R53, 0x39, P5 ;  /* 0x000000393500780c */ /* 0x000fe40002fa1670 */
[----:B------:R-:W-:Y:S02]  /*7100*/  FMNMX.FTZ R25, R14, R25, !PT ;  /* 0x000000190e197209 */ /* 0x000fe40007810000 */
[----:B------:R-:W-:Y:S02]  /*7110*/  FSEL R30, R30, -INF , !P5 ;  /* 0xff8000001e1e7808 */ /* 0x000fe40006800000 */
[----:B------:R-:W-:Y:S02]  /*7120*/  FMNMX.FTZ R25, R20, R25, !PT ;  /* 0x0000001914197209 */ /* 0x000fe40007810000 */
[----:B--2---:R-:W-:-:S02]  /*7130*/  FMNMX.FTZ R57, R35, R34, !PT ;  /* 0x0000002223397209 */ /* 0x004fc40007810000 */
[----:B------:R-:W-:Y:S02]  /*7140*/  FMNMX.FTZ R25, R166, R25, !PT ;  /* 0x00000019a6197209 */ /* 0x000fe40007810000 */
[----:B------:R-:W-:Y:S01]  /*7150*/  ISETP.GT.AND P5, PT, R55, 0x40, P3 ;  /* 0x000000403700780c */ /* 0x000fe20001fa4270 */
[----:B------:R-:W2:Y:S03]  /*7160*/  SHFL.BFLY PT, R34, R57, 0x1, 0x1f ;  /* 0x0c201f0039227f89 */ /* 0x000ea600000e0000 */
[----:B------:R-:W-:Y:S02]  /*7170*/  ISETP.LT.OR P5, PT, R53, 0x41, P5 ;  /* 0x000000413500780c */ /* 0x000fe40002fa1670 */
[----:B--2---:R-:W-:-:S04]  /*7180*/  FMNMX.FTZ R34, R57, R34, !PT ;  /* 0x0000002239227209 */ /* 0x004fc80007810000 */
[C---:B------:R-:W-:Y:S01]  /*7190*/  FSETP.NEU.FTZ.AND P6, PT, R34.reuse, -INF , PT ;  /* 0xff8000002200780b */ /* 0x040fe20003fdd000 */
[----:B-1----:R-:W-:-:S05]  /*71a0*/  FMUL.FTZ R35, R34, R9 ;  /* 0x0000000922237220 */ /* 0x002fca0000410000 */
[----:B------:R-:W-:-:S05]  /*71b0*/  FSEL R35, R35, RZ, P6 ;  /* 0x000000ff23237208 */ /* 0x000fca0003000000 */
[-CC-:B------:R-:W-:Y:S01]  /*71c0*/  FFMA.FTZ R13, R182, R9.reuse, -R35.reuse ;  /* 0x00000009b60d7223 */ /* 0x180fe20000010823 */
[-CC-:B------:R-:W-:Y:S01]  /*71d0*/  FFMA.FTZ R182, R174, R9.reuse, -R35.reuse ;  /* 0x00000009aeb67223 */ /* 0x180fe20000010823 */
[----:B------:R-:W-:Y:S01]  /*71e0*/  FSEL R174, R33, -INF , !P4 ;  /* 0xff80000021ae7808 */ /* 0x000fe20006000000 */
[-CC-:B------:R-:W-:Y:S01]  /*71f0*/  FFMA.FTZ R31, R194, R9.reuse, -R35.reuse ;  /* 0x00000009c21f7223 */ /* 0x180fe20000010823 */
[----:B------:R-:W-:Y:S01]  /*7200*/  ISETP.GT.AND P4, PT, R55, 0x29, P3 ;  /* 0x000000293700780c */ /* 0x000fe20001f84270 */
[-CC-:B------:R-:W-:Y:S01]  /*7210*/  FFMA.FTZ R15, R196, R9.reuse, -R35.reuse ;  /* 0x00000009c40f7223 */ /* 0x180fe20000010823 */
[-CC-:B------:R-:W-:Y:S01]  /*7220*/  FFMA.FTZ R162, R162, R9.reuse, -R35.reuse ;  /* 0x00000009a2a27223 */ /* 0x180fe20000010823 */
[----:B------:R1:W-:Y:S01]  /*7230*/  MUFU.EX2 R21, R31 ;  /* 0x0000001f00157308 */ /* 0x0003e20000000800 */
[----:B------:R-:W-:Y:S01]  /*7240*/  ISETP.LT.OR P4, PT, R53, 0x2a, P4 ;  /* 0x0000002a3500780c */ /* 0x000fe20002781670 */
[-CC-:B------:R-:W-:Y:S01]  /*7250*/  FFMA.FTZ R84, R84, R9.reuse, -R35.reuse ;  /* 0x0000000954547223 */ /* 0x180fe20000010823 */
[-CC-:B------:R-:W-:Y:S01]  /*7260*/  FFMA.FTZ R180, R180, R9.reuse, -R35.reuse ;  /* 0x00000009b4b47223 */ /* 0x180fe20000010823 */
[-CC-:B------:R-:W-:Y:S01]  /*7270*/  FFMA.FTZ R176, R176, R9.reuse, -R35.reuse ;  /* 0x00000009b0b07223 */ /* 0x180fe20000010823 */
[----:B------:R-:W-:Y:S01]  /*7280*/  FSEL R24, R24, -INF , !P4 ;  /* 0xff80000018187808 */ /* 0x000fe20006000000 */
[-CC-:B------:R-:W-:Y:S01]  /*7290*/  FFMA.FTZ R178, R178, R9.reuse, -R35.reuse ;  /* 0x00000009b2b27223 */ /* 0x180fe20000010823 */
[----:B------:R-:W-:Y:S01]  /*72a0*/  ISETP.GT.AND P4, PT, R55, 0x31, P3 ;  /* 0x000000313700780c */ /* 0x000fe20001f84270 */
[----:B------:R-:W-:Y:S01]  /*72b0*/  MUFU.EX2 R13, R13 ;  /* 0x0000000d000d7308 */ /* 0x000fe20000000800 */
[-CC-:B-1----:R-:W-:Y:S01]  /*72c0*/  FFMA.FTZ R31, R192, R9.reuse, -R35.reuse ;  /* 0x00000009c01f7223 */ /* 0x182fe20000010823 */
[----:B------:R-:W-:Y:S01]  /*72d0*/  FSEL R192, R39, -INF , !P5 ;  /* 0xff80000027c07808 */ /* 0x000fe20006800000 */
[-CC-:B------:R-:W-:Y:S01]  /*72e0*/  FFMA.FTZ R39, R152, R9.reuse, -R35.reuse ;  /* 0x0000000998277223 */ /* 0x180fe20000010823 */
[----:B------:R-:W-:Y:S01]  /*72f0*/  ISETP.LT.OR P4, PT, R53, 0x32, P4 ;  /* 0x000000323500780c */ /* 0x000fe20002781670 */
[-CC-:B------:R-:W-:Y:S01]  /*7300*/  FFMA.FTZ R172, R172, R9.reuse, -R35.reuse ;  /* 0x00000009acac7223 */ /* 0x180fe20000010823 */
[C---:B------:R-:W-:Y:S01]  /*7310*/  ISETP.GT.AND P5, PT, R55.reuse, 0x48, P3 ;  /* 0x000000483700780c */ /* 0x040fe20001fa4270 */
[-CC-:B------:R-:W-:Y:S01]  /*7320*/  FFMA.FTZ R64, R64, R9.reuse, -R35.reuse ;  /* 0x0000000940407223 */ /* 0x180fe20000010823 */
[----:B------:R-:W-:Y:S01]  /*7330*/  FSEL R28, R28, -INF , !P4 ;  /* 0xff8000001c1c7808 */ /* 0x000fe20006000000 */
[----:B------:R-:W-:Y:S01]  /*7340*/  MUFU.EX2 R180, R180 ;  /* 0x000000b400b47308 */ /* 0x000fe20000000800 */
[----:B------:R-:W-:Y:S01]  /*7350*/  ISETP.GT.AND P4, PT, R55, 0x39, P3 ;  /* 0x000000393700780c */ /* 0x000fe20001f84270 */
[-CC-:B------:R-:W-:Y:S01]  /*7360*/  FFMA.FTZ R60, R60, R9.reuse, -R35.reuse ;  /* 0x000000093c3c7223 */ /* 0x180fe20000010823 */
[C---:B------:R-:W-:Y:S01]  /*7370*/  ISETP.LT.OR P5, PT, R53.reuse, 0x49, P5 ;  /* 0x000000493500780c */ /* 0x040fe20002fa1670 */
[----:B------:R-:W-:Y:S01]  /*7380*/  FFMA.FTZ R52, R52, R9, -R35 ;  /* 0x0000000934347223 */ /* 0x000fe20000010823 */
[----:B------:R-:W-:-:S02]  /*7390*/  ISETP.LT.OR P4, PT, R53, 0x3a, P4 ;  /* 0x0000003a3500780c */ /* 0x000fc40002781670 */
[----:B------:R-:W-:Y:S01]  /*73a0*/  FSEL R38, R38, -INF , !P5 ;  /* 0xff80000026267808 */ /* 0x000fe20006800000 */
[----:B------:R-:W-:Y:S01]  /*73b0*/  MUFU.EX2 R182, R182 ;  /* 0x000000b600b67308 */ /* 0x000fe20000000800 */
[----:B------:R-:W-:Y:S02]  /*73c0*/  FSEL R194, R29, -INF , !P4 ;  /* 0xff8000001dc27808 */ /* 0x000fe40006000000 */
[----:B------:R-:W-:Y:S02]  /*73d0*/  FMNMX.FTZ R29, R26, R25, !PT ;  /* 0x000000191a1d7209 */ /* 0x000fe40007810000 */
[----:B------:R-:W-:Y:S02]  /*73e0*/  ISETP.GT.AND P4, PT, R55, 0x41, P3 ;  /* 0x000000413700780c */ /* 0x000fe40001f84270 */
[----:B------:R-:W-:Y:S01]  /*73f0*/  FMNMX.FTZ R29, R32, R29, !PT ;  /* 0x0000001d201d7209 */ /* 0x000fe20007810000 */
[----:B------:R1:W-:Y:S01]  /*7400*/  MUFU.EX2 R25, R31 ;  /* 0x0000001f00197308 */ /* 0x0003e20000000800 */
[----:B------:R-:W-:-:S02]  /*7410*/  ISETP.LT.OR P4, PT, R53, 0x42, P4 ;  /* 0x000000423500780c */ /* 0x000fc40002781670 */
[----:B------:R-:W-:Y:S02]  /*7420*/  FMNMX.FTZ R29, R168, R29, !PT ;  /* 0x0000001da81d7209 */ /* 0x000fe40007810000 */
[----:B------:R-:W-:Y:S01]  /*7430*/  FSEL R196, R37, -INF , !P4 ;  /* 0xff80000025c47808 */ /* 0x000fe20006000000 */
[----:B------:R-:W-:Y:S01]  /*7440*/  FFMA.FTZ R37, R156, R9, -R35 ;  /* 0x000000099c257223 */ /* 0x000fe20000010823 */
[----:B------:R-:W-:Y:S01]  /*7450*/  FMNMX.FTZ R29, R174, R29, !PT ;  /* 0x0000001dae1d7209 */ /* 0x000fe20007810000 */
[----:B------:R-:W-:Y:S01]  /*7460*/  MUFU.EX2 R15, R15 ;  /* 0x0000000f000f7308 */ /* 0x000fe20000000800 */
[C---:B------:R-:W-:Y:S02]  /*7470*/  ISETP.GT.AND P4, PT, R55.reuse, 0x49, P3 ;  /* 0x000000493700780c */ /* 0x040fe40001f84270 */
[----:B-1----:R-:W-:Y:S02]  /*7480*/  FMNMX.FTZ R31, R24, R29, !PT ;  /* 0x0000001d181f7209 */ /* 0x002fe40007810000 */
[----:B------:R-:W-:-:S02]  /*7490*/  ISETP.GT.AND P5, PT, R55, 0x50, P3 ;  /* 0x000000503700780c */ /* 0x000fc40001fa4270 */
[----:B------:R-:W-:Y:S01]  /*74a0*/  FMNMX.FTZ R31, R12, R31, !PT ;  /* 0x0000001f0c1f7209 */ /* 0x000fe20007810000 */
[----:B------:R1:W-:Y:S01]  /*74b0*/  MUFU.EX2 R29, R37 ;  /* 0x00000025001d7308 */ /* 0x0003e20000000800 */
[C---:B------:R-:W-:Y:S02]  /*74c0*/  ISETP.LT.OR P4, PT, R53.reuse, 0x4a, P4 ;  /* 0x0000004a3500780c */ /* 0x040fe40002781670 */
[----:B------:R-:W-:Y:S02]  /*74d0*/  FMNMX.FTZ R33, R28, R31, !PT ;  /* 0x0000001f1c217209 */ /* 0x000fe40007810000 */
[----:B------:R-:W-:Y:S02]  /*74e0*/  ISETP.LT.OR P5, PT, R53, 0x51, P5 ;  /* 0x000000513500780c */ /* 0x000fe40002fa1670 */
[----:B------:R-:W-:Y:S01]  /*74f0*/  FMNMX.FTZ R33, R30, R33, !PT ;  /* 0x000000211e217209 */ /* 0x000fe20007810000 */
[----:B------:R2:W-:Y:S01]  /*7500*/  MUFU.EX2 R31, R162 ;  /* 0x000000a2001f7308 */ /* 0x0005e20000000800 */
[----:B------:R-:W-:Y:S01]  /*7510*/  FSEL R156, R36, -INF , !P4 ;  /* 0xff800000249c7808 */ /* 0x000fe20006000000 */
[----:B------:R-:W-:Y:S01]  /*7520*/  FFMA.FTZ R36, R154, R9, -R35 ;  /* 0x000000099a247223 */ /* 0x000fe20000010823 */
[----:B------:R-:W-:-:S02]  /*7530*/  FMNMX.FTZ R33, R194, R33, !PT ;  /* 0x00000021c2217209 */ /* 0x000fc40007810000 */
[C---:B------:R-:W-:Y:S02]  /*7540*/  ISETP.GT.AND P4, PT, R55.reuse, 0x51, P3 ;  /* 0x000000513700780c */ /* 0x040fe40001f84270 */
[----:B------:R-:W-:Y:S01]  /*7550*/  FMNMX.FTZ R33, R192, R33, !PT ;  /* 0x00000021c0217209 */ /* 0x000fe20007810000 */
[----:B------:R-:W-:Y:S01]  /*7560*/  MUFU.EX2 R176, R176 ;  /* 0x000000b000b07308 */ /* 0x000fe20000000800 */
[----:B------:R-:W-:Y:S02]  /*7570*/  FSEL R42, R42, -INF , !P5 ;  /* 0xff8000002a2a7808 */ /* 0x000fe40006800000 */
[----:B-1----:R-:W-:Y:S02]  /*7580*/  FMNMX.FTZ R37, R196, R33, !PT ;  /* 0x00000021c4257209 */ /* 0x002fe40007810000 */
[----:B------:R-:W-:Y:S02]  /*7590*/  ISETP.GT.AND P5, PT, R55, 0x58, P3 ;  /* 0x000000583700780c */ /* 0x000fe40001fa4270 */
[----:B------:R-:W-:Y:S01]  /*75a0*/  ISETP.LT.OR P4, PT, R53, 0x52, P4 ;  /* 0x000000523500780c */ /* 0x000fe20002781670 */
[----:B------:R1:W-:Y:S01]  /*75b0*/  MUFU.EX2 R33, R39 ;  /* 0x0000002700217308 */ /* 0x0003e20000000800 */
[----:B------:R-:W-:-:S02]  /*75c0*/  FMNMX.FTZ R37, R38, R37, !PT ;  /* 0x0000002526257209 */ /* 0x000fc40007810000 */
[----:B------:R-:W-:Y:S02]  /*75d0*/  ISETP.LT.OR P5, PT, R53, 0x59, P5 ;  /* 0x000000593500780c */ /* 0x000fe40002fa1670 */
[----:B------:R-:W-:Y:S02]  /*75e0*/  FSEL R40, R40, -INF , !P4 ;  /* 0xff80000028287808 */ /* 0x000fe40006000000 */
[----:B------:R-:W-:Y:S01]  /*75f0*/  FMNMX.FTZ R37, R156, R37, !PT ;  /* 0x000000259c257209 */ /* 0x000fe20007810000 */
[----:B------:R-:W-:Y:S01]  /*7600*/  MUFU.EX2 R178, R178 ;  /* 0x000000b200b27308 */ /* 0x000fe20000000800 */
[----:B------:R-:W-:Y:S02]  /*7610*/  ISETP.GT.AND P4, PT, R55, 0x59, P3 ;  /* 0x000000593700780c */ /* 0x000fe40001f84270 */
[----:B------:R-:W-:Y:S01]  /*7620*/  FSEL R154, R43, -INF , !P5 ;  /* 0xff8000002b9a7808 */ /* 0x000fe20006800000 */
[----:B------:R-:W-:Y:S01]  /*7630*/  FFMA.FTZ R43, R82, R9, -R35 ;  /* 0x00000009522b7223 */ /* 0x000fe20000010823 */
[----:B------:R-:W-:-:S02]  /*7640*/  FMNMX.FTZ R37, R42, R37, !PT ;  /* 0x000000252a257209 */ /* 0x000fc40007810000 */
[----:B------:R-:W-:Y:S01]  /*7650*/  ISETP.GT.AND P5, PT, R55, 0x60, P3 ;  /* 0x000000603700780c */ /* 0x000fe20001fa4270 */
[----:B------:R-:W-:Y:S01]  /*7660*/  MUFU.EX2 R172, R172 ;  /* 0x000000ac00ac7308 */ /* 0x000fe20000000800 */
[C---:B------:R-:W-:Y:S02]  /*7670*/  ISETP.LT.OR P4, PT, R53.reuse, 0x5a, P4 ;  /* 0x0000005a3500780c */ /* 0x040fe40002781670 */
[----:B------:R-:W-:Y:S02]  /*7680*/  FMNMX.FTZ R37, R40, R37, !PT ;  /* 0x0000002528257209 */ /* 0x000fe40007810000 */
[----:B------:R-:W-:Y:S02]  /*7690*/  ISETP.LT.OR P5, PT, R53, 0x61, P5 ;  /* 0x000000613500780c */ /* 0x000fe40002fa1670 */
[----:B------:R-:W-:Y:S01]  /*76a0*/  FSEL R152, R41, -INF , !P4 ;  /* 0xff80000029987808 */ /* 0x000fe20006000000 */
[-CC-:B------:R-:W-:Y:S01]  /*76b0*/  FFMA.FTZ R41, R170, R9.reuse, -R35.reuse ;  /* 0x00000009aa297223 */ /* 0x180fe20000010823 */
[----:B------:R-:W-:Y:S01]  /*76c0*/  ISETP.GT.AND P4, PT, R55, 0x61, P3 ;  /* 0x000000613700780c */ /* 0x000fe20001f84270 */
[----:B------:R-:W-:Y:S01]  /*76d0*/  FFMA.FTZ R170, R86, R9, -R35 ;  /* 0x0000000956aa7223 */ /* 0x000fe20000010823 */
[----:B------:R-:W-:Y:S01]  /*76e0*/  FMNMX.FTZ R37, R154, R37, !PT ;  /* 0x000000259a257209 */ /* 0x000fe20007810000 */
[----:B------:R-:W-:Y:S01]  /*76f0*/  MUFU.EX2 R36, R36 ;  /* 0x0000002400247308 */ /* 0x000fe20000000800 */
[----:B--2---:R-:W-:-:S02]  /*7700*/  FSEL R162, R44, -INF , !P5 ;  /* 0xff8000002ca27808 */ /* 0x004fc40006800000 */
[----:B------:R-:W-:Y:S02]  /*7710*/  ISETP.GT.AND P5, PT, R55, 0x68, P3 ;  /* 0x000000683700780c */ /* 0x000fe40001fa4270 */
[C---:B------:R-:W-:Y:S02]  /*7720*/  ISETP.LT.OR P4, PT, R53.reuse, 0x62, P4 ;  /* 0x000000623500780c */ /* 0x040fe40002781670 */
[----:B-1----:R-:W-:Y:S01]  /*7730*/  FMNMX.FTZ R39, R152, R37, !PT ;  /* 0x0000002598277209 */ /* 0x002fe20007810000 */
[----:B------:R1:W-:Y:S01]  /*7740*/  MUFU.EX2 R44, R41 ;  /* 0x00000029002c7308 */ /* 0x0003e20000000800 */
[----:B------:R-:W-:Y:S02]  /*7750*/  ISETP.LT.OR P5, PT, R53, 0x69, P5 ;  /* 0x000000693500780c */ /* 0x000fe40002fa1670 */
[----:B------:R-:W-:Y:S01]  /*7760*/  FSEL R86, R45, -INF , !P4 ;  /* 0xff8000002d567808 */ /* 0x000fe20006000000 */
[----:B------:R-:W-:Y:S01]  /*7770*/  FFMA.FTZ R45, R80, R9, -R35 ;  /* 0x00000009502d7223 */ /* 0x000fe20000010823 */
[----:B------:R-:W-:-:S02]  /*7780*/  ISETP.GT.AND P4, PT, R55, 0x69, P3 ;  /* 0x000000693700780c */ /* 0x000fc40001f84270 */
[----:B------:R-:W-:Y:S01]  /*7790*/  FMNMX.FTZ R39, R162, R39, !PT ;  /* 0x00000027a2277209 */ /* 0x000fe20007810000 */
[----:B------:R2:W-:Y:S01]  /*77a0*/  MUFU.EX2 R37, R84 ;  /* 0x0000005400257308 */ /* 0x0005e20000000800 */
[----:B------:R-:W-:Y:S01]  /*77b0*/  FSEL R198, R47, -INF , !P5 ;  /* 0xff8000002fc67808 */ /* 0x000fe20006800000 */
[----:B------:R-:W-:Y:S01]  /*77c0*/  FFMA.FTZ R47, R78, R9, -R35 ;  /* 0x000000094e2f7223 */ /* 0x000fe20000010823 */
[----:B------:R-:W-:Y:S02]  /*77d0*/  ISETP.GT.AND P5, PT, R55, 0x70, P3 ;  /* 0x000000703700780c */ /* 0x000fe40001fa4270 */
[C---:B------:R-:W-:Y:S02]  /*77e0*/  ISETP.LT.OR P4, PT, R53.reuse, 0x6a, P4 ;  /* 0x0000006a3500780c */ /* 0x040fe40002781670 */
[----:B-1----:R-:W-:Y:S01]  /*77f0*/  FMNMX.FTZ R41, R86, R39, !PT ;  /* 0x0000002756297209 */ /* 0x002fe20007810000 */
[----:B------:R-:W-:Y:S01]  /*7800*/  MUFU.EX2 R170, R170 ;  /* 0x000000aa00aa7308 */ /* 0x000fe20000000800 */
[----:B------:R-:W-:-:S02]  /*7810*/  ISETP.LT.OR P5, PT, R53, 0x71, P5 ;  /* 0x000000713500780c */ /* 0x000fc40002fa1670 */
[----:B------:R-:W-:Y:S02]  /*7820*/  FSEL R46, R46, -INF , !P4 ;  /* 0xff8000002e2e7808 */ /* 0x000fe40006000000 */
[----:B------:R-:W-:Y:S02]  /*7830*/  ISETP.GT.AND P4, PT, R55, 0x71, P3 ;  /* 0x000000713700780c */ /* 0x000fe40001f84270 */
[----:B------:R-:W-:Y:S01]  /*7840*/  FMNMX.FTZ R41, R198, R41, !PT ;  /* 0x00000029c6297209 */ /* 0x000fe20007810000 */
[----:B------:R1:W-:Y:S01]  /*7850*/  MUFU.EX2 R39, R43 ;  /* 0x0000002b00277308 */ /* 0x0003e20000000800 */
[----:B------:R-:W-:Y:S02]  /*7860*/  FSEL R82, R49, -INF , !P5 ;  /* 0xff80000031527808 */ /* 0x000fe40006800000 */
[----:B------:R-:W-:Y:S02]  /*7870*/  ISETP.GT.AND P5, PT, R55, 0x78, P3 ;  /* 0x000000783700780c */ /* 0x000fe40001fa4270 */
[----:B------:R-:W-:-:S02]  /*7880*/  ISETP.LT.OR P4, PT, R53, 0x72, P4 ;  /* 0x000000723500780c */ /* 0x000fc40002781670 */
[----:B------:R-:W-:Y:S01]  /*7890*/  FMNMX.FTZ R41, R46, R41, !PT ;  /* 0x000000292e297209 */ /* 0x000fe20007810000 */
[----:B------:R-:W-:Y:S01]  /*78a0*/  MUFU.EX2 R64, R64 ;  /* 0x0000004000407308 */ /* 0x000fe20000000800 */
[----:B------:R-:W-:Y:S01]  /*78b0*/  ISETP.GT.AND P3, PT, R55, 0x79, P3 ;  /* 0x000000793700780c */ /* 0x000fe20001f64270 */
[----:B------:R-:W-:Y:S01]  /*78c0*/  FFMA.FTZ R55, R54, R9, -R35 ;  /* 0x0000000936377223 */ /* 0x000fe20000010823 */
[C---:B------:R-:W-:Y:S02]  /*78d0*/  ISETP.LT.OR P5, PT, R53.reuse, 0x79, P5 ;  /* 0x000000793500780c */ /* 0x040fe40002fa1670 */
[----:B------:R-:W-:Y:S02]  /*78e0*/  FSEL R80, R48, -INF , !P4 ;  /* 0xff80000030507808 */ /* 0x000fe40006000000 */
[----:B------:R-:W-:Y:S01]  /*78f0*/  FMNMX.FTZ R41, R82, R41, !PT ;  /* 0x0000002952297209 */ /* 0x000fe20007810000 */
[----:B------:R3:W-:Y:S01]  /*7900*/  MUFU.EX2 R48, R45 ;  /* 0x0000002d00307308 */ /* 0x0007e20000000800 */
[----:B------:R-:W-:-:S02]  /*7910*/  ISETP.LT.OR P3, PT, R53, 0x7a, P3 ;  /* 0x0000007a3500780c */ /* 0x000fc40001f61670 */
[----:B--2---:R-:W-:Y:S01]  /*7920*/  FSEL R84, R50, -INF , !P5 ;  /* 0xff80000032547808 */ /* 0x004fe20006800000 */
[--C-:B------:R-:W-:Y:S01]  /*7930*/  FFMA.FTZ R50, R72, R9, -R35.reuse ;  /* 0x0000000948327223 */ /* 0x100fe20000010823 */
[----:B-1----:R-:W-:Y:S02]  /*7940*/  FMNMX.FTZ R43, R80, R41, !PT ;  /* 0x00000029502b7209 */ /* 0x002fe40007810000 */
[----:B------:R-:W-:Y:S01]  /*7950*/  FSEL R78, R51, -INF , !P3 ;  /* 0xff800000334e7808 */ /* 0x000fe20005800000 */
[--C-:B------:R-:W-:Y:S01]  /*7960*/  FFMA.FTZ R51, R56, R9, -R35.reuse ;  /* 0x0000000938337223 */ /* 0x100fe20000010823 */
[----:B------:R-:W-:Y:S01]  /*7970*/  FMNMX.FTZ R43, R84, R43, !PT ;  /* 0x0000002b542b7209 */ /* 0x000fe20007810000 */
[--C-:B------:R-:W-:Y:S01]  /*7980*/  FFMA.FTZ R56, R58, R9, -R35.reuse ;  /* 0x000000093a387223 */ /* 0x100fe20000010823 */
[----:B------:R-:W-:Y:S01]  /*7990*/  FSEL R58, R34, RZ, P6 ;  /* 0x000000ff223a7208 */ /* 0x000fe20003000000 */
[----:B------:R1:W-:Y:S01]  /*79a0*/  MUFU.EX2 R41, R47 ;  /* 0x0000002f00297308 */ /* 0x0003e20000000800 */
[----:B------:R-:W-:Y:S01]  /*79b0*/  FMNMX.FTZ R49, R78, R43, !PT ;  /* 0x0000002b4e317209 */ /* 0x000fe20007810000 */
[-CC-:B------:R-:W-:Y:S01]  /*79c0*/  FFMA.FTZ R43, R68, R9.reuse, -R35.reuse ;  /* 0x00000009442b7223 */ /* 0x180fe20000010823 */
[-C--:B---3--:R-:W-:Y:S01]  /*79d0*/  FFMA.FTZ R45, R70, R9.reuse, -R35 ;  /* 0x00000009462d7223 */ /* 0x088fe20000010823 */
[----:B------:R-:W-:Y:S01]  /*79e0*/  FADD.FTZ R58, -R58, R7 ;  /* 0x000000073a3a7221 */ /* 0x000fe20000010100 */
[-CC-:B------:R-:W-:Y:S01]  /*79f0*/  FFMA.FTZ R68, R76, R9.reuse, -R35.reuse ;  /* 0x000000094c447223 */ /* 0x180fe20000010823 */
[----:B------:R-:W2:Y:S01]  /*7a00*/  SHFL.BFLY PT, R72, R49, 0x2, 0x1f ;  /* 0x0c401f0031487f89 */ /* 0x000ea200000e0000 */
[-CC-:B------:R-:W-:Y:S01]  /*7a10*/  FFMA.FTZ R70, R74, R9.reuse, -R35.reuse ;  /* 0x000000094a467223 */ /* 0x180fe20000010823 */
[-C--:B------:R-:W-:Y:S01]  /*7a20*/  FMUL.FTZ R58, R58, R9.reuse ;  /* 0x000000093a3a7220 */ /* 0x080fe20000410000 */
[-CC-:B-1----:R-:W-:Y:S01]  /*7a30*/  FFMA.FTZ R47, R66, R9.reuse, -R35.reuse ;  /* 0x00000009422f7223 */ /* 0x182fe20000010823 */
[----:B------:R-:W-:Y:S08]  /*7a40*/  MUFU.EX2 R50, R50 ;  /* 0x0000003200327308 */ /* 0x000ff00000000800 */
[----:B------:R-:W1:Y:S08]  /*7a50*/  MUFU.EX2 R58, R58 ;  /* 0x0000003a003a7308 */ /* 0x000e700000000800 */
[----:B------:R-:W-:Y:S01]  /*7a60*/  MUFU.EX2 R43, R43 ;  /* 0x0000002b002b7308 */ /* 0x000fe20000000800 */
[----:B--2---:R-:W-:Y:S01]  /*7a70*/  FMNMX.FTZ R72, R49, R72, !PT ;  /* 0x0000004831487209 */ /* 0x004fe20007810000 */
[----:B------:R-:W-:-:S06]  /*7a80*/  FFMA.FTZ R49, R62, R9, -R35 ;  /* 0x000000093e317223 */ /* 0x000fcc0000010823 */
[----:B------:R-:W-:Y:S01]  /*7a90*/  MUFU.EX2 R68, R68 ;  /* 0x0000004400447308 */ /* 0x000fe20000000800 */
[----:B------:R-:W2:Y:S01]  /*7aa0*/  SHFL.BFLY PT, R53, R72, 0x1, 0x1f ;  /* 0x0c201f0048357f89 */ /* 0x000ea200000e0000 */
[----:B-1----:R-:W-:Y:S01]  /*7ab0*/  FFMA.FTZ R7, R58, R4, R13 ;  /* 0x000000043a077223 */ /* 0x002fe2000001000d */
[-C--:B------:R-:W-:Y:S01]  /*7ac0*/  FMUL.FTZ R88, R88, R58.reuse ;  /* 0x0000003a58587220 */ /* 0x080fe20000410000 */
[-C--:B------:R-:W-:Y:S01]  /*7ad0*/  FMUL.FTZ R89, R89, R58.reuse ;  /* 0x0000003a59597220 */ /* 0x080fe20000410000 */
[-C--:B------:R-:W-:Y:S01]  /*7ae0*/  FMUL.FTZ R92, R92, R58.reuse ;  /* 0x0000003a5c5c7220 */ /* 0x080fe20000410000 */
[C---:B------:R-:W-:Y:S01]  /*7af0*/  FADD.FTZ R7, R180.reuse, R7 ;  /* 0x00000007b4077221 */ /* 0x040fe20000010000 */
[----:B------:R-:W-:Y:S01]  /*7b00*/  F2FP.F16.F32.PACK_AB R180, R180, R13 ;  /* 0x0000000db4b4723e */ /* 0x000fe200000000ff */
[----:B------:R-:W-:Y:S01]  /*7b10*/  MUFU.EX2 R45, R45 ;  /* 0x0000002d002d7308 */ /* 0x000fe20000000800 */
[----:B------:R-:W-:Y:S01]  /*7b20*/  FMUL.FTZ R93, R93, R58 ;  /* 0x0000003a5d5d7220 */ /* 0x000fe20000410000 */
[----:B------:R-:W-:Y:S01]  /*7b30*/  FADD.FTZ R4, R182, R7 ;  /* 0x00000007b6047221 */ /* 0x000fe20000010000 */
[----:B------:R-:W-:Y:S01]  /*7b40*/  F2FP.F16.F32.PACK_AB R182, R15, R182 ;  /* 0x000000b60fb6723e */ /* 0x000fe200000000ff */
[-C--:B------:R-:W-:Y:S01]  /*7b50*/  FMUL.FTZ R96, R96, R58.reuse ;  /* 0x0000003a60607220 */ /* 0x080fe20000410000 */
[-C--:B------:R-:W-:Y:S01]  /*7b60*/  FMUL.FTZ R97, R97, R58.reuse ;  /* 0x0000003a61617220 */ /* 0x080fe20000410000 */
[----:B------:R-:W-:Y:S01]  /*7b70*/  FADD.FTZ R7, R15, R4 ;  /* 0x000000040f077221 */ /* 0x000fe20000010000 */
[-C--:B------:R-:W-:Y:S01]  /*7b80*/  FMUL.FTZ R100, R100, R58.reuse ;  /* 0x0000003a64647220 */ /* 0x080fe20000410000 */
[----:B------:R-:W-:Y:S01]  /*7b90*/  MUFU.EX2 R70, R70 ;  /* 0x0000004600467308 */ /* 0x000fe20000000800 */
[----:B------:R-:W-:Y:S01]  /*7ba0*/  FMUL.FTZ R101, R101, R58 ;  /* 0x0000003a65657220 */ /* 0x000fe20000410000 */
[----:B------:R-:W-:Y:S01]  /*7bb0*/  FADD.FTZ R4, R176, R7 ;  /* 0x00000007b0047221 */ /* 0x000fe20000010000 */
[----:B------:R-:W-:Y:S01]  /*7bc0*/  F2FP.F16.F32.PACK_AB R176, R21, R176 ;  /* 0x000000b015b0723e */ /* 0x000fe200000000ff */
[-C--:B------:R-:W-:Y:S01]  /*7bd0*/  FMUL.FTZ R104, R104, R58.reuse ;  /* 0x0000003a68687220 */ /* 0x080fe20000410000 */
[-C--:B------:R-:W-:Y:S01]  /*7be0*/  FMUL.FTZ R105, R105, R58.reuse ;  /* 0x0000003a69697220 */ /* 0x080fe20000410000 */
[----:B------:R-:W-:Y:S01]  /*7bf0*/  FADD.FTZ R7, R21, R4 ;  /* 0x0000000415077221 */ /* 0x000fe20000010000 */
[----:B------:R-:W-:Y:S01]  /*7c00*/  FMUL.FTZ R108, R108, R58 ;  /* 0x0000003a6c6c7220 */ /* 0x000fe20000410000 */
[----:B------:R-:W-:Y:S01]  /*7c10*/  MUFU.EX2 R47, R47 ;  /* 0x0000002f002f7308 */ /* 0x000fe20000000800 */
[----:B--2---:R-:W-:Y:S01]  /*7c20*/  FMNMX.FTZ R54, R72, R53, !PT ;  /* 0x0000003548367209 */ /* 0x004fe20007810000 */
[----:B------:R-:W-:Y:S01]  /*7c30*/  FADD.FTZ R4, R178, R7 ;  /* 0x00000007b2047221 */ /* 0x000fe20000010000 */
[----:B------:R-:W-:Y:S01]  /*7c40*/  F2FP.F16.F32.PACK_AB R178, R25, R178 ;  /* 0x000000b219b2723e */ /* 0x000fe200000000ff */
[-C--:B------:R-:W-:Y:S01]  /*7c50*/  FMUL.FTZ R109, R109, R58.reuse ;  /* 0x0000003a6d6d7220 */ /* 0x080fe20000410000 */
[C---:B------:R-:W-:Y:S01]  /*7c60*/  FSETP.NEU.FTZ.AND P3, PT, R54.reuse, -INF , PT ;  /* 0xff8000003600780b */ /* 0x040fe20003f7d000 */
[----:B------:R-:W-:Y:S01]  /*7c70*/  FADD.FTZ R7, R25, R4 ;  /* 0x0000000419077221 */ /* 0x000fe20000010000 */
[-C--:B------:R-:W-:Y:S01]  /*7c80*/  FMUL.FTZ R35, R54, R9.reuse ;  /* 0x0000000936237220 */ /* 0x080fe20000410000 */
[----:B------:R1:W-:Y:S01]  /*7c90*/  MUFU.EX2 R53, R55 ;  /* 0x0000003700357308 */ /* 0x0003e20000000800 */
[----:B------:R-:W-:Y:S01]  /*7ca0*/  FMUL.FTZ R112, R112, R58 ;  /* 0x0000003a70707220 */ /* 0x000fe20000410000 */
[----:B------:R-:W-:Y:S01]  /*7cb0*/  FADD.FTZ R4, R172, R7 ;  /* 0x00000007ac047221 */ /* 0x000fe20000010000 */
[----:B------:R-:W-:Y:S01]  /*7cc0*/  IMAD.U32 R7, RZ, RZ, UR37 ;  /* 0x00000025ff077e24 */ /* 0x000fe2000f8e00ff */
[----:B------:R-:W-:Y:S01]  /*7cd0*/  FSEL R35, R35, RZ, P3 ;  /* 0x000000ff23237208 */ /* 0x000fe20001800000 */
[----:B------:R-:W-:Y:S01]  /*7ce0*/  UMOV UR37, UR61 ;  /* 0x0000003d00257c82 */ /* 0x000fe20008000000 */
[C---:B------:R-:W-:Y:S01]  /*7cf0*/  FADD.FTZ R4, R29.reuse, R4 ;  /* 0x000000041d047221 */ /* 0x040fe20000010000 */
[----:B------:R-:W-:Y:S01]  /*7d00*/  F2FP.F16.F32.PACK_AB R172, R29, R172 ;  /* 0x000000ac1dac723e */ /* 0x000fe200000000ff */
[----:B------:R-:W-:Y:S01]  /*7d10*/  MUFU.EX2 R49, R49 ;  /* 0x0000003100317308 */ /* 0x000fe20000000800 */
[-CC-:B------:R-:W-:Y:S01]  /*7d20*/  FFMA.FTZ R62, R27, R9.reuse, -R35.reuse ;  /* 0x000000091b3e7223 */ /* 0x180fe20000010823 */
[-CC-:B------:R-:W-:Y:S01]  /*7d30*/  FFMA.FTZ R171, R30, R9.reuse, -R35.reuse ;  /* 0x000000091eab7223 */ /* 0x180fe20000010823 */
[----:B------:R-:W-:Y:S01]  /*7d40*/  FADD.FTZ R27, R31, R4 ;  /* 0x000000041f1b7221 */ /* 0x000fe20000010000 */
[----:B------:R-:W-:Y:S01]  /*7d50*/  @!P1 LEA R30, R7, UR39, 0x3 ;  /* 0x00000027071e9c11 */ /* 0x000fe2000f8e18ff */
[-CC-:B------:R-:W-:Y:S01]  /*7d60*/  FFMA.FTZ R169, R12, R9.reuse, -R35.reuse ;  /* 0x000000090ca97223 */ /* 0x180fe20000010823 */
[----:B------:R-:W-:Y:S01]  /*7d70*/  FSEL R7, R54, RZ, P3 ;  /* 0x000000ff36077208 */ /* 0x000fe20001800000 */
[----:B------:R-:W-:Y:S01]  /*7d80*/  FFMA.FTZ R12, R28, R9, -R35 ;  /* 0x000000091c0c7223 */ /* 0x000fe20000010823 */
[----:B------:R-:W-:Y:S01]  /*7d90*/  FADD.FTZ R28, R36, R27 ;  /* 0x0000001b241c7221 */ /* 0x000fe20000010000 */
[----:B------:R-:W-:-:S02]  /*7da0*/  @!P1 VIADD R27, R30, 0x28860 ;  /* 0x000288601e1b9836 */ /* 0x000fc40000000000 */
[-C--:B------:R-:W-:Y:S01]  /*7db0*/  FFMA.FTZ R181, R164, R9.reuse, -R35 ;  /* 0x00000009a4b57223 */ /* 0x080fe20000010823 */
[----:B------:R-:W-:Y:S01]  /*7dc0*/  FADD.FTZ R4, -R7, R8 ;  /* 0x0000000807047221 */ /* 0x000fe20000010100 */
[----:B------:R-:W-:Y:S01]  /*7dd0*/  FADD.FTZ R7, R33, R28 ;  /* 0x0000001c21077221 */ /* 0x000fe20000010000 */
[----:B------:R-:W-:Y:S01]  /*7de0*/  MUFU.EX2 R62, R62 ;  /* 0x0000003e003e7308 */ /* 0x000fe20000000800 */
[----:B------:R-:W-:Y:S01]  /*7df0*/  @!P1 PRMT R28, RZ, 0x654, R27 ;  /* 0x00000654ff1c9816 */ /* 0x000fe2000000001b */
[-C--:B------:R-:W-:Y:S01]  /*7e00*/  FMUL.FTZ R4, R4, R9.reuse ;  /* 0x0000000904047220 */ /* 0x080fe20000410000 */
[----:B------:R-:W-:Y:S01]  /*7e10*/  FADD.FTZ R27, R44, R7 ;  /* 0x000000072c1b7221 */ /* 0x000fe20000010000 */
[-CC-:B------:R-:W-:Y:S01]  /*7e20*/  FFMA.FTZ R183, R158, R9.reuse, -R35.reuse ;  /* 0x000000099eb77223 */ /* 0x180fe20000010823 */
[-CC-:B------:R-:W-:Y:S01]  /*7e30*/  FFMA.FTZ R66, R160, R9.reuse, -R35.reuse ;  /* 0x00000009a0427223 */ /* 0x180fe20000010823 */
[-C--:B------:R-:W-:Y:S01]  /*7e40*/  FFMA.FTZ R177, R14, R9.reuse, -R35 ;  /* 0x000000090eb17223 */ /* 0x080fe20000010823 */
[----:B------:R-:W-:Y:S01]  /*7e50*/  FADD.FTZ R30, R170, R27 ;  /* 0x0000001baa1e7221 */ /* 0x000fe20000010000 */
[----:B------:R2:W3:Y:S01]  /*7e60*/  MUFU.EX2 R7, R4 ;  /* 0x0000000400077308 */ /* 0x0004e20000000800 */
[-CC-:B------:R-:W-:Y:S01]  /*7e70*/  FFMA.FTZ R14, R20, R9.reuse, -R35.reuse ;  /* 0x00000009140e7223 */ /* 0x180fe20000010823 */
[-CC-:B------:R-:W-:Y:S01]  /*7e80*/  FFMA.FTZ R179, R166, R9.reuse, -R35.reuse ;  /* 0x00000009a6b37223 */ /* 0x180fe20000010823 */
[----:B------:R-:W-:Y:S01]  /*7e90*/  FADD.FTZ R30, R37, R30 ;  /* 0x0000001e251e7221 */ /* 0x000fe20000010000 */
[-CC-:B------:R-:W-:Y:S01]  /*7ea0*/  FFMA.FTZ R20, R26, R9.reuse, -R35.reuse ;  /* 0x000000091a147223 */ /* 0x180fe20000010823 */
[-CC-:B------:R-:W-:Y:S01]  /*7eb0*/  FFMA.FTZ R173, R32, R9.reuse, -R35.reuse ;  /* 0x0000000920ad7223 */ /* 0x180fe20000010823 */
[-CC-:B------:R-:W-:Y:S01]  /*7ec0*/  FFMA.FTZ R26, R168, R9.reuse, -R35.reuse ;  /* 0x00000009a81a7223 */ /* 0x180fe20000010823 */
[----:B-1----:R-:W-:Y:S01]  /*7ed0*/  FADD.FTZ R55, R39, R30 ;  /* 0x0000001e27377221 */ /* 0x002fe20000010000 */
[----:B------:R-:W1:Y:S01]  /*7ee0*/  MUFU.EX2 R181, R181 ;  /* 0x000000b500b57308 */ /* 0x000e620000000800 */
[-CC-:B------:R-:W-:Y:S01]  /*7ef0*/  FFMA.FTZ R175, R174, R9.reuse, -R35.reuse ;  /* 0x00000009aeaf7223 */ /* 0x180fe20000010823 */
[-C--:B------:R-:W-:Y:S01]  /*7f00*/  FFMA.FTZ R24, R24, R9.reuse, -R35 ;  /* 0x0000000918187223 */ /* 0x080fe20000010823 */
[----:B--2---:R-:W-:Y:S01]  /*7f10*/  FADD.FTZ R4, R48, R55 ;  /* 0x0000003730047221 */ /* 0x004fe20000010000 */
[-CC-:B------:R-:W-:Y:S01]  /*7f20*/  FFMA.FTZ R194, R194, R9.reuse, -R35.reuse ;  /* 0x00000009c2c27223 */ /* 0x180fe20000010823 */
[--C-:B------:R-:W-:Y:S01]  /*7f30*/  FFMA.FTZ R165, R192, R9, -R35.reuse ;  /* 0x00000009c0a57223 */ /* 0x100fe20000010823 */
[----:B------:R2:W-:Y:S01]  /*7f40*/  @!P1 SYNCS.ARRIVE.TRANS64.RED.A1T0 RZ, [R28+URZ], RZ ;  /* 0x000000ff1cff99a7 */ /* 0x0005e2000810043f */
[----:B------:R-:W-:Y:S01]  /*7f50*/  FADD.FTZ R55, R41, R4 ;  /* 0x0000000429377221 */ /* 0x000fe20000010000 */
[----:B------:R-:W4:Y:S01]  /*7f60*/  MUFU.EX2 R183, R183 ;  /* 0x000000b700b77308 */ /* 0x000f220000000800 */
[----:B---3--:R-:W-:Y:S01]  /*7f70*/  FFMA.FTZ R4, R7, R3, R62 ;  /* 0x0000000307047223 */ /* 0x008fe2000001003e */
[-C--:B------:R-:W-:Y:S01]  /*7f80*/  FFMA.FTZ R38, R38, R9.reuse, -R35 ;  /* 0x0000000926267223 */ /* 0x080fe20000010823 */
[----:B------:R-:W-:Y:S01]  /*7f90*/  FADD.FTZ R32, R50, R55 ;  /* 0x0000003732207221 */ /* 0x000fe20000010000 */
[-CC-:B------:R-:W-:Y:S01]  /*7fa0*/  FFMA.FTZ R156, R156, R9.reuse, -R35.reuse ;  /* 0x000000099c9c7223 */ /* 0x180fe20000010823 */
[-CC-:B------:R-:W-:Y:S01]  /*7fb0*/  FFMA.FTZ R42, R42, R9.reuse, -R35.reuse ;  /* 0x000000092a2a7223 */ /* 0x180fe20000010823 */
[-CC-:B--2---:R-:W-:Y:S01]  /*7fc0*/  FFMA.FTZ R28, R196, R9.reuse, -R35.reuse ;  /* 0x00000009c41c7223 */ /* 0x184fe20000010823 */
[----:B------:R-:W-:Y:S01]  /*7fd0*/  FADD.FTZ R55, R43, R32 ;  /* 0x000000202b377221 */ /* 0x000fe20000010000 */
[----:B------:R-:W2:Y:S01]  /*7fe0*/  MUFU.EX2 R66, R66 ;  /* 0x0000004200427308 */ /* 0x000ea20000000800 */
[----:B-1----:R-:W-:Y:S01]  /*7ff0*/  FADD.FTZ R4, R181, R4 ;  /* 0x00000004b5047221 */ /* 0x002fe20000010000 */
[-C--:B------:R-:W-:Y:S01]  /*8000*/  FFMA.FTZ R40, R40, R9.reuse, -R35 ;  /* 0x0000000928287223 */ /* 0x080fe20000010823 */
[----:B------:R-:W-:Y:S01]  /*8010*/  FADD.FTZ R32, R68, R55 ;  /* 0x0000003744207221 */ /* 0x000fe20000010000 */
[-CC-:B------:R-:W-:Y:S01]  /*8020*/  FFMA.FTZ R154, R154, R9.reuse, -R35.reuse ;  /* 0x000000099a9a7223 */ /* 0x180fe20000010823 */
[--C-:B------:R-:W-:Y:S01]  /*8030*/  FFMA.FTZ R27, R152, R9, -R35.reuse ;  /* 0x00000009981b7223 */ /* 0x100fe20000010823 */
[----:B------:R-:W-:Y:S01]  /*8040*/  F2FP.F16.F32.PACK_AB R174, R36, R31 ;  /* 0x0000001f24ae723e */ /* 0x000fe200000000ff */
[----:B------:R-:W-:Y:S01]  /*8050*/  FADD.FTZ R13, R45, R32 ;  /* 0x000000202d0d7221 */ /* 0x000fe20000010000 */
[----:B------:R-:W1:Y:S01]  /*8060*/  MUFU.EX2 R177, R177 ;  /* 0x000000b100b17308 */ /* 0x000e620000000800 */
[----:B----4-:R-:W-:Y:S01]  /*8070*/  FADD.FTZ R3, R183, R4 ;  /* 0x00000004b7037221 */ /* 0x010fe20000010000 */
[-C--:B------:R-:W-:Y:S01]  /*8080*/  FFMA.FTZ R30, R162, R9.reuse, -R35 ;  /* 0x00000009a21e7223 */ /* 0x080fe20000010823 */
[----:B------:R-:W-:Y:S01]  /*8090*/  FADD.FTZ R32, R70, R13 ;  /* 0x0000000d46207221 */ /* 0x000fe20000010000 */
[-CC-:B------:R-:W-:Y:S01]  /*80a0*/  FFMA.FTZ R86, R86, R9.reuse, -R35.reuse ;  /* 0x0000000956567223 */ /* 0x180fe20000010823 */
[-CC-:B------:R-:W-:Y:S01]  /*80b0*/  FFMA.FTZ R198, R198, R9.reuse, -R35.reuse ;  /* 0x00000009c6c67223 */ /* 0x180fe20000010823 */
[-C--:B------:R-:W-:Y:S01]  /*80c0*/  FFMA.FTZ R46, R46, R9.reuse, -R35 ;  /* 0x000000092e2e7223 */ /* 0x080fe20000010823 */
[----:B------:R-:W-:Y:S01]  /*80d0*/  FADD.FTZ R13, R47, R32 ;  /* 0x000000202f0d7221 */ /* 0x000fe20000010000 */
[----:B------:R-:W3:Y:S01]  /*80e0*/  MUFU.EX2 R14, R14 ;  /* 0x0000000e000e7308 */ /* 0x000ee20000000800 */
[----:B--2---:R-:W-:Y:S01]  /*80f0*/  FADD.FTZ R4, R66, R3 ;  /* 0x0000000342047221 */ /* 0x004fe20000010000 */
[-C--:B------:R-:W-:Y:S01]  /*8100*/  FFMA.FTZ R82, R82, R9.reuse, -R35 ;  /* 0x0000000952527223 */ /* 0x080fe20000010823 */
[----:B------:R-:W-:Y:S01]  /*8110*/  FADD.FTZ R32, R64, R13 ;  /* 0x0000000d40207221 */ /* 0x000fe20000010000 */
[-CC-:B------:R-:W-:Y:S01]  /*8120*/  FFMA.FTZ R80, R80, R9.reuse, -R35.reuse ;  /* 0x0000000950507223 */ /* 0x180fe20000010823 */
[-CC-:B------:R-:W-:Y:S01]  /*8130*/  FFMA.FTZ R84, R84, R9.reuse, -R35.reuse ;  /* 0x0000000954547223 */ /* 0x180fe20000010823 */
[----:B------:R-:W-:Y:S01]  /*8140*/  FFMA.FTZ R35, R78, R9, -R35 ;  /* 0x000000094e237223 */ /* 0x000fe20000010823 */
[----:B------:R-:W-:Y:S01]  /*8150*/  FADD.FTZ R13, R49, R32 ;  /* 0x00000020310d7221 */ /* 0x000fe20000010000 */
[----:B------:R-:W2:Y:S01]  /*8160*/  MUFU.EX2 R179, R179 ;  /* 0x000000b300b37308 */ /* 0x000ea20000000800 */
[----:B-1----:R-:W-:Y:S01]  /*8170*/  FADD.FTZ R3, R177, R4 ;  /* 0x00000004b1037221 */ /* 0x002fe20000010000 */
[----:B------:R-:W-:Y:S01]  /*8180*/  ISETP.GT.AND P3, PT, R6, R11, PT ;  /* 0x0000000b0600720c */ /* 0x000fe20003f64270 */
[-C--:B------:R-:W-:Y:S01]  /*8190*/  FMUL.FTZ R90, R90, R7.reuse ;  /* 0x000000075a5a7220 */ /* 0x080fe20000410000 */
[-C--:B------:R-:W-:Y:S01]  /*81a0*/  FMUL.FTZ R91, R91, R7.reuse ;  /* 0x000000075b5b7220 */ /* 0x080fe20000410000 */
[-C--:B------:R-:W-:Y:S01]  /*81b0*/  FMUL.FTZ R94, R94, R7.reuse ;  /* 0x000000075e5e7220 */ /* 0x080fe20000410000 */
[-C--:B------:R-:W-:Y:S01]  /*81c0*/  FMUL.FTZ R95, R95, R7.reuse ;  /* 0x000000075f5f7220 */ /* 0x080fe20000410000 */
[-C--:B------:R-:W-:Y:S01]  /*81d0*/  FMUL.FTZ R98, R98, R7.reuse ;  /* 0x0000000762627220 */ /* 0x080fe20000410000 */
[----:B------:R-:W1:Y:S01]  /*81e0*/  MUFU.EX2 R20, R20 ;  /* 0x0000001400147308 */ /* 0x000e620000000800 */
[----:B---3--:R-:W-:Y:S01]  /*81f0*/  FADD.FTZ R4, R14, R3 ;  /* 0x000000030e047221 */ /* 0x008fe20000010000 */
[-C--:B------:R-:W-:Y:S01]  /*8200*/  FMUL.FTZ R99, R99, R7.reuse ;  /* 0x0000000763637220 */ /* 0x080fe20000410000 */
[-C--:B------:R-:W-:Y:S01]  /*8210*/  FMUL.FTZ R102, R102, R7.reuse ;  /* 0x0000000766667220 */ /* 0x080fe20000410000 */
[-C--:B------:R-:W-:Y:S01]  /*8220*/  FMUL.FTZ R103, R103, R7.reuse ;  /* 0x0000000767677220 */ /* 0x080fe20000410000 */
[-C--:B------:R-:W-:Y:S01]  /*8230*/  FMUL.FTZ R106, R106, R7.reuse ;  /* 0x000000076a6a7220 */ /* 0x080fe20000410000 */
[-C--:B------:R-:W-:Y:S01]  /*8240*/  FMUL.FTZ R107, R107, R7.reuse ;  /* 0x000000076b6b7220 */ /* 0x080fe20000410000 */
[-C--:B------:R-:W-:Y:S01]  /*8250*/  FMUL.FTZ R110, R110, R7.reuse ;  /* 0x000000076e6e7220 */ /* 0x080fe20000410000 */
[----:B------:R-:W3:Y:S01]  /*8260*/  MUFU.EX2 R173, R173 ;  /* 0x000000ad00ad7308 */ /* 0x000ee20000000800 */
[----:B--2---:R-:W-:Y:S01]  /*8270*/  FADD.FTZ R3, R179, R4 ;  /* 0x00000004b3037221 */ /* 0x004fe20000010000 */
[-C--:B------:R-:W-:Y:S01]  /*8280*/  FMUL.FTZ R111, R111, R7.reuse ;  /* 0x000000076f6f7220 */ /* 0x080fe20000410000 */
[-C--:B------:R-:W-:Y:S01]  /*8290*/  FMUL.FTZ R114, R114, R7.reuse ;  /* 0x0000000772727220 */ /* 0x080fe20000410000 */
[-C--:B------:R-:W-:Y:S01]  /*82a0*/  FMUL.FTZ R115, R115, R7.reuse ;  /* 0x0000000773737220 */ /* 0x080fe20000410000 */
[-C--:B------:R-:W-:Y:S01]  /*82b0*/  FMUL.FTZ R118, R118, R7.reuse ;  /* 0x0000000776767220 */ /* 0x080fe20000410000 */
[-C--:B------:R-:W-:Y:S01]  /*82c0*/  FMUL.FTZ R119, R119, R7.reuse ;  /* 0x0000000777777220 */ /* 0x080fe20000410000 */
[-C--:B------:R-:W-:Y:S01]  /*82d0*/  FMUL.FTZ R122, R122, R7.reuse ;  /* 0x000000077a7a7220 */ /* 0x080fe20000410000 */
[----:B------:R-:W2:Y:S01]  /*82e0*/  MUFU.EX2 R26, R26 ;  /* 0x0000001a001a7308 */ /* 0x000ea20000000800 */
[----:B-1----:R-:W-:Y:S01]  /*82f0*/  FADD.FTZ R4, R20, R3 ;  /* 0x0000000314047221 */ /* 0x002fe20000010000 */
[-C--:B------:R-:W-:Y:S01]  /*8300*/  FMUL.FTZ R123, R123, R7.reuse ;  /* 0x000000077b7b7220 */ /* 0x080fe20000410000 */
        /* <DEDUP_REMOVED lines=17> */
[----:B------:R-:W-:Y:S01]  /*8420*/  FMUL.FTZ R151, R151, R7 ;  /* 0x0000000797977220 */ /* 0x000fe20000410000 */
[----:B------:R-:W-:Y:S01]  /*8430*/  F2FP.F16.F32.PACK_AB R168, R44, R33 ;  /* 0x000000212ca8723e */ /* 0x000fe200000000ff */
[----:B------:R-:W-:Y:S01]  /*8440*/  FMUL.FTZ R113, R113, R58 ;  /* 0x0000003a71717220 */ /* 0x000fe20000410000 */
[----:B------:R-:W-:Y:S01]  /*8450*/  F2FP.F16.F32.PACK_AB R170, R37, R170 ;  /* 0x000000aa25aa723e */ /* 0x000fe200000000ff */
[----:B------:R-:W2:Y:S01]  /*8460*/  MUFU.EX2 R51, R51 ;  /* 0x0000003300337308 */ /* 0x000ea20000000800 */
[----:B-1----:R-:W-:Y:S01]  /*8470*/  FADD.FTZ R32, R60, R13 ;  /* 0x0000000d3c207221 */ /* 0x002fe20000010000 */
[----:B------:R-:W-:Y:S01]  /*8480*/  F2FP.F16.F32.PACK_AB R164, R48, R39 ;  /* 0x0000002730a4723e */ /* 0x000fe200000000ff */
[-C--:B------:R-:W-:Y:S01]  /*8490*/  FMUL.FTZ R116, R116, R58.reuse ;  /* 0x0000003a74747220 */ /* 0x080fe20000410000 */
[----:B------:R-:W-:Y:S01]  /*84a0*/  F2FP.F16.F32.PACK_AB R166, R50, R41 ;  /* 0x0000002932a6723e */ /* 0x000fe200000000ff */
[-C--:B------:R-:W-:Y:S01]  /*84b0*/  FMUL.FTZ R117, R117, R58.reuse ;  /* 0x0000003a75757220 */ /* 0x080fe20000410000 */
[----:B------:R-:W-:Y:S01]  /*84c0*/  F2FP.F16.F32.PACK_AB R160, R68, R43 ;  /* 0x0000002b44a0723e */ /* 0x000fe200000000ff */
[-C--:B------:R-:W-:Y:S01]  /*84d0*/  FMUL.FTZ R120, R120, R58.reuse ;  /* 0x0000003a78787220 */ /* 0x080fe20000410000 */
[----:B------:R-:W1:Y:S01]  /*84e0*/  MUFU.EX2 R24, R24 ;  /* 0x0000001800187308 */ /* 0x000e620000000800 */
[----:B---3--:R-:W-:Y:S01]  /*84f0*/  FADD.FTZ R3, R175, R4 ;  /* 0x00000004af037221 */ /* 0x008fe20000010000 */
[----:B------:R-:W-:Y:S01]  /*8500*/  F2FP.F16.F32.PACK_AB R162, R70, R45 ;  /* 0x0000002d46a2723e */ /* 0x000fe200000000ff */
[-C--:B------:R-:W-:Y:S01]  /*8510*/  FMUL.FTZ R121, R121, R58.reuse ;  /* 0x0000003a79797220 */ /* 0x080fe20000410000 */
[----:B------:R-:W-:Y:S01]  /*8520*/  F2FP.F16.F32.PACK_AB R158, R60, R49 ;  /* 0x000000313c9e723e */ /* 0x000fe200000000ff */
        /* <DEDUP_REMOVED lines=17> */
[----:B------:R-:W-:Y:S01]  /*8640*/  FMUL.FTZ R149, R149, R58 ;  /* 0x0000003a95957220 */ /* 0x000fe20000410000 */
[----:B------:R-:W-:Y:S01]  /*8650*/  F2FP.F16.F32.PACK_AB R181, R181, R62 ;  /* 0x0000003eb5b5723e */ /* 0x000fe200000000ff */
[----:B------:R-:W1:Y:S01]  /*8660*/  MUFU.EX2 R12, R12 ;  /* 0x0000000c000c7308 */ /* 0x000e620000000800 */
[C---:B---3--:R-:W-:Y:S01]  /*8670*/  FADD.FTZ R32, R56.reuse, R13 ;  /* 0x0000000d38207221 */ /* 0x048fe20000010000 */
[----:B------:R-:W-:Y:S01]  /*8680*/  F2FP.F16.F32.PACK_AB R152, R56, R51 ;  /* 0x000000333898723e */ /* 0x000fe200000000ff */
[----:B------:R-:W-:Y:S01]  /*8690*/  VIADD R6, R6, 0xffffffff ;  /* 0xffffffff06067836 */ /* 0x000fe20000000000 */
[----:B------:R-:W-:Y:S01]  /*86a0*/  F2FP.F16.F32.PACK_AB R183, R66, R183 ;  /* 0x000000b742b7723e */ /* 0x000fe200000000ff */
[----:B------:R-:W-:Y:S01]  /*86b0*/  FADD.FTZ R13, R53, R32 ;  /* 0x00000020350d7221 */ /* 0x000fe20000010000 */
[----:B------:R-:W-:Y:S01]  /*86c0*/  F2FP.F16.F32.PACK_AB R177, R14, R177 ;  /* 0x000000b10eb1723e */ /* 0x000fe200000000ff */
[----:B------:R-:W-:Y:S01]  /*86d0*/  IMAD.MOV.U32 R7, RZ, RZ, R34 ;  /* 0x000000ffff077224 */ /* 0x000fe200078e0022 */
[----:B------:R-:W3:Y:S01]  /*86e0*/  MUFU.EX2 R171, R171 ;  /* 0x000000ab00ab7308 */ /* 0x000ee20000000800 */
[----:B--2---:R-:W-:Y:S01]  /*86f0*/  FADD.FTZ R3, R169, R4 ;  /* 0x00000004a9037221 */ /* 0x004fe20000010000 */
[----:B------:R-:W-:-:S02]  /*8700*/  F2FP.F16.F32.PACK_AB R179, R20, R179 ;  /* 0x000000b314b3723e */ /* 0x000fc400000000ff */
[----:B------:R-:W-:Y:S02]  /*8710*/  F2FP.F16.F32.PACK_AB R173, R26, R173 ;  /* 0x000000ad1aad723e */ /* 0x000fe400000000ff */
[----:B------:R-:W-:Y:S02]  /*8720*/  F2FP.F16.F32.PACK_AB R175, R24, R175 ;  /* 0x000000af18af723e */ /* 0x000fe400000000ff */
[----:B------:R-:W2:Y:S01]  /*8730*/  MUFU.EX2 R8, R194 ;  /* 0x000000c200087308 */ /* 0x000ea20000000800 */
[C---:B-1----:R-:W-:Y:S01]  /*8740*/  FADD.FTZ R32, R12.reuse, R3 ;  /* 0x000000030c207221 */ /* 0x042fe20000010000 */
[----:B------:R-:W-:-:S06]  /*8750*/  F2FP.F16.F32.PACK_AB R169, R12, R169 ;  /* 0x000000a90ca9723e */ /* 0x000fcc00000000ff */
[----:B------:R-:W1:Y:S01]  /*8760*/  MUFU.EX2 R165, R165 ;  /* 0x000000a500a57308 */ /* 0x000e620000000800 */
[----:B---3--:R-:W-:-:S07]  /*8770*/  FADD.FTZ R3, R171, R32 ;  /* 0x00000020ab037221 */ /* 0x008fce0000010000 */
[----:B------:R-:W3:Y:S01]  /*8780*/  MUFU.EX2 R28, R28 ;  /* 0x0000001c001c7308 */ /* 0x000ee20000000800 */
[C---:B--2---:R-:W-:Y:S01]  /*8790*/  FADD.FTZ R32, R8.reuse, R3 ;  /* 0x0000000308207221 */ /* 0x044fe20000010000 */
[----:B------:R-:W-:Y:S01]  /*87a0*/  F2FP.F16.F32.PACK_AB R171, R8, R171 ;  /* 0x000000ab08ab723e */ /* 0x000fe200000000ff */
[----:B------:R-:W-:-:S05]  /*87b0*/  IMAD.MOV.U32 R8, RZ, RZ, R54 ;  /* 0x000000ffff087224 */ /* 0x000fca00078e0036 */
[----:B------:R-:W2:Y:S01]  /*87c0*/  MUFU.EX2 R38, R38 ;  /* 0x0000002600267308 */ /* 0x000ea20000000800 */
[----:B-1----:R-:W-:-:S07]  /*87d0*/  FADD.FTZ R3, R165, R32 ;  /* 0x00000020a5037221 */ /* 0x002fce0000010000 */
[----:B------:R1:W4:Y:S01]  /*87e0*/  MUFU.EX2 R167, R156 ;  /* 0x0000009c00a77308 */ /* 0x0003220000000800 */
[C---:B---3--:R-:W-:Y:S01]  /*87f0*/  FADD.FTZ R3, R28.reuse, R3 ;  /* 0x000000031c037221 */ /* 0x048fe20000010000 */
[----:B------:R-:W-:-:S06]  /*8800*/  F2FP.F16.F32.PACK_AB R165, R28, R165 ;  /* 0x000000a51ca5723e */ /* 0x000fcc00000000ff */
[----:B------:R-:W3:Y:S01]  /*8810*/  MUFU.EX2 R42, R42 ;  /* 0x0000002a002a7308 */ /* 0x000ee20000000800 */
[----:B--2---:R-:W-:Y:S01]  /*8820*/  FADD.FTZ R3, R38, R3 ;  /* 0x0000000326037221 */ /* 0x004fe20000010000 */
[----:B-1----:R-:W-:-:S06]  /*8830*/  F2FP.F16.F32.PACK_AB R156, R64, R47 ;  /* 0x0000002f409c723e */ /* 0x002fcc00000000ff */
[----:B------:R-:W1:Y:S01]  /*8840*/  MUFU.EX2 R40, R40 ;  /* 0x0000002800287308 */ /* 0x000e620000000800 */
[C---:B----4-:R-:W-:Y:S01]  /*8850*/  FADD.FTZ R3, R167.reuse, R3 ;  /* 0x00000003a7037221 */ /* 0x050fe20000010000 */
[----:B------:R-:W-:-:S06]  /*8860*/  F2FP.F16.F32.PACK_AB R167, R167, R38 ;  /* 0x00000026a7a7723e */ /* 0x000fcc00000000ff */
[----:B------:R-:W2:Y:S01]  /*8870*/  MUFU.EX2 R36, R154 ;  /* 0x0000009a00247308 */ /* 0x000ea20000000800 */
[----:B---3--:R-:W-:-:S07]  /*8880*/  FADD.FTZ R3, R42, R3 ;  /* 0x000000032a037221 */ /* 0x008fce0000010000 */
[----:B------:R-:W3:Y:S01]  /*8890*/  MUFU.EX2 R27, R27 ;  /* 0x0000001b001b7308 */ /* 0x000ee20000000800 */
[C---:B-1----:R-:W-:Y:S01]  /*88a0*/  FADD.FTZ R3, R40.reuse, R3 ;  /* 0x0000000328037221 */ /* 0x042fe20000010000 */
[----:B------:R-:W-:-:S06]  /*88b0*/  F2FP.F16.F32.PACK_AB R161, R40, R42 ;  /* 0x0000002a28a1723e */ /* 0x000fcc00000000ff */
        /* <DEDUP_REMOVED lines=8> */
[C---:B--2---:R-:W-:Y:S01]  /*8940*/  FADD.FTZ R3, R86.reuse, R3 ;  /* 0x0000000356037221 */ /* 0x044fe20000010000 */
        /* <DEDUP_REMOVED lines=12> */
[----:B-1----:R-:W-:Y:S01]  /*8a10*/  FADD.FTZ R3, R84, R3 ;  /* 0x0000000354037221 */ /* 0x002fe20000010000 */
[C---:B--2---:R-:W-:Y:S01]  /*8a20*/  FADD.FTZ R4, R52.reuse, R13 ;  /* 0x0000000d34047221 */ /* 0x044fe20000010000 */
[----:B------:R-:W-:Y:S02]  /*8a30*/  F2FP.F16.F32.PACK_AB R154, R52, R53 ;  /* 0x00000035349a723e */ /* 0x000fe400000000ff */
[C---:B---3--:R-:W-:Y:S01]  /*8a40*/  FADD.FTZ R3, R35.reuse, R3 ;  /* 0x0000000323037221 */ /* 0x048fe20000010000 */
[----:B------:R-:W-:Y:S01]  /*8a50*/  F2FP.F16.F32.PACK_AB R155, R35, R84 ;  /* 0x00000054239b723e */ /* 0x000fe200000000ff */
[----:B------:R-:W-:Y:S06]  /*8a60*/  @P3 BRA `(.L_x_913) ;  /* 0xffffffc800143947 */ /* 0x000fec000383ffff */
[----:B------:R-:W-:Y:S01]  /*8a70*/  IMAD.MOV.U32 R8, RZ, RZ, R54 ;  /* 0x000000ffff087224 */ /* 0x000fe200078e0036 */
[----:B------:R-:W-:Y:S01]  /*8a80*/  UMOV UR37, UR61 ;  /* 0x0000003d00257c82 */ /* 0x000fe20008000000 */
[----:B------:R-:W-:Y:S01]  /*8a90*/  IMAD.MOV.U32 R7, RZ, RZ, R34 ;  /* 0x000000ffff077224 */ /* 0x000fe200078e0022 */
[----:B------:R-:W-:-:S06]  /*8aa0*/  UMOV UR36, UR60 ;  /* 0x0000003c00247c82 */ /* 0x000fcc0008000000 */
.L_x_896:
[----:B------:R-:W-:Y:S01]  /*8ab0*/  ULDC UR15, c[0x0][0x9e4] ;  /* 0x00027900000f7ab9 */ /* 0x000fe20000000800 */
[----:B------:R-:W-:Y:S01]  /*8ac0*/  ULDC UR14, c[0x0][0x9dc] ;  /* 0x00027700000e7ab9 */ /* 0x000fe20000000800 */
[----:B------:R-:W-:Y:S02]  /*8ad0*/  UISETP.GE.AND UP0, UPT, UR15, 0x1, UPT ;  /* 0x000000010f00788c */ /* 0x000fe4000bf06270 */
[----:B------:R-:W-:-:S04]  /*8ae0*/  UIADD3 UR14, UR53, -UR14, URZ ;  /* 0x8000000e350e7290 */ /* 0x000fc8000fffe03f */
[----:B------:R-:W-:-:S13]  /*8af0*/  PLOP3.LUT P6, PT, PT, PT, UP0, 0x80, 0x0 ;  /* 0x000000000000781c */ /* 0x000fda0003fcf008 */
[----:B------:R-:W-:Y:S05]  /*8b00*/  @!P6 BRA `(.L_x_914) ;  /* 0x000000000044e947 */ /* 0x000fea0003800000 */
        /* <DEDUP_REMOVED lines=10> */
.L_x_915:
[----:B------:R-:W-:-:S11]  /*8bb0*/  UISETP.NE.AND UP0, UPT, UR15, 0x1, UPT ;  /* 0x000000010f00788c */ /* 0x000fd6000bf05270 */
[----:B------:R-:W-:Y:S02]  /*8bc0*/  @UP0 ULDC.64 UR6, c[0x0][0x9e8] ;  /* 0x00027a0000060ab9 */ /* 0x000fe40000000a00 */
[----:B------:R-:W-:-:S04]  /*8bd0*/  UIMAD.WIDE.U32 UR10, UR53, UR6, URZ ;  /* 0x00000006350a72a5 */ /* 0x000fc8000f8e003f */
[----:B------:R-:W-:-:S12]  /*8be0*/  @UP0 USHF.R.U32.HI UR53, URZ, UR7, UR11 ;  /* 0x000000073f350299 */ /* 0x000fd8000801160b */
.L_x_916:
[----:B------:R-:W-:-:S04]  /*8bf0*/  UIMAD UR53, UR53, UR15, URZ ;  /* 0x0000000f353572a4 */ /* 0x000fc8000f8e023f */
[----:B------:R-:W-:-:S04]  /*8c00*/  UISETP.LT.AND UP0, UPT, UR14, UR53, UPT ;  /* 0x000000350e00728c */ /* 0x000fc8000bf01270 */
[----:B------:R-:W-:-:S12]  /*8c10*/  USEL UR14, UR14, UR53, !UP0 ;  /* 0x000000350e0e7287 */ /* 0x000fd8000c000000 */
.L_x_914:
[----:B------:R-:W-:-:S04]  /*8c20*/  UIADD3 UR14, UR14, 0x7f, URZ ;  /* 0x0000007f0e0e7890 */ /* 0x000fc8000fffe03f */
[----:B------:R-:W-:-:S04]  /*8c30*/  USHF.R.S32.HI UR6, URZ, 0x1f, UR14 ;  /* 0x0000001f3f067899 */ /* 0x000fc8000801140e */
[----:B------:R-:W-:-:S04]  /*8c40*/  ULEA.HI UR6, UR6, UR14, URZ, 0x7 ;  /* 0x0000000e06067291 */ /* 0x000fc8000f8f383f */
[----:B------:R-:W-:-:S04]  /*8c50*/  USHF.R.S32.HI UR6, URZ, 0x7, UR6 ;  /* 0x000000073f067899 */ /* 0x000fc80008011406 */
[----:B------:R-:W-:-:S04]  /*8c60*/  UISETP.LT.AND UP0, UPT, UR40, UR6, UPT ;  /* 0x000000062800728c */ /* 0x000fc8000bf01270 */
[----:B------:R-:W-:-:S06]  /*8c70*/  USEL UR56, UR40, UR6, !UP0 ;  /* 0x0000000628387287 */ /* 0x000fcc000c000000 */
[----:B------:R-:W-:-:S13]  /*8c80*/  ISETP.GE.AND P2, PT, R6, UR56, PT ;  /* 0x0000003806007c0c */ /* 0x000fda000bf46270 */
[----:B------:R-:W-:Y:S05]  /*8c90*/  @!P2 BRA `(.L_x_917) ;  /* 0x0000002400f8a947 */ /* 0x000fea0003800000 */
[----:B------:R-:W-:Y:S01]  /*8ca0*/  IMAD.MOV.U32 R11, RZ, RZ, R8 ;  /* 0x000000ffff0b7224 */ /* 0x000fe200078e0008 */
[----:B------:R-:W-:Y:S01]  /*8cb0*/  UMOV UR58, UR36 ;  /* 0x00000024003a7c82 */ /* 0x000fe20008000000 */
[----:B------:R-:W-:Y:S01]  /*8cc0*/  IMAD.MOV.U32 R10, RZ, RZ, R7 ;  /* 0x000000ffff0a7224 */ /* 0x000fe200078e0007 */
[----:B------:R-:W-:Y:S01]  /*8cd0*/  UMOV UR57, UR37 ;  /* 0x0000002500397c82 */ /* 0x000fe20008000000 */
[----:B------:R-:W-:-:S05]  /*8ce0*/  ULDC UR53, c[0x0][0x9d8] ;  /* 0x0002760000357ab9 */ /* 0x000fca0000000800 */
.L_x_926:
        /* <DEDUP_REMOVED lines=9> */
.L_x_919:
[----:B------:R-:W-:Y:S01]  /*8d80*/  ULEA UR6, UR37, UR39, 0x3 ;  /* 0x0000002725067291 */ /* 0x000fe2000f8e183f */
[----:B------:R-:W-:-:S05]  /*8d90*/  IMAD.U32 R7, RZ, RZ, UR36 ;  /* 0x00000024ff077e24 */ /* 0x000fca000f8e00ff */
[----:B------:R-:W-:-:S04]  /*8da0*/  SHF.L.U32 R7, R7, 0x1f, RZ ;  /* 0x0000001f07077819 */ /* 0x000fc800000006ff */
[----:B------:R1:W2:Y:S01]  /*8db0*/  SYNCS.PHASECHK.TRANS64.TRYWAIT P2, [UR6+0x28830], R7 ;  /* 0x02883007ff0075a7 */ /* 0x0002a20008040146 */
[----:B------:R-:W-:Y:S05]  /*8dc0*/  @!P0 BRA `(.L_x_920) ;  /* 0x0000000000048947 */ /* 0x000fea0003800000 */
[----:B------:R-:W-:Y:S01]  /*8dd0*/  BPT.TRAP 0x1 ;  /* 0x000000040000795c */ /* 0x000fe20000300000 */
.L_x_920:
[----:B--2---:R-:W-:Y:S05]  /*8de0*/  @P2 BRA `(.L_x_918) ;  /* 0x0000000000082947 */ /* 0x004fea0003800000 */
[----:B------:R-:W2:Y:S02]  /*8df0*/  SYNCS.PHASECHK.TRANS64.TRYWAIT P2, [UR6+0x28830], R7 ;  /* 0x02883007ff0075a7 */ /* 0x000ea40008040146 */
[----:B--2---:R-:W-:Y:S05]  /*8e00*/  @!P2 BRA `(.L_x_921) ;  /* 0x000000ac0090a947 */ /* 0x004fea0003800000 */
.L_x_918:
        /* <DEDUP_REMOVED lines=45> */
.L_x_923:
[----:B------:R-:W-:Y:S01]  /*90e0*/  ULEA UR6, UR57, UR39, 0x3 ;  /* 0x0000002739067291 */ /* 0x000fe2000f8e183f */
[----:B------:R-:W-:-:S05]  /*90f0*/  IMAD.U32 R7, RZ, RZ, UR58 ;  /* 0x0000003aff077e24 */ /* 0x000fca000f8e00ff */
[----:B------:R-:W-:-:S04]  /*9100*/  SHF.L.U32 R7, R7, 0x1f, RZ ;  /* 0x0000001f07077819 */ /* 0x000fc800000006ff */
[----:B------:R1:W2:Y:S01]  /*9110*/  SYNCS.PHASECHK.TRANS64.TRYWAIT P2, [UR6+0x28850], R7 ;  /* 0x02885007ff0075a7 */ /* 0x0002a20008040146 */
[----:B------:R-:W-:Y:S05]  /*9120*/  @!P0 BRA `(.L_x_924) ;  /* 0x0000000000048947 */ /* 0x000fea0003800000 */
[----:B------:R-:W-:Y:S01]  /*9130*/  BPT.TRAP 0x1 ;  /* 0x000000040000795c */ /* 0x000fe20000300000 */
.L_x_924:
[----:B--2---:R-:W-:Y:S05]  /*9140*/  @P2 BRA `(.L_x_922) ;  /* 0x0000000000082947 */ /* 0x004fea0003800000 */
[----:B------:R-:W2:Y:S02]  /*9150*/  SYNCS.PHASECHK.TRANS64.TRYWAIT P2, [UR6+0x28850], R7 ;  /* 0x02885007ff0075a7 */ /* 0x000ea40008040146 */
[----:B--2---:R-:W-:Y:S05]  /*9160*/  @!P2 BRA `(.L_x_925) ;  /* 0x000000a800d0a947 */ /* 0x004fea0003800000 */
.L_x_922:
[----:B------:R-:W-:Y:S01]  /*9170*/  UIADD3 UR6, UR39, 0x400, URZ ;  /* 0x0000040027067890 */ /* 0x000fe2000fffe03f */
[----:B------:R-:W-:Y:S01]  /*9180*/  WARPGROUP.ARRIVE ;  /* 0x00000000000079c5 */ /* 0x000fe20000000000 */
[----:B------:R-:W-:Y:S01]  /*9190*/  UMOV UR7, 0x40000040 ;  /* 0x4000004000077882 */ /* 0x000fe20000000000 */
[----:B--2---:R-:W-:Y:S01]  /*91a0*/  FMUL.FTZ R8, R24, UR53 ;  /* 0x0000003518087c20 */ /* 0x004fe20008410000 */
        /* <DEDUP_REMOVED lines=12> */
[----:B------:R-:W-:Y:S01]  /*9270*/  ULEA UR10, UR57, UR6, 0xb ;  /* 0x00000006390a7291 */ /* 0x000fe2000f8e583f */
        /* <DEDUP_REMOVED lines=34> */
[----:B------:R-:W-:Y:S01]  /*94a0*/  MUFU.TANH R194, R194 ;  /* 0x000000c200c27308 */ /* 0x000fe20000002400 */
[----:B-1----:R-:W-:Y:S01]  /*94b0*/  FMNMX.FTZ R7, R28, R7, !PT ;  /* 0x000000071c077209 */ /* 0x002fe20007810000 */
[----:B------:R-:W-:Y:S01]  /*94c0*/  FMUL.FTZ R80, R80, UR53 ;  /* 0x0000003550507c20 */ /* 0x000fe20008410000 */
[----:B------:R-:W-:Y:S01]  /*94d0*/  FMUL.FTZ R44, R46, UR53 ;  /* 0x000000352e2c7c20 */ /* 0x000fe20008410000 */
[----:B------:R-:W-:Y:S01]  /*94e0*/  FMUL.FTZ R228, R81, UR53 ;  /* 0x0000003551e47c20 */ /* 0x000fe20008410000 */
[----:B------:R-:W-:Y:S01]  /*94f0*/  FMUL.FTZ R46, R47, UR53 ;  /* 0x000000352f2e7c20 */ /* 0x000fe20008410000 */
[----:B------:R-:W-:Y:S01]  /*9500*/  FMUL.FTZ R230, R84, UR53 ;  /* 0x0000003554e67c20 */ /* 0x000fe20008410000 */
[----:B------:R-:W-:Y:S01]  /*9510*/  FMUL.FTZ R84, R85, UR53 ;  /* 0x0000003555547c20 */ /* 0x000fe20008410000 */
[----:B------:R-:W-:Y:S01]  /*9520*/  MUFU.TANH R192, R192 ;  /* 0x000000c000c07308 */ /* 0x000fe20000002400 */
[----:B--2---:R-:W-:Y:S01]  /*9530*/  FMNMX.FTZ R7, R32, R7, !PT ;  /* 0x0000000720077209 */ /* 0x004fe20007810000 */
[----:B------:R-:W-:Y:S01]  /*9540*/  FMUL.FTZ R52, R54, UR53 ;  /* 0x0000003536347c20 */ /* 0x000fe20008410000 */
[----:B------:R-:W-:Y:S01]  /*9550*/  FMUL.FTZ R54, R55, UR53 ;  /* 0x0000003537367c20 */ /* 0x000fe20008410000 */
[----:B------:R-:W-:Y:S01]  /*9560*/  FMUL.FTZ R56, R58, UR53 ;  /* 0x000000353a387c20 */ /* 0x000fe20008410000 */
[----:B------:R-:W-:Y:S01]  /*9570*/  FMUL.FTZ R58, R59, UR53 ;  /* 0x000000353b3a7c20 */ /* 0x000fe20008410000 */
[----:B------:R-:W-:Y:S01]  /*9580*/  FMUL.FTZ R60, R62, UR53 ;  /* 0x000000353e3c7c20 */ /* 0x000fe20008410000 */
[----:B------:R-:W-:Y:S01]  /*9590*/  FMUL.FTZ R62, R63, UR53 ;  /* 0x000000353f3e7c20 */ /* 0x000fe20008410000 */
[----:B------:R-:W-:Y:S01]  /*95a0*/  MUFU.TANH R196, R196 ;  /* 0x000000c400c47308 */ /* 0x000fe20000002400 */
[----:B------:R-:W-:Y:S01]  /*95b0*/  FMUL.FTZ R68, R70, UR53 ;  /* 0x0000003546447c20 */ /* 0x000fe20008410000 */
[----:B------:R-:W-:Y:S01]  /*95c0*/  FMUL.FTZ R70, R71, UR53 ;  /* 0x0000003547467c20 */ /* 0x000fe20008410000 */
[----:B------:R-:W-:Y:S01]  /*95d0*/  FMUL.FTZ R72, R74, UR53 ;  /* 0x000000354a487c20 */ /* 0x000fe20008410000 */
[----:B------:R-:W-:Y:S01]  /*95e0*/  FMUL.FTZ R74, R75, UR53 ;  /* 0x000000354b4a7c20 */ /* 0x000fe20008410000 */
[----:B------:R-:W-:Y:S01]  /*95f0*/  FMUL.FTZ R82, R82, UR53 ;  /* 0x0000003552527c20 */ /* 0x000fe20008410000 */
[----:B------:R-:W1:Y:S01]  /*9600*/  LDC R9, c[0x0][0x988] ;  /* 0x00026200ff097b82 */ /* 0x000e620000000800 */
[----:B------:R-:W-:Y:S01]  /*9610*/  FMUL.FTZ R86, R86, UR53 ;  /* 0x0000003556567c20 */ /* 0x000fe20008410000 */
[----:B------:R-:W-:Y:S01]  /*9620*/  MUFU.TANH R198, R198 ;  /* 0x000000c600c67308 */ /* 0x000fe20000002400 */
[C---:B------:R-:W-:Y:S01]  /*9630*/  ISETP.GT.AND P2, PT, R6.reuse, UR56, PT ;  /* 0x0000003806007c0c */ /* 0x040fe2000bf44270 */
[----:B------:R-:W-:Y:S01]  /*9640*/  UMOV UR58, UR36 ;  /* 0x00000024003a7c82 */ /* 0x000fe20008000000 */
[----:B------:R-:W-:-:S05]  /*9650*/  VIADD R6, R6, 0xffffffff ;  /* 0xffffffff06067836 */ /* 0x000fca0000000000 */
[----:B------:R-:W-:Y:S08]  /*9660*/  MUFU.TANH R200, R200 ;  /* 0x000000c800c87308 */ /* 0x000ff00000002400 */
[----:B------:R-:W-:Y:S08]  /*9670*/  MUFU.TANH R202, R202 ;  /* 0x000000ca00ca7308 */ /* 0x000ff00000002400 */
[----:B------:R-:W-:Y:S08]  /*9680*/  MUFU.TANH R204, R204 ;  /* 0x000000cc00cc7308 */ /* 0x000ff00000002400 */
[----:B------:R-:W-:Y:S08]  /*9690*/  MUFU.TANH R206, R206 ;  /* 0x000000ce00ce7308 */ /* 0x000ff00000002400 */
[----:B------:R-:W-:Y:S08]  /*96a0*/  MUFU.TANH R208, R208 ;  /* 0x000000d000d07308 */ /* 0x000ff00000002400 */
[----:B------:R-:W-:Y:S08]  /*96b0*/  MUFU.TANH R210, R210 ;  /* 0x000000d200d27308 */ /* 0x000ff00000002400 */
[----:B------:R-:W-:Y:S08]  /*96c0*/  MUFU.TANH R212, R212 ;  /* 0x000000d400d47308 */ /* 0x000ff00000002400 */
[----:B------:R-:W2:Y:S08]  /*96d0*/  MUFU.TANH R14, R14 ;  /* 0x0000000e000e7308 */ /* 0x000eb00000002400 */
[----:B------:R-:W-:Y:S08]  /*96e0*/  MUFU.TANH R214, R214 ;  /* 0x000000d600d67308 */ /* 0x000ff00000002400 */
[----:B------:R-:W3:Y:S01]  /*96f0*/  MUFU.TANH R20, R20 ;  /* 0x0000001400147308 */ /* 0x000ee20000002400 */
[----:B--2---:R-:W-:-:S07]  /*9700*/  FMNMX.FTZ R25, R14, R11, !PT ;  /* 0x0000000b0e197209 */ /* 0x004fce0007810000 */
[----:B------:R-:W2:Y:S01]  /*9710*/  MUFU.TANH R26, R26 ;  /* 0x0000001a001a7308 */ /* 0x000ea20000002400 */
[----:B------:R-:W-:Y:S02]  /*9720*/  WARPGROUP.DEPBAR.LE gsb0, 0x0 ;  /* 0x00008000000079c5 */ /* 0x000fe40000010000 */
[----:B------:R-:W-:Y:S01]  /*9730*/  WARPGROUP.ARRIVE ;  /* 0x00000000000079c5 */ /* 0x000fe20000000000 */
[----:B------:R-:W-:-:S04]  /*9740*/  FMUL.FTZ R180, R33, UR53 ;  /* 0x0000003521b47c20 */ /* 0x000fc80008410000 */
[----:B------:R-:W4:Y:S01]  /*9750*/  MUFU.TANH R30, R30 ;  /* 0x0000001e001e7308 */ /* 0x000f220000002400 */
[----:B------:R-:W-:Y:S01]  /*9760*/  FMUL.FTZ R182, R35, UR53 ;  /* 0x0000003523b67c20 */ /* 0x000fe20008410000 */
[----:B---3--:R-:W-:Y:S01]  /*9770*/  FMNMX.FTZ R25, R20, R25, !PT ;  /* 0x0000001914197209 */ /* 0x008fe20007810000 */
[----:B------:R-:W-:Y:S01]  /*9780*/  HGMMA.64x128x16.F32 R88, R176, gdesc[UR4].tnspB, R88, gsb0 ;  /* 0x41e00004b0587df0 */ /* 0x000fe20008000858 */
[----:B------:R-:W-:Y:S01]  /*9790*/  UIADD3 UR6, UR10, 0x100, URZ ;  /* 0x000001000a067890 */ /* 0x000fe2000fffe03f */
[----:B------:R-:W-:-:S03]  /*97a0*/  UMOV UR7, 0x40000040 ;  /* 0x4000004000077882 */ /* 0x000fc60000000000 */
[----:B------:R-:W3:Y:S01]  /*97b0*/  MUFU.TANH R180, R180 ;  /* 0x000000b400b47308 */ /* 0x000ee20000002400 */
[----:B--2---:R-:W-:-:S07]  /*97c0*/  FMNMX.FTZ R25, R26, R25, !PT ;  /* 0x000000191a197209 */ /* 0x004fce0007810000 */
[----:B------:R-:W-:Y:S01]  /*97d0*/  MUFU.TANH R216, R216 ;  /* 0x000000d800d87308 */ /* 0x000fe20000002400 */
[----:B----4-:R-:W-:-:S07]  /*97e0*/  FMNMX.FTZ R25, R30, R25, !PT ;  /* 0x000000191e197209 */ /* 0x010fce0007810000 */
[----:B------:R-:W2:Y:S01]  /*97f0*/  MUFU.TANH R34, R34 ;  /* 0x0000002200227308 */ /* 0x000ea20000002400 */
[----:B---3--:R-:W-:-:S04]  /*9800*/  FMNMX.FTZ R7, R180, R7, !PT ;  /* 0x00000007b4077209 */ /* 0x008fc80007810000 */
[----:B------:R-:W-:-:S03]  /*9810*/  FMNMX.FTZ R7, R194, R7, !PT ;  /* 0x00000007c2077209 */ /* 0x000fc60007810000 */
[----:B------:R-:W-:Y:S01]  /*9820*/  MUFU.TANH R218, R218 ;  /* 0x000000da00da7308 */ /* 0x000fe20000002400 */
[----:B------:R-:W-:-:S04]  /*9830*/  FMNMX.FTZ R7, R192, R7, !PT ;  /* 0x00000007c0077209 */ /* 0x000fc80007810000 */
[----:B------:R-:W-:-:S03]  /*9840*/  FMNMX.FTZ R7, R196, R7, !PT ;  /* 0x00000007c4077209 */ /* 0x000fc60007810000 */
[----:B------:R-:W3:Y:S01]  /*9850*/  MUFU.TANH R182, R182 ;  /* 0x000000b600b67308 */ /* 0x000ee20000002400 */
[----:B------:R-:W-:Y:S02]  /*9860*/  FMNMX.FTZ R7, R198, R7, !PT ;  /* 0x00000007c6077209 */ /* 0x000fe40007810000 */
[----:B--2---:R-:W-:Y:S02]  /*9870*/  FMNMX.FTZ R25, R34, R25, !PT ;  /* 0x0000001922197209 */ /* 0x004fe40007810000 */
[----:B------:R-:W-:-:S03]  /*9880*/  FMNMX.FTZ R7, R200, R7, !PT ;  /* 0x00000007c8077209 */ /* 0x000fc60007810000 */
[----:B------:R-:W-:Y:S08]  /*9890*/  MUFU.TANH R220, R220 ;  /* 0x000000dc00dc7308 */ /* 0x000ff00000002400 */
[----:B------:R-:W2:Y:S01]  /*98a0*/  MUFU.TANH R36, R36 ;  /* 0x0000002400247308 */ /* 0x000ea20000002400 */
[----:B---3--:R-:W-:-:S07]  /*98b0*/  FMNMX.FTZ R29, R182, R25, !PT ;  /* 0x00000019b61d7209 */ /* 0x008fce0007810000 */
[----:B------:R-:W-:Y:S08]  /*98c0*/  MUFU.TANH R222, R222 ;  /* 0x000000de00de7308 */ /* 0x000ff00000002400 */
[----:B------:R-:W3:Y:S01]  /*98d0*/  MUFU.TANH R38, R38 ;  /* 0x0000002600267308 */ /* 0x000ee20000002400 */
[----:B--2---:R-:W-:-:S07]  /*98e0*/  FMNMX.FTZ R29, R36, R29, !PT ;  /* 0x0000001d241d7209 */ /* 0x004fce0007810000 */
        /* <DEDUP_REMOVED lines=12> */
[----:B------:R-:W-:Y:S01]  /*99b0*/  MUFU.TANH R230, R230 ;  /* 0x000000e600e67308 */ /* 0x000fe20000002400 */
[----:B------:R-:W-:Y:S02]  /*99c0*/  WARPGROUP.DEPBAR.LE gsb0, 0x0 ;  /* 0x00008000000079c5 */ /* 0x000fe40000010000 */
[----:B------:R-:W-:Y:S01]  /*99d0*/  WARPGROUP.ARRIVE ;  /* 0x00000000000079c5 */ /* 0x000fe20000000000 */
[----:B------:R-:W-:Y:S01]  /*99e0*/  FMUL.FTZ R176, R45, UR53 ;  /* 0x000000352db07c20 */ /* 0x000fe20008410000 */
[----:B------:R-:W-:Y:S01]  /*99f0*/  FMUL.FTZ R178, R48, UR53 ;  /* 0x0000003530b27c20 */ /* 0x000fe20008410000 */
[----:B------:R-:W-:Y:S01]  /*9a00*/  FMUL.FTZ R48, R50, UR53 ;  /* 0x0000003532307c20 */ /* 0x000fe20008410000 */
[----:B------:R-:W-:Y:S01]  /*9a10*/  FMUL.FTZ R50, R51, UR53 ;  /* 0x0000003533327c20 */ /* 0x000fe20008410000 */
[----:B------:R-:W-:Y:S01]  /*9a20*/  MUFU.TANH R84, R84 ;  /* 0x0000005400547308 */ /* 0x000fe20000002400 */
[----:B------:R-:W-:Y:S01]  /*9a30*/  HGMMA.64x128x16.F32 R88, R172, gdesc[UR4].tnspB, R88, gsb0 ;  /* 0x41e00004ac587df0 */ /* 0x000fe20008000858 */
[----:B------:R-:W-:Y:S01]  /*9a40*/  UIADD3 UR6, UR10, 0x180, URZ ;  /* 0x000001800a067890 */ /* 0x000fe2000fffe03f */
[----:B---3--:R-:W-:Y:S01]  /*9a50*/  FMNMX.FTZ R31, R46, R31, !PT ;  /* 0x0000001f2e1f7209 */ /* 0x008fe20007810000 */
[----:B------:R-:W-:-:S04]  /*9a60*/  UMOV UR7, 0x40000040 ;  /* 0x4000004000077882 */ /* 0x000fc80000000000 */
[----:B------:R-:W2:Y:S08]  /*9a70*/  MUFU.TANH R176, R176 ;  /* 0x000000b000b07308 */ /* 0x000eb00000002400 */
[----:B------:R-:W3:Y:S08]  /*9a80*/  MUFU.TANH R178, R178 ;  /* 0x000000b200b27308 */ /* 0x000ef00000002400 */
[----:B------:R-:W4:Y:S01]  /*9a90*/  MUFU.TANH R48, R48 ;  /* 0x0000003000307308 */ /* 0x000f220000002400 */
[----:B--2---:R-:W-:-:S07]  /*9aa0*/  FMNMX.FTZ R7, R176, R7, !PT ;  /* 0x00000007b0077209 */ /* 0x004fce0007810000 */
[----:B------:R-:W2:Y:S01]  /*9ab0*/  MUFU.TANH R50, R50 ;  /* 0x0000003200327308 */ /* 0x000ea20000002400 */
[----:B---3--:R-:W-:-:S04]  /*9ac0*/  FMNMX.FTZ R7, R178, R7, !PT ;  /* 0x00000007b2077209 */ /* 0x008fc80007810000 */
[----:B------:R-:W-:-:S03]  /*9ad0*/  FMNMX.FTZ R7, R202, R7, !PT ;  /* 0x00000007ca077209 */ /* 0x000fc60007810000 */
[----:B------:R-:W3:Y:S01]  /*9ae0*/  MUFU.TANH R52, R52 ;  /* 0x0000003400347308 */ /* 0x000ee20000002400 */
[----:B------:R-:W-:Y:S02]  /*9af0*/  FMNMX.FTZ R7, R204, R7, !PT ;  /* 0x00000007cc077209 */ /* 0x000fe40007810000 */
[----:B----4-:R-:W-:Y:S02]  /*9b00*/  FMNMX.FTZ R31, R48, R31, !PT ;  /* 0x0000001f301f7209 */ /* 0x010fe40007810000 */
[----:B------:R-:W-:-:S03]  /*9b10*/  FMNMX.FTZ R7, R206, R7, !PT ;  /* 0x00000007ce077209 */ /* 0x000fc60007810000 */
[----:B------:R-:W4:Y:S01]  /*9b20*/  MUFU.TANH R54, R54 ;  /* 0x0000003600367308 */ /* 0x000f220000002400 */
[----:B------:R-:W-:Y:S02]  /*9b30*/  FMNMX.FTZ R7, R208, R7, !PT ;  /* 0x00000007d0077209 */ /* 0x000fe40007810000 */
[----:B--2---:R-:W-:Y:S02]  /*9b40*/  FMNMX.FTZ R33, R50, R31, !PT ;  /* 0x0000001f32217209 */ /* 0x004fe40007810000 */
[----:B------:R-:W-:-:S03]  /*9b50*/  FMNMX.FTZ R7, R210, R7, !PT ;  /* 0x00000007d2077209 */ /* 0x000fc60007810000 */
[----:B------:R-:W2:Y:S01]  /*9b60*/  MUFU.TANH R56, R56 ;  /* 0x0000003800387308 */ /* 0x000ea20000002400 */
[----:B------:R-:W-:Y:S02]  /*9b70*/  FMNMX.FTZ R7, R212, R7, !PT ;  /* 0x00000007d4077209 */ /* 0x000fe40007810000 */
[----:B---3--:R-:W-:Y:S02]  /*9b80*/  FMNMX.FTZ R33, R52, R33, !PT ;  /* 0x0000002134217209 */ /* 0x008fe40007810000 */
[----:B------:R-:W-:-:S03]  /*9b90*/  FMNMX.FTZ R7, R214, R7, !PT ;  /* 0x00000007d6077209 */ /* 0x000fc60007810000 */
[----:B------:R-:W3:Y:S01]  /*9ba0*/  MUFU.TANH R58, R58 ;  /* 0x0000003a003a7308 */ /* 0x000ee20000002400 */
[----:B----4-:R-:W-:-:S07]  /*9bb0*/  FMNMX.FTZ R33, R54, R33, !PT ;  /* 0x0000002136217209 */ /* 0x010fce0007810000 */
[----:B------:R-:W4:Y:S01]  /*9bc0*/  MUFU.TANH R60, R60 ;  /* 0x0000003c003c7308 */ /* 0x000f220000002400 */
[----:B--2---:R-:W-:-:S07]  /*9bd0*/  FMNMX.FTZ R33, R56, R33, !PT ;  /* 0x0000002138217209 */ /* 0x004fce0007810000 */
[----:B------:R-:W2:Y:S01]  /*9be0*/  MUFU.TANH R62, R62 ;  /* 0x0000003e003e7308 */ /* 0x000ea20000002400 */
[----:B---3--:R-:W-:-:S07]  /*9bf0*/  FMNMX.FTZ R37, R58, R33, !PT ;  /* 0x000000213a257209 */ /* 0x008fce0007810000 */
[----:B------:R-:W-:Y:S01]  /*9c00*/  MUFU.TANH R68, R68 ;  /* 0x0000004400447308 */ /* 0x000fe20000002400 */
[----:B----4-:R-:W-:-:S07]  /*9c10*/  FMNMX.FTZ R37, R60, R37, !PT ;  /* 0x000000253c257209 */ /* 0x010fce0007810000 */
[----:B------:R-:W-:Y:S01]  /*9c20*/  MUFU.TANH R70, R70 ;  /* 0x0000004600467308 */ /* 0x000fe20000002400 */
[----:B--2---:R-:W-:-:S07]  /*9c30*/  FMNMX.FTZ R37, R62, R37, !PT ;  /* 0x000000253e257209 */ /* 0x004fce0007810000 */
        /* <DEDUP_REMOVED lines=9> */
[----:B------:R-:W-:Y:S02]  /*9cd0*/  FMUL.FTZ R66, R67, UR53 ;  /* 0x0000003543427c20 */ /* 0x000fe40008410000 */
[----:B------:R-:W-:Y:S01]  /*9ce0*/  HGMMA.64x128x16.F32 R88, R168, gdesc[UR4].tnspB, R88, gsb0 ;  /* 0x41e00004a8587df0 */ /* 0x000fe20008000858 */
[----:B------:R-:W-:Y:S01]  /*9cf0*/  UIADD3 UR6, UR10, 0x200, URZ ;  /* 0x000002000a067890 */ /* 0x000fe2000fffe03f */
[----:B------:R-:W2:Y:S01]  /*9d00*/  MUFU.TANH R172, R172 ;  /* 0x000000ac00ac7308 */ /* 0x000ea20000002400 */
[----:B------:R-:W-:-:S07]  /*9d10*/  UMOV UR7, 0x40000040 ;  /* 0x4000004000077882 */ /* 0x000fce0000000000 */
[----:B------:R-:W3:Y:S08]  /*9d20*/  MUFU.TANH R174, R174 ;  /* 0x000000ae00ae7308 */ /* 0x000ef00000002400 */
[----:B------:R-:W4:Y:S01]  /*9d30*/  MUFU.TANH R64, R64 ;  /* 0x0000004000407308 */ /* 0x000f220000002400 */
[----:B--2---:R-:W-:-:S07]  /*9d40*/  FMNMX.FTZ R7, R172, R7, !PT ;  /* 0x00000007ac077209 */ /* 0x004fce0007810000 */
[----:B------:R-:W2:Y:S01]  /*9d50*/  MUFU.TANH R66, R66 ;  /* 0x0000004200427308 */ /* 0x000ea20000002400 */
[----:B---3--:R-:W-:-:S04]  /*9d60*/  FMNMX.FTZ R7, R174, R7, !PT ;  /* 0x00000007ae077209 */ /* 0x008fc80007810000 */
[----:B------:R-:W-:-:S04]  /*9d70*/  FMNMX.FTZ R7, R216, R7, !PT ;  /* 0x00000007d8077209 */ /* 0x000fc80007810000 */
[----:B------:R-:W-:Y:S02]  /*9d80*/  FMNMX.FTZ R7, R218, R7, !PT ;  /* 0x00000007da077209 */ /* 0x000fe40007810000 */
[----:B----4-:R-:W-:Y:S02]  /*9d90*/  FMNMX.FTZ R37, R64, R37, !PT ;  /* 0x0000002540257209 */ /* 0x010fe40007810000 */
[----:B------:R-:W-:-:S04]  /*9da0*/  FMNMX.FTZ R7, R220, R7, !PT ;  /* 0x00000007dc077209 */ /* 0x000fc80007810000 */
[----:B------:R-:W-:Y:S02]  /*9db0*/  FMNMX.FTZ R7, R222, R7, !PT ;  /* 0x00000007de077209 */ /* 0x000fe40007810000 */
[----:B--2---:R-:W-:Y:S02]  /*9dc0*/  FMNMX.FTZ R39, R66, R37, !PT ;  /* 0x0000002542277209 */ /* 0x004fe40007810000 */
[----:B------:R-:W-:Y:S02]  /*9dd0*/  FMNMX.FTZ R7, R224, R7, !PT ;  /* 0x00000007e0077209 */ /* 0x000fe40007810000 */
[----:B------:R-:W-:Y:S02]  /*9de0*/  FMNMX.FTZ R39, R68, R39, !PT ;  /* 0x0000002744277209 */ /* 0x000fe40007810000 */
[----:B------:R-:W-:Y:S02]  /*9df0*/  FMNMX.FTZ R7, R226, R7, !PT ;  /* 0x00000007e2077209 */ /* 0x000fe40007810000 */
[----:B------:R-:W-:-:S02]  /*9e00*/  FMNMX.FTZ R39, R70, R39, !PT ;  /* 0x0000002746277209 */ /* 0x000fc40007810000 */
[----:B------:R-:W-:Y:S02]  /*9e10*/  FMNMX.FTZ R7, R80, R7, !PT ;  /* 0x0000000750077209 */ /* 0x000fe40007810000 */
[----:B------:R-:W-:Y:S02]  /*9e20*/  FMNMX.FTZ R39, R72, R39, !PT ;  /* 0x0000002748277209 */ /* 0x000fe40007810000 */
[----:B------:R-:W-:Y:S02]  /*9e30*/  FMNMX.FTZ R7, R228, R7, !PT ;  /* 0x00000007e4077209 */ /* 0x000fe40007810000 */
[----:B------:R-:W-:Y:S02]  /*9e40*/  FMNMX.FTZ R41, R74, R39, !PT ;  /* 0x000000274a297209 */ /* 0x000fe40007810000 */
[----:B------:R-:W-:-:S04]  /*9e50*/  FMNMX.FTZ R7, R230, R7, !PT ;  /* 0x00000007e6077209 */ /* 0x000fc80007810000 */
[----:B------:R-:W-:-:S05]  /*9e60*/  FMNMX.FTZ R7, R84, R7, !PT ;  /* 0x0000000754077209 */ /* 0x000fca0007810000 */
[----:B------:R-:W2:Y:S02]  /*9e70*/  SHFL.BFLY PT, R76, R7, 0x2, 0x1f ;  /* 0x0c401f00074c7f89 */ /* 0x000ea400000e0000 */
[----:B--2---:R-:W-:Y:S01]  /*9e80*/  FMNMX.FTZ R13, R7, R76, !PT ;  /* 0x0000004c070d7209 */ /* 0x004fe20007810000 */
[----:B------:R-:W-:Y:S01]  /*9e90*/  FMUL.FTZ R76, R78, UR53 ;  /* 0x000000354e4c7c20 */ /* 0x000fe20008410000 */
[----:B------:R-:W-:-:S03]  /*9ea0*/  FMUL.FTZ R78, R79, UR53 ;  /* 0x000000354f4e7c20 */ /* 0x000fc60008410000 */
[----:B------:R-:W2:Y:S02]  /*9eb0*/  SHFL.BFLY PT, R232, R13, 0x1, 0x1f ;  /* 0x0c201f000de87f89 */ /* 0x000ea400000e0000 */
[----:B------:R-:W3:Y:S08]  /*9ec0*/  MUFU.TANH R76, R76 ;  /* 0x0000004c004c7308 */ /* 0x000ef00000002400 */
[----:B------:R-:W4:Y:S01]  /*9ed0*/  MUFU.TANH R78, R78 ;  /* 0x0000004e004e7308 */ /* 0x000f220000002400 */
[----:B---3--:R-:W-:-:S02]  /*9ee0*/  FMNMX.FTZ R41, R76, R41, !PT ;  /* 0x000000294c297209 */ /* 0x008fc40007810000 */
[----:B--2---:R-:W-:Y:S02]  /*9ef0*/  FMNMX.FTZ R7, R13, R232, !PT ;  /* 0x000000e80d077209 */ /* 0x004fe40007810000 */
[----:B----4-:R-:W-:-:S03]  /*9f00*/  FMNMX.FTZ R41, R78, R41, !PT ;  /* 0x000000294e297209 */ /* 0x010fc60007810000 */
[C---:B------:R-:W-:Y:S01]  /*9f10*/  FADD.FTZ R10, -R7.reuse, R10 ;  /* 0x0000000a070a7221 */ /* 0x040fe20000010100 */
[----:B-1----:R-:W-:Y:S01]  /*9f20*/  FMUL.FTZ R35, R7, R9 ;  /* 0x0000000907237220 */ /* 0x002fe20000410000 */
[----:B------:R-:W-:Y:S02]  /*9f30*/  FMNMX.FTZ R41, R82, R41, !PT ;  /* 0x0000002952297209 */ /* 0x000fe40007810000 */
[-C--:B------:R-:W-:Y:S01]  /*9f40*/  FMUL.FTZ R13, R10, R9.reuse ;  /* 0x000000090a0d7220 */ /* 0x080fe20000410000 */
[-CC-:B------:R-:W-:Y:S01]  /*9f50*/  FFMA.FTZ R10, R8, R9.reuse, -R35.reuse ;  /* 0x00000009080a7223 */ /* 0x180fe20000010823 */
[-CC-:B------:R-:W-:Y:S01]  /*9f60*/  FFMA.FTZ R194, R194, R9.reuse, -R35.reuse ;  /* 0x00000009c2c27223 */ /* 0x180fe20000010823 */
[-CC-:B------:R-:W-:Y:S01]  /*9f70*/  FFMA.FTZ R196, R196, R9.reuse, -R35.reuse ;  /* 0x00000009c4c47223 */ /* 0x180fe20000010823 */
[-CC-:B------:R-:W-:Y:S01]  /*9f80*/  FFMA.FTZ R200, R200, R9.reuse, -R35.reuse ;  /* 0x00000009c8c87223 */ /* 0x180fe20000010823 */
[-CC-:B------:R-:W-:Y:S01]  /*9f90*/  FFMA.FTZ R15, R12, R9.reuse, -R35.reuse ;  /* 0x000000090c0f7223 */ /* 0x180fe20000010823 */
[-CC-:B------:R-:W-:Y:S01]  /*9fa0*/  FFMA.FTZ R12, R24, R9.reuse, -R35.reuse ;  /* 0x00000009180c7223 */ /* 0x180fe20000010823 */
[----:B------:R-:W-:Y:S01]  /*9fb0*/  FFMA.FTZ R21, R28, R9, -R35 ;  /* 0x000000091c157223 */ /* 0x000fe20000010823 */
[----:B------:R-:W-:-:S02]  /*9fc0*/  WARPGROUP.DEPBAR.LE gsb0, 0x0 ;  /* 0x00008000000079c5 */ /* 0x000fc40000010000 */
[----:B------:R-:W-:Y:S01]  /*9fd0*/  WARPGROUP.ARRIVE ;  /* 0x00000000000079c5 */ /* 0x000fe20000000000 */
[----:B------:R-:W-:Y:S01]  /*9fe0*/  FMUL.FTZ R168, R83, UR53 ;  /* 0x0000003553a87c20 */ /* 0x000fe20008410000 */
[----:B------:R-:W-:Y:S01]  /*9ff0*/  FMUL.FTZ R170, R87, UR53 ;  /* 0x0000003557aa7c20 */ /* 0x000fe20008410000 */
[-CC-:B------:R-:W-:Y:S01]  /*a000*/  FFMA.FTZ R24, R32, R9.reuse, -R35.reuse ;  /* 0x0000000920187223 */ /* 0x180fe20000010823 */
[----:B------:R1:W-:Y:S01]  /*a010*/  MUFU.EX2 R25, R194 ;  /* 0x000000c200197308 */ /* 0x0003e20000000800 */
[-CC-:B------:R-:W-:Y:S01]  /*a020*/  FFMA.FTZ R28, R192, R9.reuse, -R35.reuse ;  /* 0x00000009c01c7223 */ /* 0x180fe20000010823 */
[----:B------:R-:W-:Y:S01]  /*a030*/  HGMMA.64x128x16.F32 R88, R164, gdesc[UR4].tnspB, R88, gsb0 ;  /* 0x41e00004a4587df0 */ /* 0x000fe20008000858 */
[----:B------:R-:W-:Y:S01]  /*a040*/  UIADD3 UR6, UR10, 0x280, URZ ;  /* 0x000002800a067890 */ /* 0x000fe2000fffe03f */
[-CC-:B------:R-:W-:Y:S01]  /*a050*/  FFMA.FTZ R32, R198, R9.reuse, -R35.reuse ;  /* 0x00000009c6207223 */ /* 0x180fe20000010823 */
[----:B------:R-:W-:Y:S01]  /*a060*/  UMOV UR7, 0x40000040 ;  /* 0x4000004000077882 */ /* 0x000fe20000000000 */
[-CC-:B------:R-:W-:Y:S01]  /*a070*/  FFMA.FTZ R51, R80, R9.reuse, -R35.reuse ;  /* 0x0000000950337223 */ /* 0x180fe20000010823 */
[-CC-:B------:R-:W-:Y:S01]  /*a080*/  FFMA.FTZ R27, R180, R9.reuse, -R35.reuse ;  /* 0x00000009b41b7223 */ /* 0x180fe20000010823 */
[----:B------:R-:W2:Y:S01]  /*a090*/  MUFU.TANH R168, R168 ;  /* 0x000000a800a87308 */ /* 0x000ea20000002400 */
[-CC-:B------:R-:W-:Y:S01]  /*a0a0*/  FFMA.FTZ R178, R178, R9.reuse, -R35.reuse ;  /* 0x00000009b2b27223 */ /* 0x180fe20000010823 */
[-CC-:B------:R-:W-:Y:S01]  /*a0b0*/  FFMA.FTZ R204, R204, R9.reuse, -R35.reuse ;  /* 0x00000009cccc7223 */ /* 0x180fe20000010823 */
[-CC-:B------:R-:W-:Y:S01]  /*a0c0*/  FFMA.FTZ R208, R208, R9.reuse, -R35.reuse ;  /* 0x00000009d0d07223 */ /* 0x180fe20000010823 */
[-CC-:B------:R-:W-:Y:S01]  /*a0d0*/  FFMA.FTZ R212, R212, R9.reuse, -R35.reuse ;  /* 0x00000009d4d47223 */ /* 0x180fe20000010823 */
[-CC-:B------:R-:W-:Y:S01]  /*a0e0*/  FFMA.FTZ R192, R214, R9.reuse, -R35.reuse ;  /* 0x00000009d6c07223 */ /* 0x180fe20000010823 */
[-CC-:B-1----:R-:W-:Y:S01]  /*a0f0*/  FFMA.FTZ R194, R174, R9.reuse, -R35.reuse ;  /* 0x00000009aec27223 */ /* 0x182fe20000010823 */
[-CC-:B------:R-:W-:Y:S01]  /*a100*/  FFMA.FTZ R45, R216, R9.reuse, -R35.reuse ;  /* 0x00000009d82d7223 */ /* 0x180fe20000010823 */
[----:B------:R-:W1:Y:S01]  /*a110*/  MUFU.TANH R170, R170 ;  /* 0x000000aa00aa7308 */ /* 0x000e620000002400 */
[-CC-:B------:R-:W-:Y:S01]  /*a120*/  FFMA.FTZ R47, R220, R9.reuse, -R35.reuse ;  /* 0x00000009dc2f7223 */ /* 0x180fe20000010823 */
[-CC-:B------:R-:W-:Y:S01]  /*a130*/  FFMA.FTZ R198, R222, R9.reuse, -R35.reuse ;  /* 0x00000009dec67223 */ /* 0x180fe20000010823 */
[-CC-:B------:R-:W-:Y:S01]  /*a140*/  FFMA.FTZ R80, R228, R9.reuse, -R35.reuse ;  /* 0x00000009e4507223 */ /* 0x180fe20000010823 */
[-CC-:B------:R-:W-:Y:S01]  /*a150*/  FFMA.FTZ R230, R230, R9.reuse, -R35.reuse ;  /* 0x00000009e6e67223 */ /* 0x180fe20000010823 */
[----:B------:R-:W-:-:S03]  /*a160*/  FFMA.FTZ R84, R84, R9, -R35 ;  /* 0x0000000954547223 */ /* 0x000fc60000010823 */
[----:B------:R3:W-:Y:S01]  /*a170*/  MUFU.EX2 R29, R196 ;  /* 0x000000c4001d7308 */ /* 0x0007e20000000800 */
[----:B--2---:R-:W-:-:S04]  /*a180*/  FMNMX.FTZ R43, R168, R41, !PT ;  /* 0x00000029a82b7209 */ /* 0x004fc80007810000 */
[----:B------:R-:W-:-:S03]  /*a190*/  FMNMX.FTZ R43, R86, R43, !PT ;  /* 0x0000002b562b7209 */ /* 0x000fc60007810000 */
[----:B------:R2:W-:Y:S01]  /*a1a0*/  MUFU.EX2 R31, R200 ;  /* 0x000000c8001f7308 */ /* 0x0005e20000000800 */
[----:B-1----:R-:W-:Y:S01]  /*a1b0*/  FMNMX.FTZ R8, R170, R43, !PT ;  /* 0x0000002baa087209 */ /* 0x002fe20007810000 */
[-CC-:B------:R-:W-:Y:S01]  /*a1c0*/  FFMA.FTZ R43, R172, R9.reuse, -R35.reuse ;  /* 0x00000009ac2b7223 */ /* 0x180fe20000010823 */
[----:B---3--:R-:W-:-:S03]  /*a1d0*/  FFMA.FTZ R196, R218, R9, -R35 ;  /* 0x00000009dac47223 */ /* 0x008fc60000010823 */
[----:B------:R-:W1:Y:S02]  /*a1e0*/  SHFL.BFLY PT, R49, R8, 0x2, 0x1f ;  /* 0x0c401f0008317f89 */ /* 0x000e6400000e0000 */
[----:B------:R-:W-:Y:S01]  /*a1f0*/  MUFU.EX2 R13, R13 ;  /* 0x0000000d000d7308 */ /* 0x000fe20000000800 */
[----:B--2---:R-:W-:-:S07]  /*a200*/  FFMA.FTZ R200, R226, R9, -R35 ;  /* 0x00000009e2c87223 */ /* 0x004fce0000010823 */
[----:B------:R-:W2:Y:S08]  /*a210*/  MUFU.EX2 R10, R10 ;  /* 0x0000000a000a7308 */ /* 0x000eb00000000800 */
[----:B------:R-:W3:Y:S01]  /*a220*/  MUFU.EX2 R15, R15 ;  /* 0x0000000f000f7308 */ /* 0x000ee20000000800 */
[----:B-1----:R-:W-:Y:S01]  /*a230*/  FMNMX.FTZ R53, R8, R49, !PT ;  /* 0x0000003108357209 */ /* 0x002fe20007810000 */
[----:B------:R-:W-:-:S06]  /*a240*/  FFMA.FTZ R49, R224, R9, -R35 ;  /* 0x00000009e0317223 */ /* 0x000fcc0000010823 */
[----:B------:R-:W-:Y:S01]  /*a250*/  MUFU.EX2 R12, R12 ;  /* 0x0000000c000c7308 */ /* 0x000fe20000000800 */
[----:B--2---:R-:W-:Y:S01]  /*a260*/  FFMA.FTZ R4, R13, R4, R10 ;  /* 0x000000040d047223 */ /* 0x004fe2000001000a */
[----:B------:R-:W1:Y:S06]  /*a270*/  SHFL.BFLY PT, R8, R53, 0x1, 0x1f ;  /* 0x0c201f0035087f89 */ /* 0x000e6c00000e0000 */
[----:B------:R-:W-:Y:S01]  /*a280*/  MUFU.EX2 R21, R21 ;  /* 0x0000001500157308 */ /* 0x000fe20000000800 */
[----:B---3--:R-:W-:-:S07]  /*a290*/  F2FP.F16.F32.PACK_AB R180, R15, R10 ;  /* 0x0000000a0fb4723e */ /* 0x008fce00000000ff */
[----:B------:R-:W-:Y:S08]  /*a2a0*/  MUFU.EX2 R24, R24 ;  /* 0x0000001800187308 */ /* 0x000ff00000000800 */
[----:B------:R-:W-:Y:S01]  /*a2b0*/  MUFU.EX2 R27, R27 ;  /* 0x0000001b001b7308 */ /* 0x000fe20000000800 */
[----:B-1----:R-:W-:-:S07]  /*a2c0*/  FMNMX.FTZ R8, R53, R8, !PT ;  /* 0x0000000835087209 */ /* 0x002fce0007810000 */
[----:B------:R-:W1:Y:S08]  /*a2d0*/  MUFU.EX2 R28, R28 ;  /* 0x0000001c001c7308 */ /* 0x000e700000000800 */
[----:B------:R-:W2:Y:S08]  /*a2e0*/  MUFU.EX2 R32, R32 ;  /* 0x0000002000207308 */ /* 0x000eb00000000800 */
[----:B------:R1:W-:Y:S08]  /*a2f0*/  MUFU.EX2 R33, R178 ;  /* 0x000000b200217308 */ /* 0x0003f00000000800 */
[----:B------:R-:W-:Y:S01]  /*a300*/  MUFU.EX2 R37, R204 ;  /* 0x000000cc00257308 */ /* 0x000fe20000000800 */
[----:B-1----:R-:W-:-:S02]  /*a310*/  F2FP.F16.F32.PACK_AB R178, R28, R25 ;  /* 0x000000191cb2723e */ /* 0x002fc400000000ff */
[----:B--2---:R-:W-:-:S05]  /*a320*/  F2FP.F16.F32.PACK_AB R172, R32, R29 ;  /* 0x0000001d20ac723e */ /* 0x004fca00000000ff */
[----:B------:R-:W-:Y:S08]  /*a330*/  MUFU.EX2 R39, R208 ;  /* 0x000000d000277308 */ /* 0x000ff00000000800 */
[----:B------:R-:W-:Y:S01]  /*a340*/  MUFU.EX2 R41, R212 ;  /* 0x000000d400297308 */ /* 0x000fe20000000800 */
[----:B------:R-:W-:Y:S02]  /*a350*/  WARPGROUP.DEPBAR.LE gsb0, 0x0 ;  /* 0x00008000000079c5 */ /* 0x000fe40000010000 */
[----:B------:R-:W-:Y:S01]  /*a360*/  WARPGROUP.ARRIVE ;  /* 0x00000000000079c5 */ /* 0x000fe20000000000 */
[-CC-:B------:R-:W-:Y:S01]  /*a370*/  FFMA.FTZ R164, R176, R9.reuse, -R35.reuse ;  /* 0x00000009b0a47223 */ /* 0x180fe20000010823 */
[----:B------:R-:W-:-:S03]  /*a380*/  FFMA.FTZ R166, R202, R9, -R35 ;  /* 0x00000009caa67223 */ /* 0x000fc60000010823 */
[----:B------:R-:W-:Y:S01]  /*a390*/  MUFU.EX2 R192, R192 ;  /* 0x000000c000c07308 */ /* 0x000fe20000000800 */
[----:B------:R-:W-:Y:S01]  /*a3a0*/  F2FP.F16.F32.PACK_AB R176, R27, R24 ;  /* 0x000000181bb0723e */ /* 0x000fe200000000ff */
[----:B------:R-:W-:Y:S01]  /*a3b0*/  HGMMA.64x128x16.F32 R88, R160, gdesc[UR4].tnspB, R88, gsb0 ;  /* 0x41e00004a0587df0 */ /* 0x000fe20008000858 */
[----:B------:R-:W-:Y:S01]  /*a3c0*/  UIADD3 UR6, UR10, 0x300, URZ ;  /* 0x000003000a067890 */ /* 0x000fe2000fffe03f */
[----:B------:R-:W-:-:S04]  /*a3d0*/  UMOV UR7, 0x40000040 ;  /* 0x4000004000077882 */ /* 0x000fc80000000000 */
[----:B------:R-:W1:Y:S08]  /*a3e0*/  MUFU.EX2 R164, R164 ;  /* 0x000000a400a47308 */ /* 0x000e700000000800 */
        /* <DEDUP_REMOVED lines=9> */
[----:B------:R-:W1:Y:S08]  /*a480*/  MUFU.EX2 R200, R200 ;  /* 0x000000c800c87308 */ /* 0x000e700000000800 */
[----:B------:R-:W-:Y:S08]  /*a490*/  MUFU.EX2 R51, R51 ;  /* 0x0000003300337308 */ /* 0x000ff00000000800 */
[----:B------:R-:W-:Y:S08]  /*a4a0*/  MUFU.EX2 R80, R80 ;  /* 0x0000005000507308 */ /* 0x000ff00000000800 */
[----:B------:R-:W-:Y:S08]  /*a4b0*/  MUFU.EX2 R53, R230 ;  /* 0x000000e600357308 */ /* 0x000ff00000000800 */
[----:B------:R-:W-:Y:S01]  /*a4c0*/  MUFU.EX2 R84, R84 ;  /* 0x0000005400547308 */ /* 0x000fe20000000800 */
[----:B------:R-:W-:-:S02]  /*a4d0*/  WARPGROUP.DEPBAR.LE gsb0, 0x0 ;  /* 0x00008000000079c5 */ /* 0x000fc40000010000 */
[----:B------:R-:W-:Y:S01]  /*a4e0*/  WARPGROUP.ARRIVE ;  /* 0x00000000000079c5 */ /* 0x000fe20000000000 */
[-CC-:B------:R-:W-:Y:S01]  /*a4f0*/  FFMA.FTZ R160, R206, R9.reuse, -R35.reuse ;  /* 0x00000009cea07223 */ /* 0x180fe20000010823 */
[----:B------:R-:W-:Y:S01]  /*a500*/  FFMA.FTZ R162, R210, R9, -R35 ;  /* 0x00000009d2a27223 */ /* 0x000fe20000010823 */
[----:B------:R-:W-:-:S03]  /*a510*/  IMAD.U32 R35, RZ, RZ, UR37 ;  /* 0x00000025ff237e24 */ /* 0x000fc6000f8e00ff */
[----:B------:R-:W-:Y:S01]  /*a520*/  HGMMA.64x128x16.F32 R88, R156, gdesc[UR4].tnspB, R88, gsb0 ;  /* 0x41e000049c587df0 */ /* 0x000fe20008000858 */
[----:B------:R-:W-:Y:S01]  /*a530*/  UIADD3 UR6, UR10, 0x380, URZ ;  /* 0x000003800a067890 */ /* 0x000fe2000fffe03f */
[----:B------:R-:W-:Y:S01]  /*a540*/  @!P1 LEA R35, R35, UR39, 0x3 ;  /* 0x0000002723239c11 */ /* 0x000fe2000f8e18ff */
[----:B------:R-:W-:Y:S01]  /*a550*/  UMOV UR7, 0x40000040 ;  /* 0x4000004000077882 */ /* 0x000fe20000000000 */
[----:B------:R-:W-:Y:S03]  /*a560*/  MUFU.EX2 R160, R160 ;  /* 0x000000a000a07308 */ /* 0x000fe60000000800 */
[----:B------:R-:W-:-:S05]  /*a570*/  @!P1 VIADD R35, R35, 0x28840 ;  /* 0x0002884023239836 */ /* 0x000fca0000000000 */
[----:B------:R-:W-:Y:S01]  /*a580*/  @!P1 PRMT R35, RZ, 0x654, R35 ;  /* 0x00000654ff239816 */ /* 0x000fe20000000023 */
[----:B------:R-:W-:Y:S01]  /*a590*/  MUFU.EX2 R162, R162 ;  /* 0x000000a200a27308 */ /* 0x000fe20000000800 */
[----:B------:R-:W-:Y:S02]  /*a5a0*/  WARPGROUP.DEPBAR.LE gsb0, 0x0 ;  /* 0x00008000000079c5 */ /* 0x000fe40000010000 */
[----:B------:R-:W-:Y:S01]  /*a5b0*/  WARPGROUP.ARRIVE ;  /* 0x00000000000079c5 */ /* 0x000fe20000000000 */
[C---:B------:R-:W-:Y:S01]  /*a5c0*/  FADD.FTZ R156, -R8.reuse, R11 ;  /* 0x0000000b089c7221 */ /* 0x040fe20000010100 */
[----:B------:R-:W-:Y:S01]  /*a5d0*/  FMUL.FTZ R11, R8, R9 ;  /* 0x00000009080b7220 */ /* 0x000fe20000410000 */
[----:B-1----:R-:W-:Y:S02]  /*a5e0*/  F2FP.F16.F32.PACK_AB R158, R200, R49 ;  /* 0x00000031c89e723e */ /* 0x002fe400000000ff */
[-C--:B------:R-:W-:Y:S01]  /*a5f0*/  FMUL.FTZ R156, R156, R9.reuse ;  /* 0x000000099c9c7220 */ /* 0x080fe20000410000 */
[----:B------:R-:W-:Y:S01]  /*a600*/  HGMMA.64x128x16.F32 R88, R152, gdesc[UR4].tnspB, R88, gsb0 ;  /* 0x41e0000498587df0 */ /* 0x000fe20008000858 */
[-CC-:B------:R-:W-:Y:S01]  /*a610*/  FFMA.FTZ R181, R14, R9.reuse, -R11.reuse ;  /* 0x000000090eb57223 */ /* 0x180fe2000001080b */
[-CC-:B------:R-:W-:Y:S01]  /*a620*/  FFMA.FTZ R14, R20, R9.reuse, -R11.reuse ;  /* 0x00000009140e7223 */ /* 0x180fe2000001080b */
[----:B------:R1:W-:Y:S01]  /*a630*/  MUFU.EX2 R202, R156 ;  /* 0x0000009c00ca7308 */ /* 0x0003e20000000800 */
[-CC-:B------:R-:W-:Y:S01]  /*a640*/  FFMA.FTZ R183, R26, R9.reuse, -R11.reuse ;  /* 0x000000091ab77223 */ /* 0x180fe2000001080b */
[-CC-:B------:R-:W-:Y:S01]  /*a650*/  FFMA.FTZ R20, R30, R9.reuse, -R11.reuse ;  /* 0x000000091e147223 */ /* 0x180fe2000001080b */
[-CC-:B------:R-:W-:Y:S01]  /*a660*/  FFMA.FTZ R177, R34, R9.reuse, -R11.reuse ;  /* 0x0000000922b17223 */ /* 0x180fe2000001080b */
[-CC-:B------:R-:W-:Y:S01]  /*a670*/  FFMA.FTZ R175, R44, R9.reuse, -R11.reuse ;  /* 0x000000092caf7223 */ /* 0x180fe2000001080b */
[----:B------:R-:W-:Y:S01]  /*a680*/  IADD3 R44, -R17, 0xb, RZ ;  /* 0x0000000b112c7810 */ /* 0x000fe20007ffe1ff */
[-CC-:B------:R-:W-:Y:S01]  /*a690*/  FFMA.FTZ R179, R36, R9.reuse, -R11.reuse ;  /* 0x0000000924b37223 */ /* 0x180fe2000001080b */
[-CC-:B------:R-:W-:Y:S01]  /*a6a0*/  FFMA.FTZ R26, R42, R9.reuse, -R11.reuse ;  /* 0x000000092a1a7223 */ /* 0x180fe2000001080b */
[----:B------:R-:W2:Y:S01]  /*a6b0*/  MUFU.EX2 R181, R181 ;  /* 0x000000b500b57308 */ /* 0x000ea20000000800 */
[-CC-:B-1----:R-:W-:Y:S01]  /*a6c0*/  FFMA.FTZ R156, R182, R9.reuse, -R11.reuse ;  /* 0x00000009b69c7223 */ /* 0x182fe2000001080b */
        /* <DEDUP_REMOVED lines=11> */
[----:B------:R-:W-:Y:S01]  /*a780*/  F2FP.F16.F32.PACK_AB R182, R21, R12 ;  /* 0x0000000c15b6723e */ /* 0x000fe200000000ff */
[-CC-:B------:R-:W-:Y:S01]  /*a790*/  FFMA.FTZ R64, R64, R9.reuse, -R11.reuse ;  /* 0x0000000940407223 */ /* 0x180fe2000001080b */
[----:B------:R-:W-:Y:S01]  /*a7a0*/  FFMA.FTZ R66, R66, R9, -R11 ;  /* 0x0000000942427223 */ /* 0x000fe2000001080b */
[----:B------:R-:W3:Y:S01]  /*a7b0*/  MUFU.EX2 R183, R183 ;  /* 0x000000b700b77308 */ /* 0x000ee20000000800 */
[----:B--2---:R-:W-:Y:S01]  /*a7c0*/  FFMA.FTZ R3, R202, R3, R181 ;  /* 0x00000003ca037223 */ /* 0x004fe200000100b5 */
[-CC-:B------:R-:W-:Y:S01]  /*a7d0*/  FFMA.FTZ R68, R68, R9.reuse, -R11.reuse ;  /* 0x0000000944447223 */ /* 0x180fe2000001080b */
[-CC-:B------:R-:W-:Y:S01]  /*a7e0*/  FFMA.FTZ R70, R70, R9.reuse, -R11.reuse ;  /* 0x0000000946467223 */ /* 0x180fe2000001080b */
[-CC-:B------:R-:W-:Y:S01]  /*a7f0*/  FFMA.FTZ R72, R72, R9.reuse, -R11.reuse ;  /* 0x0000000948487223 */ /* 0x180fe2000001080b */
[-CC-:B------:R-:W-:Y:S01]  /*a800*/  FFMA.FTZ R74, R74, R9.reuse, -R11.reuse ;  /* 0x000000094a4a7223 */ /* 0x180fe2000001080b */
[-CC-:B------:R-:W-:Y:S01]  /*a810*/  FFMA.FTZ R76, R76, R9.reuse, -R11.reuse ;  /* 0x000000094c4c7223 */ /* 0x180fe2000001080b */
[-C--:B------:R-:W-:Y:S01]  /*a820*/  FFMA.FTZ R78, R78, R9.reuse, -R11 ;  /* 0x000000094e4e7223 */ /* 0x080fe2000001080b */
[----:B------:R-:W2:Y:S01]  /*a830*/  MUFU.EX2 R20, R20 ;  /* 0x0000001400147308 */ /* 0x000ea20000000800 */
[----:B-1----:R-:W-:Y:S01]  /*a840*/  FADD.FTZ R42, R14, R3 ;  /* 0x000000030e2a7221 */ /* 0x002fe20000010000 */
[-CC-:B------:R-:W-:Y:S01]  /*a850*/  FFMA.FTZ R82, R82, R9.reuse, -R11.reuse ;  /* 0x0000000952527223 */ /* 0x180fe2000001080b */
[----:B------:R-:W-:Y:S01]  /*a860*/  FFMA.FTZ R86, R86, R9, -R11 ;  /* 0x0000000956567223 */ /* 0x000fe2000001080b */
[----:B------:R-:W-:Y:S01]  /*a870*/  IMAD.U32 R46, RZ, RZ, UR57 ;  /* 0x00000039ff2e7e24 */ /* 0x000fe2000f8e00ff */
[----:B------:R-:W-:Y:S01]  /*a880*/  UMOV UR57, UR37 ;  /* 0x0000002500397c82 */ /* 0x000fe20008000000 */
[----:B------:R-:W-:-:S02]  /*a890*/  F2FP.F16.F32.PACK_AB R181, R14, R181 ;  /* 0x000000b50eb5723e */ /* 0x000fc400000000ff */
[----:B------:R-:W1:Y:S01]  /*a8a0*/  MUFU.EX2 R177, R177 ;  /* 0x000000b100b17308 */ /* 0x000e620000000800 */
[----:B---3--:R-:W-:Y:S01]  /*a8b0*/  FADD.FTZ R3, R183, R42 ;  /* 0x0000002ab7037221 */ /* 0x008fe20000010000 */
[----:B------:R-:W-:-:S05]  /*a8c0*/  @!P1 LEA R46, R46, UR39, 0x3 ;  /* 0x000000272e2e9c11 */ /* 0x000fca000f8e18ff */
[----:B------:R-:W-:Y:S01]  /*a8d0*/  @!P1 VIADD R46, R46, 0x28860 ;  /* 0x000288602e2e9836 */ /* 0x000fe20000000000 */
[----:B------:R-:W3:Y:S01]  /*a8e0*/  MUFU.EX2 R156, R156 ;  /* 0x0000009c009c7308 */ /* 0x000ee20000000800 */
[C---:B--2---:R-:W-:Y:S01]  /*a8f0*/  FADD.FTZ R42, R20.reuse, R3 ;  /* 0x00000003142a7221 */ /* 0x044fe20000010000 */
[----:B------:R-:W-:Y:S02]  /*a900*/  F2FP.F16.F32.PACK_AB R183, R20, R183 ;  /* 0x000000b714b7723e */ /* 0x000fe400000000ff */
[----:B------:R-:W-:-:S04]  /*a910*/  @!P1 PRMT R46, RZ, 0x654, R46 ;  /* 0x00000654ff2e9816 */ /* 0x000fc8000000002e */
[----:B------:R-:W2:Y:S01]  /*a920*/  MUFU.EX2 R179, R179 ;  /* 0x000000b300b37308 */ /* 0x000ea20000000800 */
[----:B-1----:R-:W-:-:S07]  /*a930*/  FADD.FTZ R3, R177, R42 ;  /* 0x0000002ab1037221 */ /* 0x002fce0000010000 */
[----:B------:R-:W1:Y:S01]  /*a940*/  MUFU.EX2 R38, R38 ;  /* 0x0000002600267308 */ /* 0x000e620000000800 */
[C---:B---3--:R-:W-:Y:S01]  /*a950*/  FADD.FTZ R42, R156.reuse, R3 ;  /* 0x000000039c2a7221 */ /* 0x048fe20000010000 */
[----:B------:R-:W-:Y:S02]  /*a960*/  F2FP.F16.F32.PACK_AB R177, R156, R177 ;  /* 0x000000b19cb1723e */ /* 0x000fe400000000ff */
[----:B------:R-:W-:-:S04]  /*a970*/  F2FP.F16.F32.PACK_AB R156, R198, R47 ;  /* 0x0000002fc69c723e */ /* 0x000fc800000000ff */
[----:B------:R-:W3:Y:S08]  /*a980*/  MUFU.EX2 R173, R173 ;  /* 0x000000ad00ad7308 */ /* 0x000ef00000000800 */
[----:B------:R-:W4:Y:S08]  /*a990*/  MUFU.EX2 R26, R26 ;  /* 0x0000001a001a7308 */ /* 0x000f300000000800 */
[----:B------:R-:W5:Y:S08]  /*a9a0*/  MUFU.EX2 R175, R175 ;  /* 0x000000af00af7308 */ /* 0x000f700000000800 */
[----:B------:R-:W5:Y:S08]  /*a9b0*/  MUFU.EX2 R30, R30 ;  /* 0x0000001e001e7308 */ /* 0x000f700000000800 */
[----:B------:R-:W5:Y:S08]  /*a9c0*/  MUFU.EX2 R169, R169 ;  /* 0x000000a900a97308 */ /* 0x000f700000000800 */
[----:B------:R-:W5:Y:S08]  /*a9d0*/  MUFU.EX2 R34, R34 ;  /* 0x0000002200227308 */ /* 0x000f700000000800 */
[----:B------:R-:W5:Y:S08]  /*a9e0*/  MUFU.EX2 R171, R171 ;  /* 0x000000ab00ab7308 */ /* 0x000f700000000800 */
[----:B------:R-:W5:Y:S08]  /*a9f0*/  MUFU.EX2 R36, R36 ;  /* 0x0000002400247308 */ /* 0x000f700000000800 */
[----:B------:R-:W5:Y:S01]  /*aa00*/  MUFU.EX2 R165, R165 ;  /* 0x000000a500a57308 */ /* 0x000f620000000800 */
[----:B------:R-:W-:-:S02]  /*aa10*/  WARPGROUP.DEPBAR.LE gsb0, 0x0 ;  /* 0x00008000000079c5 */ /* 0x000fc40000010000 */
[----:B------:R2:W-:Y:S06]  /*aa20*/  BAR.ARV R44, 0x100 ;  /* 0x0004002c0000751d */ /* 0x0005ec0000002000 */
[----:B------:R1:W-:Y:S01]  /*aa30*/  @!P1 SYNCS.ARRIVE.TRANS64.RED.A1T0 RZ, [R35+URZ], RZ ;  /* 0x000000ff23ff99a7 */ /* 0x0003e2000810043f */
[----:B------:R-:W5:Y:S01]  /*aa40*/  MUFU.EX2 R40, R40 ;  /* 0x0000002800287308 */ /* 0x000f620000000800 */
[----:B------:R-:W-:Y:S01]  /*aa50*/  F2FP.F16.F32.PACK_AB R152, R80, R51 ;  /* 0x000000335098723e */ /* 0x000fe200000000ff */
[----:B------:R-:W-:Y:S01]  /*aa60*/  FMUL.FTZ R88, R88, R13 ;  /* 0x0000000d58587220 */ /* 0x000fe20000410000 */
[----:B------:R-:W-:Y:S01]  /*aa70*/  F2FP.F16.F32.PACK_AB R154, R84, R53 ;  /* 0x00000035549a723e */ /* 0x000fe200000000ff */
[-C--:B------:R-:W-:Y:S01]  /*aa80*/  FMUL.FTZ R89, R89, R13.reuse ;  /* 0x0000000d59597220 */ /* 0x080fe20000410000 */
[-C--:B------:R-:W-:Y:S01]  /*aa90*/  FMUL.FTZ R92, R92, R13.reuse ;  /* 0x0000000d5c5c7220 */ /* 0x080fe20000410000 */
[----:B------:R-:W-:Y:S01]  /*aaa0*/  FMUL.FTZ R93, R93, R13 ;  /* 0x0000000d5d5d7220 */ /* 0x000fe20000410000 */
[----:B-1----:R-:W-:Y:S01]  /*aab0*/  FADD.FTZ R35, R15, R4 ;  /* 0x000000040f237221 */ /* 0x002fe20000010000 */
[----:B------:R-:W-:Y:S01]  /*aac0*/  FFMA.FTZ R4, R62, R9, -R11 ;  /* 0x000000093e047223 */ /* 0x000fe2000001080b */
[----:B------:R-:W1:Y:S01]  /*aad0*/  MUFU.EX2 R167, R167 ;  /* 0x000000a700a77308 */ /* 0x000e620000000800 */
[----:B------:R1:W-:Y:S01]  /*aae0*/  @!P1 SYNCS.ARRIVE.TRANS64.RED.A1T0 RZ, [R46+URZ], RZ ;  /* 0x000000ff2eff99a7 */ /* 0x0003e2000810043f */
[----:B--2---:R-:W-:Y:S01]  /*aaf0*/  FADD.FTZ R44, R12, R35 ;  /* 0x000000230c2c7221 */ /* 0x004fe20000010000 */
[-C--:B------:R-:W-:Y:S01]  /*ab00*/  FMUL.FTZ R96, R96, R13.reuse ;  /* 0x0000000d60607220 */ /* 0x080fe20000410000 */
[-C--:B------:R-:W-:Y:S01]  /*ab10*/  FMUL.FTZ R97, R97, R13.reuse ;  /* 0x0000000d61617220 */ /* 0x080fe20000410000 */
[-C--:B------:R-:W-:Y:S01]  /*ab20*/  FMUL.FTZ R100, R100, R13.reuse ;  /* 0x0000000d64647220 */ /* 0x080fe20000410000 */
[----:B------:R-:W-:Y:S01]  /*ab30*/  FADD.FTZ R35, R21, R44 ;  /* 0x0000002c15237221 */ /* 0x000fe20000010000 */
[-C--:B------:R-:W-:Y:S01]  /*ab40*/  FMUL.FTZ R101, R101, R13.reuse ;  /* 0x0000000d65657220 */ /* 0x080fe20000410000 */
[----:B------:R-:W2:Y:S01]  /*ab50*/  MUFU.EX2 R4, R4 ;  /* 0x0000000400047308 */ /* 0x000ea20000000800 */
[----:B------:R-:W-:Y:S01]  /*ab60*/  FMUL.FTZ R104, R104, R13 ;  /* 0x0000000d68687220 */ /* 0x000fe20000410000 */
[----:B------:R-:W-:Y:S01]  /*ab70*/  FADD.FTZ R44, R24, R35 ;  /* 0x00000023182c7221 */ /* 0x000fe20000010000 */
[----:B------:R-:W-:Y:S01]  /*ab80*/  FADD.FTZ R35, R179, R42 ;  /* 0x0000002ab3237221 */ /* 0x000fe20000010000 */
[----:B------:R-:W-:Y:S01]  /*ab90*/  F2FP.F16.F32.PACK_AB R179, R38, R179 ;  /* 0x000000b326b3723e */ /* 0x000fe200000000ff */
[-C--:B------:R-:W-:Y:S01]  /*aba0*/  FMUL.FTZ R105, R105, R13.reuse ;  /* 0x0000000d69697220 */ /* 0x080fe20000410000 */
[----:B------:R-:W-:Y:S01]  /*abb0*/  FADD.FTZ R44, R27, R44 ;  /* 0x0000002c1b2c7221 */ /* 0x000fe20000010000 */
[-C--:B------:R-:W-:Y:S01]  /*abc0*/  FMUL.FTZ R108, R108, R13.reuse ;  /* 0x0000000d6c6c7220 */ /* 0x080fe20000410000 */
[----:B------:R-:W2:Y:S01]  /*abd0*/  MUFU.EX2 R64, R64 ;  /* 0x0000004000407308 */ /* 0x000ea20000000800 */
[-C--:B------:R-:W-:Y:S01]  /*abe0*/  FMUL.FTZ R109, R109, R13.reuse ;  /* 0x0000000d6d6d7220 */ /* 0x080fe20000410000 */
[----:B------:R-:W-:Y:S01]  /*abf0*/  FADD.FTZ R3, R25, R44 ;  /* 0x0000002c19037221 */ /* 0x000fe20000010000 */
[----:B------:R-:W-:Y:S01]  /*ac00*/  FADD.FTZ R44, R38, R35 ;  /* 0x00000023262c7221 */ /* 0x000fe20000010000 */
[-C--:B------:R-:W-:Y:S01]  /*ac10*/  FMUL.FTZ R112, R112, R13.reuse ;  /* 0x0000000d70707220 */ /* 0x080fe20000410000 */
[----:B------:R-:W-:Y:S01]  /*ac20*/  FMUL.FTZ R113, R113, R13 ;  /* 0x0000000d71717220 */ /* 0x000fe20000410000 */
[----:B------:R-:W-:Y:S01]  /*ac30*/  FADD.FTZ R42, R28, R3 ;  /* 0x000000031c2a7221 */ /* 0x000fe20000010000 */
[----:B---3--:R-:W-:Y:S01]  /*ac40*/  FADD.FTZ R35, R173, R44 ;  /* 0x0000002cad237221 */ /* 0x008fe20000010000 */
[----:B------:R-:W3:Y:S01]  /*ac50*/  MUFU.EX2 R66, R66 ;  /* 0x0000004200427308 */ /* 0x000ee20000000800 */
[C---:B----4-:R-:W-:Y:S01]  /*ac60*/  F2FP.F16.F32.PACK_AB R173, R26.reuse, R173 ;  /* 0x000000ad1aad723e */ /* 0x050fe200000000ff */
[----:B------:R-:W-:Y:S01]  /*ac70*/  FADD.FTZ R3, R29, R42 ;  /* 0x0000002a1d037221 */ /* 0x000fe20000010000 */
[----:B------:R-:W-:Y:S01]  /*ac80*/  FADD.FTZ R44, R26, R35 ;  /* 0x000000231a2c7221 */ /* 0x000fe20000010000 */
[-C--:B------:R-:W-:Y:S01]  /*ac90*/  FMUL.FTZ R116, R116, R13.reuse ;  /* 0x0000000d74747220 */ /* 0x080fe20000410000 */
[----:B------:R-:W-:Y:S01]  /*aca0*/  FMUL.FTZ R117, R117, R13 ;  /* 0x0000000d75757220 */ /* 0x000fe20000410000 */
[----:B------:R-:W-:Y:S01]  /*acb0*/  FADD.FTZ R42, R32, R3 ;  /* 0x00000003202a7221 */ /* 0x000fe20000010000 */
[----:B-----5:R-:W-:Y:S01]  /*acc0*/  FADD.FTZ R55, R175, R44 ;  /* 0x0000002caf377221 */ /* 0x020fe20000010000 */
[----:B------:R-:W4:Y:S01]  /*acd0*/  MUFU.EX2 R68, R68 ;  /* 0x0000004400447308 */ /* 0x000f220000000800 */
[-C--:B------:R-:W-:Y:S01]  /*ace0*/  FFMA.FTZ R3, R168, R9.reuse, -R11 ;  /* 0x00000009a8037223 */ /* 0x080fe2000001080b */
[----:B------:R-:W-:Y:S01]  /*acf0*/  FADD.FTZ R35, R31, R42 ;  /* 0x0000002a1f237221 */ /* 0x000fe20000010000 */
[----:B------:R-:W-:Y:S01]  /*ad00*/  FADD.FTZ R44, R30, R55 ;  /* 0x000000371e2c7221 */ /* 0x000fe20000010000 */
[----:B------:R-:W-:Y:S01]  /*ad10*/  FFMA.FTZ R11, R170, R9, -R11 ;  /* 0x00000009aa0b7223 */ /* 0x000fe2000001080b */
[----:B------:R-:W-:Y:S01]  /*ad20*/  F2FP.F16.F32.PACK_AB R168, R166, R33 ;  /* 0x00000021a6a8723e */ /* 0x000fe200000000ff */
[----:B------:R-:W-:Y:S01]  /*ad30*/  FADD.FTZ R42, R164, R35 ;  /* 0x00000023a42a7221 */ /* 0x000fe20000010000 */
[----:B------:R-:W-:Y:S01]  /*ad40*/  FADD.FTZ R15, R169, R44 ;  /* 0x0000002ca90f7221 */ /* 0x000fe20000010000 */
[----:B------:R-:W5:Y:S01]  /*ad50*/  MUFU.EX2 R70, R70 ;  /* 0x0000004600467308 */ /* 0x000f620000000800 */
[----:B------:R-:W-:Y:S01]  /*ad60*/  F2FP.F16.F32.PACK_AB R170, R160, R37 ;  /* 0x00000025a0aa723e */ /* 0x000fe200000000ff */
[----:B------:R-:W-:Y:S01]  /*ad70*/  FADD.FTZ R35, R33, R42 ;  /* 0x0000002a21237221 */ /* 0x000fe20000010000 */
[----:B------:R-:W-:Y:S01]  /*ad80*/  FADD.FTZ R12, R34, R15 ;  /* 0x0000000f220c7221 */ /* 0x000fe20000010000 */
[----:B------:R-:W-:Y:S01]  /*ad90*/  F2FP.F16.F32.PACK_AB R164, R162, R39 ;  /* 0x00000027a2a4723e */ /* 0x000fe200000000ff */
[----:B------:R-:W-:Y:S01]  /*ada0*/  FMUL.FTZ R120, R120, R13 ;  /* 0x0000000d78787220 */ /* 0x000fe20000410000 */
        /* <DEDUP_REMOVED lines=13> */
[C---:B------:R-:W-:Y:S01]  /*ae80*/  FADD.FTZ R12, R40.reuse, R21 ;  /* 0x00000015280c7221 */ /* 0x040fe20000010000 */
[----:B------:R-:W-:Y:S01]  /*ae90*/  F2FP.F16.F32.PACK_AB R165, R40, R165 ;  /* 0x000000a528a5723e */ /* 0x000fe200000000ff */
[----:B------:R-:W-:Y:S01]  /*aea0*/  FMUL.FTZ R124, R124, R13 ;  /* 0x0000000d7c7c7220 */ /* 0x000fe20000410000 */
[----:B------:R-:W-:Y:S01]  /*aeb0*/  FADD.FTZ R10, R162, R15 ;  /* 0x0000000fa20a7221 */ /* 0x000fe20000010000 */
[----:B-1----:R-:W-:Y:S01]  /*aec0*/  FADD.FTZ R21, R167, R12 ;  /* 0x0000000ca7157221 */ /* 0x002fe20000010000 */
[----:B------:R-:W-:Y:S01]  /*aed0*/  MUFU.EX2 R76, R76 ;  /* 0x0000004c004c7308 */ /* 0x000fe20000000800 */
[C---:B--2---:R-:W-:Y:S01]  /*aee0*/  F2FP.F16.F32.PACK_AB R167, R4.reuse, R167 ;  /* 0x000000a704a7723e */ /* 0x044fe200000000ff */
[----:B------:R-:W-:Y:S01]  /*aef0*/  FADD.FTZ R15, R41, R10 ;  /* 0x0000000a290f7221 */ /* 0x000fe20000010000 */
[----:B------:R-:W-:Y:S01]  /*af00*/  FADD.FTZ R21, R4, R21 ;  /* 0x0000001504157221 */ /* 0x000fe20000010000 */
[C---:B------:R-:W-:Y:S01]  /*af10*/  F2FP.F16.F32.PACK_AB R166, R192.reuse, R41 ;  /* 0x00000029c0a6723e */ /* 0x040fe200000000ff */
[----:B------:R-:W-:Y:S01]  /*af20*/  FMUL.FTZ R125, R125, R13 ;  /* 0x0000000d7d7d7220 */ /* 0x000fe20000410000 */
[----:B------:R-:W-:Y:S01]  /*af30*/  FADD.FTZ R10, R192, R15 ;  /* 0x0000000fc00a7221 */ /* 0x000fe20000010000 */
[----:B------:R-:W-:Y:S01]  /*af40*/  FADD.FTZ R21, R64, R21 ;  /* 0x0000001540157221 */ /* 0x000fe20000010000 */
[----:B------:R-:W1:Y:S01]  /*af50*/  MUFU.EX2 R78, R78 ;  /* 0x0000004e004e7308 */ /* 0x000e620000000800 */
[----:B------:R-:W-:Y:S01]  /*af60*/  F2FP.F16.F32.PACK_AB R160, R194, R43 ;  /* 0x0000002bc2a0723e */ /* 0x000fe200000000ff */
[----:B------:R-:W-:Y:S01]  /*af70*/  FADD.FTZ R15, R43, R10 ;  /* 0x0000000a2b0f7221 */ /* 0x000fe20000010000 */
[C---:B---3--:R-:W-:Y:S01]  /*af80*/  FADD.FTZ R21, R66.reuse, R21 ;  /* 0x0000001542157221 */ /* 0x048fe20000010000 */
[----:B------:R-:W-:Y:S01]  /*af90*/  F2FP.F16.F32.PACK_AB R161, R66, R64 ;  /* 0x0000004042a1723e */ /* 0x000fe200000000ff */
[----:B------:R-:W-:Y:S01]  /*afa0*/  FMUL.FTZ R128, R128, R13 ;  /* 0x0000000d80807220 */ /* 0x000fe20000410000 */
[----:B------:R-:W-:Y:S01]  /*afb0*/  FADD.FTZ R10, R194, R15 ;  /* 0x0000000fc20a7221 */ /* 0x000fe20000010000 */
[----:B----4-:R-:W-:Y:S01]  /*afc0*/  FADD.FTZ R21, R68, R21 ;  /* 0x0000001544157221 */ /* 0x010fe20000010000 */
[----:B------:R-:W2:Y:S01]  /*afd0*/  MUFU.EX2 R82, R82 ;  /* 0x0000005200527308 */ /* 0x000ea20000000800 */
[----:B------:R-:W-:Y:S01]  /*afe0*/  F2FP.F16.F32.PACK_AB R162, R196, R45 ;  /* 0x0000002dc4a2723e */ /* 0x000fe200000000ff */
[----:B------:R-:W-:Y:S01]  /*aff0*/  FADD.FTZ R15, R45, R10 ;  /* 0x0000000a2d0f7221 */ /* 0x000fe20000010000 */
[C---:B-----5:R-:W-:Y:S01]  /*b000*/  FADD.FTZ R21, R70.reuse, R21 ;  /* 0x0000001546157221 */ /* 0x060fe20000010000 */
[----:B------:R-:W-:Y:S01]  /*b010*/  F2FP.F16.F32.PACK_AB R163, R70, R68 ;  /* 0x0000004446a3723e */ /* 0x000fe200000000ff */
[-C--:B------:R-:W-:Y:S01]  /*b020*/  FMUL.FTZ R129, R129, R13.reuse ;  /* 0x0000000d81817220 */ /* 0x080fe20000410000 */
[----:B------:R-:W-:Y:S01]  /*b030*/  FADD.FTZ R10, R196, R15 ;  /* 0x0000000fc40a7221 */ /* 0x000fe20000010000 */
[----:B------:R-:W-:Y:S01]  /*b040*/  FADD.FTZ R21, R72, R21 ;  /* 0x0000001548157221 */ /* 0x000fe20000010000 */
[----:B------:R3:W4:Y:S01]  /*b050*/  MUFU.EX2 R153, R3 ;  /* 0x0000000300997308 */ /* 0x0007220000000800 */
[C---:B------:R-:W-:Y:S01]  /*b060*/  F2FP.F16.F32.PACK_AB R157, R74.reuse, R72 ;  /* 0x000000484a9d723e */ /* 0x040fe200000000ff */
[----:B------:R-:W-:Y:S01]  /*b070*/  FADD.FTZ R15, R47, R10 ;  /* 0x0000000a2f0f7221 */ /* 0x000fe20000010000 */
[----:B------:R-:W-:Y:S01]  /*b080*/  FADD.FTZ R21, R74, R21 ;  /* 0x000000154a157221 */ /* 0x000fe20000010000 */
[----:B-1----:R-:W-:Y:S01]  /*b090*/  F2FP.F16.F32.PACK_AB R159, R78, R76 ;  /* 0x0000004c4e9f723e */ /* 0x002fe200000000ff */
[-C--:B------:R-:W-:Y:S01]  /*b0a0*/  FMUL.FTZ R132, R132, R13.reuse ;  /* 0x0000000d84847220 */ /* 0x080fe20000410000 */
[----:B------:R-:W-:Y:S01]  /*b0b0*/  FADD.FTZ R4, R198, R15 ;  /* 0x0000000fc6047221 */ /* 0x000fe20000010000 */
[----:B------:R-:W-:Y:S01]  /*b0c0*/  FADD.FTZ R21, R76, R21 ;  /* 0x000000154c157221 */ /* 0x000fe20000010000 */
[----:B------:R-:W1:Y:S01]  /*b0d0*/  MUFU.EX2 R86, R86 ;  /* 0x0000005600567308 */ /* 0x000e620000000800 */
[-C--:B------:R-:W-:Y:S01]  /*b0e0*/  FMUL.FTZ R133, R133, R13.reuse ;  /* 0x0000000d85857220 */ /* 0x080fe20000410000 */
[----:B---3--:R-:W-:Y:S01]  /*b0f0*/  FADD.FTZ R3, R49, R4 ;  /* 0x0000000431037221 */ /* 0x008fe20000010000 */
[----:B------:R-:W-:Y:S01]  /*b100*/  FADD.FTZ R21, R78, R21 ;  /* 0x000000154e157221 */ /* 0x000fe20000010000 */
[-C--:B------:R-:W-:Y:S01]  /*b110*/  FMUL.FTZ R136, R136, R13.reuse ;  /* 0x0000000d88887220 */ /* 0x080fe20000410000 */
[-C--:B------:R-:W-:Y:S01]  /*b120*/  FMUL.FTZ R137, R137, R13.reuse ;  /* 0x0000000d89897220 */ /* 0x080fe20000410000 */
[----:B------:R-:W-:Y:S01]  /*b130*/  FADD.FTZ R4, R200, R3 ;  /* 0x00000003c8047221 */ /* 0x000fe20000010000 */
[----:B--2---:R-:W-:Y:S01]  /*b140*/  FADD.FTZ R21, R82, R21 ;  /* 0x0000001552157221 */ /* 0x004fe20000010000 */
[----:B------:R-:W2:Y:S01]  /*b150*/  MUFU.EX2 R11, R11 ;  /* 0x0000000b000b7308 */ /* 0x000ea20000000800 */
[-C--:B------:R-:W-:Y:S01]  /*b160*/  FMUL.FTZ R140, R140, R13.reuse ;  /* 0x0000000d8c8c7220 */ /* 0x080fe20000410000 */
[----:B------:R-:W-:Y:S01]  /*b170*/  FADD.FTZ R3, R51, R4 ;  /* 0x0000000433037221 */ /* 0x000fe20000010000 */
[C---:B----4-:R-:W-:Y:S01]  /*b180*/  FADD.FTZ R21, R153.reuse, R21 ;  /* 0x0000001599157221 */ /* 0x050fe20000010000 */
[----:B------:R-:W-:Y:S01]  /*b190*/  F2FP.F16.F32.PACK_AB R153, R153, R82 ;  /* 0x000000529999723e */ /* 0x000fe200000000ff */
[-C--:B------:R-:W-:Y:S01]  /*b1a0*/  FMUL.FTZ R141, R141, R13.reuse ;  /* 0x0000000d8d8d7220 */ /* 0x080fe20000410000 */
[----:B------:R-:W-:Y:S01]  /*b1b0*/  FADD.FTZ R4, R80, R3 ;  /* 0x0000000350047221 */ /* 0x000fe20000010000 */
[-C--:B------:R-:W-:Y:S01]  /*b1c0*/  FMUL.FTZ R144, R144, R13.reuse ;  /* 0x0000000d90907220 */ /* 0x080fe20000410000 */
[-C--:B------:R-:W-:Y:S01]  /*b1d0*/  FMUL.FTZ R145, R145, R13.reuse ;  /* 0x0000000d91917220 */ /* 0x080fe20000410000 */
[----:B-1----:R-:W-:Y:S01]  /*b1e0*/  FADD.FTZ R21, R86, R21 ;  /* 0x0000001556157221 */ /* 0x002fe20000010000 */
[----:B------:R-:W-:Y:S01]  /*b1f0*/  FADD.FTZ R3, R53, R4 ;  /* 0x0000000435037221 */ /* 0x000fe20000010000 */
[-C--:B------:R-:W-:Y:S01]  /*b200*/  FMUL.FTZ R148, R148, R13.reuse ;  /* 0x0000000d94947220 */ /* 0x080fe20000410000 */
[----:B------:R-:W-:Y:S01]  /*b210*/  FMUL.FTZ R149, R149, R13 ;  /* 0x0000000d95957220 */ /* 0x000fe20000410000 */
[-C--:B------:R-:W-:Y:S01]  /*b220*/  FMUL.FTZ R90, R90, R202.reuse ;  /* 0x000000ca5a5a7220 */ /* 0x080fe20000410000 */
[----:B------:R-:W-:Y:S01]  /*b230*/  FADD.FTZ R4, R84, R3 ;  /* 0x0000000354047221 */ /* 0x000fe20000010000 */
[-C--:B------:R-:W-:Y:S01]  /*b240*/  FMUL.FTZ R91, R91, R202.reuse ;  /* 0x000000ca5b5b7220 */ /* 0x080fe20000410000 */
[----:B------:R-:W-:Y:S01]  /*b250*/  FMUL.FTZ R94, R94, R202 ;  /* 0x000000ca5e5e7220 */ /* 0x000fe20000410000 */
[C---:B--2---:R-:W-:Y:S01]  /*b260*/  FADD.FTZ R3, R11.reuse, R21 ;  /* 0x000000150b037221 */ /* 0x044fe20000010000 */
        /* <DEDUP_REMOVED lines=30> */
[----:B------:R-:W-:-:S02]  /*b450*/  IMAD.MOV.U32 R11, RZ, RZ, R8 ;  /* 0x000000ffff0b7224 */ /* 0x000fc400078e0008 */
[----:B------:R-:W-:Y:S01]  /*b460*/  IMAD.MOV.U32 R10, RZ, RZ, R7 ;  /* 0x000000ffff0a7224 */ /* 0x000fe200078e0007 */
[----:B------:R-:W-:Y:S06]  /*b470*/  @P2 BRA `(.L_x_926) ;  /* 0xffffffd8001c2947 */ /* 0x000fec000383ffff */
.L_x_917:
[----:B------:R-:W-:-:S13]  /*b480*/  ISETP.GE.AND P2, PT, R6, UR40, PT ;  /* 0x0000002806007c0c */ /* 0x000fda000bf46270 */
[----:B------:R-:W-:Y:S05]  /*b490*/  @!P2 BRA `(.L_x_927) ;  /* 0x000000380010a947 */ /* 0x000fea0003800000 */
[----:B------:R-:W-:Y:S01]  /*b4a0*/  IMAD.MOV.U32 R12, RZ, RZ, R8 ;  /* 0x000000ffff0c7224 */ /* 0x000fe200078e0008 */
[----:B------:R-:W-:Y:S01]  /*b4b0*/  UMOV UR60, UR36 ;  /* 0x00000024003c7c82 */ /* 0x000fe20008000000 */
[----:B------:R-:W-:Y:S01]  /*b4c0*/  IMAD.MOV.U32 R11, RZ, RZ, R7 ;  /* 0x000000ffff0b7224 */ /* 0x000fe200078e0007 */
[----:B------:R-:W-:Y:S01]  /*b4d0*/  UMOV UR59, UR37 ;  /* 0x00000025003b7c82 */ /* 0x000fe20008000000 */
[----:B------:R-:W-:Y:S01]  /*b4e0*/  IMAD.IADD R10, R0, 0x1, R5 ;  /* 0x00000001000a7824 */ /* 0x000fe200078e0205 */
[----:B------:R-:W-:Y:S01]  /*b4f0*/  ULDC UR53, c[0x0][0x9e4] ;  /* 0x0002790000357ab9 */ /* 0x000fe20000000800 */
[----:B------:R-:W-:Y:S01]  /*b500*/  ULDC UR57, c[0x0][0x288] ;  /* 0x0000a20000397ab9 */ /* 0x000fe20000000800 */
[----:B------:R-:W-:Y:S01]  /*b510*/  ULDC UR58, c[0x0][0x9d8] ;  /* 0x00027600003a7ab9 */ /* 0x000fe20000000800 */
[----:B------:R-:W-:-:S05]  /*b520*/  ULDC UR56, c[0x0][0x9e0] ;  /* 0x0002780000387ab9 */ /* 0x000fca0000000800 */
.L_x_944:
        /* <DEDUP_REMOVED lines=9> */
.L_x_929:
[----:B------:R-:W-:Y:S01]  /*b5c0*/  ULEA UR6, UR37, UR39, 0x3 ;  /* 0x0000002725067291 */ /* 0x000fe2000f8e183f */
[----:B------:R-:W-:-:S05]  /*b5d0*/  IMAD.U32 R7, RZ, RZ, UR36 ;  /* 0x00000024ff077e24 */ /* 0x000fca000f8e00ff */
[----:B------:R-:W-:-:S04]  /*b5e0*/  SHF.L.U32 R7, R7, 0x1f, RZ ;  /* 0x0000001f07077819 */ /* 0x000fc800000006ff */
[----:B------:R1:W2:Y:S01]  /*b5f0*/  SYNCS.PHASECHK.TRANS64.TRYWAIT P2, [UR6+0x28830], R7 ;  /* 0x02883007ff0075a7 */ /* 0x0002a20008040146 */
[----:B------:R-:W-:Y:S05]  /*b600*/  @!P0 BRA `(.L_x_930) ;  /* 0x0000000000048947 */ /* 0x000fea0003800000 */
[----:B------:R-:W-:Y:S01]  /*b610*/  BPT.TRAP 0x1 ;  /* 0x000000040000795c */ /* 0x000fe20000300000 */
.L_x_930:
[----:B--2---:R-:W-:Y:S05]  /*b620*/  @P2 BRA `(.L_x_928) ;  /* 0x0000000000082947 */ /* 0x004fea0003800000 */
[----:B------:R-:W2:Y:S02]  /*b630*/  SYNCS.PHASECHK.TRANS64.TRYWAIT P2, [UR6+0x28830], R7 ;  /* 0x02883007ff0075a7 */ /* 0x000ea40008040146 */
[----:B--2---:R-:W-:Y:S05]  /*b640*/  @!P2 BRA `(.L_x_931) ;  /* 0x0000008400b0a947 */ /* 0x004fea0003800000 */
.L_x_928:
        /* <DEDUP_REMOVED lines=45> */
.L_x_933:
[----:B------:R-:W-:Y:S01]  /*b920*/  ULEA UR6, UR59, UR39, 0x3 ;  /* 0x000000273b067291 */ /* 0x000fe2000f8e183f */
[----:B------:R-:W-:-:S05]  /*b930*/  IMAD.U32 R7, RZ, RZ, UR60 ;  /* 0x0000003cff077e24 */ /* 0x000fca000f8e00ff */
[----:B------:R-:W-:-:S04]  /*b940*/  SHF.L.U32 R7, R7, 0x1f, RZ ;  /* 0x0000001f07077819 */ /* 0x000fc800000006ff */
[----:B------:R1:W2:Y:S01]  /*b950*/  SYNCS.PHASECHK.TRANS64.TRYWAIT P2, [UR6+0x28850], R7 ;  /* 0x02885007ff0075a7 */ /* 0x0002a20008040146 */
[----:B------:R-:W-:Y:S05]  /*b960*/  @!P0 BRA `(.L_x_934) ;  /* 0x0000000000048947 */ /* 0x000fea0003800000 */
[----:B------:R-:W-:Y:S01]  /*b970*/  BPT.TRAP 0x1 ;  /* 0x000000040000795c */ /* 0x000fe20000300000 */
.L_x_934:
[----:B--2---:R-:W-:Y:S05]  /*b980*/  @P2 BRA `(.L_x_932) ;  /* 0x0000000000082947 */ /* 0x004fea0003800000 */
[----:B------:R-:W2:Y:S02]  /*b990*/  SYNCS.PHASECHK.TRANS64.TRYWAIT P2, [UR6+0x28850], R7 ;  /* 0x02885007ff0075a7 */ /* 0x000ea40008040146 */
[----:B--2---:R-:W-:Y:S05]  /*b9a0*/  @!P2 BRA `(.L_x_935) ;  /* 0x0000008000f0a947 */ /* 0x004fea0003800000 */
.L_x_932:
        /* <DEDUP_REMOVED lines=9> */
[----:B------:R-:W-:Y:S01]  /*ba40*/  FMUL.FTZ R57, R60, UR58 ;  /* 0x0000003a3c397c20 */ /* 0x000fe20008410000 */
[----:B------:R-:W-:-:S02]  /*ba50*/  IMAD.U32 R60, RZ, RZ, UR37 ;  /* 0x00000025ff3c7e24 */ /* 0x000fc4000f8e00ff */
[----:B------:R-:W-:Y:S01]  /*ba60*/  FMUL.FTZ R15, R30, UR58 ;  /* 0x0000003a1e0f7c20 */ /* 0x000fe20008410000 */
[----:B------:R-:W-:Y:S01]  /*ba70*/  ULOP3.LUT UR6, UR6, 0x4000000, URZ, 0xfc, !UPT ;  /* 0x0400000006067892 */ /* 0x000fe2000f8efc3f */
[----:B------:R-:W-:Y:S01]  /*ba80*/  FMUL.FTZ R30, R54, UR58 ;  /* 0x0000003a361e7c20 */ /* 0x000fe20008410000 */
[----:B------:R-:W-:Y:S01]  /*ba90*/  FMUL.FTZ R21, R34, UR58 ;  /* 0x0000003a22157c20 */ /* 0x000fe20008410000 */
[----:B------:R-:W-:Y:S01]  /*baa0*/  @!P1 LEA R60, R60, UR39, 0x3 ;  /* 0x000000273c3c9c11 */ /* 0x000fe2000f8e18ff */
[----:B------:R-:W-:Y:S01]  /*bab0*/  ULEA UR10, UR59, UR6, 0xb ;  /* 0x000000063b0a7291 */ /* 0x000fe2000f8e583f */
[----:B--2---:R-:W-:Y:S01]  /*bac0*/  FMUL.FTZ R8, R26, UR58 ;  /* 0x0000003a1a087c20 */ /* 0x004fe20008410000 */
[----:B------:R-:W-:Y:S01]  /*bad0*/  FMUL.FTZ R34, R59, UR58 ;  /* 0x0000003a3b227c20 */ /* 0x000fe20008410000 */
[----:B------:R-:W-:Y:S01]  /*bae0*/  FMUL.FTZ R26, R51, UR58 ;  /* 0x0000003a331a7c20 */ /* 0x000fe20008410000 */
[----:B------:R-:W-:Y:S01]  /*baf0*/  FMUL.FTZ R59, R64, UR58 ;  /* 0x0000003a403b7c20 */ /* 0x000fe20008410000 */
[----:B-1----:R-:W-:Y:S01]  /*bb00*/  FMUL.FTZ R7, R24, UR58 ;  /* 0x0000003a18077c20 */ /* 0x002fe20008410000 */
        /* <DEDUP_REMOVED lines=14> */
[----:B------:R-:W-:Y:S01]  /*bbf0*/  IADD3 R69, -R17, 0xb, RZ ;  /* 0x0000000b11457810 */ /* 0x000fe20007ffe1ff */
        /* <DEDUP_REMOVED lines=60> */
[----:B------:R-:W1:Y:S01]  /*bfc0*/  MUFU.TANH R53, R53 ;  /* 0x0000003500357308 */ /* 0x000e620000002400 */
[----:B------:R-:W-:Y:S02]  /*bfd0*/  WARPGROUP.DEPBAR.LE gsb0, 0x0 ;  /* 0x00008000000079c5 */ /* 0x000fe40000010000 */
[----:B------:R-:W-:-:S06]  /*bfe0*/  WARPGROUP.ARRIVE ;  /* 0x00000000000079c5 */ /* 0x000fcc0000000000 */
[----:B------:R-:W-:Y:S01]  /*bff0*/  HGMMA.64x128x16.F32 R88, R168, gdesc[UR4].tnspB, R88, gsb0 ;  /* 0x41e00004a8587df0 */ /* 0x000fe20008000858 */
[----:B------:R-:W-:Y:S01]  /*c000*/  UIADD3 UR6, UR10, 0x200, URZ ;  /* 0x000002000a067890 */ /* 0x000fe2000fffe03f */
[----:B------:R-:W-:Y:S01]  /*c010*/  UMOV UR7, 0x40000040 ;  /* 0x4000004000077882 */ /* 0x000fe20000000000 */
[----:B------:R-:W-:Y:S02]  /*c020*/  WARPGROUP.DEPBAR.LE gsb0, 0x0 ;  /* 0x00008000000079c5 */ /* 0x000fe40000010000 */
[----:B------:R-:W-:Y:S01]  /*c030*/  WARPGROUP.ARRIVE ;  /* 0x00000000000079c5 */ /* 0x000fe20000000000 */
[----:B------:R-:W-:Y:S01]  /*c040*/  FMUL.FTZ R168, R36, UR58 ;  /* 0x0000003a24a87c20 */ /* 0x000fe20008410000 */
[----:B------:R-:W-:Y:S02]  /*c050*/  FMUL.FTZ R36, R71, UR58 ;  /* 0x0000003a47247c20 */ /* 0x000fe40008410000 */
[----:B------:R1:W1:Y:S03]  /*c060*/  MUFU.TANH R71, R76 ;  /* 0x0000004c00477308 */ /* 0x0002660000002400 */
[----:B------:R-:W-:Y:S01]  /*c070*/  HGMMA.64x128x16.F32 R88, R164, gdesc[UR4].tnspB, R88, gsb0 ;  /* 0x41e00004a4587df0 */ /* 0x000fe20008000858 */
[----:B------:R-:W-:Y:S01]  /*c080*/  UIADD3 UR6, UR10, 0x280, URZ ;  /* 0x000002800a067890 */ /* 0x000fe2000fffe03f */
[----:B------:R-:W-:-:S03]  /*c090*/  UMOV UR7, 0x40000040 ;  /* 0x4000004000077882 */ /* 0x000fc60000000000 */
[----:B------:R-:W1:Y:S08]  /*c0a0*/  MUFU.TANH R168, R168 ;  /* 0x000000a800a87308 */ /* 0x000e700000002400 */
[----:B------:R-:W1:Y:S01]  /*c0b0*/  MUFU.TANH R36, R36 ;  /* 0x0000002400247308 */ /* 0x000e620000002400 */
[----:B------:R-:W-:Y:S02]  /*c0c0*/  WARPGROUP.DEPBAR.LE gsb0, 0x0 ;  /* 0x00008000000079c5 */ /* 0x000fe40000010000 */
        /* <DEDUP_REMOVED lines=11> */
[----:B------:R-:W-:Y:S01]  /*c180*/  FMUL.FTZ R46, R79, UR58 ;  /* 0x0000003a4f2e7c20 */ /* 0x000fe20008410000 */
[----:B------:R-:W-:-:S02]  /*c190*/  IMAD.SHL.U32 R79, R6, 0x80, RZ ;  /* 0x00000080064f7824 */ /* 0x000fc400078e00ff */
[----:B------:R-:W-:Y:S01]  /*c1a0*/  FMUL.FTZ R164, R28, UR58 ;  /* 0x0000003a1ca47c20 */ /* 0x000fe20008410000 */
[----:B------:R-:W-:Y:S01]  /*c1b0*/  FMUL.FTZ R28, R39, UR58 ;  /* 0x0000003a271c7c20 */ /* 0x000fe20008410000 */
[----:B------:R-:W-:Y:S01]  /*c1c0*/  FMUL.FTZ R39, R58, UR58 ;  /* 0x0000003a3a277c20 */ /* 0x000fe20008410000 */
[----:B------:R-:W-:Y:S01]  /*c1d0*/  FMUL.FTZ R58, R61, UR58 ;  /* 0x0000003a3d3a7c20 */ /* 0x000fe20008410000 */
[----:B------:R-:W-:Y:S01]  /*c1e0*/  IADD3 R54, -R79, 0x1, RZ ;  /* 0x000000014f367810 */ /* 0x000fe20007ffe1ff */
[----:B------:R-:W-:Y:S02]  /*c1f0*/  @!P1 VIADD R61, R60, 0x28840 ;  /* 0x000288403c3d9836 */ /* 0x000fe40000000000 */
[----:B------:R-:W-:Y:S01]  /*c200*/  FMUL.FTZ R166, R32, UR58 ;  /* 0x0000003a20a67c20 */ /* 0x000fe20008410000 */
[----:B------:R-:W-:Y:S01]  /*c210*/  FMUL.FTZ R32, R42, UR58 ;  /* 0x0000003a2a207c20 */ /* 0x000fe20008410000 */
[----:B------:R-:W-:Y:S01]  /*c220*/  FMUL.FTZ R42, R66, UR58 ;  /* 0x0000003a422a7c20 */ /* 0x000fe20008410000 */
[----:B------:R-:W1:Y:S01]  /*c230*/  MUFU.TANH R164, R164 ;  /* 0x000000a400a47308 */ /* 0x000e620000002400 */
[----:B------:R-:W-:-:S07]  /*c240*/  @!P1 PRMT R61, RZ, 0x654, R61 ;  /* 0x00000654ff3d9816 */ /* 0x000fce000000003d */
[----:B------:R1:W1:Y:S01]  /*c250*/  MUFU.TANH R66, R73 ;  /* 0x0000004900427308 */ /* 0x0002620000002400 */
[----:B-----5:R-:W-:Y:S02]  /*c260*/  IMAD R60, R65, UR45, R54 ;  /* 0x0000002d413c7c24 */ /* 0x020fe4000f8e0236 */
[----:B------:R-:W-:-:S05]  /*c270*/  FMUL.FTZ R54, R87, UR58 ;  /* 0x0000003a57367c20 */ /* 0x000fca0008410000 */
        /* <DEDUP_REMOVED lines=36> */
[----:B------:R-:W1:Y:S01]  /*c4c0*/  MUFU.TANH R54, R54 ;  /* 0x0000003600367308 */ /* 0x000e620000002400 */
[----:B------:R-:W-:-:S02]  /*c4d0*/  WARPGROUP.DEPBAR.LE gsb0, 0x0 ;  /* 0x00008000000079c5 */ /* 0x000fc40000010000 */
[----:B------:R-:W-:-:S06]  /*c4e0*/  WARPGROUP.ARRIVE ;  /* 0x00000000000079c5 */ /* 0x000fcc0000000000 */
[----:B------:R-:W-:Y:S03]  /*c4f0*/  HGMMA.64x128x16.F32 R88, R152, gdesc[UR4].tnspB, R88, gsb0 ;  /* 0x41e0000498587df0 */ /* 0x000fe60008000858 */
[----:B------:R-:W-:Y:S02]  /*c500*/  WARPGROUP.DEPBAR.LE gsb0, 0x0 ;  /* 0x00008000000079c5 */ /* 0x000fe40000010000 */
[----:B------:R1:W-:Y:S06]  /*c510*/  BAR.ARV R69, 0x100 ;  /* 0x000400450000751d */ /* 0x0003ec0000002000 */
[----:B------:R5:W-:Y:S02]  /*c520*/  @!P1 SYNCS.ARRIVE.TRANS64.RED.A1T0 RZ, [R61+URZ], RZ ;  /* 0x000000ff3dff99a7 */ /* 0x000be4000810043f */
[----:B-----5:R-:W-:-:S04]  /*c530*/  VIADD R61, R60, -UR57 ;  /* 0x800000393c3d7c36 */ /* 0x020fc80008000000 */
[----:B------:R-:W-:-:S04]  /*c540*/  IMAD R61, R16, -0x2, R61 ;  /* 0xfffffffe103d7824 */ /* 0x000fc800078e023d */
[C---:B------:R-:W-:Y:S02]  /*c550*/  VIADD R83, R61.reuse, UR56 ;  /* 0x000000383d537c36 */ /* 0x040fe40008000000 */
[----:B------:R-:W-:Y:S02]  /*c560*/  VIADD R87, R61, UR52 ;  /* 0x000000343d577c36 */ /* 0x000fe40008000000 */
[C---:B------:R-:W-:Y:S02]  /*c570*/  IMAD.IADD R65, R0.reuse, 0x1, R83 ;  /* 0x0000000100417824 */ /* 0x040fe400078e0253 */
[----:B------:R-:W-:Y:S01]  /*c580*/  IMAD.IADD R67, R0, 0x1, R87 ;  /* 0x0000000100437824 */ /* 0x000fe200078e0257 */
[----:B-1234-:R-:W-:Y:S06]  /*c590*/  @!P6 BRA `(.L_x_936) ;  /* 0x00000000005ce947 */ /* 0x01efec0003800000 */
[----:B------:R-:W-:Y:S01]  /*c5a0*/  ISETP.GT.AND P2, PT, R10, -0x1, PT ;  /* 0xffffffff0a00780c */ /* 0x000fe20003f44270 */
[----:B------:R-:W-:-:S12]  /*c5b0*/  BSSY B0, `(.L_x_937) ;  /* 0x0000011000007945 */ /* 0x000fd80003800000 */
        /* <DEDUP_REMOVED lines=9> */
.L_x_938:
[----:B------:R-:W-:-:S05]  /*c650*/  IMAD.U32 R70, RZ, RZ, UR53 ;  /* 0x00000035ff467e24 */ /* 0x000fca000f8e00ff */
[----:B------:R-:W-:-:S13]  /*c660*/  ISETP.NE.AND P2, PT, R70, 0x1, PT ;  /* 0x000000014600780c */ /* 0x000fda0003f45270 */
[----:B------:R-:W1:Y:S01]  /*c670*/  @P2 LDC.64 R60, c[0x0][0x9e8] ;  /* 0x00027a00ff3c2b82 */ /* 0x000e620000000a00 */
[----:B------:R-:W-:-:S04]  /*c680*/  @P2 IMAD.IADD R69, R0, 0x1, R5 ;  /* 0x0000000100452824 */ /* 0x000fc800078e0205 */
[----:B-1----:R-:W-:-:S04]  /*c690*/  @P2 IMAD.HI.U32 R72, R69, R60, RZ ;  /* 0x0000003c45482227 */ /* 0x002fc800078e00ff */
[----:B------:R-:W-:Y:S01]  /*c6a0*/  IMAD.MOV.U32 R60, RZ, RZ, R10 ;  /* 0x000000ffff3c7224 */ /* 0x000fe200078e000a */
[----:B------:R-:W-:-:S07]  /*c6b0*/  @P2 SHF.R.U32.HI R60, RZ, R61, R72 ;  /* 0x0000003dff3c2219 */ /* 0x000fce0000011648 */
.L_x_939:
[----:B------:R-:W-:Y:S05]  /*c6c0*/  BSYNC B0 ;  /* 0x0000000000007941 */ /* 0x000fea0003800000 */
.L_x_937:
[----:B------:R-:W-:-:S04]  /*c6d0*/  IMAD R61, R60, R70, -R79 ;  /* 0x000000463c3d7224 */ /* 0x000fc800078e0a4f */
[----:B------:R-:W-:-:S05]  /*c6e0*/  IMAD R60, R16, -0x2, R61 ;  /* 0xfffffffe103c7824 */ /* 0x000fca00078e023d */
[----:B------:R-:W-:Y:S02]  /*c6f0*/  VIADDMNMX R65, R60, R70, R65, PT ;  /* 0x000000463c417246 */ /* 0x000fe40003800141 */
[----:B------:R-:W-:-:S07]  /*c700*/  VIMNMX R67, R67, R60, !PT ;  /* 0x0000003c43437248 */ /* 0x000fce0007fe0100 */
.L_x_936:
[----:B------:R-:W-:-:S04]  /*c710*/  ISETP.GT.AND P2, PT, R6, -0x1, PT ;  /* 0xffffffff0600780c */ /* 0x000fc80003f44270 */
[C---:B------:R-:W-:Y:S02]  /*c720*/  ISETP.GT.AND P4, PT, R67.reuse, RZ, P2 ;  /* 0x000000ff4300720c */ /* 0x040fe40001784270 */
[----:B------:R-:W-:Y:S02]  /*c730*/  ISETP.GT.AND P5, PT, R67, 0x1, P2 ;  /* 0x000000014300780c */ /* 0x000fe400017a4270 */
[C---:B------:R-:W-:Y:S02]  /*c740*/  ISETP.LT.OR P4, PT, R65.reuse, 0x1, P4 ;  /* 0x000000014100780c */ /* 0x040fe40002781670 */
[----:B------:R-:W-:Y:S02]  /*c750*/  ISETP.LT.OR P5, PT, R65, 0x2, P5 ;  /* 0x000000024100780c */ /* 0x000fe40002fa1670 */
        /* <DEDUP_REMOVED lines=38> */
[----:B------:R-:W-:Y:S01]  /*c9c0*/  IMAD.IADD R49, R2, 0x1, R83 ;  /* 0x0000000102317824 */ /* 0x000fe200078e0253 */
[----:B------:R-:W-:-:S02]  /*c9d0*/  ISETP.GT.AND P3, PT, R67, 0x38, P2 ;  /* 0x000000384300780c */ /* 0x000fc40001764270 */
[C---:B------:R-:W-:Y:S02]  /*c9e0*/  ISETP.GT.AND P4, PT, R67.reuse, 0x39, P2 ;  /* 0x000000394300780c */ /* 0x040fe40001784270 */
[----:B------:R-:W-:Y:S02]  /*c9f0*/  ISETP.GT.AND P5, PT, R67, 0x40, P2 ;  /* 0x000000404300780c */ /* 0x000fe400017a4270 */
[C---:B------:R-:W-:Y:S02]  /*ca00*/  ISETP.LT.OR P3, PT, R65.reuse, 0x39, P3 ;  /* 0x000000394100780c */ /* 0x040fe40001f61670 */
[C---:B------:R-:W-:Y:S02]  /*ca10*/  ISETP.LT.OR P4, PT, R65.reuse, 0x3a, P4 ;  /* 0x0000003a4100780c */ /* 0x040fe40002781670 */
[----:B------:R-:W-:Y:S02]  /*ca20*/  ISETP.LT.OR P5, PT, R65, 0x41, P5 ;  /* 0x000000414100780c */ /* 0x000fe40002fa1670 */
[----:B------:R-:W-:Y:S01]  /*ca30*/  FSEL R152, R51, -INF , !P3 ;  /* 0xff80000033987808 */ /* 0x000fe20005800000 */
[----:B------:R-:W-:Y:S01]  /*ca40*/  IMAD.IADD R51, R2, 0x1, R87 ;  /* 0x0000000102337824 */ /* 0x000fe200078e0257 */
[----:B------:R-:W-:-:S02]  /*ca50*/  FSEL R86, R52, -INF , !P4 ;  /* 0xff80000034567808 */ /* 0x000fc40006000000 */
[----:B------:R-:W-:Y:S02]  /*ca60*/  FSEL R84, R55, -INF , !P5 ;  /* 0xff80000037547808 */ /* 0x000fe40006800000 */
[C---:B------:R-:W-:Y:S02]  /*ca70*/  ISETP.GT.AND P3, PT, R67.reuse, 0x41, P2 ;  /* 0x000000414300780c */ /* 0x040fe40001764270 */
[C---:B------:R-:W-:Y:S02]  /*ca80*/  ISETP.GT.AND P4, PT, R67.reuse, 0x48, P2 ;  /* 0x000000484300780c */ /* 0x040fe40001784270 */
[----:B------:R-:W-:Y:S02]  /*ca90*/  ISETP.GT.AND P5, PT, R67, 0x49, P2 ;  /* 0x000000494300780c */ /* 0x000fe400017a4270 */
[C---:B------:R-:W-:Y:S02]  /*caa0*/  ISETP.LT.OR P3, PT, R65.reuse, 0x42, P3 ;  /* 0x000000424100780c */ /* 0x040fe40001f61670 */
[----:B------:R-:W-:-:S02]  /*cab0*/  ISETP.LT.OR P4, PT, R65, 0x49, P4 ;  /* 0x000000494100780c */ /* 0x000fc40002781670 */
[----:B------:R-:W-:Y:S02]  /*cac0*/  ISETP.LT.OR P5, PT, R65, 0x4a, P5 ;  /* 0x0000004a4100780c */ /* 0x000fe40002fa1670 */
[----:B------:R-:W-:Y:S02]  /*cad0*/  FSEL R82, R56, -INF , !P3 ;  /* 0xff80000038527808 */ /* 0x000fe40005800000 */
[----:B------:R-:W-:Y:S02]  /*cae0*/  FSEL R80, R57, -INF , !P4 ;  /* 0xff80000039507808 */ /* 0x000fe40006000000 */
[----:B------:R-:W-:Y:S02]  /*caf0*/  FSEL R74, R58, -INF , !P5 ;  /* 0xff8000003a4a7808 */ /* 0x000fe40006800000 */
[C---:B------:R-:W-:Y:S02]  /*cb00*/  ISETP.GT.AND P3, PT, R67.reuse, 0x50, P2 ;  /* 0x000000504300780c */ /* 0x040fe40001764270 */
[----:B------:R-:W-:-:S02]  /*cb10*/  ISETP.GT.AND P4, PT, R67, 0x51, P2 ;  /* 0x000000514300780c */ /* 0x000fc40001784270 */
[----:B------:R-:W-:Y:S02]  /*cb20*/  ISETP.GT.AND P5, PT, R67, 0x58, P2 ;  /* 0x000000584300780c */ /* 0x000fe400017a4270 */
[C---:B------:R-:W-:Y:S02]  /*cb30*/  ISETP.LT.OR P3, PT, R65.reuse, 0x51, P3 ;  /* 0x000000514100780c */ /* 0x040fe40001f61670 */
[C---:B------:R-:W-:Y:S02]  /*cb40*/  ISETP.LT.OR P4, PT, R65.reuse, 0x52, P4 ;  /* 0x000000524100780c */ /* 0x040fe40002781670 */
[----:B------:R-:W-:Y:S02]  /*cb50*/  ISETP.LT.OR P5, PT, R65, 0x59, P5 ;  /* 0x000000594100780c */ /* 0x000fe40002fa1670 */
[----:B------:R-:W-:Y:S02]  /*cb60*/  FSEL R70, R59, -INF , !P3 ;  /* 0xff8000003b467808 */ /* 0x000fe40005800000 */
        /* <DEDUP_REMOVED lines=42> */
.L_x_942:
[----:B------:R-:W-:-:S05]  /*ce10*/  IMAD.U32 R160, RZ, RZ, UR53 ;  /* 0x00000035ffa07e24 */ /* 0x000fca000f8e00ff */
[----:B------:R-:W-:-:S13]  /*ce20*/  ISETP.NE.AND P3, PT, R160, 0x1, PT ;  /* 0x00000001a000780c */ /* 0x000fda0003f65270 */
[----:B------:R-:W1:Y:S02]  /*ce30*/  @P3 LDC.64 R40, c[0x0][0x9e8] ;  /* 0x00027a00ff283b82 */ /* 0x000e640000000a00 */
[----:B-1----:R-:W-:-:S05]  /*ce40*/  @P3 IMAD.HI.U32 R40, R7, R40, RZ ;  /* 0x0000002807283227 */ /* 0x002fca00078e00ff */
[----:B------:R-:W-:-:S07]  /*ce50*/  @P3 SHF.R.U32.HI R7, RZ, R41, R40 ;  /* 0x00000029ff073219 */ /* 0x000fce0000011628 */
.L_x_943:
[----:B------:R-:W-:Y:S05]  /*ce60*/  BSYNC B0 ;  /* 0x0000000000007941 */ /* 0x000fea0003800000 */
.L_x_941:
[----:B------:R-:W-:-:S04]  /*ce70*/  IMAD R7, R7, R160, -R79 ;  /* 0x000000a007077224 */ /* 0x000fc800078e0a4f */
[----:B------:R-:W-:-:S05]  /*ce80*/  IMAD R40, R16, -0x2, R7 ;  /* 0xfffffffe10287824 */ /* 0x000fca00078e0207 */
[----:B------:R-:W-:Y:S02]  /*ce90*/  VIADDMNMX R49, R40, R160, R49, PT ;  /* 0x000000a028317246 */ /* 0x000fe40003800131 */
[----:B------:R-:W-:-:S07]  /*cea0*/  VIMNMX R51, R51, R40, !PT ;  /* 0x0000002833337248 */ /* 0x000fce0007fe0100 */
.L_x_940:
[----:B------:R-:W-:Y:S01]  /*ceb0*/  FMNMX.FTZ R7, R180, R11, !PT ;  /* 0x0000000bb4077209 */ /* 0x000fe20007810000 */
[----:B------:R-:W1:Y:S01]  /*cec0*/  LDC R9, c[0x0][0x988] ;  /* 0x00026200ff097b82 */ /* 0x000e620000000800 */
[----:B------:R-:W-:Y:S01]  /*ced0*/  ISETP.GT.AND P4, PT, R51, 0x8, P2 ;  /* 0x000000083300780c */ /* 0x000fe20001784270 */
[----:B------:R-:W-:Y:S01]  /*cee0*/  UMOV UR60, UR36 ;  /* 0x00000024003c7c82 */ /* 0x000fe20008000000 */
[----:B------:R-:W-:Y:S02]  /*cef0*/  FMNMX.FTZ R7, R170, R7, !PT ;  /* 0x00000007aa077209 */ /* 0x000fe40007810000 */
[----:B------:R-:W-:Y:S02]  /*cf00*/  ISETP.LT.OR P4, PT, R49, 0x9, P4 ;  /* 0x000000093100780c */ /* 0x000fe40002781670 */
[----:B------:R-:W-:Y:S02]  /*cf10*/  FMNMX.FTZ R7, R172, R7, !PT ;  /* 0x00000007ac077209 */ /* 0x000fe40007810000 */
[----:B------:R-:W-:-:S02]  /*cf20*/  ISETP.GT.AND P5, PT, R51, 0x1, P2 ;  /* 0x000000013300780c */ /* 0x000fc400017a4270 */
[----:B------:R-:W-:Y:S02]  /*cf30*/  FMNMX.FTZ R7, R192, R7, !PT ;  /* 0x00000007c0077209 */ /* 0x000fe40007810000 */
[----:B------:R-:W-:Y:S02]  /*cf40*/  ISETP.LT.OR P5, PT, R49, 0x2, P5 ;  /* 0x000000023100780c */ /* 0x000fe40002fa1670 */
[----:B------:R-:W-:Y:S02]  /*cf50*/  FMNMX.FTZ R7, R176, R7, !PT ;  /* 0x00000007b0077209 */ /* 0x000fe40007810000 */
[----:B------:R-:W-:Y:S02]  /*cf60*/  ISETP.GT.AND P3, PT, R51, 0x9, P2 ;  /* 0x000000093300780c */ /* 0x000fe40001764270 */
[----:B------:R-:W-:Y:S02]  /*cf70*/  FMNMX.FTZ R7, R196, R7, !PT ;  /* 0x00000007c4077209 */ /* 0x000fe40007810000 */
[----:B------:R-:W-:-:S02]  /*cf80*/  FSEL R164, R13, -INF , !P5 ;  /* 0xff8000000da47808 */ /* 0x000fc40006800000 */
[----:B------:R-:W-:Y:S02]  /*cf90*/  FMNMX.FTZ R7, R178, R7, !PT ;  /* 0x00000007b2077209 */ /* 0x000fe40007810000 */
[----:B------:R-:W-:Y:S02]  /*cfa0*/  ISETP.GT.AND P5, PT, R51, 0x10, P2 ;  /* 0x000000103300780c */ /* 0x000fe400017a4270 */
[----:B------:R-:W-:Y:S02]  /*cfb0*/  FMNMX.FTZ R7, R194, R7, !PT ;  /* 0x00000007c2077209 */ /* 0x000fe40007810000 */
[C---:B------:R-:W-:Y:S02]  /*cfc0*/  ISETP.LT.OR P3, PT, R49.reuse, 0xa, P3 ;  /* 0x0000000a3100780c */ /* 0x040fe40001f61670 */
[----:B------:R-:W-:Y:S02]  /*cfd0*/  FMNMX.FTZ R7, R174, R7, !PT ;  /* 0x00000007ae077209 */ /* 0x000fe40007810000 */
[----:B------:R-:W-:-:S02]  /*cfe0*/  ISETP.LT.OR P5, PT, R49, 0x11, P5 ;  /* 0x000000113100780c */ /* 0x000fc40002fa1670 */
        /* <DEDUP_REMOVED lines=22> */
[----:B------:R-:W-:-:S05]  /*d150*/  FMNMX.FTZ R40, R52, R7, !PT ;  /* 0x0000000734287209 */ /* 0x000fca0007810000 */
[----:B------:R-:W2:Y:S02]  /*d160*/  SHFL.BFLY PT, R7, R40, 0x2, 0x1f ;  /* 0x0c401f0028077f89 */ /* 0x000ea400000e0000 */
[----:B--2---:R-:W-:Y:S02]  /*d170*/  FMNMX.FTZ R41, R40, R7, !PT ;  /* 0x0000000728297209 */ /* 0x004fe40007810000 */
[----:B------:R-:W-:Y:S02]  /*d180*/  FSEL R40, R15, -INF , !P4 ;  /* 0xff8000000f287808 */ /* 0x000fe40006000000 */
[----:B------:R-:W-:Y:S01]  /*d190*/  ISETP.GT.AND P4, PT, R51, 0x11, P2 ;  /* 0x000000113300780c */ /* 0x000fe20001784270 */
[----:B------:R-:W2:Y:S03]  /*d1a0*/  SHFL.BFLY PT, R160, R41, 0x1, 0x1f ;  /* 0x0c201f0029a07f89 */ /* 0x000ea600000e0000 */
[----:B------:R-:W-:-:S04]  /*d1b0*/  ISETP.LT.OR P4, PT, R49, 0x12, P4 ;  /* 0x000000123100780c */ /* 0x000fc80002781670 */
[----:B------:R-:W-:Y:S02]  /*d1c0*/  FSEL R20, R20, -INF , !P4 ;  /* 0xff80000014147808 */ /* 0x000fe40006000000 */
[----:B------:R-:W-:-:S04]  /*d1d0*/  ISETP.GT.AND P4, PT, R51, 0x19, P2 ;  /* 0x000000193300780c */ /* 0x000fc80001784270 */
[----:B------:R-:W-:-:S04]  /*d1e0*/  ISETP.LT.OR P4, PT, R49, 0x1a, P4 ;  /* 0x0000001a3100780c */ /* 0x000fc80002781670 */
[----:B------:R-:W-:Y:S02]  /*d1f0*/  FSEL R28, R28, -INF , !P4 ;  /* 0xff8000001c1c7808 */ /* 0x000fe40006000000 */
[----:B------:R-:W-:-:S04]  /*d200*/  ISETP.GT.AND P4, PT, R51, 0x21, P2 ;  /* 0x000000213300780c */ /* 0x000fc80001784270 */
[----:B------:R-:W-:Y:S02]  /*d210*/  ISETP.LT.OR P4, PT, R49, 0x22, P4 ;  /* 0x000000223100780c */ /* 0x000fe40002781670 */
[----:B--2---:R-:W-:Y:S02]  /*d220*/  FMNMX.FTZ R7, R41, R160, !PT ;  /* 0x000000a029077209 */ /* 0x004fe40007810000 */
[----:B------:R-:W-:Y:S02]  /*d230*/  FSEL R160, R14, -INF , !P3 ;  /* 0xff8000000ea07808 */ /* 0x000fe40005800000 */
[----:B------:R-:W-:Y:S01]  /*d240*/  FSEL R14, R21, -INF , !P5 ;  /* 0xff800000150e7808 */ /* 0x000fe20006800000 */
[C---:B-1----:R-:W-:Y:S01]  /*d250*/  FMUL.FTZ R41, R7.reuse, R9 ;  /* 0x0000000907297220 */ /* 0x042fe20000410000 */
[----:B------:R-:W-:Y:S02]  /*d260*/  FSETP.NEU.FTZ.AND P5, PT, R7, -INF , PT ;  /* 0xff8000000700780b */ /* 0x000fe40003fbd000 */
[----:B------:R-:W-:-:S02]  /*d270*/  ISETP.GT.AND P3, PT, R51, 0x18, P2 ;  /* 0x000000183300780c */ /* 0x000fc40001764270 */
[----:B------:R-:W-:Y:S02]  /*d280*/  FSEL R41, R41, RZ, P5 ;  /* 0x000000ff29297208 */ /* 0x000fe40002800000 */
[----:B------:R-:W-:-:S03]  /*d290*/  ISETP.LT.OR P3, PT, R49, 0x19, P3 ;  /* 0x000000193100780c */ /* 0x000fc60001f61670 */
[-CC-:B------:R-:W-:Y:S01]  /*d2a0*/  FFMA.FTZ R13, R180, R9.reuse, -R41.reuse ;  /* 0x00000009b40d7223 */ /* 0x180fe20000010829 */
[-CC-:B------:R-:W-:Y:S01]  /*d2b0*/  FFMA.FTZ R180, R170, R9.reuse, -R41.reuse ;  /* 0x00000009aab47223 */ /* 0x180fe20000010829 */
[----:B------:R-:W-:Y:S01]  /*d2c0*/  FSEL R170, R27, -INF , !P4 ;  /* 0xff8000001baa7808 */ /* 0x000fe20006000000 */
[-CC-:B------:R-:W-:Y:S01]  /*d2d0*/  FFMA.FTZ R182, R172, R9.reuse, -R41.reuse ;  /* 0x00000009acb67223 */ /* 0x180fe20000010829 */
[----:B------:R-:W-:Y:S01]  /*d2e0*/  ISETP.GT.AND P4, PT, R51, RZ, P2 ;  /* 0x000000ff3300720c */ /* 0x000fe20001784270 */
[-CC-:B------:R-:W-:Y:S01]  /*d2f0*/  FFMA.FTZ R15, R192, R9.reuse, -R41.reuse ;  /* 0x00000009c00f7223 */ /* 0x180fe20000010829 */
[----:B------:R-:W-:Y:S01]  /*d300*/  FSEL R168, R29, -INF , !P3 ;  /* 0xff8000001da87808 */ /* 0x000fe20005800000 */
[-CC-:B------:R-:W-:Y:S01]  /*d310*/  FFMA.FTZ R84, R84, R9.reuse, -R41.reuse ;  /* 0x0000000954547223 */ /* 0x180fe20000010829 */
[----:B------:R-:W-:Y:S01]  /*d320*/  ISETP.LT.OR P4, PT, R49, 0x1, P4 ;  /* 0x000000013100780c */ /* 0x000fe20002781670 */
[-CC-:B------:R-:W-:Y:S01]  /*d330*/  FFMA.FTZ R55, R56, R9.reuse, -R41.reuse ;  /* 0x0000000938377223 */ /* 0x180fe20000010829 */
[----:B------:R-:W-:Y:S01]  /*d340*/  ISETP.GT.AND P3, PT, R51, 0x20, P2 ;  /* 0x000000203300780c */ /* 0x000fe20001764270 */
[----:B------:R-:W-:Y:S01]  /*d350*/  MUFU.EX2 R13, R13 ;  /* 0x0000000d000d7308 */ /* 0x000fe20000000800 */
[----:B------:R-:W-:Y:S01]  /*d360*/  FSEL R29, R8, -INF , !P4 ;  /* 0xff800000081d7808 */ /* 0x000fe20006000000 */
[-CC-:B------:R-:W-:Y:S01]  /*d370*/  FFMA.FTZ R8, R196, R9.reuse, -R41.reuse ;  /* 0x00000009c4087223 */ /* 0x180fe20000010829 */
[----:B------:R-:W-:Y:S01]  /*d380*/  ISETP.LT.OR P3, PT, R49, 0x21, P3 ;  /* 0x000000213100780c */ /* 0x000fe20001f61670 */
[-CC-:B------:R-:W-:Y:S01]  /*d390*/  FFMA.FTZ R176, R176, R9.reuse, -R41.reuse ;  /* 0x00000009b0b07223 */ /* 0x180fe20000010829 */
[----:B------:R-:W-:Y:S01]  /*d3a0*/  FMNMX.FTZ R21, R29, R12, !PT ;  /* 0x0000000c1d157209 */ /* 0x000fe20007810000 */
[--C-:B------:R-:W-:Y:S01]  /*d3b0*/  FFMA.FTZ R178, R178, R9, -R41.reuse ;  /* 0x00000009b2b27223 */ /* 0x100fe20000010829 */
[----:B------:R-:W-:Y:S01]  /*d3c0*/  FSEL R32, R32, -INF , !P3 ;  /* 0xff80000020207808 */ /* 0x000fe20005800000 */
[----:B------:R-:W-:Y:S01]  /*d3d0*/  MUFU.EX2 R180, R180 ;  /* 0x000000b400b47308 */ /* 0x000fe20000000800 */
[----:B------:R-:W-:Y:S01]  /*d3e0*/  FMNMX.FTZ R21, R164, R21, !PT ;  /* 0x00000015a4157209 */ /* 0x000fe20007810000 */
[-CC-:B------:R-:W-:Y:S01]  /*d3f0*/  FFMA.FTZ R86, R86, R9.reuse, -R41.reuse ;  /* 0x0000000956567223 */ /* 0x180fe20000010829 */
[----:B------:R-:W-:Y:S01]  /*d400*/  ISETP.GT.AND P3, PT, R51, 0x28, P2 ;  /* 0x000000283300780c */ /* 0x000fe20001764270 */
[--C-:B------:R-:W-:Y:S01]  /*d410*/  FFMA.FTZ R66, R66, R9, -R41.reuse ;  /* 0x0000000942427223 */ /* 0x100fe20000010829 */
[----:B------:R-:W-:Y:S01]  /*d420*/  FMNMX.FTZ R21, R40, R21, !PT ;  /* 0x0000001528157209 */ /* 0x000fe20007810000 */
[--C-:B------:R-:W-:Y:S01]  /*d430*/  FFMA.FTZ R62, R62, R9, -R41.reuse ;  /* 0x000000093e3e7223 */ /* 0x100fe20000010829 */
[----:B------:R-:W-:Y:S01]  /*d440*/  ISETP.LT.OR P3, PT, R49, 0x29, P3 ;  /* 0x000000293100780c */ /* 0x000fe20001f61670 */
[----:B------:R-:W-:Y:S01]  /*d450*/  MUFU.EX2 R182, R182 ;  /* 0x000000b600b67308 */ /* 0x000fe20000000800 */
[----:B------:R-:W-:Y:S01]  /*d460*/  FMNMX.FTZ R27, R160, R21, !PT ;  /* 0x00000015a01b7209 */ /* 0x000fe20007810000 */
[----:B------:R-:W-:Y:S01]  /*d470*/  FFMA.FTZ R52, R52, R9, -R41 ;  /* 0x0000000934347223 */ /* 0x000fe20000010829 */
[----:B------:R-:W-:-:S02]  /*d480*/  FSEL R172, R33, -INF , !P3 ;  /* 0xff80000021ac7808 */ /* 0x000fc40005800000 */
[----:B------:R-:W-:Y:S02]  /*d490*/  FMNMX.FTZ R27, R14, R27, !PT ;  /* 0x0000001b0e1b7209 */ /* 0x000fe40007810000 */
[C---:B------:R-:W-:Y:S01]  /*d4a0*/  ISETP.GT.AND P3, PT, R51.reuse, 0x29, P2 ;  /* 0x000000293300780c */ /* 0x040fe20001764270 */
[----:B------:R1:W-:Y:S01]  /*d4b0*/  MUFU.EX2 R21, R8 ;  /* 0x0000000800157308 */ /* 0x0003e20000000800 */
[----:B------:R-:W-:Y:S02]  /*d4c0*/  FMNMX.FTZ R27, R20, R27, !PT ;  /* 0x0000001b141b7209 */ /* 0x000fe40007810000 */
[----:B------:R-:W-:Y:S02]  /*d4d0*/  ISETP.GT.AND P4, PT, R51, 0x30, P2 ;  /* 0x000000303300780c */ /* 0x000fe40001784270 */
[----:B------:R-:W-:Y:S02]  /*d4e0*/  FMNMX.FTZ R27, R168, R27, !PT ;  /* 0x0000001ba81b7209 */ /* 0x000fe40007810000 */
[C---:B------:R-:W-:Y:S01]  /*d4f0*/  ISETP.LT.OR P3, PT, R49.reuse, 0x2a, P3 ;  /* 0x0000002a3100780c */ /* 0x040fe20001f61670 */
[----:B------:R-:W-:Y:S01]  /*d500*/  MUFU.EX2 R15, R15 ;  /* 0x0000000f000f7308 */ /* 0x000fe20000000800 */
[----:B------:R-:W-:Y:S01]  /*d510*/  FMNMX.FTZ R27, R28, R27, !PT ;  /* 0x0000001b1c1b7209 */ /* 0x000fe20007810000 */
[----:B-1----:R-:W-:Y:S01]  /*d520*/  FFMA.FTZ R8, R174, R9, -R41 ;  /* 0x00000009ae087223 */ /* 0x002fe20000010829 */
[----:B------:R-:W-:-:S02]  /*d530*/  ISETP.LT.OR P4, PT, R49, 0x31, P4 ;  /* 0x000000313100780c */ /* 0x000fc40002781670 */
[----:B------:R-:W-:Y:S02]  /*d540*/  FSEL R24, R24, -INF , !P3 ;  /* 0xff80000018187808 */ /* 0x000fe40005800000 */
[----:B------:R-:W-:Y:S01]  /*d550*/  ISETP.GT.AND P3, PT, R51, 0x31, P2 ;  /* 0x000000313300780c */ /* 0x000fe20001764270 */
[----:B------:R-:W-:Y:S01]  /*d560*/  MUFU.EX2 R176, R176 ;  /* 0x000000b000b07308 */ /* 0x000fe20000000800 */
[----:B------:R-:W-:Y:S02]  /*d570*/  FMNMX.FTZ R27, R32, R27, !PT ;  /* 0x0000001b201b7209 */ /* 0x000fe40007810000 */
[----:B------:R-:W-:Y:S02]  /*d580*/  FSEL R192, R31, -INF , !P4 ;  /* 0xff8000001fc07808 */ /* 0x000fe40006000000 */
[----:B------:R-:W-:Y:S02]  /*d590*/  ISETP.GT.AND P4, PT, R51, 0x38, P2 ;  /* 0x000000383300780c */ /* 0x000fe40001784270 */
[----:B------:R-:W-:Y:S01]  /*d5a0*/  ISETP.LT.OR P3, PT, R49, 0x32, P3 ;  /* 0x000000323100780c */ /* 0x000fe20001f61670 */
[----:B------:R-:W-:Y:S01]  /*d5b0*/  MUFU.EX2 R178, R178 ;  /* 0x000000b200b27308 */ /* 0x000fe20000000800 */
[----:B------:R-:W-:-:S02]  /*d5c0*/  FMNMX.FTZ R31, R170, R27, !PT ;  /* 0x0000001baa1f7209 */ /* 0x000fc40007810000 */
[----:B------:R-:W-:Y:S02]  /*d5d0*/  ISETP.LT.OR P4, PT, R49, 0x39, P4 ;  /* 0x000000393100780c */ /* 0x000fe40002781670 */
[----:B------:R-:W-:Y:S02]  /*d5e0*/  FSEL R26, R26, -INF , !P3 ;  /* 0xff8000001a1a7808 */ /* 0x000fe40005800000 */
[----:B------:R-:W-:Y:S01]  /*d5f0*/  FMNMX.FTZ R31, R172, R31, !PT ;  /* 0x0000001fac1f7209 */ /* 0x000fe20007810000 */
[----:B------:R1:W-:Y:S01]  /*d600*/  MUFU.EX2 R27, R8 ;  /* 0x00000008001b7308 */ /* 0x0003e20000000800 */
[----:B------:R-:W-:Y:S02]  /*d610*/  ISETP.GT.AND P3, PT, R51, 0x39, P2 ;  /* 0x000000393300780c */ /* 0x000fe40001764270 */
[----:B------:R-:W-:Y:S02]  /*d620*/  FSEL R30, R30, -INF , !P4 ;  /* 0xff8000001e1e7808 */ /* 0x000fe40006000000 */
[----:B------:R-:W-:-:S02]  /*d630*/  FMNMX.FTZ R31, R24, R31, !PT ;  /* 0x0000001f181f7209 */ /* 0x000fc40007810000 */
[----:B------:R-:W-:Y:S01]  /*d640*/  ISETP.GT.AND P4, PT, R51, 0x40, P2 ;  /* 0x000000403300780c */ /* 0x000fe20001784270 */
[----:B------:R-:W-:Y:S01]  /*d650*/  MUFU.EX2 R86, R86 ;  /* 0x0000005600567308 */ /* 0x000fe20000000800 */
[C---:B------:R-:W-:Y:S01]  /*d660*/  ISETP.LT.OR P3, PT, R49.reuse, 0x3a, P3 ;  /* 0x0000003a3100780c */ /* 0x040fe20001f61670 */
[--C-:B-1----:R-:W-:Y:S01]  /*d670*/  FFMA.FTZ R8, R158, R9, -R41.reuse ;  /* 0x000000099e087223 */ /* 0x102fe20000010829 */
[----:B------:R-:W-:Y:S02]  /*d680*/  FMNMX.FTZ R31, R192, R31, !PT ;  /* 0x0000001fc01f7209 */ /* 0x000fe40007810000 */
[----:B------:R-:W-:Y:S02]  /*d690*/  ISETP.LT.OR P4, PT, R49, 0x41, P4 ;  /* 0x000000413100780c */ /* 0x000fe40002781670 */
[----:B------:R-:W-:Y:S01]  /*d6a0*/  FSEL R196, R25, -INF , !P3 ;  /* 0xff80000019c47808 */ /* 0x000fe20005800000 */
[----:B------:R-:W-:Y:S01]  /*d6b0*/  FFMA.FTZ R25, R194, R9, -R41 ;  /* 0x00000009c2197223 */ /* 0x000fe20000010829 */
[----:B------:R-:W-:Y:S01]  /*d6c0*/  ISETP.GT.AND P3, PT, R51, 0x41, P2 ;  /* 0x000000413300780c */ /* 0x000fe20001764270 */
[----:B------:R-:W-:Y:S01]  /*d6d0*/  MUFU.EX2 R66, R66 ;  /* 0x0000004200427308 */ /* 0x000fe20000000800 */
[----:B------:R-:W-:-:S02]  /*d6e0*/  FMNMX.FTZ R33, R26, R31, !PT ;  /* 0x0000001f1a217209 */ /* 0x000fc40007810000 */
[----:B------:R-:W-:Y:S02]  /*d6f0*/  FSEL R194, R39, -INF , !P4 ;  /* 0xff80000027c27808 */ /* 0x000fe40006000000 */
[----:B------:R-:W-:Y:S02]  /*d700*/  ISETP.GT.AND P4, PT, R51, 0x48, P2 ;  /* 0x000000483300780c */ /* 0x000fe40001784270 */
[C---:B------:R-:W-:Y:S01]  /*d710*/  ISETP.LT.OR P3, PT, R49.reuse, 0x42, P3 ;  /* 0x000000423100780c */ /* 0x040fe20001f61670 */
[----:B------:R1:W-:Y:S01]  /*d720*/  MUFU.EX2 R31, R8 ;  /* 0x00000008001f7308 */ /* 0x0003e20000000800 */
[----:B------:R-:W-:Y:S02]  /*d730*/  FMNMX.FTZ R33, R30, R33, !PT ;  /* 0x000000211e217209 */ /* 0x000fe40007810000 */
[----:B------:R-:W-:Y:S02]  /*d740*/  ISETP.LT.OR P4, PT, R49, 0x49, P4 ;  /* 0x000000493100780c */ /* 0x000fe40002781670 */
[----:B------:R-:W-:Y:S01]  /*d750*/  FSEL R174, R34, -INF , !P3 ;  /* 0xff80000022ae7808 */ /* 0x000fe20005800000 */
[--C-:B------:R-:W-:Y:S01]  /*d760*/  FFMA.FTZ R34, R166, R9, -R41.reuse ;  /* 0x00000009a6227223 */ /* 0x100fe20000010829 */
[----:B------:R-:W-:Y:S01]  /*d770*/  ISETP.GT.AND P3, PT, R51, 0x49, P2 ;  /* 0x000000493300780c */ /* 0x000fe20001764270 */
[----:B------:R-:W-:Y:S01]  /*d780*/  MUFU.EX2 R25, R25 ;  /* 0x0000001900197308 */ /* 0x000fe20000000800 */
[----:B------:R-:W-:Y:S01]  /*d790*/  FMNMX.FTZ R33, R196, R33, !PT ;  /* 0x00000021c4217209 */ /* 0x000fe20007810000 */
[----:B-1----:R-:W-:Y:S01]  /*d7a0*/  FFMA.FTZ R8, R156, R9, -R41 ;  /* 0x000000099c087223 */ /* 0x002fe20000010829 */
[----:B------:R-:W-:-:S02]  /*d7b0*/  FSEL R38, R38, -INF , !P4 ;  /* 0xff80000026267808 */ /* 0x000fc40006000000 */
[----:B------:R-:W-:Y:S02]  /*d7c0*/  ISETP.GT.AND P4, PT, R51, 0x50, P2 ;  /* 0x000000503300780c */ /* 0x000fe40001784270 */
[C---:B------:R-:W-:Y:S01]  /*d7d0*/  ISETP.LT.OR P3, PT, R49.reuse, 0x4a, P3 ;  /* 0x0000004a3100780c */ /* 0x040fe20001f61670 */
[----:B------:R-:W-:Y:S01]  /*d7e0*/  MUFU.EX2 R34, R34 ;  /* 0x0000002200227308 */ /* 0x000fe20000000800 */
[----:B------:R-:W-:Y:S02]  /*d7f0*/  FMNMX.FTZ R33, R194, R33, !PT ;  /* 0x00000021c2217209 */ /* 0x000fe40007810000 */
[----:B------:R-:W-:Y:S02]  /*d800*/  ISETP.LT.OR P4, PT, R49, 0x51, P4 ;  /* 0x000000513100780c */ /* 0x000fe40002781670 */
[----:B------:R-:W-:Y:S02]  /*d810*/  FSEL R166, R35, -INF , !P3 ;  /* 0xff80000023a67808 */ /* 0x000fe40005800000 */
[----:B------:R-:W-:Y:S01]  /*d820*/  ISETP.GT.AND P3, PT, R51, 0x51, P2 ;  /* 0x000000513300780c */ /* 0x000fe20001764270 */
[----:B------:R-:W-:Y:S01]  /*d830*/  MUFU.EX2 R62, R62 ;  /* 0x0000003e003e7308 */ /* 0x000fe20000000800 */
[----:B------:R-:W-:-:S02]  /*d840*/  FMNMX.FTZ R35, R174, R33, !PT ;  /* 0x00000021ae237209 */ /* 0x000fc40007810000 */
[----:B------:R-:W-:Y:S01]  /*d850*/  FSEL R158, R42, -INF , !P4 ;  /* 0xff8000002a9e7808 */ /* 0x000fe20006000000 */
[----:B------:R-:W-:Y:S01]  /*d860*/  FFMA.FTZ R42, R162, R9, -R41 ;  /* 0x00000009a22a7223 */ /* 0x000fe20000010829 */
[----:B------:R-:W-:Y:S02]  /*d870*/  ISETP.GT.AND P4, PT, R51, 0x58, P2 ;  /* 0x000000583300780c */ /* 0x000fe40001784270 */
[C---:B------:R-:W-:Y:S01]  /*d880*/  ISETP.LT.OR P3, PT, R49.reuse, 0x52, P3 ;  /* 0x000000523100780c */ /* 0x040fe20001f61670 */
[----:B------:R1:W-:Y:S01]  /*d890*/  MUFU.EX2 R33, R8 ;  /* 0x0000000800217308 */ /* 0x0003e20000000800 */
[----:B------:R-:W-:Y:S02]  /*d8a0*/  FMNMX.FTZ R35, R38, R35, !PT ;  /* 0x0000002326237209 */ /* 0x000fe40007810000 */
[----:B------:R-:W-:Y:S02]  /*d8b0*/  ISETP.LT.OR P4, PT, R49, 0x59, P4 ;  /* 0x000000593100780c */ /* 0x000fe40002781670 */
[----:B------:R-:W-:-:S02]  /*d8c0*/  FSEL R162, R37, -INF , !P3 ;  /* 0xff80000025a27808 */ /* 0x000fc40005800000 */
[----:B------:R-:W-:Y:S01]  /*d8d0*/  FMNMX.FTZ R35, R166, R35, !PT ;  /* 0x00000023a6237209 */ /* 0x000fe20007810000 */
[----:B------:R-:W-:Y:S01]  /*d8e0*/  MUFU.EX2 R42, R42 ;  /* 0x0000002a002a7308 */ /* 0x000fe20000000800 */
[----:B------:R-:W-:Y:S01]  /*d8f0*/  ISETP.GT.AND P3, PT, R51, 0x59, P2 ;  /* 0x000000593300780c */ /* 0x000fe20001764270 */
[----:B-1----:R-:W-:Y:S01]  /*d900*/  FFMA.FTZ R8, R152, R9, -R41 ;  /* 0x0000000998087223 */ /* 0x002fe20000010829 */
[----:B------:R-:W-:Y:S02]  /*d910*/  FSEL R198, R43, -INF , !P4 ;  /* 0xff8000002bc67808 */ /* 0x000fe40006000000 */
[----:B------:R-:W-:Y:S02]  /*d920*/  FMNMX.FTZ R35, R158, R35, !PT ;  /* 0x000000239e237209 */ /* 0x000fe40007810000 */
[----:B------:R-:W-:Y:S01]  /*d930*/  ISETP.GT.AND P4, PT, R51, 0x60, P2 ;  /* 0x000000603300780c */ /* 0x000fe20001784270 */
[----:B------:R-:W-:Y:S01]  /*d940*/  MUFU.EX2 R52, R52 ;  /* 0x0000003400347308 */ /* 0x000fe20000000800 */
[----:B------:R-:W-:-:S02]  /*d950*/  ISETP.LT.OR P3, PT, R49, 0x5a, P3 ;  /* 0x0000005a3100780c */ /* 0x000fc40001f61670 */
[----:B------:R-:W-:Y:S02]  /*d960*/  FMNMX.FTZ R37, R162, R35, !PT ;  /* 0x00000023a2257209 */ /* 0x000fe40007810000 */
[----:B------:R-:W-:Y:S02]  /*d970*/  ISETP.LT.OR P4, PT, R49, 0x61, P4 ;  /* 0x000000613100780c */ /* 0x000fe40002781670 */
[----:B------:R-:W-:Y:S01]  /*d980*/  FSEL R156, R36, -INF , !P3 ;  /* 0xff800000249c7808 */ /* 0x000fe20005800000 */
[----:B------:R-:W-:Y:S01]  /*d990*/  FFMA.FTZ R36, R154, R9, -R41 ;  /* 0x000000099a247223 */ /* 0x000fe20000010829 */
[----:B------:R-:W-:Y:S01]  /*d9a0*/  ISETP.GT.AND P3, PT, R51, 0x61, P2 ;  /* 0x000000613300780c */ /* 0x000fe20001764270 */
[----:B------:R-:W-:Y:S01]  /*d9b0*/  MUFU.EX2 R35, R8 ;  /* 0x0000000800237308 */ /* 0x000fe20000000800 */
[----:B------:R-:W-:Y:S02]  /*d9c0*/  FMNMX.FTZ R37, R198, R37, !PT ;  /* 0x00000025c6257209 */ /* 0x000fe40007810000 */
[----:B------:R-:W-:-:S02]  /*d9d0*/  FSEL R44, R44, -INF , !P4 ;  /* 0xff8000002c2c7808 */ /* 0x000fc40006000000 */
[----:B------:R-:W-:Y:S02]  /*d9e0*/  ISETP.GT.AND P4, PT, R51, 0x68, P2 ;  /* 0x000000683300780c */ /* 0x000fe40001784270 */
[C---:B------:R-:W-:Y:S01]  /*d9f0*/  ISETP.LT.OR P3, PT, R49.reuse, 0x62, P3 ;  /* 0x000000623100780c */ /* 0x040fe20001f61670 */
[----:B------:R-:W-:Y:S01]  /*da00*/  MUFU.EX2 R36, R36 ;  /* 0x0000002400247308 */ /* 0x000fe20000000800 */
[----:B------:R-:W-:Y:S02]  /*da10*/  FMNMX.FTZ R37, R156, R37, !PT ;  /* 0x000000259c257209 */ /* 0x000fe40007810000 */
[----:B------:R-:W-:Y:S02]  /*da20*/  ISETP.LT.OR P4, PT, R49, 0x69, P4 ;  /* 0x000000693100780c */ /* 0x000fe40002781670 */
[----:B------:R-:W-:Y:S01]  /*da30*/  FSEL R152, R45, -INF , !P3 ;  /* 0xff8000002d987808 */ /* 0x000fe20005800000 */
[----:B------:R-:W-:Y:S01]  /*da40*/  FFMA.FTZ R45, R82, R9, -R41 ;  /* 0x00000009522d7223 */ /* 0x000fe20000010829 */
[----:B------:R-:W-:-:S02]  /*da50*/  ISETP.GT.AND P3, PT, R51, 0x69, P2 ;  /* 0x000000693300780c */ /* 0x000fc40001764270 */
[----:B------:R-:W-:Y:S02]  /*da60*/  FMNMX.FTZ R37, R44, R37, !PT ;  /* 0x000000252c257209 */ /* 0x000fe40007810000 */
[----:B------:R-:W-:Y:S01]  /*da70*/  FSEL R154, R47, -INF , !P4 ;  /* 0xff8000002f9a7808 */ /* 0x000fe20006000000 */
[----:B------:R-:W-:Y:S01]  /*da80*/  FFMA.FTZ R47, R80, R9, -R41 ;  /* 0x00000009502f7223 */ /* 0x000fe20000010829 */
[----:B------:R-:W-:Y:S02]  /*da90*/  ISETP.GT.AND P4, PT, R51, 0x70, P2 ;  /* 0x000000703300780c */ /* 0x000fe40001784270 */
[C---:B------:R-:W-:Y:S02]  /*daa0*/  ISETP.LT.OR P3, PT, R49.reuse, 0x6a, P3 ;  /* 0x0000006a3100780c */ /* 0x040fe40001f61670 */
[----:B------:R-:W-:Y:S02]  /*dab0*/  FMNMX.FTZ R39, R152, R37, !PT ;  /* 0x0000002598277209 */ /* 0x000fe40007810000 */
[----:B------:R-:W-:Y:S01]  /*dac0*/  ISETP.LT.OR P4, PT, R49, 0x71, P4 ;  /* 0x000000713100780c */ /* 0x000fe20002781670 */
[----:B------:R1:W-:Y:S01]  /*dad0*/  MUFU.EX2 R37, R84 ;  /* 0x0000005400257308 */ /* 0x0003e20000000800 */
[----:B------:R-:W-:-:S02]  /*dae0*/  FSEL R46, R46, -INF , !P3 ;  /* 0xff8000002e2e7808 */ /* 0x000fc40005800000 */
[C---:B------:R-:W-:Y:S02]  /*daf0*/  ISETP.GT.AND P3, PT, R51.reuse, 0x71, P2 ;  /* 0x000000713300780c */ /* 0x040fe40001764270 */
[----:B------:R-:W-:Y:S02]  /*db00*/  FMNMX.FTZ R39, R154, R39, !PT ;  /* 0x000000279a277209 */ /* 0x000fe40007810000 */
[----:B------:R-:W-:Y:S02]  /*db10*/  FSEL R50, R50, -INF , !P4 ;  /* 0xff80000032327808 */ /* 0x000fe40006000000 */
[----:B------:R-:W-:Y:S02]  /*db20*/  ISETP.GT.AND P4, PT, R51, 0x78, P2 ;  /* 0x000000783300780c */ /* 0x000fe40001784270 */
[----:B------:R-:W-:Y:S02]  /*db30*/  ISETP.LT.OR P3, PT, R49, 0x72, P3 ;  /* 0x000000723100780c */ /* 0x000fe40001f61670 */
[----:B------:R-:W-:-:S02]  /*db40*/  FMNMX.FTZ R39, R46, R39, !PT ;  /* 0x000000272e277209 */ /* 0x000fc40007810000 */
[----:B------:R-:W-:Y:S01]  /*db50*/  ISETP.GT.AND P2, PT, R51, 0x79, P2 ;  /* 0x000000793300780c */ /* 0x000fe20001744270 */
[-CC-:B------:R-:W-:Y:S01]  /*db60*/  FFMA.FTZ R51, R58, R9.reuse, -R41.reuse ;  /* 0x000000093a337223 */ /* 0x180fe20000010829 */
[C---:B------:R-:W-:Y:S01]  /*db70*/  ISETP.LT.OR P4, PT, R49.reuse, 0x79, P4 ;  /* 0x000000793100780c */ /* 0x040fe20002781670 */
[----:B------:R-:W-:Y:S01]  /*db80*/  FFMA.FTZ R58, R60, R9, -R41 ;  /* 0x000000093c3a7223 */ /* 0x000fe20000010829 */
[----:B------:R-:W-:Y:S02]  /*db90*/  FSEL R82, R48, -INF , !P3 ;  /* 0xff80000030527808 */ /* 0x000fe40005800000 */
[----:B------:R-:W-:Y:S01]  /*dba0*/  FMNMX.FTZ R39, R50, R39, !PT ;  /* 0x0000002732277209 */ /* 0x000fe20007810000 */
[----:B------:R2:W-:Y:S01]  /*dbb0*/  MUFU.EX2 R48, R45 ;  /* 0x0000002d00307308 */ /* 0x0005e20000000800 */
[----:B------:R-:W-:Y:S02]  /*dbc0*/  ISETP.LT.OR P2, PT, R49, 0x7a, P2 ;  /* 0x0000007a3100780c */ /* 0x000fe40001741670 */
[----:B-1----:R-:W-:-:S02]  /*dbd0*/  FSEL R84, R53, -INF , !P4 ;  /* 0xff80000035547808 */ /* 0x002fc40006000000 */
[----:B------:R-:W-:Y:S02]  /*dbe0*/  FMNMX.FTZ R43, R82, R39, !PT ;  /* 0x00000027522b7209 */ /* 0x000fe40007810000 */
[----:B------:R-:W-:Y:S01]  /*dbf0*/  FSEL R80, R54, -INF , !P2 ;  /* 0xff80000036507808 */ /* 0x000fe20005000000 */
[----:B------:R1:W-:Y:S01]  /*dc00*/  MUFU.EX2 R39, R47 ;  /* 0x0000002f00277308 */ /* 0x0003e20000000800 */
[----:B------:R-:W-:Y:S01]  /*dc10*/  FMNMX.FTZ R43, R84, R43, !PT ;  /* 0x0000002b542b7209 */ /* 0x000fe20007810000 */
[-CC-:B--2---:R-:W-:Y:S01]  /*dc20*/  FFMA.FTZ R45, R72, R9.reuse, -R41.reuse ;  /* 0x00000009482d7223 */ /* 0x184fe20000010829 */
[----:B------:R-:W-:Y:S01]  /*dc30*/  FSEL R60, R7, RZ, P5 ;  /* 0x000000ff073c7208 */ /* 0x000fe20002800000 */
[--C-:B------:R-:W-:Y:S01]  /*dc40*/  FFMA.FTZ R54, R74, R9, -R41.reuse ;  /* 0x000000094a367223 */ /* 0x100fe20000010829 */
[----:B------:R-:W-:Y:S01]  /*dc50*/  FMNMX.FTZ R8, R80, R43, !PT ;  /* 0x0000002b50087209 */ /* 0x000fe20007810000 */
[-CC-:B------:R-:W-:Y:S01]  /*dc60*/  FFMA.FTZ R43, R70, R9.reuse, -R41.reuse ;  /* 0x00000009462b7223 */ /* 0x180fe20000010829 */
[-C--:B------:R-:W-:Y:S01]  /*dc70*/  FFMA.FTZ R70, R78, R9.reuse, -R41 ;  /* 0x000000094e467223 */ /* 0x080fe20000010829 */
[----:B------:R-:W-:Y:S01]  /*dc80*/  FADD.FTZ R60, -R60, R11 ;  /* 0x0000000b3c3c7221 */ /* 0x000fe20000010100 */
[-CC-:B------:R-:W-:Y:S01]  /*dc90*/  FFMA.FTZ R72, R76, R9.reuse, -R41.reuse ;  /* 0x000000094c487223 */ /* 0x180fe20000010829 */
[----:B------:R-:W2:Y:S01]  /*dca0*/  SHFL.BFLY PT, R49, R8, 0x2, 0x1f ;  /* 0x0c401f0008317f89 */ /* 0x000ea200000e0000 */
[-CC-:B-1----:R-:W-:Y:S01]  /*dcb0*/  FFMA.FTZ R47, R68, R9.reuse, -R41.reuse ;  /* 0x00000009442f7223 */ /* 0x182fe20000010829 */
[----:B------:R-:W-:Y:S01]  /*dcc0*/  FMUL.FTZ R56, R60, R9 ;  /* 0x000000093c387220 */ /* 0x000fe20000410000 */
[----:B------:R-:W-:Y:S08]  /*dcd0*/  MUFU.EX2 R54, R54 ;  /* 0x0000003600367308 */ /* 0x000ff00000000800 */
[----:B------:R-:W1:Y:S08]  /*dce0*/  MUFU.EX2 R56, R56 ;  /* 0x0000003800387308 */ /* 0x000e700000000800 */
[----:B------:R-:W-:Y:S01]  /*dcf0*/  MUFU.EX2 R43, R43 ;  /* 0x0000002b002b7308 */ /* 0x000fe20000000800 */
[----:B--2---:R-:W-:Y:S01]  /*dd00*/  FMNMX.FTZ R53, R8, R49, !PT ;  /* 0x0000003108357209 */ /* 0x004fe20007810000 */
[----:B------:R-:W-:-:S06]  /*dd10*/  FFMA.FTZ R49, R64, R9, -R41 ;  /* 0x0000000940317223 */ /* 0x000fcc0000010829 */
[----:B------:R-:W-:Y:S01]  /*dd20*/  MUFU.EX2 R70, R70 ;  /* 0x0000004600467308 */ /* 0x000fe20000000800 */
[-C--:B-1----:R-:W-:Y:S01]  /*dd30*/  FMUL.FTZ R88, R88, R56.reuse ;  /* 0x0000003858587220 */ /* 0x082fe20000410000 */
[----:B------:R-:W1:Y:S01]  /*dd40*/  SHFL.BFLY PT, R8, R53, 0x1, 0x1f ;  /* 0x0c201f0035087f89 */ /* 0x000e6200000e0000 */
[-C--:B------:R-:W-:Y:S01]  /*dd50*/  FMUL.FTZ R89, R89, R56.reuse ;  /* 0x0000003859597220 */ /* 0x080fe20000410000 */
[-C--:B------:R-:W-:Y:S01]  /*dd60*/  FMUL.FTZ R92, R92, R56.reuse ;  /* 0x000000385c5c7220 */ /* 0x080fe20000410000 */
[-C--:B------:R-:W-:Y:S01]  /*dd70*/  FMUL.FTZ R93, R93, R56.reuse ;  /* 0x000000385d5d7220 */ /* 0x080fe20000410000 */
[-C--:B------:R-:W-:Y:S01]  /*dd80*/  FMUL.FTZ R96, R96, R56.reuse ;  /* 0x0000003860607220 */ /* 0x080fe20000410000 */
[-C--:B------:R-:W-:Y:S01]  /*dd90*/  FMUL.FTZ R97, R97, R56.reuse ;  /* 0x0000003861617220 */ /* 0x080fe20000410000 */
[----:B------:R-:W-:Y:S01]  /*dda0*/  MUFU.EX2 R45, R45 ;  /* 0x0000002d002d7308 */ /* 0x000fe20000000800 */
[-C--:B------:R-:W-:Y:S01]  /*ddb0*/  FMUL.FTZ R100, R100, R56.reuse ;  /* 0x0000003864647220 */ /* 0x080fe20000410000 */
[-C--:B------:R-:W-:Y:S01]  /*ddc0*/  FMUL.FTZ R101, R101, R56.reuse ;  /* 0x0000003865657220 */ /* 0x080fe20000410000 */
        /* <DEDUP_REMOVED lines=14> */
[----:B------:R-:W-:Y:S01]  /*deb0*/  FMUL.FTZ R128, R128, R56 ;  /* 0x0000003880807220 */ /* 0x000fe20000410000 */
[----:B-1----:R-:W-:Y:S01]  /*dec0*/  FMNMX.FTZ R8, R53, R8, !PT ;  /* 0x0000000835087209 */ /* 0x002fe20007810000 */
[-C--:B------:R-:W-:Y:S01]  /*ded0*/  FMUL.FTZ R129, R129, R56.reuse ;  /* 0x0000003881817220 */ /* 0x080fe20000410000 */
[-C--:B------:R-:W-:Y:S01]  /*dee0*/  FMUL.FTZ R132, R132, R56.reuse ;  /* 0x0000003884847220 */ /* 0x080fe20000410000 */
[-C--:B------:R-:W-:Y:S01]  /*def0*/  FMUL.FTZ R133, R133, R56.reuse ;  /* 0x0000003885857220 */ /* 0x080fe20000410000 */
[C---:B------:R-:W-:Y:S01]  /*df00*/  FSETP.NEU.FTZ.AND P2, PT, R8.reuse, -INF , PT ;  /* 0xff8000000800780b */ /* 0x040fe20003f5d000 */
[-C--:B------:R-:W-:Y:S01]  /*df10*/  FMUL.FTZ R11, R8, R9.reuse ;  /* 0x00000009080b7220 */ /* 0x080fe20000410000 */
[----:B------:R1:W-:Y:S01]  /*df20*/  MUFU.EX2 R53, R55 ;  /* 0x0000003700357308 */ /* 0x0003e20000000800 */
[-C--:B------:R-:W-:Y:S01]  /*df30*/  FMUL.FTZ R136, R136, R56.reuse ;  /* 0x0000003888887220 */ /* 0x080fe20000410000 */
[-C--:B------:R-:W-:Y:S01]  /*df40*/  FMUL.FTZ R137, R137, R56.reuse ;  /* 0x0000003889897220 */ /* 0x080fe20000410000 */
[----:B------:R-:W-:Y:S01]  /*df50*/  FMUL.FTZ R140, R140, R56 ;  /* 0x000000388c8c7220 */ /* 0x000fe20000410000 */
[----:B------:R-:W-:Y:S01]  /*df60*/  FSEL R41, R11, RZ, P2 ;  /* 0x000000ff0b297208 */ /* 0x000fe20001000000 */
[----:B------:R-:W-:Y:S01]  /*df70*/  FFMA.FTZ R11, R56, R4, R13 ;  /* 0x00000004380b7223 */ /* 0x000fe2000001000d */
[-C--:B------:R-:W-:Y:S01]  /*df80*/  FMUL.FTZ R141, R141, R56.reuse ;  /* 0x000000388d8d7220 */ /* 0x080fe20000410000 */
[----:B------:R-:W-:Y:S01]  /*df90*/  FMUL.FTZ R144, R144, R56 ;  /* 0x0000003890907220 */ /* 0x000fe20000410000 */
[----:B------:R-:W-:Y:S01]  /*dfa0*/  MUFU.EX2 R49, R49 ;  /* 0x0000003100317308 */ /* 0x000fe20000000800 */
[----:B------:R-:W-:Y:S01]  /*dfb0*/  FADD.FTZ R11, R180, R11 ;  /* 0x0000000bb40b7221 */ /* 0x000fe20000010000 */
[----:B------:R-:W-:Y:S01]  /*dfc0*/  FFMA.FTZ R173, R32, R9, -R41 ;  /* 0x0000000920ad7223 */ /* 0x000fe20000010829 */
[----:B------:R-:W-:-:S02]  /*dfd0*/  IMAD.U32 R32, RZ, RZ, UR59 ;  /* 0x0000003bff207e24 */ /* 0x000fc4000f8e00ff */
[-C--:B------:R-:W-:Y:S01]  /*dfe0*/  FFMA.FTZ R60, R29, R9.reuse, -R41 ;  /* 0x000000091d3c7223 */ /* 0x080fe20000010829 */
[----:B------:R-:W-:Y:S01]  /*dff0*/  FADD.FTZ R4, R182, R11 ;  /* 0x0000000bb6047221 */ /* 0x000fe20000010000 */
[-CC-:B------:R-:W-:Y:S01]  /*e000*/  FFMA.FTZ R171, R30, R9.reuse, -R41.reuse ;  /* 0x000000091eab7223 */ /* 0x180fe20000010829 */
[-CC-:B------:R-:W-:Y:S01]  /*e010*/  FFMA.FTZ R181, R164, R9.reuse, -R41.reuse ;  /* 0x00000009a4b57223 */ /* 0x180fe20000010829 */
[----:B------:R-:W-:Y:S01]  /*e020*/  @!P1 LEA R32, R32, UR39, 0x3 ;  /* 0x0000002720209c11 */ /* 0x000fe2000f8e18ff */
[----:B------:R-:W-:Y:S01]  /*e030*/  FADD.FTZ R11, R15, R4 ;  /* 0x000000040f0b7221 */ /* 0x000fe20000010000 */
[----:B------:R-:W-:Y:S01]  /*e040*/  MUFU.EX2 R60, R60 ;  /* 0x0000003c003c7308 */ /* 0x000fe20000000800 */
[-CC-:B------:R-:W-:Y:S01]  /*e050*/  FFMA.FTZ R183, R40, R9.reuse, -R41.reuse ;  /* 0x0000000928b77223 */ /* 0x180fe20000010829 */
[-C--:B------:R-:W-:Y:S01]  /*e060*/  FFMA.FTZ R40, R160, R9.reuse, -R41 ;  /* 0x00000009a0287223 */ /* 0x080fe20000010829 */
[----:B------:R-:W-:Y:S01]  /*e070*/  FADD.FTZ R4, R176, R11 ;  /* 0x0000000bb0047221 */ /* 0x000fe20000010000 */
[-CC-:B------:R-:W-:Y:S01]  /*e080*/  FFMA.FTZ R177, R14, R9.reuse, -R41.reuse ;  /* 0x000000090eb17223 */ /* 0x180fe20000010829 */
[-CC-:B------:R-:W-:Y:S01]  /*e090*/  FFMA.FTZ R14, R20, R9.reuse, -R41.reuse ;  /* 0x00000009140e7223 */ /* 0x180fe20000010829 */
[-CC-:B------:R-:W-:Y:S01]  /*e0a0*/  FFMA.FTZ R179, R168, R9.reuse, -R41.reuse ;  /* 0x00000009a8b37223 */ /* 0x180fe20000010829 */
[----:B------:R-:W-:Y:S01]  /*e0b0*/  FADD.FTZ R11, R21, R4 ;  /* 0x00000004150b7221 */ /* 0x000fe20000010000 */
[----:B------:R-:W-:Y:S01]  /*e0c0*/  MUFU.EX2 R181, R181 ;  /* 0x000000b500b57308 */ /* 0x000fe20000000800 */
[-CC-:B------:R-:W-:Y:S01]  /*e0d0*/  FFMA.FTZ R20, R28, R9.reuse, -R41.reuse ;  /* 0x000000091c147223 */ /* 0x180fe20000010829 */
[-C--:B------:R-:W-:Y:S01]  /*e0e0*/  FFMA.FTZ R28, R170, R9.reuse, -R41 ;  /* 0x00000009aa1c7223 */ /* 0x080fe20000010829 */
[----:B------:R-:W-:Y:S01]  /*e0f0*/  FADD.FTZ R4, R178, R11 ;  /* 0x0000000bb2047221 */ /* 0x000fe20000010000 */
[-CC-:B------:R-:W-:Y:S01]  /*e100*/  FFMA.FTZ R175, R172, R9.reuse, -R41.reuse ;  /* 0x00000009acaf7223 */ /* 0x180fe20000010829 */
[--C-:B------:R-:W-:Y:S01]  /*e110*/  FFMA.FTZ R38, R38, R9, -R41.reuse ;  /* 0x0000000926267223 */ /* 0x100fe20000010829 */
[----:B------:R-:W-:Y:S01]  /*e120*/  F2FP.F16.F32.PACK_AB R180, R180, R13 ;  /* 0x0000000db4b4723e */ /* 0x000fe200000000ff */
[----:B------:R-:W-:Y:S01]  /*e130*/  FADD.FTZ R4, R25, R4 ;  /* 0x0000000419047221 */ /* 0x000fe20000010000 */
[----:B------:R-:W-:Y:S01]  /*e140*/  MUFU.EX2 R183, R183 ;  /* 0x000000b700b77308 */ /* 0x000fe20000000800 */
[-CC-:B------:R-:W-:Y:S01]  /*e150*/  FFMA.FTZ R24, R24, R9.reuse, -R41.reuse ;  /* 0x0000000918187223 */ /* 0x180fe20000010829 */
[-CC-:B------:R-:W-:Y:S01]  /*e160*/  FFMA.FTZ R169, R192, R9.reuse, -R41.reuse ;  /* 0x00000009c0a97223 */ /* 0x180fe20000010829 */
[----:B------:R-:W-:Y:S01]  /*e170*/  FADD.FTZ R11, R27, R4 ;  /* 0x000000041b0b7221 */ /* 0x000fe20000010000 */
[--C-:B------:R-:W-:Y:S01]  /*e180*/  FFMA.FTZ R26, R26, R9, -R41.reuse ;  /* 0x000000091a1a7223 */ /* 0x100fe20000010829 */
[----:B------:R-:W-:Y:S01]  /*e190*/  F2FP.F16.F32.PACK_AB R172, R34, R27 ;  /* 0x0000001b22ac723e */ /* 0x000fe200000000ff */
[-C--:B------:R-:W-:Y:S01]  /*e1a0*/  FFMA.FTZ R196, R196, R9.reuse, -R41 ;  /* 0x00000009c4c47223 */ /* 0x080fe20000010829 */
[----:B------:R-:W-:Y:S01]  /*e1b0*/  FADD.FTZ R4, R34, R11 ;  /* 0x0000000b22047221 */ /* 0x000fe20000010000 */
[----:B------:R-:W-:Y:S01]  /*e1c0*/  FSEL R11, R8, RZ, P2 ;  /* 0x000000ff080b7208 */ /* 0x000fe20001000000 */
[----:B------:R-:W-:Y:S01]  /*e1d0*/  MUFU.EX2 R40, R40 ;  /* 0x0000002800287308 */ /* 0x000fe20000000800 */
[-CC-:B------:R-:W-:Y:S01]  /*e1e0*/  FFMA.FTZ R165, R194, R9.reuse, -R41.reuse ;  /* 0x00000009c2a57223 */ /* 0x180fe20000010829 */
[----:B------:R-:W-:Y:S01]  /*e1f0*/  FADD.FTZ R29, R31, R4 ;  /* 0x000000041f1d7221 */ /* 0x000fe20000010000 */
[-CC-:B------:R-:W-:Y:S01]  /*e200*/  FFMA.FTZ R166, R166, R9.reuse, -R41.reuse ;  /* 0x00000009a6a67223 */ /* 0x180fe20000010829 */
[----:B------:R-:W-:Y:S01]  /*e210*/  FADD.FTZ R4, -R11, R12 ;  /* 0x0000000c0b047221 */ /* 0x000fe20000010100 */
[----:B------:R-:W-:Y:S01]  /*e220*/  FFMA.FTZ R158, R158, R9, -R41 ;  /* 0x000000099e9e7223 */ /* 0x000fe20000010829 */
[----:B------:R-:W-:Y:S01]  /*e230*/  FADD.FTZ R30, R42, R29 ;  /* 0x0000001d2a1e7221 */ /* 0x000fe20000010000 */
[----:B------:R-:W-:-:S02]  /*e240*/  @!P1 VIADD R29, R32, 0x28860 ;  /* 0x00028860201d9836 */ /* 0x000fc40000000000 */
[-C--:B------:R-:W-:Y:S01]  /*e250*/  FMUL.FTZ R4, R4, R9.reuse ;  /* 0x0000000904047220 */ /* 0x080fe20000410000 */
[----:B------:R-:W-:Y:S01]  /*e260*/  MUFU.EX2 R177, R177 ;  /* 0x000000b100b17308 */ /* 0x000fe20000000800 */
[----:B------:R-:W-:Y:S01]  /*e270*/  FADD.FTZ R11, R33, R30 ;  /* 0x0000001e210b7221 */ /* 0x000fe20000010000 */
[-C--:B------:R-:W-:Y:S01]  /*e280*/  FFMA.FTZ R162, R162, R9.reuse, -R41 ;  /* 0x00000009a2a27223 */ /* 0x080fe20000010829 */
[----:B------:R-:W-:Y:S01]  /*e290*/  @!P1 PRMT R29, RZ, 0x654, R29 ;  /* 0x00000654ff1d9816 */ /* 0x000fe2000000001d */
[-C--:B------:R-:W-:Y:S01]  /*e2a0*/  FFMA.FTZ R198, R198, R9.reuse, -R41 ;  /* 0x00000009c6c67223 */ /* 0x080fe20000010829 */
[----:B------:R-:W-:Y:S01]  /*e2b0*/  FADD.FTZ R30, R36, R11 ;  /* 0x0000000b241e7221 */ /* 0x000fe20000010000 */
[-CC-:B------:R-:W-:Y:S01]  /*e2c0*/  FFMA.FTZ R44, R44, R9.reuse, -R41.reuse ;  /* 0x000000092c2c7223 */ /* 0x180fe20000010829 */
[----:B------:R2:W-:Y:S01]  /*e2d0*/  @!P1 SYNCS.ARRIVE.TRANS64.RED.A1T0 RZ, [R29+URZ], RZ ;  /* 0x000000ff1dff99a7 */ /* 0x0005e2000810043f */
[----:B------:R-:W3:Y:S01]  /*e2e0*/  MUFU.EX2 R11, R4 ;  /* 0x00000004000b7308 */ /* 0x000ee20000000800 */
[-CC-:B------:R-:W-:Y:S01]  /*e2f0*/  FFMA.FTZ R46, R46, R9.reuse, -R41.reuse ;  /* 0x000000092e2e7223 */ /* 0x180fe20000010829 */
[-CC-:B------:R-:W-:Y:S01]  /*e300*/  FFMA.FTZ R50, R50, R9.reuse, -R41.reuse ;  /* 0x0000000932327223 */ /* 0x180fe20000010829 */
[-CC-:B------:R-:W-:Y:S01]  /*e310*/  FFMA.FTZ R82, R82, R9.reuse, -R41.reuse ;  /* 0x0000000952527223 */ /* 0x180fe20000010829 */
[-CC-:B------:R-:W-:Y:S01]  /*e320*/  FFMA.FTZ R84, R84, R9.reuse, -R41.reuse ;  /* 0x0000000954547223 */ /* 0x180fe20000010829 */
[----:B------:R-:W-:Y:S01]  /*e330*/  ISETP.GT.AND P2, PT, R6, UR40, PT ;  /* 0x0000002806007c0c */ /* 0x000fe2000bf44270 */
[----:B------:R-:W-:Y:S01]  /*e340*/  UMOV UR59, UR37 ;  /* 0x00000025003b7c82 */ /* 0x000fe20008000000 */
[----:B--2---:R-:W-:Y:S01]  /*e350*/  FADD.FTZ R29, R35, R30 ;  /* 0x0000001e231d7221 */ /* 0x004fe20000010000 */
[----:B------:R-:W2:Y:S01]  /*e360*/  MUFU.EX2 R14, R14 ;  /* 0x0000000e000e7308 */ /* 0x000ea20000000800 */
[-C--:B------:R-:W-:Y:S01]  /*e370*/  FFMA.FTZ R30, R174, R9.reuse, -R41 ;  /* 0x00000009ae1e7223 */ /* 0x080fe20000010829 */
[----:B------:R-:W-:Y:S01]  /*e380*/  F2FP.F16.F32.PACK_AB R182, R15, R182 ;  /* 0x000000b60fb6723e */ /* 0x000fe200000000ff */
[----:B------:R-:W-:Y:S01]  /*e390*/  FADD.FTZ R32, R86, R29 ;  /* 0x0000001d56207221 */ /* 0x000fe20000010000 */
[-CC-:B------:R-:W-:Y:S01]  /*e3a0*/  FFMA.FTZ R29, R156, R9.reuse, -R41.reuse ;  /* 0x000000099c1d7223 */ /* 0x180fe20000010829 */
[----:B------:R-:W-:Y:S01]  /*e3b0*/  F2FP.F16.F32.PACK_AB R176, R21, R176 ;  /* 0x000000b015b0723e */ /* 0x000fe200000000ff */
[----:B------:R-:W-:Y:S01]  /*e3c0*/  FMUL.FTZ R145, R145, R56 ;  /* 0x0000003891917220 */ /* 0x000fe20000410000 */
[----:B-1----:R-:W-:Y:S01]  /*e3d0*/  FADD.FTZ R55, R37, R32 ;  /* 0x0000002025377221 */ /* 0x002fe20000010000 */
[----:B------:R-:W1:Y:S01]  /*e3e0*/  MUFU.EX2 R179, R179 ;  /* 0x000000b300b37308 */ /* 0x000e620000000800 */
[----:B------:R-:W-:Y:S01]  /*e3f0*/  FFMA.FTZ R32, R152, R9, -R41 ;  /* 0x0000000998207223 */ /* 0x000fe20000010829 */
[----:B---3--:R-:W-:Y:S01]  /*e400*/  FMUL.FTZ R90, R90, R11 ;  /* 0x0000000b5a5a7220 */ /* 0x008fe20000410000 */
[----:B------:R-:W-:Y:S01]  /*e410*/  FADD.FTZ R4, R48, R55 ;  /* 0x0000003730047221 */ /* 0x000fe20000010000 */
[-CC-:B------:R-:W-:Y:S01]  /*e420*/  FFMA.FTZ R55, R154, R9.reuse, -R41.reuse ;  /* 0x000000099a377223 */ /* 0x180fe20000010829 */
[----:B------:R-:W-:Y:S01]  /*e430*/  FFMA.FTZ R41, R80, R9, -R41 ;  /* 0x0000000950297223 */ /* 0x000fe20000010829 */
[----:B------:R-:W-:Y:S01]  /*e440*/  FMUL.FTZ R91, R91, R11 ;  /* 0x0000000b5b5b7220 */ /* 0x000fe20000410000 */
[----:B------:R-:W-:Y:S01]  /*e450*/  FADD.FTZ R57, R39, R4 ;  /* 0x0000000427397221 */ /* 0x000fe20000010000 */
[----:B------:R-:W-:Y:S01]  /*e460*/  FFMA.FTZ R4, R11, R3, R60 ;  /* 0x000000030b047223 */ /* 0x000fe2000001003c */
[----:B------:R-:W3:Y:S01]  /*e470*/  MUFU.EX2 R20, R20 ;  /* 0x0000001400147308 */ /* 0x000ee20000000800 */
[-C--:B------:R-:W-:Y:S01]  /*e480*/  FMUL.FTZ R94, R94, R11.reuse ;  /* 0x0000000b5e5e7220 */ /* 0x080fe20000410000 */
[----:B------:R-:W-:Y:S01]  /*e490*/  FADD.FTZ R64, R54, R57 ;  /* 0x0000003936407221 */ /* 0x000fe20000010000 */
[----:B------:R-:W-:Y:S01]  /*e4a0*/  FADD.FTZ R4, R181, R4 ;  /* 0x00000004b5047221 */ /* 0x000fe20000010000 */
[-C--:B------:R-:W-:Y:S01]  /*e4b0*/  FMUL.FTZ R95, R95, R11.reuse ;  /* 0x0000000b5f5f7220 */ /* 0x080fe20000410000 */
[-C--:B------:R-:W-:Y:S01]  /*e4c0*/  FMUL.FTZ R98, R98, R11.reuse ;  /* 0x0000000b62627220 */ /* 0x080fe20000410000 */
[----:B------:R-:W-:Y:S01]  /*e4d0*/  FADD.FTZ R57, R43, R64 ;  /* 0x000000402b397221 */ /* 0x000fe20000010000 */
[----:B------:R-:W-:Y:S01]  /*e4e0*/  FADD.FTZ R3, R183, R4 ;  /* 0x00000004b7037221 */ /* 0x000fe20000010000 */
[----:B------:R-:W4:Y:S01]  /*e4f0*/  MUFU.EX2 R173, R173 ;  /* 0x000000ad00ad7308 */ /* 0x000f220000000800 */
[-C--:B------:R-:W-:Y:S01]  /*e500*/  FMUL.FTZ R99, R99, R11.reuse ;  /* 0x0000000b63637220 */ /* 0x080fe20000410000 */
[----:B------:R-:W-:Y:S01]  /*e510*/  FADD.FTZ R64, R70, R57 ;  /* 0x0000003946407221 */ /* 0x000fe20000010000 */
[----:B------:R-:W-:Y:S01]  /*e520*/  FADD.FTZ R4, R40, R3 ;  /* 0x0000000328047221 */ /* 0x000fe20000010000 */
[-C--:B------:R-:W-:Y:S01]  /*e530*/  FMUL.FTZ R102, R102, R11.reuse ;  /* 0x0000000b66667220 */ /* 0x080fe20000410000 */
[-C--:B------:R-:W-:Y:S01]  /*e540*/  FMUL.FTZ R103, R103, R11.reuse ;  /* 0x0000000b67677220 */ /* 0x080fe20000410000 */
[----:B------:R-:W-:Y:S01]  /*e550*/  FADD.FTZ R13, R45, R64 ;  /* 0x000000402d0d7221 */ /* 0x000fe20000010000 */
[----:B------:R-:W-:Y:S01]  /*e560*/  FADD.FTZ R3, R177, R4 ;  /* 0x00000004b1037221 */ /* 0x000fe20000010000 */
[----:B------:R-:W5:Y:S01]  /*e570*/  MUFU.EX2 R28, R28 ;  /* 0x0000001c001c7308 */ /* 0x000f620000000800 */
[-C--:B------:R-:W-:Y:S01]  /*e580*/  FMUL.FTZ R106, R106, R11.reuse ;  /* 0x0000000b6a6a7220 */ /* 0x080fe20000410000 */
[-C--:B------:R-:W-:Y:S01]  /*e590*/  FMUL.FTZ R107, R107, R11.reuse ;  /* 0x0000000b6b6b7220 */ /* 0x080fe20000410000 */
[----:B--2---:R-:W-:Y:S01]  /*e5a0*/  FADD.FTZ R4, R14, R3 ;  /* 0x000000030e047221 */ /* 0x004fe20000010000 */
[-C--:B------:R-:W-:Y:S01]  /*e5b0*/  FMUL.FTZ R110, R110, R11.reuse ;  /* 0x0000000b6e6e7220 */ /* 0x080fe20000410000 */
[-C--:B------:R-:W-:Y:S01]  /*e5c0*/  FMUL.FTZ R111, R111, R11.reuse ;  /* 0x0000000b6f6f7220 */ /* 0x080fe20000410000 */
[-C--:B------:R-:W-:Y:S01]  /*e5d0*/  FMUL.FTZ R114, R114, R11.reuse ;  /* 0x0000000b72727220 */ /* 0x080fe20000410000 */
[----:B-1----:R-:W-:Y:S01]  /*e5e0*/  FADD.FTZ R3, R179, R4 ;  /* 0x00000004b3037221 */ /* 0x002fe20000010000 */
[----:B------:R1:W-:Y:S01]  /*e5f0*/  MUFU.EX2 R68, R38 ;  /* 0x0000002600447308 */ /* 0x0003e20000000800 */
[-C--:B------:R-:W-:Y:S01]  /*e600*/  FMUL.FTZ R115, R115, R11.reuse ;  /* 0x0000000b73737220 */ /* 0x080fe20000410000 */
[-C--:B------:R-:W-:Y:S01]  /*e610*/  FMUL.FTZ R118, R118, R11.reuse ;  /* 0x0000000b76767220 */ /* 0x080fe20000410000 */
[----:B---3--:R-:W-:Y:S01]  /*e620*/  FADD.FTZ R4, R20, R3 ;  /* 0x0000000314047221 */ /* 0x008fe20000010000 */
[-C--:B------:R-:W-:Y:S01]  /*e630*/  FMUL.FTZ R119, R119, R11.reuse ;  /* 0x0000000b77777220 */ /* 0x080fe20000410000 */
[-C--:B------:R-:W-:Y:S01]  /*e640*/  FMUL.FTZ R122, R122, R11.reuse ;  /* 0x0000000b7a7a7220 */ /* 0x080fe20000410000 */
[-C--:B------:R-:W-:Y:S01]  /*e650*/  FMUL.FTZ R123, R123, R11.reuse ;  /* 0x0000000b7b7b7220 */ /* 0x080fe20000410000 */
[----:B----4-:R-:W-:Y:S01]  /*e660*/  FADD.FTZ R3, R173, R4 ;  /* 0x00000004ad037221 */ /* 0x010fe20000010000 */
[----:B------:R-:W2:Y:S01]  /*e670*/  MUFU.EX2 R175, R175 ;  /* 0x000000af00af7308 */ /* 0x000ea20000000800 */
[----:B-1----:R-:W-:Y:S01]  /*e680*/  FADD.FTZ R38, R72, R13 ;  /* 0x0000000d48267221 */ /* 0x002fe20000010000 */
[-C--:B------:R-:W-:Y:S01]  /*e690*/  FMUL.FTZ R126, R126, R11.reuse ;  /* 0x0000000b7e7e7220 */ /* 0x080fe20000410000 */
[----:B-----5:R-:W-:Y:S01]  /*e6a0*/  FADD.FTZ R4, R28, R3 ;  /* 0x000000031c047221 */ /* 0x020fe20000010000 */
[-C--:B------:R-:W-:Y:S01]  /*e6b0*/  FMUL.FTZ R127, R127, R11.reuse ;  /* 0x0000000b7f7f7220 */ /* 0x080fe20000410000 */
[----:B------:R-:W-:Y:S01]  /*e6c0*/  FADD.FTZ R13, R47, R38 ;  /* 0x000000262f0d7221 */ /* 0x000fe20000010000 */
[-C--:B------:R-:W-:Y:S01]  /*e6d0*/  FMUL.FTZ R130, R130, R11.reuse ;  /* 0x0000000b82827220 */ /* 0x080fe20000410000 */
[-C--:B------:R-:W-:Y:S01]  /*e6e0*/  FMUL.FTZ R131, R131, R11.reuse ;  /* 0x0000000b83837220 */ /* 0x080fe20000410000 */
[----:B------:R-:W1:Y:S01]  /*e6f0*/  MUFU.EX2 R51, R51 ;  /* 0x0000003300337308 */ /* 0x000e620000000800 */
[----:B------:R-:W-:Y:S01]  /*e700*/  FADD.FTZ R34, R66, R13 ;  /* 0x0000000d42227221 */ /* 0x000fe20000010000 */
[-C--:B------:R-:W-:Y:S01]  /*e710*/  FMUL.FTZ R134, R134, R11.reuse ;  /* 0x0000000b86867220 */ /* 0x080fe20000410000 */
[-C--:B------:R-:W-:Y:S01]  /*e720*/  FMUL.FTZ R135, R135, R11.reuse ;  /* 0x0000000b87877220 */ /* 0x080fe20000410000 */
[-C--:B------:R-:W-:Y:S01]  /*e730*/  FMUL.FTZ R138, R138, R11.reuse ;  /* 0x0000000b8a8a7220 */ /* 0x080fe20000410000 */
[----:B------:R-:W-:Y:S01]  /*e740*/  FADD.FTZ R13, R49, R34 ;  /* 0x00000022310d7221 */ /* 0x000fe20000010000 */
[-C--:B------:R-:W-:Y:S01]  /*e750*/  FMUL.FTZ R139, R139, R11.reuse ;  /* 0x0000000b8b8b7220 */ /* 0x080fe20000410000 */
[-C--:B------:R-:W-:Y:S01]  /*e760*/  FMUL.FTZ R142, R142, R11.reuse ;  /* 0x0000000b8e8e7220 */ /* 0x080fe20000410000 */
[----:B------:R-:W3:Y:S01]  /*e770*/  MUFU.EX2 R24, R24 ;  /* 0x0000001800187308 */ /* 0x000ee20000000800 */
[----:B------:R-:W-:Y:S01]  /*e780*/  FADD.FTZ R34, R62, R13 ;  /* 0x0000000d3e227221 */ /* 0x000fe20000010000 */
[----:B--2---:R-:W-:Y:S01]  /*e790*/  FADD.FTZ R3, R175, R4 ;  /* 0x00000004af037221 */ /* 0x004fe20000010000 */
[-C--:B------:R-:W-:Y:S01]  /*e7a0*/  FMUL.FTZ R143, R143, R11.reuse ;  /* 0x0000000b8f8f7220 */ /* 0x080fe20000410000 */
[-C--:B------:R-:W-:Y:S01]  /*e7b0*/  FMUL.FTZ R146, R146, R11.reuse ;  /* 0x0000000b92927220 */ /* 0x080fe20000410000 */
[-C--:B------:R-:W-:Y:S01]  /*e7c0*/  FMUL.FTZ R147, R147, R11.reuse ;  /* 0x0000000b93937220 */ /* 0x080fe20000410000 */
[-C--:B------:R-:W-:Y:S01]  /*e7d0*/  FMUL.FTZ R150, R150, R11.reuse ;  /* 0x0000000b96967220 */ /* 0x080fe20000410000 */
[----:B------:R-:W-:Y:S01]  /*e7e0*/  FMUL.FTZ R151, R151, R11 ;  /* 0x0000000b97977220 */ /* 0x000fe20000410000 */
[----:B------:R-:W2:Y:S01]  /*e7f0*/  MUFU.EX2 R58, R58 ;  /* 0x0000003a003a7308 */ /* 0x000ea20000000800 */
[----:B-1----:R-:W-:Y:S01]  /*e800*/  FADD.FTZ R13, R51, R34 ;  /* 0x00000022330d7221 */ /* 0x002fe20000010000 */
[----:B------:R-:W-:Y:S01]  /*e810*/  F2FP.F16.F32.PACK_AB R178, R25, R178 ;  /* 0x000000b219b2723e */ /* 0x000fe200000000ff */
[-C--:B------:R-:W-:Y:S01]  /*e820*/  FMUL.FTZ R148, R148, R56.reuse ;  /* 0x0000003894947220 */ /* 0x080fe20000410000 */
[----:B------:R-:W-:Y:S01]  /*e830*/  F2FP.F16.F32.PACK_AB R174, R42, R31 ;  /* 0x0000001f2aae723e */ /* 0x000fe200000000ff */
[----:B------:R-:W-:Y:S01]  /*e840*/  FMUL.FTZ R149, R149, R56 ;  /* 0x0000003895957220 */ /* 0x000fe20000410000 */
[----:B------:R-:W-:Y:S01]  /*e850*/  F2FP.F16.F32.PACK_AB R168, R36, R33 ;  /* 0x0000002124a8723e */ /* 0x000fe200000000ff */
[----:B------:R-:W-:Y:S01]  /*e860*/  VIADD R6, R6, 0xffffffff ;  /* 0xffffffff06067836 */ /* 0x000fe20000000000 */
[----:B------:R-:W1:Y:S01]  /*e870*/  MUFU.EX2 R169, R169 ;  /* 0x000000a900a97308 */ /* 0x000e620000000800 */
[----:B---3--:R-:W-:Y:S01]  /*e880*/  FADD.FTZ R4, R24, R3 ;  /* 0x0000000318047221 */ /* 0x008fe20000010000 */
[----:B------:R-:W-:Y:S01]  /*e890*/  F2FP.F16.F32.PACK_AB R170, R86, R35 ;  /* 0x0000002356aa723e */ /* 0x000fe200000000ff */
[----:B------:R-:W-:Y:S01]  /*e8a0*/  IMAD.MOV.U32 R11, RZ, RZ, R7 ;  /* 0x000000ffff0b7224 */ /* 0x000fe200078e0007 */
[----:B------:R-:W-:-:S02]  /*e8b0*/  F2FP.F16.F32.PACK_AB R164, R48, R37 ;  /* 0x0000002530a4723e */ /* 0x000fc400000000ff */
[----:B------:R-:W-:Y:S02]  /*e8c0*/  F2FP.F16.F32.PACK_AB R160, R70, R43 ;  /* 0x0000002b46a0723e */ /* 0x000fe400000000ff */
[----:B------:R-:W3:Y:S01]  /*e8d0*/  MUFU.EX2 R26, R26 ;  /* 0x0000001a001a7308 */ /* 0x000ee20000000800 */
[----:B--2---:R-:W-:Y:S01]  /*e8e0*/  FADD.FTZ R34, R58, R13 ;  /* 0x0000000d3a227221 */ /* 0x004fe20000010000 */
[----:B------:R-:W-:Y:S02]  /*e8f0*/  F2FP.F16.F32.PACK_AB R156, R66, R47 ;  /* 0x0000002f429c723e */ /* 0x000fe400000000ff */
[----:B------:R-:W-:Y:S01]  /*e900*/  F2FP.F16.F32.PACK_AB R152, R58, R51 ;  /* 0x000000333a98723e */ /* 0x000fe200000000ff */
[----:B------:R-:W-:Y:S01]  /*e910*/  FADD.FTZ R13, R53, R34 ;  /* 0x00000022350d7221 */ /* 0x000fe20000010000 */
[C---:B------:R-:W-:Y:S02]  /*e920*/  F2FP.F16.F32.PACK_AB R154, R52.reuse, R53 ;  /* 0x00000035349a723e */ /* 0x040fe400000000ff */
[----:B------:R-:W2:Y:S01]  /*e930*/  MUFU.EX2 R171, R171 ;  /* 0x000000ab00ab7308 */ /* 0x000ea20000000800 */
[----:B-1----:R-:W-:Y:S01]  /*e940*/  FADD.FTZ R3, R169, R4 ;  /* 0x00000004a9037221 */ /* 0x002fe20000010000 */
[----:B------:R-:W-:Y:S01]  /*e950*/  FADD.FTZ R4, R52, R13 ;  /* 0x0000000d34047221 */ /* 0x000fe20000010000 */
[----:B------:R-:W-:-:S02]  /*e960*/  F2FP.F16.F32.PACK_AB R181, R181, R60 ;  /* 0x0000003cb5b5723e */ /* 0x000fc400000000ff */
[----:B------:R-:W-:Y:S02]  /*e970*/  F2FP.F16.F32.PACK_AB R183, R40, R183 ;  /* 0x000000b728b7723e */ /* 0x000fe400000000ff */
[----:B------:R-:W-:Y:S01]  /*e980*/  F2FP.F16.F32.PACK_AB R177, R14, R177 ;  /* 0x000000b10eb1723e */ /* 0x000fe200000000ff */
[----:B------:R-:W1:Y:S01]  /*e990*/  MUFU.EX2 R12, R196 ;  /* 0x000000c4000c7308 */ /* 0x000e620000000800 */
[----:B---3--:R-:W-:Y:S01]  /*e9a0*/  FADD.FTZ R34, R26, R3 ;  /* 0x000000031a227221 */ /* 0x008fe20000010000 */
[----:B------:R-:W-:Y:S02]  /*e9b0*/  F2FP.F16.F32.PACK_AB R179, R20, R179 ;  /* 0x000000b314b3723e */ /* 0x000fe400000000ff */
[----:B------:R-:W-:Y:S02]  /*e9c0*/  F2FP.F16.F32.PACK_AB R173, R28, R173 ;  /* 0x000000ad1cad723e */ /* 0x000fe400000000ff */
[----:B------:R-:W-:Y:S02]  /*e9d0*/  F2FP.F16.F32.PACK_AB R175, R24, R175 ;  /* 0x000000af18af723e */ /* 0x000fe400000000ff */
[----:B------:R-:W3:Y:S01]  /*e9e0*/  MUFU.EX2 R165, R165 ;  /* 0x000000a500a57308 */ /* 0x000ee20000000800 */
[----:B--2---:R-:W-:Y:S01]  /*e9f0*/  FADD.FTZ R3, R171, R34 ;  /* 0x00000022ab037221 */ /* 0x004fe20000010000 */
[----:B------:R-:W-:-:S06]  /*ea00*/  F2FP.F16.F32.PACK_AB R169, R26, R169 ;  /* 0x000000a91aa9723e */ /* 0x000fcc00000000ff */
[----:B------:R-:W2:Y:S01]  /*ea10*/  MUFU.EX2 R30, R30 ;  /* 0x0000001e001e7308 */ /* 0x000ea20000000800 */
[C---:B-1----:R-:W-:Y:S01]  /*ea20*/  FADD.FTZ R34, R12.reuse, R3 ;  /* 0x000000030c227221 */ /* 0x042fe20000010000 */
[----:B------:R-:W-:Y:S01]  /*ea30*/  F2FP.F16.F32.PACK_AB R171, R12, R171 ;  /* 0x000000ab0cab723e */ /* 0x000fe200000000ff */
[----:B------:R-:W-:-:S05]  /*ea40*/  IMAD.MOV.U32 R12, RZ, RZ, R8 ;  /* 0x000000ffff0c7224 */ /* 0x000fca00078e0008 */
[----:B------:R1:W4:Y:S01]  /*ea50*/  MUFU.EX2 R167, R166 ;  /* 0x000000a600a77308 */ /* 0x0003220000000800 */
[----:B---3--:R-:W-:-:S07]  /*ea60*/  FADD.FTZ R3, R165, R34 ;  /* 0x00000022a5037221 */ /* 0x008fce0000010000 */
[----:B------:R3:W5:Y:S01]  /*ea70*/  MUFU.EX2 R64, R158 ;  /* 0x0000009e00407308 */ /* 0x0007620000000800 */
[----:B--2---:R-:W-:Y:S01]  /*ea80*/  FADD.FTZ R3, R30, R3 ;  /* 0x000000031e037221 */ /* 0x004fe20000010000 */
[----:B-1----:R-:W-:Y:S02]  /*ea90*/  F2FP.F16.F32.PACK_AB R166, R54, R39 ;  /* 0x0000002736a6723e */ /* 0x002fe400000000ff */
[----:B------:R-:W-:Y:S01]  /*eaa0*/  F2FP.F16.F32.PACK_AB R165, R30, R165 ;  /* 0x000000a51ea5723e */ /* 0x000fe200000000ff */
[----:B------:R-:W-:-:S03]  /*eab0*/  FADD.FTZ R3, R68, R3 ;  /* 0x0000000344037221 */ /* 0x000fc60000010000 */
[----:B------:R1:W2:Y:S01]  /*eac0*/  MUFU.EX2 R161, R162 ;  /* 0x000000a200a17308 */ /* 0x0002a20000000800 */
[C---:B----4-:R-:W-:Y:S01]  /*ead0*/  FADD.FTZ R3, R167.reuse, R3 ;  /* 0x00000003a7037221 */ /* 0x050fe20000010000 */
[----:B---3--:R-:W-:Y:S02]  /*eae0*/  F2FP.F16.F32.PACK_AB R158, R62, R49 ;  /* 0x000000313e9e723e */ /* 0x008fe400000000ff */
[----:B------:R-:W-:-:S04]  /*eaf0*/  F2FP.F16.F32.PACK_AB R167, R167, R68 ;  /* 0x00000044a7a7723e */ /* 0x000fc800000000ff */
[----:B------:R-:W3:Y:S01]  /*eb00*/  MUFU.EX2 R198, R198 ;  /* 0x000000c600c67308 */ /* 0x000ee20000000800 */
[----:B-----5:R-:W-:Y:S01]  /*eb10*/  FADD.FTZ R3, R64, R3 ;  /* 0x0000000340037221 */ /* 0x020fe20000010000 */
[----:B-1----:R-:W-:-:S06]  /*eb20*/  F2FP.F16.F32.PACK_AB R162, R72, R45 ;  /* 0x0000002d48a2723e */ /* 0x002fcc00000000ff */
        /* <DEDUP_REMOVED lines=22> */
[----:B------:R-:W-:-:S03]  /*ec90*/  F2FP.F16.F32.PACK_AB R153, R82, R50 ;  /* 0x000000325299723e */ /* 0x000fc600000000ff */
[----:B--2---:R-:W-:-:S04]  /*eca0*/  FADD.FTZ R3, R84, R3 ;  /* 0x0000000354037221 */ /* 0x004fc80000010000 */
[C---:B---3--:R-:W-:Y:S01]  /*ecb0*/  FADD.FTZ R3, R41.reuse, R3 ;  /* 0x0000000329037221 */ /* 0x048fe20000010000 */
[----:B------:R-:W-:Y:S01]  /*ecc0*/  F2FP.F16.F32.PACK_AB R155, R41, R84 ;  /* 0x00000054299b723e */ /* 0x000fe200000000ff */
[----:B------:R-:W-:Y:S06]  /*ecd0*/  @P2 BRA `(.L_x_944) ;  /* 0xffffffc800142947 */ /* 0x000fec000383ffff */
.L_x_927:
[----:B------:R-:W-:Y:S06]  /*ece0*/  BAR.ARV 0x8, 0x120 ;  /* 0x0204800000007b1d */ /* 0x000fec0000002000 */
[----:B------:R-:W-:Y:S05]  /*ecf0*/  @!P0 BRA `(.L_x_945) ;  /* 0x0000000000048947 */ /* 0x000fea0003800000 */
[----:B------:R-:W-:Y:S01]  /*ed00*/  BPT.TRAP 0x1 ;  /* 0x000000040000795c */ /* 0x000fe20000300000 */
.L_x_945:
[----:B------:R-:W-:Y:S01]  /*ed10*/  ULEA UR5, UR37, UR39, 0x3 ;  /* 0x0000002725057291 */ /* 0x000fe2000f8e183f */
[----:B------:R-:W-:-:S05]  /*ed20*/  IMAD.U32 R0, RZ, RZ, UR36 ;  /* 0x00000024ff007e24 */ /* 0x000fca000f8e00ff */
[----:B------:R-:W-:-:S04]  /*ed30*/  SHF.L.U32 R0, R0, 0x1f, RZ ;  /* 0x0000001f00007819 */ /* 0x000fc800000006ff */
[----:B------:R1:W2:Y:S01]  /*ed40*/  SYNCS.PHASECHK.TRANS64.TRYWAIT P2, [UR5+0x28850], R0 ;  /* 0x02885000ff0075a7 */ /* 0x0002a20008040145 */
[----:B------:R-:W-:Y:S05]  /*ed50*/  @!P0 BRA `(.L_x_946) ;  /* 0x0000000000048947 */ /* 0x000fea0003800000 */
[----:B------:R-:W-:Y:S01]  /*ed60*/  BPT.TRAP 0x1 ;  /* 0x000000040000795c */ /* 0x000fe20000300000 */
.L_x_946:
[----:B--2---:R-:W-:Y:S05]  /*ed70*/  @P2 BRA `(.L_x_947) ;  /* 0x0000000000082947 */ /* 0x004fea0003800000 */
[----:B------:R-:W2:Y:S02]  /*ed80*/  SYNCS.PHASECHK.TRANS64.TRYWAIT P0, [UR5+0x28850], R0 ;  /* 0x02885000ff0075a7 */ /* 0x000ea40008000145 */
[----:B--2---:R-:W-:Y:S05]  /*ed90*/  @!P0 BRA `(.L_x_948) ;  /* 0x00000050000c8947 */ /* 0x004fea0003800000 */
.L_x_947:
[----:B------:R-:W-:Y:S01]  /*eda0*/  UIADD3 UR39, UR39, 0x400, URZ ;  /* 0x0000040027277890 */ /* 0x000fe2000fffe03f */
[----:B------:R-:W-:Y:S01]  /*edb0*/  WARPGROUP.ARRIVE ;  /* 0x00000000000079c5 */ /* 0x000fe20000000000 */
[----:B------:R-:W-:Y:S01]  /*edc0*/  UMOV UR7, 0x40000040 ;  /* 0x4000004000077882 */ /* 0x000fe20000000000 */
[----:B--2---:R-:W2:Y:S01]  /*edd0*/  SHFL.BFLY PT, R5, R4, 0x2, 0x1f ;  /* 0x0c401f0004057f89 */ /* 0x004ea200000e0000 */
[----:B------:R-:W-:Y:S01]  /*ede0*/  USHF.R.U32.HI UR39, URZ, 0x4, UR39 ;  /* 0x000000043f277899 */ /* 0x000fe20008011627 */
[----:B------:R-:W-:Y:S01]  /*edf0*/  IMAD.U32 R15, RZ, RZ, UR5 ;  /* 0x00000005ff0f7e24 */ /* 0x000fe2000f8e00ff */
[----:B------:R-:W-:Y:S01]  /*ee00*/  UIADD3 UR46, UR46, 0x1, URZ ;  /* 0x000000012e2e7890 */ /* 0x000fe2000fffe03f */
[----:B-1----:R-:W1:Y:S01]  /*ee10*/  SHFL.BFLY PT, R0, R3, 0x2, 0x1f ;  /* 0x0c401f0003007f89 */ /* 0x002e6200000e0000 */
[----:B------:R-:W-:-:S04]  /*ee20*/  ULOP3.LUT UR39, UR39, 0x3fff, URZ, 0xc0, !UPT ;  /* 0x00003fff27277892 */ /* 0x000fc8000f8ec03f */
[----:B------:R-:W-:-:S04]  /*ee30*/  ULOP3.LUT UR4, UR39, 0x4000000, URZ, 0xfc, !UPT ;  /* 0x0400000027047892 */ /* 0x000fc8000f8efc3f */
[----:B------:R-:W-:Y:S02]  /*ee40*/  ULEA UR4, UR37, UR4, 0xb ;  /* 0x0000000425047291 */ /* 0x000fe4000f8e583f */
[----:B------:R-:W-:-:S04]  /*ee50*/  UIADD3 UR37, UR37, 0x1, URZ ;  /* 0x0000000125257890 */ /* 0x000fc8000fffe03f */
[----:B------:R-:W-:Y:S01]  /*ee60*/  UISETP.NE.AND UP0, UPT, UR37, 0x2, UPT ;  /* 0x000000022500788c */ /* 0x000fe2000bf05270 */
[----:B------:R-:W-:Y:S02]  /*ee70*/  UMOV UR6, UR4 ;  /* 0x0000000400067c82 */ /* 0x000fe40008000000 */
[----:B------:R-:W-:Y:S01]  /*ee80*/  HGMMA.64x128x16.F32 R88, R180, gdesc[UR4].tnspB, R88, gsb0 ;  /* 0x41e00004b4587df0 */ /* 0x000fe20008000858 */
[----:B------:R-:W-:Y:S01]  /*ee90*/  UIADD3 UR6, UR4, 0x80, URZ ;  /* 0x0000008004067890 */ /* 0x000fe2000fffe03f */
[----:B--2---:R-:W-:Y:S01]  /*eea0*/  FADD.FTZ R5, R5, R4 ;  /* 0x0000000405057221 */ /* 0x004fe20000010000 */
[----:B------:R-:W-:Y:S01]  /*eeb0*/  UMOV UR7, 0x40000040 ;  /* 0x4000004000077882 */ /* 0x000fe20000000000 */
[----:B------:R-:W-:Y:S02]  /*eec0*/  IMAD.MOV.U32 R4, RZ, RZ, RZ ;  /* 0x000000ffff047224 */ /* 0x000fe400078e00ff */
[----:B-1----:R-:W-:Y:S01]  /*eed0*/  FADD.FTZ R2, R0, R3 ;  /* 0x0000000300027221 */ /* 0x002fe20000010000 */
[----:B------:R-:W-:Y:S01]  /*eee0*/  USEL UR37, UR37, URZ, UP0 ;  /* 0x0000003f25257287 */ /* 0x000fe20008000000 */
[----:B------:R-:W1:Y:S04]  /*eef0*/  SHFL.BFLY PT, R0, R5, 0x1, 0x1f ;  /* 0x0c201f0005007f89 */ /* 0x000e6800000e0000 */
[----:B------:R-:W2:Y:S01]  /*ef00*/  SHFL.BFLY PT, R11, R2, 0x1, 0x1f ;  /* 0x0c201f00020b7f89 */ /* 0x000ea200000e0000 */
[----:B-1----:R-:W-:Y:S01]  /*ef10*/  FADD.FTZ R13, R5, R0 ;  /* 0x00000000050d7221 */ /* 0x002fe20000010000 */
[----:B------:R-:W-:-:S02]  /*ef20*/  IMAD.MOV.U32 R0, RZ, RZ, -0x800000 ;  /* 0xff800000ff007424 */ /* 0x000fc400078e00ff */
[----:B--2---:R-:W-:Y:S02]  /*ef30*/  FADD.FTZ R14, R2, R11 ;  /* 0x0000000b020e7221 */ /* 0x004fe40000010000 */
[----:B------:R-:W-:Y:S01]  /*ef40*/  FSETP.NE.FTZ.AND P0, PT, R13, RZ, PT ;  /* 0x000000ff0d00720b */ /* 0x000fe20003f15000 */
[----:B------:R-:W-:Y:S02]  /*ef50*/  IMAD.MOV.U32 R11, RZ, RZ, RZ ;  /* 0x000000ffff0b7224 */ /* 0x000fe400078e00ff */
[----:B------:R-:W-:Y:S01]  /*ef60*/  IMAD.MOV.U32 R2, RZ, RZ, -0x800000 ;  /* 0xff800000ff027424 */ /* 0x000fe200078e00ff */
[----:B------:R-:W-:-:S09]  /*ef70*/  FSETP.NE.FTZ.AND P2, PT, R14, RZ, PT ;  /* 0x000000ff0e00720b */ /* 0x000fd20003f55000 */
[C---:B------:R-:W-:Y:S01]  /*ef80*/  @P0 FMUL.FTZ R6, R9.reuse, 0.69314718246459960938 ;  /* 0x3f31721809060820 */ /* 0x040fe20000410000 */
[----:B------:R-:W1:Y:S03]  /*ef90*/  @P0 MUFU.LG2 R10, R13 ;  /* 0x0000000d000a0308 */ /* 0x000e660000000c00 */
[----:B------:R-:W-:Y:S01]  /*efa0*/  @P2 FMUL.FTZ R20, R9, 0.69314718246459960938 ;  /* 0x3f31721809142820 */ /* 0x000fe20000410000 */
[----:B------:R-:W-:-:S04]  /*efb0*/  @!P1 VIADD R9, R15, 0x28860 ;  /* 0x000288600f099836 */ /* 0x000fc80000000000 */
[----:B------:R-:W2:Y:S01]  /*efc0*/  @P2 MUFU.LG2 R12, R14 ;  /* 0x0000000e000c2308 */ /* 0x000ea20000000c00 */
[----:B------:R-:W-:-:S07]  /*efd0*/  @!P1 PRMT R9, RZ, 0x654, R9 ;  /* 0x00000654ff099816 */ /* 0x000fce0000000009 */
[----:B------:R-:W3:Y:S01]  /*efe0*/  @P0 MUFU.RCP R4, R13 ;  /* 0x0000000d00040308 */ /* 0x000ee20000001000 */
[----:B-1----:R-:W-:-:S04]  /*eff0*/  @P0 FMUL.FTZ R3, R10, 0.69314718246459960938 ;  /* 0x3f3172180a030820 */ /* 0x002fc80000410000 */
[----:B------:R-:W-:Y:S01]  /*f000*/  @P0 FFMA.FTZ R2, R6, R7, R3 ;  /* 0x0000000706020223 */ /* 0x000fe20000010003 */
[----:B------:R-:W-:Y:S02]  /*f010*/  PLOP3.LUT P0, PT, PT, PT, PT, 0x8, 0x0 ;  /* 0x000000000000781c */ /* 0x000fe40003f0e170 */
[----:B------:R-:W1:Y:S01]  /*f020*/  @P2 MUFU.RCP R11, R14 ;  /* 0x0000000e000b2308 */ /* 0x000e620000001000 */
        /* <DEDUP_REMOVED lines=33> */
[----:B------:R-:W-:-:S04]  /*f240*/  USEL UR4, URZ, 0x1, UP0 ;  /* 0x000000013f047887 */ /* 0x000fc80008000000 */
[----:B------:R-:W-:Y:S01]  /*f250*/  ULOP3.LUT UR36, UR36, UR4, URZ, 0x3c, !UPT ;  /* 0x0000000424247292 */ /* 0x000fe2000f8e3c3f */
[----:B------:R-:W-:Y:S02]  /*f260*/  WARPGROUP.DEPBAR.LE gsb0, 0x0 ;  /* 0x00008000000079c5 */ /* 0x000fe40000010000 */
[----:B------:R-:W-:-:S06]  /*f270*/  WARPGROUP.ARRIVE ;  /* 0x00000000000079c5 */ /* 0x000fcc0000000000 */
[----:B------:R-:W-:Y:S03]  /*f280*/  HGMMA.64x128x16.F32 R88, R152, gdesc[UR4].tnspB, R88, gsb0 ;  /* 0x41e0000498587df0 */ /* 0x000fe60008000858 */
[----:B------:R-:W-:Y:S02]  /*f290*/  WARPGROUP.DEPBAR.LE gsb0, 0x0 ;  /* 0x00008000000079c5 */ /* 0x000fe40000010000 */
[----:B------:R2:W-:Y:S01]  /*f2a0*/  @!P1 SYNCS.ARRIVE.TRANS64.RED.A1T0 RZ, [R9+URZ], RZ ;  /* 0x000000ff09ff99a7 */ /* 0x0005e2000810043f */
[-C--:B---3--:R-:W-:Y:S01]  /*f2b0*/  FMUL.FTZ R8, R88, R4.reuse ;  /* 0x0000000458087220 */ /* 0x088fe20000410000 */
        /* <DEDUP_REMOVED lines=62> */
[----:B--2---:R-:W-:-:S07]  /*f6a0*/  FMUL.FTZ R151, R151, R11 ;  /* 0x0000000b97977220 */ /* 0x004fce0000410000 */
.L_x_878:
[----:B------:R-:W1:Y:S08]  /*f6b0*/  S2UR UR4, SR_CgaCtaId ;  /* 0x00000000000479c3 */ /* 0x000e700000008800 */
[----:B------:R-:W-:Y:S06]  /*f6c0*/  BAR.SYNC.DEFER_BLOCKING 0x5, 0x120 ;  /* 0x0144800000007b1d */ /* 0x000fec0000010000 */
[----:B------:R-:W-:-:S02]  /*f6d0*/  UMOV UR39, 0x400 ;  /* 0x0000040000277882 */ /* 0x000fc40000000000 */
[----:B-1----:R-:W-:-:S09]  /*f6e0*/  ULEA UR39, UR4, UR39, 0x18 ;  /* 0x0000002704277291 */ /* 0x002fd2000f8ec03f */
[----:B------:R-:W1:Y:S02]  /*f6f0*/  LDS R4, [UR39+0x288d0] ;  /* 0x0288d027ff047984 */ /* 0x000e640008000800 */
[----:B-1----:R-:W-:Y:S01]  /*f700*/  R2UR UR4, R4 ;  /* 0x00000000040472ca */ /* 0x002fe200000e0000 */
[----:B------:R-:W-:Y:S06]  /*f710*/  BAR.ARV 0x4, 0x120 ;  /* 0x0104800000007b1d */ /* 0x000fec0000002000 */
[----:B------:R-:W-:Y:S08]  /*f720*/  @P0 BRA `(.L_x_949) ;  /* 0x0000000800500947 */ /* 0x000ff00003800000 */
[C---:B------:R-:W-:Y:S01]  /*f730*/  IADD3 R27, P2, R18.reuse, 0x20, RZ ;  /* 0x00000020121b7810 */ /* 0x040fe20007f5e0ff */
[----:B------:R-:W-:Y:S01]  /*f740*/  VIADD R31, R187, UR42 ;  /* 0x0000002abb1f7c36 */ /* 0x000fe20008000000 */
[C---:B------:R-:W-:Y:S01]  /*f750*/  IADD3 R25, P6, R18.reuse, 0x40, RZ ;  /* 0x0000004012197810 */ /* 0x040fe20007fde0ff */
[----:B------:R-:W-:Y:S01]  /*f760*/  BAR.SYNC.DEFER_BLOCKING 0x1, 0x100 ;  /* 0x0044000000007b1d */ /* 0x000fe20000010000 */
[----:B------:R-:W-:Y:S01]  /*f770*/  LOP3.LUT R26, R27, 0x380, RZ, 0xc0, !PT ;  /* 0x000003801b1a7812 */ /* 0x000fe200078ec0ff */
[----:B------:R-:W-:Y:S01]  /*f780*/  VIADD R4, R31, 0x8 ;  /* 0x000000081f047836 */ /* 0x000fe20000000000 */
[C---:B------:R-:W-:Y:S01]  /*f790*/  IADD3 R15, P4, R18.reuse, 0x4000, RZ ;  /* 0x00004000120f7810 */ /* 0x040fe20007f9e0ff */
[----:B------:R-:W-:Y:S01]  /*f7a0*/  USHF.R.S32.HI UR5, URZ, 0x1f, UR43 ;  /* 0x0000001f3f057899 */ /* 0x000fe2000801142b */
[----:B------:R-:W-:-:S03]  /*f7b0*/  LOP3.LUT R5, R18, 0x380, RZ, 0xc0, !PT ;  /* 0x0000038012057812 */ /* 0x000fc600078ec0ff */
[----:B------:R-:W1:Y:S01]  /*f7c0*/  LDC.64 R32, c[0x0][0xb78] ;  /* 0x0002de00ff207b82 */ /* 0x000e620000000a00 */
[----:B------:R-:W-:Y:S01]  /*f7d0*/  SHF.R.U64 R26, R26, 0x3, RZ ;  /* 0x000000031a1a7819 */ /* 0x000fe200000012ff */
[----:B------:R-:W-:Y:S01]  /*f7e0*/  ULDC UR10, c[0x0][0xa88] ;  /* 0x0002a200000a7ab9 */ /* 0x000fe20000000800 */
[----:B------:R-:W-:Y:S01]  /*f7f0*/  LOP3.LUT R24, R25, 0x380, RZ, 0xc0, !PT ;  /* 0x0000038019187812 */ /* 0x000fe200078ec0ff */
[----:B------:R-:W-:Y:S01]  /*f800*/  ULDC.64 UR8, c[0x0][0xb70] ;  /* 0x0002dc0000087ab9 */ /* 0x000fe20000000a00 */
[----:B------:R-:W-:Y:S01]  /*f810*/  LOP3.LUT P0, RZ, R186, 0x3, RZ, 0xc0, !PT ;  /* 0x00000003baff7812 */ /* 0x000fe2000780c0ff */
[----:B------:R-:W-:Y:S01]  /*f820*/  UIMAD UR5, UR5, UR8, URZ ;  /* 0x00000008050572a4 */ /* 0x000fe2000f8e023f */
[----:B------:R-:W-:Y:S01]  /*f830*/  LOP3.LUT R14, R15, 0x380, RZ, 0xc0, !PT ;  /* 0x000003800f0e7812 */ /* 0x000fe200078ec0ff */
[----:B------:R-:W-:Y:S01]  /*f840*/  UIMAD.WIDE.U32 UR6, UR43, UR8, URZ ;  /* 0x000000082b0672a5 */ /* 0x000fe2000f8e003f */
[----:B------:R-:W-:Y:S01]  /*f850*/  SHF.R.U64 R5, R5, 0x3, RZ ;  /* 0x0000000305057819 */ /* 0x000fe200000012ff */
[----:B------:R-:W-:Y:S01]  /*f860*/  UIMAD UR5, UR43, UR9, UR5 ;  /* 0x000000092b0572a4 */ /* 0x000fe2000f8e0205 */
[----:B------:R-:W-:Y:S01]  /*f870*/  LOP3.LUT R26, R26, R27, RZ, 0x3c, !PT ;  /* 0x0000001b1a1a7212 */ /* 0x000fe200078e3cff */
[----:B------:R-:W-:Y:S01]  /*f880*/  IMAD.X R27, RZ, RZ, R19, P2 ;  /* 0x000000ffff1b7224 */ /* 0x000fe200010e0613 */
[----:B------:R-:W-:Y:S01]  /*f890*/  SHF.R.U64 R24, R24, 0x3, RZ ;  /* 0x0000000318187819 */ /* 0x000fe200000012ff */
[----:B------:R-:W-:Y:S01]  /*f8a0*/  USHF.R.S32.HI UR8, URZ, 0x1f, UR44 ;  /* 0x0000001f3f087899 */ /* 0x000fe2000801142c */
[----:B------:R-:W-:Y:S01]  /*f8b0*/  IADD3 R11, P2, R18, 0x4040, RZ ;  /* 0x00004040120b7810 */ /* 0x000fe20007f5e0ff */
[----:B------:R-:W-:Y:S01]  /*f8c0*/  UIADD3 UR5, UR7, UR5, URZ ;  /* 0x0000000507057290 */ /* 0x000fe2000fffe03f */
[----:B------:R-:W-:-:S02]  /*f8d0*/  ISETP.GE.OR P1, PT, R4, UR10, P0 ;  /* 0x0000000a04007c0c */ /* 0x000fc40008726670 */
[----:B------:R-:W-:Y:S02]  /*f8e0*/  SHF.R.U64 R14, R14, 0x3, RZ ;  /* 0x000000030e0e7819 */ /* 0x000fe400000012ff */
[----:B------:R-:W-:Y:S02]  /*f8f0*/  IADD3 R21, P5, R18, 0x60, RZ ;  /* 0x0000006012157810 */ /* 0x000fe40007fbe0ff */
[----:B------:R-:W-:Y:S01]  /*f900*/  LOP3.LUT R4, R5, R18, RZ, 0x3c, !PT ;  /* 0x0000001205047212 */ /* 0x000fe200078e3cff */
[--C-:B------:R-:W-:Y:S01]  /*f910*/  IMAD.MOV.U32 R5, RZ, RZ, R19.reuse ;  /* 0x000000ffff057224 */ /* 0x100fe200078e0013 */
[----:B------:R-:W-:Y:S01]  /*f920*/  LOP3.LUT R24, R24, R25, RZ, 0x3c, !PT ;  /* 0x0000001918187212 */ /* 0x000fe200078e3cff */
[----:B------:R-:W-:Y:S01]  /*f930*/  IMAD.X R25, RZ, RZ, R19, P6 ;  /* 0x000000ffff197224 */ /* 0x000fe200030e0613 */
[----:B------:R-:W-:Y:S02]  /*f940*/  LOP3.LUT R10, R11, 0x380, RZ, 0xc0, !PT ;  /* 0x000003800b0a7812 */ /* 0x000fe400078ec0ff */
[----:B------:R-:W-:-:S02]  /*f950*/  LOP3.LUT R14, R14, R15, RZ, 0x3c, !PT ;  /* 0x0000000f0e0e7212 */ /* 0x000fc400078e3cff */
[----:B------:R-:W-:Y:S02]  /*f960*/  LOP3.LUT R20, R21, 0x380, RZ, 0xc0, !PT ;  /* 0x0000038015147812 */ /* 0x000fe400078ec0ff */
[C---:B------:R-:W-:Y:S02]  /*f970*/  IADD3 R13, P3, R18.reuse, 0x4020, RZ ;  /* 0x00004020120d7810 */ /* 0x040fe40007f7e0ff */
[----:B------:R-:W-:Y:S02]  /*f980*/  IADD3 R15, P6, R18, 0x4060, RZ ;  /* 0x00004060120f7810 */ /* 0x000fe40007fde0ff */
[----:B------:R-:W-:Y:S02]  /*f990*/  MOV R9, R4 ;  /* 0x0000000400097202 */ /* 0x000fe40000000f00 */
[----:B------:R-:W-:Y:S02]  /*f9a0*/  SHF.R.U64 R10, R10, 0x3, RZ ;  /* 0x000000030a0a7819 */ /* 0x000fe400000012ff */
[----:B------:R-:W-:-:S02]  /*f9b0*/  F2FP.F16.F32.PACK_AB R4, R89, R8 ;  /* 0x000000085904723e */ /* 0x000fc400000000ff */
[----:B------:R-:W-:Y:S02]  /*f9c0*/  SHF.R.U64 R20, R20, 0x3, RZ ;  /* 0x0000000314147819 */ /* 0x000fe400000012ff */
[----:B------:R-:W-:Y:S02]  /*f9d0*/  LOP3.LUT R12, R13, 0x380, RZ, 0xc0, !PT ;  /* 0x000003800d0c7812 */ /* 0x000fe400078ec0ff */
[----:B------:R-:W-:Y:S02]  /*f9e0*/  LOP3.LUT R8, R15, 0x380, RZ, 0xc0, !PT ;  /* 0x000003800f087812 */ /* 0x000fe400078ec0ff */
[----:B------:R-:W-:Y:S02]  /*f9f0*/  F2FP.F16.F32.PACK_AB R5, R91, R90 ;  /* 0x0000005a5b05723e */ /* 0x000fe400000000ff */
[----:B------:R-:W-:Y:S02]  /*fa00*/  F2FP.F16.F32.PACK_AB R6, R6, R3 ;  /* 0x000000030606723e */ /* 0x000fe400000000ff */
[----:B------:R-:W-:-:S02]  /*fa10*/  F2FP.F16.F32.PACK_AB R7, R7, R94 ;  /* 0x0000005e0707723e */ /* 0x000fc400000000ff */
[----:B------:R-:W-:Y:S01]  /*fa20*/  LOP3.LUT R10, R10, R11, RZ, 0x3c, !PT ;  /* 0x0000000b0a0a7212 */ /* 0x000fe200078e3cff */
[--C-:B------:R-:W-:Y:S01]  /*fa30*/  IMAD.X R11, RZ, RZ, R19.reuse, P2 ;  /* 0x000000ffff0b7224 */ /* 0x100fe200010e0613 */
[----:B------:R-:W-:Y:S01]  /*fa40*/  LOP3.LUT R20, R20, R21, RZ, 0x3c, !PT ;  /* 0x0000001514147212 */ /* 0x000fe200078e3cff */
[--C-:B------:R-:W-:Y:S01]  /*fa50*/  IMAD.X R21, RZ, RZ, R19.reuse, P5 ;  /* 0x000000ffff157224 */ /* 0x100fe200028e0613 */
[----:B------:R-:W-:Y:S01]  /*fa60*/  SHF.R.U64 R12, R12, 0x3, RZ ;  /* 0x000000030c0c7819 */ /* 0x000fe200000012ff */
[----:B------:R2:W-:Y:S01]  /*fa70*/  STSM.16.M88.4 [R9], R4 ;  /* 0x0000000409007844 */ /* 0x0005e20000000200 */
[----:B------:R-:W-:Y:S02]  /*fa80*/  SHF.R.U64 R8, R8, 0x3, RZ ;  /* 0x0000000308087819 */ /* 0x000fe400000012ff */
[----:B------:R-:W-:Y:S02]  /*fa90*/  MOV R28, R24 ;  /* 0x00000018001c7202 */ /* 0x000fe40000000f00 */
[----:B------:R-:W-:Y:S01]  /*faa0*/  LOP3.LUT R12, R12, R13, RZ, 0x3c, !PT ;  /* 0x0000000d0c0c7212 */ /* 0x000fe200078e3cff */
[--C-:B------:R-:W-:Y:S01]  /*fab0*/  IMAD.X R13, RZ, RZ, R19.reuse, P3 ;  /* 0x000000ffff0d7224 */ /* 0x100fe200018e0613 */
[----:B------:R-:W-:Y:S01]  /*fac0*/  LOP3.LUT R8, R8, R15, RZ, 0x3c, !PT ;  /* 0x0000000f08087212 */ /* 0x000fe200078e3cff */
[----:B------:R-:W-:Y:S01]  /*fad0*/  IMAD.X R15, RZ, RZ, R19, P4 ;  /* 0x000000ffff0f7224 */ /* 0x000fe200020e0613 */
[----:B------:R-:W-:Y:S01]  /*fae0*/  MOV R24, R10 ;  /* 0x0000000a00187202 */ /* 0x000fe20000000f00 */
[----:B-1----:R-:W-:Y:S01]  /*faf0*/  IMAD R10, R32, UR8, RZ ;  /* 0x00000008200a7c24 */ /* 0x002fe2000f8e02ff */
[----:B------:R-:W-:-:S02]  /*fb00*/  MOV R29, R26 ;  /* 0x0000001a001d7202 */ /* 0x000fc40000000f00 */
[----:B------:R-:W-:Y:S01]  /*fb10*/  MOV R27, R20 ;  /* 0x00000014001b7202 */ /* 0x000fe20000000f00 */
[----:B------:R-:W-:Y:S01]  /*fb20*/  IMAD.U32 R21, RZ, RZ, UR7 ;  /* 0x00000007ff157e24 */ /* 0x000fe2000f8e00ff */
[----:B------:R-:W-:Y:S01]  /*fb30*/  MOV R26, R14 ;  /* 0x0000000e001a7202 */ /* 0x000fe20000000f00 */
[----:B--2---:R-:W-:Y:S01]  /*fb40*/  IMAD.X R9, RZ, RZ, R19, P6 ;  /* 0x000000ffff097224 */ /* 0x004fe200030e0613 */
[----:B------:R-:W-:Y:S01]  /*fb50*/  F2FP.F16.F32.PACK_AB R4, R97, R96 ;  /* 0x000000606104723e */ /* 0x000fe200000000ff */
[----:B------:R-:W-:Y:S01]  /*fb60*/  IMAD.U32 R20, RZ, RZ, UR6 ;  /* 0x00000006ff147e24 */ /* 0x000fe2000f8e00ff */
[----:B------:R-:W-:Y:S01]  /*fb70*/  F2FP.F16.F32.PACK_AB R5, R99, R98 ;  /* 0x000000626305723e */ /* 0x000fe200000000ff */
[----:B------:R-:W-:Y:S01]  /*fb80*/  IMAD.U32 R21, RZ, RZ, UR5 ;  /* 0x00000005ff157e24 */ /* 0x000fe2000f8e00ff */
[----:B------:R-:W-:Y:S01]  /*fb90*/  F2FP.F16.F32.PACK_AB R6, R101, R100 ;  /* 0x000000646506723e */ /* 0x000fe200000000ff */
[----:B------:R-:W-:Y:S01]  /*fba0*/  IMAD R30, R33, UR44, R10 ;  /* 0x0000002c211e7c24 */ /* 0x000fe2000f8e020a */
[----:B------:R-:W-:Y:S01]  /*fbb0*/  F2FP.F16.F32.PACK_AB R7, R103, R102 ;  /* 0x000000666707723e */ /* 0x000fe200000000ff */
[----:B------:R-:W-:Y:S01]  /*fbc0*/  IMAD.WIDE.U32 R20, R32, UR44, R20 ;  /* 0x0000002c20147c25 */ /* 0x000fe2000f8e0014 */
[----:B------:R-:W-:Y:S01]  /*fbd0*/  MOV R3, R8 ;  /* 0x0000000800037202 */ /* 0x000fe20000000f00 */
[----:B------:R-:W-:Y:S01]  /*fbe0*/  ULDC.64 UR6, c[0x0][0xb40] ;  /* 0x0002d00000067ab9 */ /* 0x000fe20000000a00 */
[----:B------:R-:W-:Y:S01]  /*fbf0*/  MOV R25, R12 ;  /* 0x0000000c00197202 */ /* 0x000fe20000000f00 */
[----:B------:R1:W-:Y:S01]  /*fc00*/  STSM.16.M88.4 [R29], R4 ;  /* 0x000000041d007844 */ /* 0x0003e20000000200 */
[----:B------:R-:W-:-:S02]  /*fc10*/  F2FP.F16.F32.PACK_AB R8, R105, R104 ;  /* 0x000000686908723e */ /* 0x000fc400000000ff */
[----:B------:R-:W-:Y:S02]  /*fc20*/  F2FP.F16.F32.PACK_AB R9, R107, R106 ;  /* 0x0000006a6b09723e */ /* 0x000fe400000000ff */
[----:B------:R-:W-:Y:S02]  /*fc30*/  F2FP.F16.F32.PACK_AB R10, R109, R108 ;  /* 0x0000006c6d0a723e */ /* 0x000fe400000000ff */
[----:B------:R-:W-:Y:S02]  /*fc40*/  F2FP.F16.F32.PACK_AB R11, R111, R110 ;  /* 0x0000006e6f0b723e */ /* 0x000fe400000000ff */
[----:B------:R-:W-:Y:S02]  /*fc50*/  F2FP.F16.F32.PACK_AB R120, R121, R120 ;  /* 0x000000787978723e */ /* 0x000fe400000000ff */
[----:B------:R-:W-:Y:S01]  /*fc60*/  F2FP.F16.F32.PACK_AB R12, R113, R112 ;  /* 0x00000070710c723e */ /* 0x000fe200000000ff */
[----:B------:R-:W-:Y:S01]  /*fc70*/  STSM.16.M88.4 [R28], R8 ;  /* 0x000000081c007844 */ /* 0x000fe20000000200 */
[----:B------:R-:W-:-:S02]  /*fc80*/  F2FP.F16.F32.PACK_AB R13, R115, R114 ;  /* 0x00000072730d723e */ /* 0x000fc400000000ff */
[----:B------:R-:W-:Y:S02]  /*fc90*/  F2FP.F16.F32.PACK_AB R14, R117, R116 ;  /* 0x00000074750e723e */ /* 0x000fe400000000ff */
[----:B------:R-:W-:Y:S02]  /*fca0*/  F2FP.F16.F32.PACK_AB R15, R119, R118 ;  /* 0x00000076770f723e */ /* 0x000fe400000000ff */
[----:B------:R-:W-:Y:S02]  /*fcb0*/  F2FP.F16.F32.PACK_AB R121, R123, R122 ;  /* 0x0000007a7b79723e */ /* 0x000fe400000000ff */
[----:B------:R-:W-:Y:S01]  /*fcc0*/  F2FP.F16.F32.PACK_AB R128, R129, R128 ;  /* 0x000000808180723e */ /* 0x000fe200000000ff */
[----:B------:R-:W-:Y:S01]  /*fcd0*/  STSM.16.M88.4 [R27], R12 ;  /* 0x0000000c1b007844 */ /* 0x000fe20000000200 */
[----:B------:R-:W-:Y:S02]  /*fce0*/  F2FP.F16.F32.PACK_AB R122, R125, R124 ;  /* 0x0000007c7d7a723e */ /* 0x000fe400000000ff */
[----:B------:R-:W-:-:S02]  /*fcf0*/  F2FP.F16.F32.PACK_AB R123, R127, R126 ;  /* 0x0000007e7f7b723e */ /* 0x000fc400000000ff */
[----:B------:R-:W-:Y:S02]  /*fd00*/  F2FP.F16.F32.PACK_AB R129, R131, R130 ;  /* 0x000000828381723e */ /* 0x000fe400000000ff */
[----:B------:R-:W-:Y:S01]  /*fd10*/  F2FP.F16.F32.PACK_AB R136, R137, R136 ;  /* 0x000000888988723e */ /* 0x000fe200000000ff */
[----:B------:R-:W-:Y:S01]  /*fd20*/  STSM.16.M88.4 [R26], R120 ;  /* 0x000000781a007844 */ /* 0x000fe20000000200 */
        /* <DEDUP_REMOVED lines=10> */
[----:B------:R-:W-:Y:S02]  /*fdd0*/  F2FP.F16.F32.PACK_AB R147, R151, R150 ;  /* 0x000000969793723e */ /* 0x000fe400000000ff */
[----:B-1----:R-:W-:Y:S02]  /*fde0*/  SHF.R.S32.HI R5, RZ, 0x1f, R31 ;  /* 0x0000001fff057819 */ /* 0x002fe4000001141f */
[C---:B------:R-:W-:Y:S01]  /*fdf0*/  IADD3 R6, P2, R31.reuse, R20, RZ ;  /* 0x000000141f067210 */ /* 0x040fe20007f5e0ff */
[----:B------:R-:W-:Y:S01]  /*fe00*/  STSM.16.M88.4 [R3], R144 ;  /* 0x0000009003007844 */ /* 0x000fe20000000200 */
[----:B------:R-:W-:-:S02]  /*fe10*/  ISETP.GE.OR P0, PT, R31, UR10, P0 ;  /* 0x0000000a1f007c0c */ /* 0x000fc40008706670 */
[----:B------:R-:W-:Y:S01]  /*fe20*/  IADD3.X R5, R5, R21, R30, P2, !PT ;  /* 0x0000001505057210 */ /* 0x000fe200017fe41e */
[----:B------:R-:W-:Y:S01]  /*fe30*/  @!PT LDS RZ, [RZ] ;  /* 0x00000000fffff984 */ /* 0x000fe20000000800 */
[----:B------:R-:W-:Y:S01]  /*fe40*/  @!PT LDS RZ, [RZ] ;  /* 0x00000000fffff984 */ /* 0x000fe20000000800 */
[----:B------:R-:W-:Y:S01]  /*fe50*/  @!PT LDS RZ, [RZ] ;  /* 0x00000000fffff984 */ /* 0x000fe20000000800 */
[----:B------:R-:W-:Y:S01]  /*fe60*/  @!PT LDS RZ, [RZ] ;  /* 0x00000000fffff984 */ /* 0x000fe20000000800 */
[----:B------:R1:W-:Y:S06]  /*fe70*/  MEMBAR.ALL.CTA ;  /* 0x0000000000007992 */ /* 0x0003ec0000008000 */
[----:B-1----:R-:W1:Y:S02]  /*fe80*/  FENCE.VIEW.ASYNC.S ;  /* 0x00000000000073c6 */ /* 0x002e640000000000 */
[----:B-1----:R-:W-:Y:S06]  /*fe90*/  BAR.ARV 0x1, 0x120 ;  /* 0x0044800000007b1d */ /* 0x002fec0000002000 */
[----:B------:R-:W-:-:S04]  /*fea0*/  LEA R4, P2, R6, UR6, 0x2 ;  /* 0x0000000606047c11 */ /* 0x000fc8000f8410ff */
[----:B------:R-:W-:Y:S02]  /*feb0*/  LEA.HI.X R5, R6, UR7, R5, 0x2, P2 ;  /* 0x0000000706057c11 */ /* 0x000fe400090f1405 */
[----:B------:R-:W1:Y:S04]  /*fec0*/  SHFL.IDX PT, R6, R189, RZ, 0x1f ;  /* 0x00001fffbd067589 */ /* 0x000e6800000e0000 */
[----:B------:R2:W-:Y:S04]  /*fed0*/  @!P1 STG.E desc[UR50][R4.64+0x20], R0 ;  /* 0x0000200004009986 */ /* 0x0005e8000c101932 */
[----:B------:R2:W-:Y:S01]  /*fee0*/  @!P0 STG.E desc[UR50][R4.64], R2 ;  /* 0x0000000204008986 */ /* 0x0005e2000c101932 */
[----:B-1----:R-:W-:-:S13]  /*fef0*/  ISETP.NE.AND P0, PT, R6, 0x7, PT ;  /* 0x000000070600780c */ /* 0x002fda0003f05270 */
[----:B--2---:R-:W-:Y:S05]  /*ff00*/  @P0 BRA `(.L_x_950) ;  /* 0x0000000800740947 */ /* 0x004fea0003800000 */
[----:B------:R-:W-:Y:S01]  /*ff10*/  BAR.SYNC.DEFER_BLOCKING 0x1, 0x120 ;  /* 0x0044800000007b1d */ /* 0x000fe20000010000 */
[----:B------:R-:W-:-:S05]  /*ff20*/  ELECT P0, URZ, PT ;  /* 0x00000000003f782f */ /* 0x000fca0003800000 */
[----:B------:R-:W-:Y:S08]  /*ff30*/  BSSY B0, `(.L_x_951) ;  /* 0x0000012000007945 */ /* 0x000ff00003800000 */
[----:B------:R-:W-:Y:S05]  /*ff40*/  @!P0 BRA `(.L_x_952) ;  /* 0x0000000000408947 */ /* 0x000fea0003800000 */
[----:B------:R-:W-:Y:S02]  /*ff50*/  UIADD3 UR6, UP0, UR54, 0x9f0, URZ ;  /* 0x000009f036067890 */ /* 0x000fe4000ff1e03f */
[----:B------:R-:W-:Y:S02]  /*ff60*/  UIADD3 UR5, UR39, 0x4000, URZ ;  /* 0x0000400027057890 */ /* 0x000fe4000fffe03f */
[----:B------:R-:W-:Y:S01]  /*ff70*/  UIADD3.X UR7, URZ, UR55, URZ, UP0, !UPT ;  /* 0x000000373f077290 */ /* 0x000fe200087fe43f */
[----:B------:R-:W-:Y:S01]  /*ff80*/  UMOV UR41, URZ ;  /* 0x0000003f00297c82 */ /* 0x000fe20008000000 */
[----:B------:R-:W-:Y:S01]  /*ff90*/  UMOV UR45, URZ ;  /* 0x0000003f002d7c82 */ /* 0x000fe20008000000 */
[----:B------:R-:W-:Y:S01]  /*ffa0*/  UMOV UR40, UR39 ;  /* 0x0000002700287c82 */ /* 0x000fe20008000000 */
[----:B------:R-:W-:-:S05]  /*ffb0*/  UMOV UR8, 0x40 ;  /* 0x0000004000087882 */ /* 0x000fca0000000000 */
        /* <DEDUP_REMOVED lines=9> */
.L_x_952:
[----:B------:R-:W-:Y:S05]  /*10050*/  BSYNC B0 ;  /* 0x0000000000007941 */ /* 0x000fea0003800000 */
.L_x_951:
[----:B------:R-:W-:Y:S05]  /*10060*/  BRA `(.L_x_950) ;  /* 0x00000008001c7947 */ /* 0x000fea0003800000 */
.L_x_949:
[----:B------:R-:W1:Y:S01]  /*10070*/  LDC R12, c[0x0][0xdac] ;  /* 0x00036b00ff0c7b82 */ /* 0x000e620000000800 */
[----:B------:R-:W-:Y:S01]  /*10080*/  ISETP.GT.AND P0, PT, R190, 0x7f, PT ;  /* 0x0000007fbe00780c */ /* 0x000fe20003f04270 */
[----:B------:R-:W-:Y:S01]  /*10090*/  USHF.R.S32.HI UR6, URZ, 0x1f, UR43 ;  /* 0x0000001f3f067899 */ /* 0x000fe2000801142b */
[----:B------:R-:W-:Y:S01]  /*100a0*/  BSSY B0, `(.L_x_953) ;  /* 0x000001c000007945 */ /* 0x000fe20003800000 */
[----:B------:R-:W-:Y:S01]  /*100b0*/  USHF.R.S32.HI UR7, URZ, 0x1f, UR44 ;  /* 0x0000001f3f077899 */ /* 0x000fe2000801142c */
[----:B------:R-:W-:-:S03]  /*100c0*/  SHF.R.S32.HI R23, RZ, 0x1f, R22 ;  /* 0x0000001fff177819 */ /* 0x000fc60000011416 */
[----:B------:R-:W2:Y:S08]  /*100d0*/  LDC.64 R6, c[0x0][0xae0] ;  /* 0x0002b800ff067b82 */ /* 0x000eb00000000a00 */
[----:B------:R-:W3:Y:S01]  /*100e0*/  LDC.64 R8, c[0x0][0xae8] ;  /* 0x0002ba00ff087b82 */ /* 0x000ee20000000a00 */
[----:B------:R-:W-:Y:S05]  /*100f0*/  @P0 BRA `(.L_x_954) ;  /* 0x0000000000580947 */ /* 0x000fea0003800000 */
[----:B------:R-:W4:Y:S01]  /*10100*/  S2R R0, SR_TID.X ;  /* 0x0000000000007919 */ /* 0x000f220000002100 */
[----:B------:R-:W-:Y:S01]  /*10110*/  IMAD.U32 R2, RZ, RZ, UR42 ;  /* 0x0000002aff027e24 */ /* 0x000fe2000f8e00ff */
[----:B------:R-:W-:-:S04]  /*10120*/  ULDC UR5, c[0x0][0xa88] ;  /* 0x0002a20000057ab9 */ /* 0x000fc80000000800 */
[----:B----4-:R-:W-:-:S04]  /*10130*/  IADD3 R2, R2, -0x80, R0 ;  /* 0xffffff8002027810 */ /* 0x010fc80007ffe000 */
[----:B------:R-:W-:-:S13]  /*10140*/  ISETP.GE.AND P0, PT, R2, UR5, PT ;  /* 0x0000000502007c0c */ /* 0x000fda000bf06270 */
[----:B------:R-:W-:Y:S05]  /*10150*/  @P0 BRA `(.L_x_954) ;  /* 0x0000000000400947 */ /* 0x000fea0003800000 */
[----:B------:R-:W4:Y:S01]  /*10160*/  LDC.64 R4, c[0x0][0xb70] ;  /* 0x0002dc00ff047b82 */ /* 0x000f220000000a00 */
[----:B------:R-:W-:Y:S01]  /*10170*/  SHF.R.S32.HI R3, RZ, 0x1f, R2 ;  /* 0x0000001fff037819 */ /* 0x000fe20000011402 */
[----:B------:R-:W-:-:S06]  /*10180*/  ULDC.64 UR8, c[0x0][0xb40] ;  /* 0x0002d00000087ab9 */ /* 0x000fcc0000000a00 */
[----:B------:R-:W5:Y:S01]  /*10190*/  LDC.64 R10, c[0x0][0xb78] ;  /* 0x0002de00ff0a7b82 */ /* 0x000f620000000a00 */
[C---:B----4-:R-:W-:Y:S02]  /*101a0*/  IMAD R0, R4.reuse, UR6, RZ ;  /* 0x0000000604007c24 */ /* 0x050fe4000f8e02ff */
[----:B------:R-:W-:-:S04]  /*101b0*/  IMAD.WIDE.U32 R2, R4, UR43, R2 ;  /* 0x0000002b04027c25 */ /* 0x000fc8000f8e0002 */
[----:B------:R-:W-:Y:S02]  /*101c0*/  IMAD R5, R5, UR43, R0 ;  /* 0x0000002b05057c24 */ /* 0x000fe4000f8e0200 */
[C---:B-----5:R-:W-:Y:S02]  /*101d0*/  IMAD R0, R10.reuse, UR7, RZ ;  /* 0x000000070a007c24 */ /* 0x060fe4000f8e02ff */
[----:B------:R-:W-:Y:S02]  /*101e0*/  IMAD.IADD R3, R3, 0x1, R5 ;  /* 0x0000000103037824 */ /* 0x000fe400078e0205 */
[----:B------:R-:W-:Y:S02]  /*101f0*/  IMAD R5, R11, UR44, R0 ;  /* 0x0000002c0b057c24 */ /* 0x000fe4000f8e0200 */
[----:B------:R-:W-:-:S04]  /*10200*/  IMAD.WIDE.U32 R2, R10, UR44, R2 ;  /* 0x0000002c0a027c25 */ /* 0x000fc8000f8e0002 */
[----:B------:R-:W-:Y:S01]  /*10210*/  IMAD.IADD R3, R3, 0x1, R5 ;  /* 0x0000000103037824 */ /* 0x000fe200078e0205 */
[----:B------:R-:W-:-:S04]  /*10220*/  LEA R4, P0, R2, UR8, 0x2 ;  /* 0x0000000802047c11 */ /* 0x000fc8000f8010ff */
[----:B------:R-:W-:Y:S01]  /*10230*/  LEA.HI.X R5, R2, UR9, R3, 0x2, P0 ;  /* 0x0000000902057c11 */ /* 0x000fe200080f1403 */
[----:B------:R-:W-:-:S05]  /*10240*/  IMAD.MOV.U32 R3, RZ, RZ, -0x800000 ;  /* 0xff800000ff037424 */ /* 0x000fca00078e00ff */
[----:B------:R4:W-:Y:S03]  /*10250*/  STG.E desc[UR50][R4.64], R3 ;  /* 0x0000000304007986 */ /* 0x0009e6000c101932 */
.L_x_954:
[----:B------:R-:W-:Y:S05]  /*10260*/  BSYNC B0 ;  /* 0x0000000000007941 */ /* 0x000fea0003800000 */
.L_x_953:
[----:B------:R-:W-:Y:S01]  /*10270*/  ULDC UR5, c[0x0][0xa88] ;  /* 0x0002a20000057ab9 */ /* 0x000fe20000000800 */
[C---:B--2---:R-:W-:Y:S01]  /*10280*/  IMAD R0, R6.reuse, UR6, RZ ;  /* 0x0000000606007c24 */ /* 0x044fe2000f8e02ff */
[----:B------:R-:W-:Y:S01]  /*10290*/  UIADD3 UR42, -UR42, UR5, URZ ;  /* 0x000000052a2a7290 */ /* 0x000fe2000fffe13f */
[----:B----4-:R-:W-:Y:S01]  /*102a0*/  IMAD.WIDE.U32 R2, R6, UR43, R22 ;  /* 0x0000002b06027c25 */ /* 0x010fe2000f8e0016 */
[----:B------:R-:W-:Y:S01]  /*102b0*/  ULOP3.LUT UR48, URZ, UR48, URZ, 0x33, !UPT ;  /* 0x000000303f307292 */ /* 0x000fe2000f8e333f */
[----:B------:R-:W-:Y:S01]  /*102c0*/  SHF.R.S32.HI R185, RZ, 0x1f, R184 ;  /* 0x0000001fffb97819 */ /* 0x000fe200000114b8 */
[----:B------:R-:W-:Y:S01]  /*102d0*/  BSSY B0, `(.L_x_955) ;  /* 0x0000021000007945 */ /* 0x000fe20003800000 */
[----:B------:R-:W-:Y:S01]  /*102e0*/  IMAD R5, R7, UR43, R0 ;  /* 0x0000002b07057c24 */ /* 0x000fe2000f8e0200 */
[C---:B------:R-:W-:Y:S01]  /*102f0*/  ISETP.GE.AND P2, PT, R184.reuse, UR42, PT ;  /* 0x0000002ab8007c0c */ /* 0x040fe2000bf46270 */
[C---:B------:R-:W-:Y:S02]  /*10300*/  VIADD R0, R184.reuse, 0x40 ;  /* 0x00000040b8007836 */ /* 0x040fe40000000000 */
[----:B------:R-:W-:-:S02]  /*10310*/  VIADD R4, R184, 0x20 ;  /* 0x00000020b8047836 */ /* 0x000fc40000000000 */
[----:B------:R-:W-:Y:S01]  /*10320*/  IMAD.IADD R3, R3, 0x1, R5 ;  /* 0x0000000103037824 */ /* 0x000fe200078e0205 */
[----:B------:R-:W-:Y:S01]  /*10330*/  ISETP.GE.AND P0, PT, R0, UR42, PT ;  /* 0x0000002a00007c0c */ /* 0x000fe2000bf06270 */
[----:B---3--:R-:W-:Y:S01]  /*10340*/  IMAD R0, R8, UR7, RZ ;  /* 0x0000000708007c24 */ /* 0x008fe2000f8e02ff */
[----:B------:R-:W-:Y:S01]  /*10350*/  ISETP.GE.AND P4, PT, R4, UR42, PT ;  /* 0x0000002a04007c0c */ /* 0x000fe2000bf86270 */
[----:B------:R-:W-:Y:S02]  /*10360*/  VIADD R4, R184, 0x60 ;  /* 0x00000060b8047836 */ /* 0x000fe40000000000 */
[----:B------:R-:W-:Y:S02]  /*10370*/  IMAD R9, R9, UR44, R0 ;  /* 0x0000002c09097c24 */ /* 0x000fe4000f8e0200 */
[----:B-1----:R-:W-:Y:S01]  /*10380*/  VIADD R5, R12, UR48 ;  /* 0x000000300c057c36 */ /* 0x002fe20008000000 */
[----:B------:R-:W-:Y:S01]  /*10390*/  ISETP.GE.AND P1, PT, R4, UR42, PT ;  /* 0x0000002a04007c0c */ /* 0x000fe2000bf26270 */
[----:B------:R-:W-:-:S04]  /*103a0*/  IMAD.WIDE.U32 R6, R8, UR44, R2 ;  /* 0x0000002c08067c25 */ /* 0x000fc8000f8e0002 */
[----:B------:R-:W-:-:S04]  /*103b0*/  IMAD.WIDE R4, R5, 0x80, R184 ;  /* 0x0000008005047825 */ /* 0x000fc800078e02b8 */
[----:B------:R-:W-:Y:S01]  /*103c0*/  IMAD.IADD R11, R7, 0x1, R9 ;  /* 0x00000001070b7824 */ /* 0x000fe200078e0209 */
[----:B------:R-:W-:Y:S06]  /*103d0*/  @P2 BRA `(.L_x_956) ;  /* 0x0000000000402947 */ /* 0x000fec0003800000 */
[----:B------:R-:W-:Y:S01]  /*103e0*/  ULDC.64 UR6, c[0x0][0xad8] ;  /* 0x0002b60000067ab9 */ /* 0x000fe20000000a00 */
[C---:B------:R-:W-:Y:S01]  /*103f0*/  VIADD R0, R22.reuse, 0x40 ;  /* 0x0000004016007836 */ /* 0x040fe20000000000 */
[----:B------:R-:W-:Y:S01]  /*10400*/  ULDC UR5, c[0x0][0xa8c] ;  /* 0x0002a30000057ab9 */ /* 0x000fe20000000800 */
[----:B------:R-:W-:Y:S01]  /*10410*/  IMAD R9, R5, UR6, RZ ;  /* 0x0000000605097c24 */ /* 0x000fe2000f8e02ff */
[----:B------:R-:W-:Y:S01]  /*10420*/  ISETP.GE.AND P2, PT, R22, UR5, PT ;  /* 0x0000000516007c0c */ /* 0x000fe2000bf46270 */
[----:B------:R-:W-:Y:S01]  /*10430*/  IMAD.MOV.U32 R2, RZ, RZ, R6 ;  /* 0x000000ffff027224 */ /* 0x000fe200078e0006 */
[----:B------:R-:W-:Y:S01]  /*10440*/  ISETP.GE.AND P3, PT, R0, UR5, PT ;  /* 0x0000000500007c0c */ /* 0x000fe2000bf66270 */
[----:B------:R-:W-:Y:S02]  /*10450*/  IMAD.MOV.U32 R3, RZ, RZ, R11 ;  /* 0x000000ffff037224 */ /* 0x000fe400078e000b */
[C---:B------:R-:W-:Y:S02]  /*10460*/  IMAD R9, R4.reuse, UR7, R9 ;  /* 0x0000000704097c24 */ /* 0x040fe4000f8e0209 */
[----:B------:R-:W-:Y:S01]  /*10470*/  IMAD.WIDE.U32 R2, R4, UR6, R2 ;  /* 0x0000000604027c25 */ /* 0x000fe2000f8e0002 */
[----:B------:R-:W-:-:S03]  /*10480*/  ULDC.64 UR6, c[0x0][0xa80] ;  /* 0x0002a00000067ab9 */ /* 0x000fc60000000a00 */
[----:B------:R-:W-:Y:S01]  /*10490*/  IMAD.IADD R3, R3, 0x1, R9 ;  /* 0x0000000103037824 */ /* 0x000fe200078e0209 */
[----:B------:R-:W-:-:S04]  /*104a0*/  LEA R8, P5, R2, UR6, 0x1 ;  /* 0x0000000602087c11 */ /* 0x000fc8000f8a08ff */
[----:B------:R-:W-:-:S05]  /*104b0*/  LEA.HI.X R9, R2, UR7, R3, 0x1, P5 ;  /* 0x0000000702097c11 */ /* 0x000fca000a8f0c03 */
[----:B------:R1:W-:Y:S04]  /*104c0*/  @!P2 STG.E.128 desc[UR50][R8.64], RZ ;  /* 0x000000ff0800a986 */ /* 0x0003e8000c101d32 */
[----:B------:R1:W-:Y:S02]  /*104d0*/  @!P3 STG.E.128 desc[UR50][R8.64+0x80], RZ ;  /* 0x000080ff0800b986 */ /* 0x0003e4000c101d32 */
.L_x_956:
[----:B------:R-:W-:Y:S05]  /*104e0*/  BSYNC B0 ;  /* 0x0000000000007941 */ /* 0x000fea0003800000 */
.L_x_955:
[----:B------:R-:W-:Y:S04]  /*104f0*/  BSSY B0, `(.L_x_957) ;  /* 0x0000014000007945 */ /* 0x000fe80003800000 */
[----:B------:R-:W-:Y:S05]  /*10500*/  @P4 BRA `(.L_x_958) ;  /* 0x0000000000484947 */ /* 0x000fea0003800000 */
[----:B-1----:R-:W-:Y:S01]  /*10510*/  IADD3 R9, P2, R4, 0x20, RZ ;  /* 0x0000002004097810 */ /* 0x002fe20007f5e0ff */
[----:B------:R-:W-:Y:S01]  /*10520*/  ULDC.64 UR6, c[0x0][0xad8] ;  /* 0x0002b60000067ab9 */ /* 0x000fe20000000a00 */
[----:B------:R-:W-:Y:S01]  /*10530*/  IMAD.MOV.U32 R2, RZ, RZ, R6 ;  /* 0x000000ffff027224 */ /* 0x000fe200078e0006 */
[----:B------:R-:W-:Y:S01]  /*10540*/  ULDC UR5, c[0x0][0xa8c] ;  /* 0x0002a30000057ab9 */ /* 0x000fe20000000800 */
[----:B------:R-:W-:Y:S01]  /*10550*/  IMAD.MOV.U32 R3, RZ, RZ, R11 ;  /* 0x000000ffff037224 */ /* 0x000fe200078e000b */
[C---:B------:R-:W-:Y:S01]  /*10560*/  ISETP.GE.AND P3, PT, R22.reuse, UR5, PT ;  /* 0x0000000516007c0c */ /* 0x040fe2000bf66270 */
[----:B------:R-:W-:Y:S02]  /*10570*/  IMAD.X R0, RZ, RZ, R5, P2 ;  /* 0x000000ffff007224 */ /* 0x000fe400010e0605 */
[----:B------:R-:W-:Y:S02]  /*10580*/  VIADD R8, R22, 0x40 ;  /* 0x0000004016087836 */ /* 0x000fe40000000000 */
[----:B------:R-:W-:-:S02]  /*10590*/  IMAD R0, R0, UR6, RZ ;  /* 0x0000000600007c24 */ /* 0x000fc4000f8e02ff */
[----:B------:R-:W-:Y:S01]  /*105a0*/  IMAD.WIDE.U32 R2, R9, UR6, R2 ;  /* 0x0000000609027c25 */ /* 0x000fe2000f8e0002 */
[----:B------:R-:W-:-:S03]  /*105b0*/  ISETP.GE.AND P4, PT, R8, UR5, PT ;  /* 0x0000000508007c0c */ /* 0x000fc6000bf86270 */
[----:B------:R-:W-:Y:S01]  /*105c0*/  IMAD R9, R9, UR7, R0 ;  /* 0x0000000709097c24 */ /* 0x000fe2000f8e0200 */
[----:B------:R-:W-:Y:S02]  /*105d0*/  ULDC.64 UR6, c[0x0][0xa80] ;  /* 0x0002a00000067ab9 */ /* 0x000fe40000000a00 */
[----:B------:R-:W-:Y:S01]  /*105e0*/  LEA R8, P2, R2, UR6, 0x1 ;  /* 0x0000000602087c11 */ /* 0x000fe2000f8408ff */
[----:B------:R-:W-:-:S05]  /*105f0*/  IMAD.IADD R3, R3, 0x1, R9 ;  /* 0x0000000103037824 */ /* 0x000fca00078e0209 */
[----:B------:R-:W-:-:S05]  /*10600*/  LEA.HI.X R9, R2, UR7, R3, 0x1, P2 ;  /* 0x0000000702097c11 */ /* 0x000fca00090f0c03 */
[----:B------:R2:W-:Y:S04]  /*10610*/  @!P3 STG.E.128 desc[UR50][R8.64], RZ ;  /* 0x000000ff0800b986 */ /* 0x0005e8000c101d32 */
[----:B------:R2:W-:Y:S02]  /*10620*/  @!P4 STG.E.128 desc[UR50][R8.64+0x80], RZ ;  /* 0x000080ff0800c986 */ /* 0x0005e4000c101d32 */
.L_x_958:
[----:B------:R-:W-:Y:S05]  /*10630*/  BSYNC B0 ;  /* 0x0000000000007941 */ /* 0x000fea0003800000 */
.L_x_957:
[----:B------:R-:W-:Y:S04]  /*10640*/  BSSY B0, `(.L_x_959) ;  /* 0x0000014000007945 */ /* 0x000fe80003800000 */
[----:B------:R-:W-:Y:S05]  /*10650*/  @P0 BRA `(.L_x_960) ;  /* 0x0000000000480947 */ /* 0x000fea0003800000 */
[----:B-12---:R-:W-:Y:S01]  /*10660*/  IADD3 R9, P0, R4, 0x40, RZ ;  /* 0x0000004004097810 */ /* 0x006fe20007f1e0ff */
        /* <DEDUP_REMOVED lines=17> */
.L_x_960:
[----:B------:R-:W-:Y:S05]  /*10780*/  BSYNC B0 ;  /* 0x0000000000007941 */ /* 0x000fea0003800000 */
.L_x_959:
[----:B------:R-:W-:Y:S04]  /*10790*/  BSSY B0, `(.L_x_950) ;  /* 0x0000014000007945 */ /* 0x000fe80003800000 */
[----:B------:R-:W-:Y:S05]  /*107a0*/  @P1 BRA `(.L_x_961) ;  /* 0x0000000000481947 */ /* 0x000fea0003800000 */
[----:B------:R-:W-:Y:S01]  /*107b0*/  IADD3 R7, P0, R4, 0x60, RZ ;  /* 0x0000006004077810 */ /* 0x000fe20007f1e0ff */
        /* <DEDUP_REMOVED lines=17> */
.L_x_961:
[----:B------:R-:W-:Y:S05]  /*108d0*/  BSYNC B0 ;  /* 0x0000000000007941 */ /* 0x000fea0003800000 */
.L_x_950:
[----:B------:R-:W5:Y:S02]  /*108e0*/  LDC R0, c[0x0][0xda8] ;  /* 0x00036a00ff007b82 */ /* 0x000f640000000800 */
[----:B-----5:R-:W-:-:S13]  /*108f0*/  ISETP.LE.AND P0, PT, R0, UR4, PT ;  /* 0x0000000400007c0c */ /* 0x020fda000bf03270 */
[----:B------:R-:W-:Y:S05]  /*10900*/  @!P0 BRA `(.L_x_962) ;  /* 0xffffff04002c8947 */ /* 0x000fea000383ffff */
[----:B------:R-:W-:Y:S05]  /*10910*/  EXIT ;  /* 0x000000000000794d */ /* 0x000fea0003800000 */
.L_x_868:
[----:B------:R-:W-:-:S08]  /*10920*/  NOP ;  /* 0x0000000000007918 */ /* 0x000fd00000000000 */
[----:B------:R-:W1:-:S00]  /*10930*/  USETMAXREG.DEALLOC.CTAPOOL 0x18 ;  /* 0x00000018000079c8 */ /* 0x000e4000080e0500 */
[----:B-1----:R-:W-:-:S06]  /*10940*/  LOP3.LUT R0, R0, 0x3, RZ, 0xc0, !PT ;  /* 0x0000000300007812 */ /* 0x002fcc00078ec0ff */
[----:B------:R-:W1:Y:S02]  /*10950*/  SHFL.IDX PT, R0, R0, RZ, 0x1f ;  /* 0x00001fff00007589 */ /* 0x000e6400000e0000 */
[----:B-1----:R-:W-:-:S13]  /*10960*/  ISETP.NE.AND P0, PT, R0, RZ, PT ;  /* 0x000000ff0000720c */ /* 0x002fda0003f05270 */
[----:B------:R-:W-:Y:S05]  /*10970*/  @P0 EXIT ;  /* 0x000000000000094d */ /* 0x000fea0003800000 */
[----:B------:R-:W1:Y:S01]  /*10980*/  S2UR UR4, SR_CTAID.X ;  /* 0x00000000000479c3 */ /* 0x000e620000002500 */
[----:B------:R-:W-:Y:S01]  /*10990*/  UMOV UR47, URZ ;  /* 0x0000003f002f7c82 */ /* 0x000fe20008000000 */
[----:B------:R-:W-:Y:S02]  /*109a0*/  IMAD.MOV.U32 R16, RZ, RZ, RZ ;  /* 0x000000ffff107224 */ /* 0x000fe400078e00ff */
[----:B------:R-:W-:-:S04]  /*109b0*/  IMAD.MOV.U32 R17, RZ, RZ, 0x1 ;  /* 0x00000001ff117424 */ /* 0x000fc800078e00ff */
[----:B------:R-:W1:Y:S02]  /*109c0*/  LDC R0, c[0x0][0xda8] ;  /* 0x00036a00ff007b82 */ /* 0x000e640000000800 */
[----:B-1----:R-:W-:-:S13]  /*109d0*/  ISETP.LE.AND P0, PT, R0, UR4, PT ;  /* 0x0000000400007c0c */ /* 0x002fda000bf03270 */
[----:B------:R-:W-:Y:S05]  /*109e0*/  @P0 BRA `(.L_x_963) ;  /* 0x0000002c006c0947 */ /* 0x000fea0003800000 */
[----:B------:R-:W-:Y:S01]  /*109f0*/  IMAD.U32 R19, RZ, RZ, UR4 ;  /* 0x00000004ff137e24 */ /* 0x000fe2000f8e00ff */
[----:B------:R-:W-:Y:S01]  /*10a00*/  ULDC UR46, c[0x0][0xc] ;  /* 0x00000300002e7ab9 */ /* 0x000fe20000000800 */
[----:B------:R-:W-:Y:S01]  /*10a10*/  IMAD.MOV.U32 R17, RZ, RZ, 0x1 ;  /* 0x00000001ff117424 */ /* 0x000fe200078e00ff */
[----:B------:R-:W-:Y:S01]  /*10a20*/  ULDC.64 UR48, c[0x0][0x198] ;  /* 0x0000660000307ab9 */ /* 0x000fe20000000a00 */
[----:B------:R-:W-:Y:S01]  /*10a30*/  IMAD.MOV.U32 R16, RZ, RZ, RZ ;  /* 0x000000ffff107224 */ /* 0x000fe200078e00ff */
[----:B------:R-:W-:-:S06]  /*10a40*/  UMOV UR47, URZ ;  /* 0x0000003f002f7c82 */ /* 0x000fcc0008000000 */
.L_x_1017:
[----:B------:R-:W-:Y:S01]  /*10a50*/  ULDC UR8, c[0x0][0xdd0] ;  /* 0x0003740000087ab9 */ /* 0x000fe20000000800 */
[----:B-1----:R-:W1:Y:S01]  /*10a60*/  LDC R0, c[0x0][0xde8] ;  /* 0x00037a00ff007b82 */ /* 0x002e620000000800 */
[C---:B------:R-:W-:Y:S01]  /*10a70*/  R2UR UR6, R19.reuse ;  /* 0x00000000130672ca */ /* 0x040fe200000e0000 */
[----:B------:R-:W-:Y:S01]  /*10a80*/  UISETP.NE.AND UP0, UPT, UR8, 0x1, UPT ;  /* 0x000000010800788c */ /* 0x000fe2000bf05270 */
[----:B------:R-:W-:-:S10]  /*10a90*/  R2UR UR7, R19 ;  /* 0x00000000130772ca */ /* 0x000fd400000e0000 */
[----:B------:R-:W-:Y:S01]  /*10aa0*/  @UP0 ULDC UR4, c[0x0][0xdd4] ;  /* 0x0003750000040ab9 */ /* 0x000fe20000000800 */
[----:B------:R-:W-:Y:S01]  /*10ab0*/  @UP0 ULDC UR9, c[0x0][0xdd8] ;  /* 0x0003760000090ab9 */ /* 0x000fe20000000800 */
[----:B------:R-:W-:-:S04]  /*10ac0*/  UIMAD.WIDE.U32 UR4, UR6, UR4, URZ ;  /* 0x00000004060472a5 */ /* 0x000fc8000f8e003f */
[----:B------:R-:W-:-:S04]  /*10ad0*/  @UP0 USHF.R.U32.HI UR6, URZ, UR9, UR5 ;  /* 0x000000093f060299 */ /* 0x000fc80008011605 */
[----:B------:R-:W-:Y:S02]  /*10ae0*/  UIADD3 UR4, -UR6, URZ, URZ ;  /* 0x0000003f06047290 */ /* 0x000fe4000fffe13f */
[----:B-1----:R-:W-:Y:S02]  /*10af0*/  ISETP.LE.AND P0, PT, R0, UR6, PT ;  /* 0x0000000600007c0c */ /* 0x002fe4000bf03270 */
[----:B------:R-:W-:-:S11]  /*10b00*/  UIMAD UR8, UR8, UR4, UR7 ;  /* 0x00000004080872a4 */ /* 0x000fd6000f8e0207 */
[----:B------:R-:W-:Y:S05]  /*10b10*/  @!P0 BRA `(.L_x_964) ;  /* 0x0000000000208947 */ /* 0x000fea0003800000 */
        /* <DEDUP_REMOVED lines=8> */
.L_x_964:
[----:B------:R-:W-:Y:S01]  /*10ba0*/  ULDC UR9, c[0x0][0xdc4] ;  /* 0x0003710000097ab9 */ /* 0x000fe20000000800 */
[----:B------:R-:W-:Y:S01]  /*10bb0*/  UMOV UR7, UR8 ;  /* 0x0000000800077c82 */ /* 0x000fe20008000000 */
[----:B------:R-:W-:-:S11]  /*10bc0*/  UISETP.NE.AND UP0, UPT, UR9, 0x1, UPT ;  /* 0x000000010900788c */ /* 0x000fd6000bf05270 */
[----:B------:R-:W-:Y:S02]  /*10bd0*/  @UP0 ULDC.64 UR10, c[0x0][0xdc8] ;  /* 0x00037200000a0ab9 */ /* 0x000fe40000000a00 */
[----:B------:R-:W-:-:S04]  /*10be0*/  UIMAD.WIDE.U32 UR4, UR8, UR10, URZ ;  /* 0x0000000a080472a5 */ /* 0x000fc8000f8e003f */
[----:B------:R-:W-:-:S04]  /*10bf0*/  @UP0 USHF.R.U32.HI UR7, URZ, UR11, UR5 ;  /* 0x0000000b3f070299 */ /* 0x000fc80008011605 */
[----:B------:R-:W-:-:S12]  /*10c00*/  UIMAD UR4, UR7, UR9, URZ ;  /* 0x00000009070472a4 */ /* 0x000fd8000f8e023f */
.L_x_965:
[----:B------:R-:W-:Y:S01]  /*10c10*/  ULDC.64 UR10, c[0x0][0x3f8] ;  /* 0x0000fe00000a7ab9 */ /* 0x000fe20000000a00 */
[----:B------:R-:W-:Y:S02]  /*10c20*/  UIADD3 UR8, UR8, -UR4, URZ ;  /* 0x8000000408087290 */ /* 0x000fe4000fffe03f */
[----:B------:R-:W-:Y:S02]  /*10c30*/  UISETP.NE.U32.AND UP0, UPT, UR10, URZ, UPT ;  /* 0x0000003f0a00728c */ /* 0x000fe4000bf05070 */
[----:B------:R-:W-:Y:S01]  /*10c40*/  ULOP3.LUT UR7, URZ, UR7, URZ, 0x33, !UPT ;  /* 0x000000073f077292 */ /* 0x000fe2000f8e333f */
[----:B------:R-:W-:Y:S01]  /*10c50*/  ULDC UR10, c[0x0][0xdb8] ;  /* 0x00036e00000a7ab9 */ /* 0x000fe20000000800 */
[----:B------:R-:W-:Y:S01]  /*10c60*/  ULDC.64 UR4, c[0x0][0x9e0] ;  /* 0x0002780000047ab9 */ /* 0x000fe20000000a00 */
[----:B------:R-:W-:Y:S01]  /*10c70*/  UISETP.NE.AND UP1, UPT, UR10, 0x1, UPT ;  /* 0x000000010a00788c */ /* 0x000fe2000bf25270 */
[----:B------:R-:W-:Y:S01]  /*10c80*/  ULDC UR9, c[0x0][0xdc4] ;  /* 0x0003710000097ab9 */ /* 0x000fe20000000800 */
[----:B------:R-:W-:Y:S01]  /*10c90*/  ULDC UR41, c[0x0][0xdac] ;  /* 0x00036b0000297ab9 */ /* 0x000fe20000000800 */
[----:B------:R-:W-:-:S02]  /*10ca0*/  UISETP.GE.AND UP2, UPT, UR5, 0x1, UPT ;  /* 0x000000010500788c */ /* 0x000fc4000bf46270 */
[----:B------:R-:W-:Y:S02]  /*10cb0*/  UIMAD UR9, UR6, UR9, UR8 ;  /* 0x00000009060972a4 */ /* 0x000fe4000f8e0208 */
[----:B------:R-:W-:Y:S02]  /*10cc0*/  UIADD3 UR41, UR7, UR41, URZ ;  /* 0x0000002907297290 */ /* 0x000fe4000fffe03f */
[----:B------:R-:W-:Y:S01]  /*10cd0*/  UISETP.NE.AND.EX UP0, UPT, UR11, URZ, UPT, UP0 ;  /* 0x0000003f0b00728c */ /* 0x000fe2000bf05300 */
[----:B------:R-:W-:Y:S01]  /*10ce0*/  PLOP3.LUT P1, PT, PT, PT, UP2, 0x80, 0x0 ;  /* 0x000000000000781c */ /* 0x000fe20003f2f028 */
[----:B------:R-:W-:Y:S01]  /*10cf0*/  @UP1 ULDC UR6, c[0x0][0xdbc] ;  /* 0x00036f0000061ab9 */ /* 0x000fe20000000800 */
[----:B------:R-:W-:Y:S02]  /*10d00*/  USHF.L.U32 UR41, UR41, 0x7, URZ ;  /* 0x0000000729297899 */ /* 0x000fe4000800063f */
[----:B------:R-:W-:Y:S01]  /*10d10*/  UIMAD.WIDE.U32 UR6, UR9, UR6, URZ ;  /* 0x00000006090672a5 */ /* 0x000fe2000f8e003f */
[----:B------:R-:W-:Y:S01]  /*10d20*/  ULDC UR11, c[0x0][0x404] ;  /* 0x00010100000b7ab9 */ /* 0x000fe20000000800 */
[----:B------:R-:W-:Y:S01]  /*10d30*/  ULDC UR12, c[0x0][0x288] ;  /* 0x0000a200000c7ab9 */ /* 0x000fe20000000800 */
[----:B------:R-:W-:Y:S01]  /*10d40*/  @UP1 ULDC UR14, c[0x0][0xdc0] ;  /* 0x00037000000e1ab9 */ /* 0x000fe20000000800 */
[----:B------:R-:W-:Y:S01]  /*10d50*/  UMOV UR43, UR9 ;  /* 0x00000009002b7c82 */ /* 0x000fe20008000000 */
[----:B------:R-:W-:-:S02]  /*10d60*/  USEL UR11, UR11, 0x1, UP0 ;  /* 0x000000010b0b7887 */ /* 0x000fc40008000000 */
[----:B------:R-:W-:Y:S02]  /*10d70*/  UIADD3 UR8, UR41, 0x80, -UR12 ;  /* 0x0000008029087890 */ /* 0x000fe4000fffe80c */
[----:B------:R-:W-:Y:S01]  /*10d80*/  @UP1 USHF.R.U32.HI UR43, URZ, UR14, UR7 ;  /* 0x0000000e3f2b1299 */ /* 0x000fe20008011607 */
[----:B------:R-:W-:Y:S02]  /*10d90*/  ULDC UR13, c[0x0][0x2e0] ;  /* 0x0000b800000d7ab9 */ /* 0x000fe40000000800 */
[----:B------:R-:W-:Y:S02]  /*10da0*/  UIMAD UR6, UR11, UR13, UR8 ;  /* 0x0000000d0b0672a4 */ /* 0x000fe4000f8e0208 */
[----:B------:R-:W-:Y:S02]  /*10db0*/  UIADD3 UR42, -UR43, URZ, URZ ;  /* 0x0000003f2b2a7290 */ /* 0x000fe4000fffe13f */
[----:B------:R-:W-:Y:S02]  /*10dc0*/  UIADD3 UR4, UR6, UR4, URZ ;  /* 0x0000000406047290 */ /* 0x000fe4000fffe03f */
[----:B------:R-:W-:Y:S01]  /*10dd0*/  UIMAD UR42, UR10, UR42, UR9 ;  /* 0x0000002a0a2a72a4 */ /* 0x000fe2000f8e0209 */
[----:B------:R-:W-:Y:S11]  /*10de0*/  @!P1 BRA `(.L_x_966) ;  /* 0x0000000000449947 */ /* 0x000ff60003800000 */
        /* <DEDUP_REMOVED lines=10> */
.L_x_967:
[----:B------:R-:W-:-:S11]  /*10e90*/  UISETP.NE.AND UP0, UPT, UR5, 0x1, UPT ;  /* 0x000000010500788c */ /* 0x000fd6000bf05270 */
[----:B------:R-:W-:Y:S02]  /*10ea0*/  @UP0 ULDC.64 UR14, c[0x0][0x9e8] ;  /* 0x00027a00000e0ab9 */ /* 0x000fe40000000a00 */
[----:B------:R-:W-:-:S04]  /*10eb0*/  UIMAD.WIDE.U32 UR6, UR8, UR14, URZ ;  /* 0x0000000e080672a5 */ /* 0x000fc8000f8e003f */
[----:B------:R-:W-:-:S12]  /*10ec0*/  @UP0 USHF.R.U32.HI UR8, URZ, UR15, UR7 ;  /* 0x0000000f3f080299 */ /* 0x000fd80008011607 */
.L_x_968:
[----:B------:R-:W-:-:S04]  /*10ed0*/  UIMAD UR8, UR8, UR5, UR5 ;  /* 0x00000005080872a4 */ /* 0x000fc8000f8e0205 */
[----:B------:R-:W-:-:S04]  /*10ee0*/  UISETP.LT.AND UP0, UPT, UR4, UR8, UPT ;  /* 0x000000080400728c */ /* 0x000fc8000bf01270 */
[----:B------:R-:W-:-:S12]  /*10ef0*/  USEL UR4, UR4, UR8, UP0 ;  /* 0x0000000804047287 */ /* 0x000fd80008000000 */
.L_x_966:
[----:B------:R-:W-:Y:S02]  /*10f00*/  UIMAD UR7, UR11, UR13, 0x7f ;  /* 0x0000007f0b0774a4 */ /* 0x000fe4000f8e020d */
[----:B------:R-:W-:Y:S02]  /*10f10*/  UIADD3 UR4, UR4, 0x7f, URZ ;  /* 0x0000007f04047890 */ /* 0x000fe4000fffe03f */
[----:B------:R-:W-:Y:S02]  /*10f20*/  USHF.R.S32.HI UR8, URZ, 0x1f, UR7 ;  /* 0x0000001f3f087899 */ /* 0x000fe40008011407 */
[----:B------:R-:W-:Y:S02]  /*10f30*/  USHF.R.S32.HI UR6, URZ, 0x1f, UR4 ;  /* 0x0000001f3f067899 */ /* 0x000fe40008011404 */
[----:B------:R-:W-:Y:S02]  /*10f40*/  ULEA.HI UR8, UR8, UR7, URZ, 0x7 ;  /* 0x0000000708087291 */ /* 0x000fe4000f8f383f */
[----:B------:R-:W-:-:S02]  /*10f50*/  ULEA.HI UR6, UR6, UR4, URZ, 0x7 ;  /* 0x0000000406067291 */ /* 0x000fc4000f8f383f */
[----:B------:R-:W-:Y:S02]  /*10f60*/  UIADD3 UR4, UR41, -UR12, URZ ;  /* 0x8000000c29047290 */ /* 0x000fe4000fffe03f */
[----:B------:R-:W-:Y:S02]  /*10f70*/  USHF.R.S32.HI UR45, URZ, 0x7, UR8 ;  /* 0x000000073f2d7899 */ /* 0x000fe40008011408 */
[----:B------:R-:W-:Y:S02]  /*10f80*/  USHF.R.S32.HI UR6, URZ, 0x7, UR6 ;  /* 0x000000073f067899 */ /* 0x000fe40008011406 */
[----:B------:R-:W-:Y:S02]  /*10f90*/  UIMAD UR4, UR11, UR13, UR4 ;  /* 0x0000000d0b0472a4 */ /* 0x000fe4000f8e0204 */
[----:B------:R-:W-:Y:S01]  /*10fa0*/  UISETP.LT.AND UP0, UPT, UR45, UR6, UPT ;  /* 0x000000062d00728c */ /* 0x000fe2000bf01270 */
[----:B------:R-:W-:Y:S02]  /*10fb0*/  ULDC UR8, c[0x0][0x9dc] ;  /* 0x0002770000087ab9 */ /* 0x000fe40000000800 */
[----:B------:R-:W-:-:S02]  /*10fc0*/  UIADD3 UR8, UR4, -UR8, URZ ;  /* 0x8000000804087290 */ /* 0x000fc4000fffe03f */
[----:B------:R-:W-:Y:S01]  /*10fd0*/  USEL UR45, UR45, UR6, UP0 ;  /* 0x000000062d2d7287 */ /* 0x000fe20008000000 */
[----:B------:R-:W-:Y:S11]  /*10fe0*/  @!P1 BRA `(.L_x_969) ;  /* 0x0000000000449947 */ /* 0x000ff60003800000 */
        /* <DEDUP_REMOVED lines=10> */
.L_x_970:
[----:B------:R-:W-:-:S11]  /*11090*/  UISETP.NE.AND UP0, UPT, UR5, 0x1, UPT ;  /* 0x000000010500788c */ /* 0x000fd6000bf05270 */
[----:B------:R-:W-:Y:S02]  /*110a0*/  @UP0 ULDC.64 UR10, c[0x0][0x9e8] ;  /* 0x00027a00000a0ab9 */ /* 0x000fe40000000a00 */
[----:B------:R-:W-:-:S04]  /*110b0*/  UIMAD.WIDE.U32 UR6, UR4, UR10, URZ ;  /* 0x0000000a040672a5 */ /* 0x000fc8000f8e003f */
[----:B------:R-:W-:-:S12]  /*110c0*/  @UP0 USHF.R.U32.HI UR4, URZ, UR11, UR7 ;  /* 0x0000000b3f040299 */ /* 0x000fd80008011607 */
.L_x_971:
[----:B------:R-:W-:-:S04]  /*110d0*/  UIMAD UR4, UR4, UR5, URZ ;  /* 0x00000005040472a4 */ /* 0x000fc8000f8e023f */
[----:B------:R-:W-:-:S04]  /*110e0*/  UISETP.LT.AND UP0, UPT, UR8, UR4, UPT ;  /* 0x000000040800728c */ /* 0x000fc8000bf01270 */
[----:B------:R-:W-:-:S12]  /*110f0*/  USEL UR8, UR8, UR4, !UP0 ;  /* 0x0000000408087287 */ /* 0x000fd8000c000000 */
.L_x_969:
[----:B------:R-:W-:Y:S01]  /*11100*/  USHF.R.S32.HI UR4, URZ, 0x1f, UR8 ;  /* 0x0000001f3f047899 */ /* 0x000fe20008011408 */
[----:B------:R-:W-:Y:S03]  /*11110*/  BSSY B6, `(.L_x_972) ;  /* 0x0000257000067945 */ /* 0x000fe60003800000 */
[----:B------:R-:W-:-:S04]  /*11120*/  ULEA.HI UR4, UR4, UR8, URZ, 0x7 ;  /* 0x0000000804047291 */ /* 0x000fc8000f8f383f */
[----:B------:R-:W-:-:S04]  /*11130*/  USHF.R.S32.HI UR4, URZ, 0x7, UR4 ;  /* 0x000000073f047899 */ /* 0x000fc80008011404 */
[----:B------:R-:W-:-:S04]  /*11140*/  UISETP.LT.AND UP0, UPT, URZ, UR4, UPT ;  /* 0x000000043f00728c */ /* 0x000fc8000bf01270 */
[----:B------:R-:W-:-:S04]  /*11150*/  USEL UR44, URZ, UR4, !UP0 ;  /* 0x000000043f2c7287 */ /* 0x000fc8000c000000 */
[----:B------:R-:W-:-:S06]  /*11160*/  UISETP.GT.AND UP0, UPT, UR45, UR44, UPT ;  /* 0x0000002c2d00728c */ /* 0x000fcc000bf04270 */
[----:B------:R-:W-:-:S13]  /*11170*/  PLOP3.LUT P0, PT, PT, PT, UP0, 0x80, 0x0 ;  /* 0x000000000000781c */ /* 0x000fda0003f0f008 */
[----:B------:R-:W-:Y:S05]  /*11180*/  @P0 BRA `(.L_x_973) ;  /* 0x0000000000480947 */ /* 0x000fea0003800000 */
[----:B------:R-:W1:Y:S01]  /*11190*/  S2R R0, SR_TID.X ;  /* 0x0000000000007919 */ /* 0x000e620000002100 */
[----:B------:R-:W-:Y:S01]  /*111a0*/  IMAD.MOV.U32 R13, RZ, RZ, R19 ;  /* 0x000000ffff0d7224 */ /* 0x000fe200078e0013 */
[----:B-1----:R-:W-:-:S04]  /*111b0*/  LOP3.LUT R0, R0, 0x1f, RZ, 0xc0, !PT ;  /* 0x0000001f00007812 */ /* 0x002fc800078ec0ff */
[----:B------:R-:W-:-:S13]  /*111c0*/  ISETP.NE.AND P0, PT, R0, RZ, PT ;  /* 0x000000ff0000720c */ /* 0x000fda0003f05270 */
[----:B------:R-:W-:Y:S05]  /*111d0*/  @P0 BRA `(.L_x_974) ;  /* 0x0000002400280947 */ /* 0x000fea0003800000 */
[----:B------:R-:W1:Y:S01]  /*111e0*/  S2R R5, SR_LANEID ;  /* 0x0000000000057919 */ /* 0x000e620000000000 */
[----:B------:R-:W-:Y:S01]  /*111f0*/  VOTEU.ANY UR4, UPT, PT ;  /* 0x0000000000047886 */ /* 0x000fe200038e0100 */
[----:B------:R-:W2:Y:S01]  /*11200*/  LDC.64 R2, c[0x0][0xdf0] ;  /* 0x00037c00ff027b82 */ /* 0x000ea20000000a00 */
[----:B------:R-:W1:Y:S02]  /*11210*/  FLO.U32 R0, UR4 ;  /* 0x0000000400007d00 */ /* 0x000e6400080e0000 */
[----:B-1----:R-:W-:-:S06]  /*11220*/  ISETP.EQ.U32.AND P0, PT, R0, R5, PT ;  /* 0x000000050000720c */ /* 0x002fcc0003f02070 */
[----:B------:R-:W2:Y:S07]  /*11230*/  POPC R5, UR4 ;  /* 0x0000000400057d09 */ /* 0x000eae0008000000 */
[----:B--2---:R-:W2:Y:S01]  /*11240*/  @P0 ATOMG.E.ADD.STRONG.GPU PT, R3, desc[UR50][R2.64], R5 ;  /* 0x00000005020309a8 */ /* 0x004ea200081ee1f2 */
[----:B------:R-:W1:Y:S02]  /*11250*/  S2R R4, SR_LTMASK ;  /* 0x0000000000047919 */ /* 0x000e640000003900 */
[----:B-1----:R-:W-:-:S04]  /*11260*/  LOP3.LUT R4, R4, UR4, RZ, 0xc0, !PT ;  /* 0x0000000404047c12 */ /* 0x002fc8000f8ec0ff */
[----:B------:R-:W1:Y:S01]  /*11270*/  POPC R13, R4 ;  /* 0x00000004000d7309 */ /* 0x000e620000000000 */
[----:B--2---:R-:W1:Y:S02]  /*11280*/  SHFL.IDX PT, R0, R3, R0, 0x1f ;  /* 0x00001f0003007589 */ /* 0x004e6400000e0000 */
[----:B-1----:R-:W-:Y:S01]  /*11290*/  IADD3 R13, R0, UR46, R13 ;  /* 0x0000002e000d7c10 */ /* 0x002fe2000fffe00d */
[----:B------:R-:W-:Y:S06]  /*112a0*/  BRA `(.L_x_974) ;  /* 0x0000002000f47947 */ /* 0x000fec0003800000 */
.L_x_973:
[----:B------:R-:W1:Y:S01]  /*112b0*/  S2UR UR4, SR_CgaCtaId ;  /* 0x00000000000479c3 */ /* 0x000e620000008800 */
[----:B------:R-:W-:Y:S02]  /*112c0*/  UMOV UR39, 0x400 ;  /* 0x0000040000277882 */ /* 0x000fe40000000000 */
[----:B-1----:R-:W-:-:S04]  /*112d0*/  ULEA UR39, UR4, UR39, 0x18 ;  /* 0x0000002704277291 */ /* 0x002fc8000f8ec03f */
[----:B------:R-:W-:-:S04]  /*112e0*/  UIADD3 UR4, UR39, 0x18400, URZ ;  /* 0x0001840027047890 */ /* 0x000fc8000fffe03f */
[----:B------:R-:W-:-:S06]  /*112f0*/  ULOP3.LUT UP0, URZ, UR4, 0x3ff, URZ, 0xc0, !UPT ;  /* 0x000003ff043f7892 */ /* 0x000fcc000f80c03f */
[----:B------:R-:W-:-:S13]  /*11300*/  PLOP3.LUT P0, PT, PT, PT, UP0, 0x80, 0x0 ;  /* 0x000000000000781c */ /* 0x000fda0003f0f008 */
[----:B------:R-:W-:Y:S05]  /*11310*/  @!P0 BRA `(.L_x_975) ;  /* 0x0000000000408947 */ /* 0x000fea0003800000 */
[----:B------:R-:W-:Y:S01]  /*11320*/  MOV R2, 0x0 ;  /* 0x0000000000027802 */ /* 0x000fe20000000f00 */
[----:B------:R-:W-:Y:S01]  /*11330*/  ULDC.64 UR6, c[0x4][0xa0] ;  /* 0x0100280000067ab9 */ /* 0x000fe20000000a00 */
[----:B------:R-:W-:Y:S01]  /*11340*/  ULDC.64 UR8, c[0x4][0xa8] ;  /* 0x01002a0000087ab9 */ /* 0x000fe20000000a00 */
[----:B------:R-:W-:Y:S01]  /*11350*/  ULDC.64 UR4, c[0x4][0x8] ;  /* 0x0100020000047ab9 */ /* 0x000fe20000000a00 */
[----:B------:R-:W-:Y:S02]  /*11360*/  IMAD.U32 R4, RZ, RZ, UR6 ;  /* 0x00000006ff047e24 */ /* 0x000fe4000f8e00ff */
[----:B------:R-:W1:Y:S01]  /*11370*/  LDC.64 R2, c[0x4][R2] ;  /* 0x0100000002027b82 */ /* 0x000e620000000a00 */
[----:B------:R-:W-:Y:S02]  /*11380*/  IMAD.U32 R5, RZ, RZ, UR7 ;  /* 0x00000007ff057e24 */ /* 0x000fe4000f8e00ff */
[----:B------:R-:W-:Y:S02]  /*11390*/  IMAD.U32 R6, RZ, RZ, UR8 ;  /* 0x00000008ff067e24 */ /* 0x000fe4000f8e00ff */
[----:B------:R-:W-:-:S02]  /*113a0*/  IMAD.U32 R7, RZ, RZ, UR9 ;  /* 0x00000009ff077e24 */ /* 0x000fc4000f8e00ff */
[----:B------:R-:W-:Y:S02]  /*113b0*/  IMAD.U32 R10, RZ, RZ, UR4 ;  /* 0x00000004ff0a7e24 */ /* 0x000fe4000f8e00ff */
[----:B------:R-:W-:Y:S02]  /*113c0*/  IMAD.U32 R11, RZ, RZ, UR5 ;  /* 0x00000005ff0b7e24 */ /* 0x000fe4000f8e00ff */
[----:B------:R-:W-:Y:S02]  /*113d0*/  IMAD.MOV.U32 R8, RZ, RZ, 0x70 ;  /* 0x00000070ff087424 */ /* 0x000fe400078e00ff */
[----:B------:R-:W-:Y:S02]  /*113e0*/  IMAD.MOV.U32 R12, RZ, RZ, 0x1 ;  /* 0x00000001ff0c7424 */ /* 0x000fe400078e00ff */
[----:B------:R-:W-:-:S07]  /*113f0*/  IMAD.MOV.U32 R13, RZ, RZ, RZ ;  /* 0x000000ffff0d7224 */ /* 0x000fce00078e00ff */
[----:B------:R-:W-:-:S07]  /*11400*/  LEPC R20, `(.L_x_975) ;  /* 0x000000001014794e */ /* 0x000fce0000000000 */
[----:B-1----:R-:W-:Y:S05]  /*11410*/  CALL.ABS.NOINC R2 ;  /* 0x0000000002007343 */ /* 0x002fea0003c00000 */
.L_x_975:
        /* <DEDUP_REMOVED lines=8> */
[----:B------:R1:W2:Y:S01]  /*114a0*/  LDC.64 R2, c[0x4][R18] ;  /* 0x0100000012027b82 */ /* 0x0002a20000000a00 */
[----:B------:R-:W-:Y:S02]  /*114b0*/  IMAD.U32 R4, RZ, RZ, UR6 ;  /* 0x00000006ff047e24 */ /* 0x000fe4000f8e00ff */
[----:B------:R-:W-:Y:S02]  /*114c0*/  IMAD.U32 R5, RZ, RZ, UR7 ;  /* 0x00000007ff057e24 */ /* 0x000fe4000f8e00ff */
[----:B------:R-:W-:Y:S02]  /*114d0*/  IMAD.U32 R6, RZ, RZ, UR8 ;  /* 0x00000008ff067e24 */ /* 0x000fe4000f8e00ff */
[----:B------:R-:W-:-:S02]  /*114e0*/  IMAD.U32 R7, RZ, RZ, UR9 ;  /* 0x00000009ff077e24 */ /* 0x000fc4000f8e00ff */
[----:B------:R-:W-:Y:S02]  /*114f0*/  IMAD.U32 R10, RZ, RZ, UR4 ;  /* 0x00000004ff0a7e24 */ /* 0x000fe4000f8e00ff */
[----:B------:R-:W-:Y:S02]  /*11500*/  IMAD.U32 R11, RZ, RZ, UR5 ;  /* 0x00000005ff0b7e24 */ /* 0x000fe4000f8e00ff */
[----:B------:R-:W-:Y:S02]  /*11510*/  IMAD.MOV.U32 R8, RZ, RZ, 0x70 ;  /* 0x00000070ff087424 */ /* 0x000fe400078e00ff */
[----:B------:R-:W-:Y:S02]  /*11520*/  IMAD.MOV.U32 R12, RZ, RZ, 0x1 ;  /* 0x00000001ff0c7424 */ /* 0x000fe400078e00ff */
[----:B-1----:R-:W-:-:S07]  /*11530*/  IMAD.MOV.U32 R13, RZ, RZ, RZ ;  /* 0x000000ffff0d7224 */ /* 0x002fce00078e00ff */
[----:B------:R-:W-:-:S07]  /*11540*/  LEPC R20, `(.L_x_977) ;  /* 0x000000001014794e */ /* 0x000fce0000000000 */
[----:B--2---:R-:W-:Y:S05]  /*11550*/  CALL.ABS.NOINC R2 ;  /* 0x0000000002007343 */ /* 0x004fea0003c00000 */
.L_x_977:
[----:B------:R1:W2:Y:S01]  /*11560*/  LDC.64 R2, c[0x4][R18] ;  /* 0x0100000012027b82 */ /* 0x0002a20000000a00 */
[----:B------:R-:W-:Y:S01]  /*11570*/  ULDC.64 UR6, c[0x4][0xa0] ;  /* 0x0100280000067ab9 */ /* 0x000fe20000000a00 */
[----:B------:R-:W-:Y:S01]  /*11580*/  ULDC.64 UR8, c[0x4][0xa8] ;  /* 0x01002a0000087ab9 */ /* 0x000fe20000000a00 */
[----:B------:R-:W-:Y:S01]  /*11590*/  ULDC.64 UR4, c[0x4][0x18] ;  /* 0x0100060000047ab9 */ /* 0x000fe20000000a00 */
        /* <DEDUP_REMOVED lines=11> */
.L_x_976:
[----:B------:R-:W-:Y:S01]  /*11650*/  ULDC.64 UR4, c[0x0][0x9f8] ;  /* 0x00027e0000047ab9 */ /* 0x000fe20000000a00 */
[----:B------:R-:W-:Y:S01]  /*11660*/  IMAD.U32 R5, RZ, RZ, UR43 ;  /* 0x0000002bff057e24 */ /* 0x000fe2000f8e00ff */
[----:B------:R-:W-:Y:S01]  /*11670*/  ISETP.NE.U32.AND P0, PT, RZ, UR4, PT ;  /* 0x00000004ff007c0c */ /* 0x000fe2000bf05070 */
[----:B------:R-:W-:Y:S01]  /*11680*/  IMAD.U32 R0, RZ, RZ, UR43 ;  /* 0x0000002bff007e24 */ /* 0x000fe2000f8e00ff */
[----:B------:R-:W1:Y:S01]  /*11690*/  LDC R4, c[0x0][0x428] ;  /* 0x00010a00ff047b82 */ /* 0x000e620000000800 */
[----:B------:R-:W2:Y:S01]  /*116a0*/  S2R R18, SR_TID.X ;  /* 0x0000000000127919 */ /* 0x000ea20000002100 */
[----:B------:R-:W-:-:S13]  /*116b0*/  ISETP.NE.AND.EX P0, PT, RZ, UR5, PT, P0 ;  /* 0x00000005ff007c0c */ /* 0x000fda000bf05300 */
[----:B------:R-:W3:Y:S02]  /*116c0*/  @P0 LDC.64 R2, c[0x0][0x9f8] ;  /* 0x00027e00ff020b82 */ /* 0x000ee40000000a00 */
[----:B---3--:R-:W-:-:S05]  /*116d0*/  @P0 IMAD.WIDE R2, R5, 0x4, R2 ;  /* 0x0000000405020825 */ /* 0x008fca00078e0202 */
[----:B------:R3:W4:Y:S01]  /*116e0*/  @P0 LDG.E R0, desc[UR50][R2.64] ;  /* 0x0000003202000981 */ /* 0x000722000c1e1900 */
[----:B-1----:R-:W-:Y:S01]  /*116f0*/  ISETP.NE.AND P0, PT, R4, 0x1, PT ;  /* 0x000000010400780c */ /* 0x002fe20003f05270 */
[----:B------:R-:W-:Y:S01]  /*11700*/  IMAD.U32 R4, RZ, RZ, UR42 ;  /* 0x0000002aff047e24 */ /* 0x000fe2000f8e00ff */
[----:B--2---:R-:W-:Y:S01]  /*11710*/  LOP3.LUT R18, R18, 0x1f, RZ, 0xc0, !PT ;  /* 0x0000001f12127812 */ /* 0x004fe200078ec0ff */
[----:B------:R-:W-:Y:S01]  /*11720*/  UMOV UR40, URZ ;  /* 0x0000003f00287c82 */ /* 0x000fe20008000000 */
[----:B------:R-:W-:Y:S01]  /*11730*/  UMOV UR8, 0x40 ;  /* 0x0000004000087882 */ /* 0x000fe20000000000 */
[----:B------:R-:W-:Y:S01]  /*11740*/  UMOV UR9, UR41 ;  /* 0x0000002900097c82 */ /* 0x000fe20008000000 */
[----:B------:R-:W-:Y:S01]  /*11750*/  ISETP.NE.AND P1, PT, R18, RZ, PT ;  /* 0x000000ff1200720c */ /* 0x000fe20003f25270 */
[----:B------:R-:W-:Y:S01]  /*11760*/  UMOV UR10, UR42 ;  /* 0x0000002a000a7c82 */ /* 0x000fe20008000000 */
[----:B------:R-:W-:Y:S01]  /*11770*/  UMOV UR11, UR43 ;  /* 0x0000002b000b7c82 */ /* 0x000fe20008000000 */
[----:B---3--:R-:W1:Y:S01]  /*11780*/  LDC.64 R2, c[0x0][0x3f8] ;  /* 0x0000fe00ff027b82 */ /* 0x008e620000000a00 */
[----:B------:R-:W-:-:S07]  /*11790*/  UMOV UR6, 0xffffffff ;  /* 0xffffffff00067882 */ /* 0x000fce0000000000 */
[----:B------:R-:W2:Y:S02]  /*117a0*/  @P0 LDC R5, c[0x0][0x42c] ;  /* 0x00010b00ff050b82 */ /* 0x000ea40000000800 */
[----:B------:R-:W-:-:S05]  /*117b0*/  VOTEU.ALL UP1, P1 ;  /* 0x00000000003f7886 */ /* 0x000fca0000820000 */
[----:B------:R-:W-:Y:S01]  /*117c0*/  @!UP1 UIADD3 UR4, UP0, UR48, 0x270, URZ ;  /* 0x0000027030049890 */ /* 0x000fe2000ff1e03f */
[----:B------:R-:W3:Y:S03]  /*117d0*/  @P0 LDC R6, c[0x0][0x430] ;  /* 0x00010c00ff060b82 */ /* 0x000ee60000000800 */
[----:B------:R-:W-:-:S09]  /*117e0*/  @!UP1 UIADD3.X UR5, URZ, UR49, URZ, UP0, !UPT ;  /* 0x000000313f059290 */ /* 0x000fd200087fe43f */
[----:B------:R1:W-:Y:S01]  /*117f0*/  @!UP1 UTMAPF.L2.4D [UR40], [UR4] ;  /* 0x00000028040095b8 */ /* 0x0003e20008018000 */
[----:B--2---:R-:W-:Y:S01]  /*11800*/  @P0 IMAD.HI.U32 R5, R5, UR42, RZ ;  /* 0x0000002a05050c27 */ /* 0x004fe2000f8e00ff */
[----:B------:R2:W-:Y:S04]  /*11810*/  @!UP1 UTMAPF.L2.4D [UR8], [UR4] ;  /* 0x00000008040095b8 */ /* 0x0005e80008018000 */
[----:B---3--:R-:W-:Y:S01]  /*11820*/  @P0 SHF.R.U32.HI R4, RZ, R6, R5 ;  /* 0x00000006ff040219 */ /* 0x008fe20000011605 */
[----:B------:R-:W-:Y:S01]  /*11830*/  IMAD.U32 R5, RZ, RZ, UR45 ;  /* 0x0000002dff057e24 */ /* 0x000fe2000f8e00ff */
[----:B-1----:R-:W-:-:S03]  /*11840*/  ISETP.NE.U32.AND P0, PT, R2, RZ, PT ;  /* 0x000000ff0200720c */ /* 0x002fc60003f05070 */
[----:B------:R-:W-:Y:S01]  /*11850*/  VIADD R5, R5, 0xffffffff ;  /* 0xffffffff05057836 */ /* 0x000fe20000000000 */
[----:B------:R-:W-:-:S04]  /*11860*/  ISETP.NE.AND.EX P0, PT, R3, RZ, PT, P0 ;  /* 0x000000ff0300720c */ /* 0x000fc80003f05300 */
[----:B----4-:R-:W-:Y:S01]  /*11870*/  SEL R6, R0, RZ, !P0 ;  /* 0x000000ff00067207 */ /* 0x010fe20004000000 */
[----:B--2---:R-:W-:Y:S08]  /*11880*/  BRA.DIV UR6, `(.L_x_978) ;  /* 0x0000002606687947 */ /* 0x004ff0000b800000 */
.L_x_1029:
[----:B------:R-:W-:Y:S01]  /*11890*/  UMOV UR4, 0xffffffff ;  /* 0xffffffff00047882 */ /* 0x000fe20000000000 */
[----:B------:R-:W-:Y:S02]  /*118a0*/  SHF.R.S32.HI R18, RZ, 0x1f, R0 ;  /* 0x0000001fff127819 */ /* 0x000fe40000011400 */
[----:B------:R-:W-:Y:S05]  /*118b0*/  BRA.DIV UR4, `(.L_x_979) ;  /* 0x0000002604887947 */ /* 0x000fea000b800000 */
[----:B------:R-:W-:-:S13]  /*118c0*/  ELECT P6, URZ, PT ;  /* 0x00000000003f782f */ /* 0x000fda00038c0000 */
.L_x_1032:
[----:B------:R-:W-:Y:S05]  /*118d0*/  @!P6 BRA `(.L_x_980) ;  /* 0x0000000000e0e947 */ /* 0x000fea0003800000 */
[----:B------:R-:W-:Y:S01]  /*118e0*/  IMAD.MOV.U32 R6, RZ, RZ, R0 ;  /* 0x000000ffff067224 */ /* 0x000fe200078e0000 */
[----:B------:R-:W-:Y:S06]  /*118f0*/  @!P0 BRA `(.L_x_981) ;  /* 0x0000000000488947 */ /* 0x000fec0003800000 */
[----:B------:R-:W1:Y:S01]  /*11900*/  LDC R10, c[0x0][0x41c] ;  /* 0x00010700ff0a7b82 */ /* 0x000e620000000800 */
[----:B------:R-:W-:Y:S01]  /*11910*/  IMAD.MOV.U32 R11, RZ, RZ, R5 ;  /* 0x000000ffff0b7224 */ /* 0x000fe200078e0005 */
[----:B------:R-:W-:Y:S02]  /*11920*/  ULDC.64 UR4, c[0x0][0x408] ;  /* 0x0001020000047ab9 */ /* 0x000fe40000000a00 */
[----:B------:R-:W-:-:S04]  /*11930*/  IMAD R9, R18, UR4, RZ ;  /* 0x0000000412097c24 */ /* 0x000fc8000f8e02ff */
[----:B------:R-:W-:Y:S01]  /*11940*/  IMAD R9, R0, UR5, R9 ;  /* 0x0000000500097c24 */ /* 0x000fe2000f8e0209 */
[----:B-1----:R-:W-:-:S13]  /*11950*/  ISETP.NE.AND P2, PT, R10, 0x1, PT ;  /* 0x000000010a00780c */ /* 0x002fda0003f45270 */
[----:B------:R-:W1:Y:S02]  /*11960*/  @P2 LDC.64 R6, c[0x0][0x420] ;  /* 0x00010800ff062b82 */ /* 0x000e640000000a00 */
[----:B-1----:R-:W-:-:S05]  /*11970*/  @P2 IMAD.HI.U32 R6, R5, R6, RZ ;  /* 0x0000000605062227 */ /* 0x002fca00078e00ff */
[----:B------:R-:W-:-:S04]  /*11980*/  @P2 SHF.R.U32.HI R11, RZ, R7, R6 ;  /* 0x00000007ff0b2219 */ /* 0x000fc80000011606 */
[--C-:B------:R-:W-:Y:S01]  /*11990*/  SHF.R.S32.HI R7, RZ, 0x1f, R11.reuse ;  /* 0x0000001fff077819 */ /* 0x100fe2000001140b */
[----:B------:R-:W-:-:S04]  /*119a0*/  IMAD.MOV.U32 R6, RZ, RZ, R11 ;  /* 0x000000ffff067224 */ /* 0x000fc800078e000b */
[----:B------:R-:W-:-:S04]  /*119b0*/  IMAD.WIDE.U32 R6, R0, UR4, R6 ;  /* 0x0000000400067c25 */ /* 0x000fc8000f8e0006 */
[----:B------:R-:W-:Y:S01]  /*119c0*/  IMAD.IADD R7, R7, 0x1, R9 ;  /* 0x0000000107077824 */ /* 0x000fe200078e0209 */
[----:B------:R-:W-:-:S04]  /*119d0*/  LEA R8, P2, R6, R2, 0x2 ;  /* 0x0000000206087211 */ /* 0x000fc800078410ff */
[----:B------:R-:W-:-:S05]  /*119e0*/  LEA.HI.X R9, R6, R3, R7, 0x2, P2 ;  /* 0x0000000306097211 */ /* 0x000fca00010f1407 */
[----:B------:R1:W5:Y:S01]  /*119f0*/  LDG.E R6, desc[UR50][R8.64] ;  /* 0x0000003208067981 */ /* 0x000362000c1e1900 */
[----:B------:R-:W-:-:S04]  /*11a00*/  IMAD.MOV R7, RZ, RZ, -R11 ;  /* 0x000000ffff077224 */ /* 0x000fc800078e0a0b */
[----:B------:R-:W-:-:S07]  /*11a10*/  IMAD R5, R10, R7, R5 ;  /* 0x000000070a057224 */ /* 0x000fce00078e0205 */
.L_x_981:
[----:B------:R-:W2:Y:S01]  /*11a20*/  S2R R7, SR_TID.X ;  /* 0x0000000000077919 */ /* 0x000ea20000002100 */
[----:B-1----:R-:W-:Y:S02]  /*11a30*/  LEA R8, R16, UR39, 0x3 ;  /* 0x0000002710087c11 */ /* 0x002fe4000f8e18ff */
[----:B--2---:R-:W-:Y:S02]  /*11a40*/  LOP3.LUT R9, R7, 0x7f, RZ, 0xc0, !PT ;  /* 0x0000007f07097812 */ /* 0x004fe400078ec0ff */
[----:B------:R-:W-:Y:S02]  /*11a50*/  SHF.L.U32 R7, R17, 0x1f, RZ ;  /* 0x0000001f11077819 */ /* 0x000fe400000006ff */
[----:B------:R-:W-:Y:S02]  /*11a60*/  ISETP.NE.AND P3, PT, R9, RZ, PT ;  /* 0x000000ff0900720c */ /* 0x000fe40003f65270 */
[----:B------:R-:W1:Y:S02]  /*11a70*/  SYNCS.PHASECHK.TRANS64.TRYWAIT P2, [R8+URZ+0x28840], R7 ;  /* 0x02884007080075a7 */ /* 0x000e64000804017f */
[----:B-1----:R-:W-:Y:S09]  /*11a80*/  @!P2 BRA `(.L_x_982) ;  /* 0x000000240034a947 */ /* 0x002ff20003800000 */
.L_x_1033:
        /* <DEDUP_REMOVED lines=8> */
.L_x_983:
        /* <DEDUP_REMOVED lines=9> */
[----:B------:R-:W-:-:S04]  /*11ba0*/  UMOV UR15, 0x40 ;  /* 0x00000040000f7882 */ /* 0x000fc80000000000 */
[----:B------:R-:W-:Y:S02]  /*11bb0*/  ULEA UR6, UR6, UR39, 0xf ;  /* 0x0000002706067291 */ /* 0x000fe4000f8e783f */
[----:B------:R-:W-:Y:S02]  /*11bc0*/  UIADD3 UR9, UR9, 0x28830, URZ ;  /* 0x0002883009097890 */ /* 0x000fe4000fffe03f */
[----:B------:R-:W-:Y:S02]  /*11bd0*/  USHF.L.U32 UR11, UR11, 0x7, URZ ;  /* 0x000000070b0b7899 */ /* 0x000fe4000800063f */
        /* <DEDUP_REMOVED lines=8> */
.L_x_980:
[----:B------:R-:W-:Y:S05]  /*11c60*/  WARPSYNC.ALL ;  /* 0x0000000000007948 */ /* 0x000fea0003800000 */
[----:B------:R-:W-:Y:S01]  /*11c70*/  BAR.SYNC.DEFER_BLOCKING 0x8, 0x120 ;  /* 0x0204800000007b1d */ /* 0x000fe20000010000 */
[----:B------:R-:W-:Y:S01]  /*11c80*/  ELECT P2, URZ, PT ;  /* 0x00000000003f782f */ /* 0x000fe20003840000 */
[----:B------:R-:W-:Y:S02]  /*11c90*/  UIADD3 UR47, UR47, 0x1, URZ ;  /* 0x000000012f2f7890 */ /* 0x000fe4000fffe03f */
[----:B------:R-:W-:Y:S02]  /*11ca0*/  UIADD3 UR6, UP0, UR48, 0x270, URZ ;  /* 0x0000027030067890 */ /* 0x000fe4000ff1e03f */
[----:B------:R-:W-:-:S02]  /*11cb0*/  ULEA.HI UR4, UR47, UR47, URZ, 0x1 ;  /* 0x0000002f2f047291 */ /* 0x000fc4000f8f083f */
[----:B------:R-:W-:Y:S02]  /*11cc0*/  UIADD3 UR8, UR39, 0x10400, URZ ;  /* 0x0001040027087890 */ /* 0x000fe4000fffe03f */
[----:B------:R-:W-:Y:S02]  /*11cd0*/  ULOP3.LUT UR4, UR4, 0xfffffffe, URZ, 0xc0, !UPT ;  /* 0xfffffffe04047892 */ /* 0x000fe4000f8ec03f */
[----:B------:R-:W-:Y:S02]  /*11ce0*/  UIADD3 UR9, UR39, 0x28800, URZ ;  /* 0x0002880027097890 */ /* 0x000fe4000fffe03f */
[----:B-1----:R-:W-:Y:S01]  /*11cf0*/  @P2 IMAD.MOV.U32 R7, RZ, RZ, 0x8000 ;  /* 0x00008000ff072424 */ /* 0x002fe200078e00ff */
[----:B------:R-:W-:Y:S02]  /*11d00*/  UIADD3 UR4, UR47, -UR4, URZ ;  /* 0x800000042f047290 */ /* 0x000fe4000fffe03f */
[----:B------:R-:W-:Y:S02]  /*11d10*/  UIADD3.X UR7, URZ, UR49, URZ, UP0, !UPT ;  /* 0x000000313f077290 */ /* 0x000fe400087fe43f */
[----:B------:R-:W-:Y:S01]  /*11d20*/  UIADD3 UR16, UR39, 0x14400, URZ ;  /* 0x0001440027107890 */ /* 0x000fe2000fffe03f */
[----:B------:R-:W-:Y:S01]  /*11d30*/  UMOV UR11, UR41 ;  /* 0x00000029000b7c82 */ /* 0x000fe20008000000 */
[----:B------:R-:W-:Y:S01]  /*11d40*/  UMOV UR12, UR42 ;  /* 0x0000002a000c7c82 */ /* 0x000fe20008000000 */
[----:B------:R-:W-:Y:S01]  /*11d50*/  UMOV UR13, UR43 ;  /* 0x0000002b000d7c82 */ /* 0x000fe20008000000 */
[----:B------:R1:W-:Y:S01]  /*11d60*/  @P2 SYNCS.ARRIVE.TRANS64 RZ, [UR39+0x28800], R7 ;  /* 0x02880007ffff29a7 */ /* 0x0003e20008000027 */
[----:B------:R-:W-:Y:S01]  /*11d70*/  UMOV UR14, 0x0 ;  /* 0x00000000000e7882 */ /* 0x000fe20000000000 */
[----:B------:R-:W-:Y:S01]  /*11d80*/  UMOV UR15, 0x12f00000 ;  /* 0x12f00000000f7882 */ /* 0x000fe20000000000 */
[----:B------:R-:W-:Y:S01]  /*11d90*/  UMOV UR10, URZ ;  /* 0x0000003f000a7c82 */ /* 0x000fe20008000000 */
[----:B------:R-:W-:Y:S01]  /*11da0*/  UMOV UR19, UR41 ;  /* 0x0000002900137c82 */ /* 0x000fe20008000000 */
[----:B------:R-:W-:Y:S01]  /*11db0*/  UMOV UR20, UR42 ;  /* 0x0000002a00147c82 */ /* 0x000fe20008000000 */
[----:B------:R-:W-:Y:S01]  /*11dc0*/  UMOV UR21, UR43 ;  /* 0x0000002b00157c82 */ /* 0x000fe20008000000 */
[----:B------:R-:W-:Y:S01]  /*11dd0*/  UMOV UR18, 0x40 ;  /* 0x0000004000127882 */ /* 0x000fe20000000000 */
[----:B-1----:R-:W-:Y:S01]  /*11de0*/  IMAD.U32 R7, RZ, RZ, UR4 ;  /* 0x00000004ff077e24 */ /* 0x002fe2000f8e00ff */
[----:B------:R-:W-:Y:S01]  /*11df0*/  UMOV UR17, UR9 ;  /* 0x0000000900117c82 */ /* 0x000fe20008000000 */
[----:B------:R1:W-:Y:S03]  /*11e00*/  UTMALDG.4D [UR8], [UR6], desc[UR14] ;  /* 0x00000e08060075b4 */ /* 0x0003e60008019000 */
[----:B------:R-:W-:Y:S01]  /*11e10*/  SHF.L.U32 R7, R7, 0x1f, RZ ;  /* 0x0000001f07077819 */ /* 0x000fe200000006ff */
[----:B------:R1:W-:Y:S03]  /*11e20*/  UTMALDG.4D [UR16], [UR6], desc[UR14] ;  /* 0x00000e10060075b4 */ /* 0x0003e60008019000 */
[----:B------:R-:W2:Y:S02]  /*11e30*/  SYNCS.PHASECHK.TRANS64.TRYWAIT P2, [UR39+0x28820], R7 ;  /* 0x02882007ff0075a7 */ /* 0x000ea40008040167 */
[----:B-12---:R-:W-:Y:S05]  /*11e40*/  @!P2 BRA `(.L_x_984) ;  /* 0x000000200058a947 */ /* 0x006fea0003800000 */
.L_x_1034:
[----:B------:R-:W-:-:S04]  /*11e50*/  UIADD3 UR4, UR45, -0x2, URZ ;  /* 0xfffffffe2d047890 */ /* 0x000fc8000fffe03f */
[----:B------:R-:W-:-:S06]  /*11e60*/  UISETP.GE.AND UP0, UPT, UR4, UR44, UPT ;  /* 0x0000002c0400728c */ /* 0x000fcc000bf06270 */
[----:B------:R-:W-:-:S13]  /*11e70*/  PLOP3.LUT P2, PT, PT, PT, UP0, 0x80, 0x0 ;  /* 0x000000000000781c */ /* 0x000fda0003f4f008 */
[----:B------:R-:W-:Y:S05]  /*11e80*/  @!P2 BRA `(.L_x_985) ;  /* 0x00000014000ca947 */ /* 0x000fea0003800000 */
[----:B-1----:R-:W-:Y:S01]  /*11e90*/  IMAD R8, RZ, RZ, -UR45 ;  /* 0x8000002dff087e24 */ /* 0x002fe2000f8e02ff */
[----:B------:R-:W-:Y:S01]  /*11ea0*/  LOP3.LUT R11, RZ, UR44, RZ, 0x33, !PT ;  /* 0x0000002cff0b7c12 */ /* 0x000fe2000f8e33ff */
[----:B------:R-:W-:-:S03]  /*11eb0*/  ULDC.64 UR36, c[0x0][0x408] ;  /* 0x0001020000247ab9 */ /* 0x000fc60000000a00 */
[----:B------:R-:W-:-:S05]  /*11ec0*/  VIADDMNMX R11, R8, 0x1, R11, !PT ;  /* 0x00000001080b7846 */ /* 0x000fca000780010b */
[----:B------:R-:W-:-:S05]  /*11ed0*/  VIADD R7, R11, UR45 ;  /* 0x0000002d0b077c36 */ /* 0x000fca0008000000 */
[----:B------:R-:W-:-:S04]  /*11ee0*/  LOP3.LUT R7, R7, 0x1, RZ, 0xc0, !PT ;  /* 0x0000000107077812 */ /* 0x000fc800078ec0ff */
[----:B------:R-:W-:Y:S01]  /*11ef0*/  ISETP.NE.U32.AND P2, PT, R7, 0x1, PT ;  /* 0x000000010700780c */ /* 0x000fe20003f45070 */
[----:B------:R-:W-:-:S12]  /*11f00*/  IMAD.U32 R7, RZ, RZ, UR4 ;  /* 0x00000004ff077e24 */ /* 0x000fd8000f8e00ff */
        /* <DEDUP_REMOVED lines=11> */
[----:B------:R-:W-:Y:S02]  /*11fc0*/  ULDC.64 UR4, c[0x0][0x408] ;  /* 0x0001020000047ab9 */ /* 0x000fe40000000a00 */
        /* <DEDUP_REMOVED lines=9> */
[----:B------:R-:W-:-:S03]  /*12060*/  SHF.R.S32.HI R9, RZ, 0x1f, R8 ;  /* 0x0000001fff097819 */ /* 0x000fc60000011408 */
[----:B------:R-:W-:-:S04]  /*12070*/  IMAD.WIDE.U32 R8, R0, UR4, R8 ;  /* 0x0000000400087c25 */ /* 0x000fc8000f8e0008 */
[----:B------:R-:W-:Y:S01]  /*12080*/  IMAD.IADD R13, R13, 0x1, R9 ;  /* 0x000000010d0d7824 */ /* 0x000fe200078e0209 */
[----:B------:R-:W-:-:S04]  /*12090*/  LEA R2, P2, R8, R2, 0x2 ;  /* 0x0000000208027211 */ /* 0x000fc800078410ff */
[----:B------:R-:W-:-:S05]  /*120a0*/  LEA.HI.X R3, R8, R3, R13, 0x2, P2 ;  /* 0x0000000308037211 */ /* 0x000fca00010f140d */
[----:B------:R1:W5:Y:S04]  /*120b0*/  LDG.E R8, desc[UR50][R2.64] ;  /* 0x0000003202087981 */ /* 0x000368000c1e1900 */
.L_x_989:
[----:B-1----:R-:W1:Y:S01]  /*120c0*/  S2R R2, SR_TID.X ;  /* 0x0000000000027919 */ /* 0x002e620000002100 */
[----:B------:R-:W-:Y:S02]  /*120d0*/  LEA R3, R10, UR39, 0x3 ;  /* 0x000000270a037c11 */ /* 0x000fe4000f8e18ff */
[----:B-1----:R-:W-:Y:S02]  /*120e0*/  LOP3.LUT R9, R2, 0x7f, RZ, 0xc0, !PT ;  /* 0x0000007f02097812 */ /* 0x002fe400078ec0ff */
[----:B------:R-:W-:Y:S02]  /*120f0*/  SHF.L.U32 R2, R12, 0x1f, RZ ;  /* 0x0000001f0c027819 */ /* 0x000fe400000006ff */
[----:B------:R-:W-:Y:S02]  /*12100*/  ISETP.NE.AND P2, PT, R9, RZ, PT ;  /* 0x000000ff0900720c */ /* 0x000fe40003f45270 */
[----:B------:R-:W1:Y:S02]  /*12110*/  SYNCS.PHASECHK.TRANS64.TRYWAIT P3, [R3+URZ+0x28840], R2 ;  /* 0x02884002030075a7 */ /* 0x000e64000806017f */
[----:B-1----:R-:W-:Y:S09]  /*12120*/  @!P3 BRA `(.L_x_990) ;  /* 0x0000001c00b8b947 */ /* 0x002ff20003800000 */
.L_x_1035:
        /* <DEDUP_REMOVED lines=8> */
.L_x_991:
[----:B------:R-:W-:Y:S01]  /*121b0*/  R2UR UR8, R10 ;  /* 0x000000000a0872ca */ /* 0x000fe200000e0000 */
[----:B------:R-:W-:Y:S01]  /*121c0*/  UIADD3 UR4, UP0, UR48, 0x370, URZ ;  /* 0x0000037030047890 */ /* 0x000fe2000ff1e03f */
[----:B------:R-:W-:Y:S01]  /*121d0*/  R2UR UR9, R3 ;  /* 0x00000000030972ca */ /* 0x000fe200000e0000 */
[----:B------:R-:W-:Y:S01]  /*121e0*/  UIADD3 UR17, UR39, 0x28800, URZ ;  /* 0x0002880027117890 */ /* 0x000fe2000fffe03f */
[----:B------:R-:W-:Y:S01]  /*121f0*/  R2UR UR11, R7 ;  /* 0x00000000070b72ca */ /* 0x000fe200000e0000 */
[----:B------:R-:W-:Y:S01]  /*12200*/  UIADD3.X UR5, URZ, UR49, URZ, UP0, !UPT ;  /* 0x000000313f057290 */ /* 0x000fe200087fe43f */
[----:B------:R-:W-:Y:S01]  /*12210*/  R2UR UR12, R4 ;  /* 0x00000000040c72ca */ /* 0x000fe200000e0000 */
[----:B------:R-:W-:Y:S01]  /*12220*/  UMOV UR10, URZ ;  /* 0x0000003f000a7c82 */ /* 0x000fe20008000000 */
[----:B-----5:R-:W-:Y:S01]  /*12230*/  R2UR UR13, R8 ;  /* 0x00000000080d72ca */ /* 0x020fe200000e0000 */
[----:B------:R-:W-:Y:S01]  /*12240*/  UMOV UR6, 0x0 ;  /* 0x0000000000067882 */ /* 0x000fe20000000000 */
[----:B------:R-:W-:Y:S01]  /*12250*/  UMOV UR7, 0x14f00000 ;  /* 0x14f0000000077882 */ /* 0x000fe20000000000 */
[----:B------:R-:W-:Y:S01]  /*12260*/  UMOV UR16, 0x40 ;  /* 0x0000004000107882 */ /* 0x000fe20000000000 */
[----:B-1----:R-:W-:Y:S01]  /*12270*/  SHF.L.U32 R3, R17, 0x1f, RZ ;  /* 0x0000001f11037819 */ /* 0x002fe200000006ff */
[----:B------:R-:W-:Y:S01]  /*12280*/  ULEA UR8, UR8, UR39, 0xf ;  /* 0x0000002708087291 */ /* 0x000fe2000f8e783f */
[----:B------:R-:W-:Y:S01]  /*12290*/  LEA R2, R16, UR17, 0x3 ;  /* 0x0000001110027c11 */ /* 0x000fe2000f8e18ff */
[----:B------:R-:W-:-:S02]  /*122a0*/  UIADD3 UR9, UR9, 0x28830, URZ ;  /* 0x0002883009097890 */ /* 0x000fc4000fffe03f */
[----:B------:R-:W-:Y:S02]  /*122b0*/  USHF.L.U32 UR11, UR11, 0x7, URZ ;  /* 0x000000070b0b7899 */ /* 0x000fe4000800063f */
        /* <DEDUP_REMOVED lines=9> */
.L_x_1036:
[----:B------:R-:W-:Y:S05]  /*12350*/  @P2 BRA `(.L_x_993) ;  /* 0x0000000000202947 */ /* 0x000fea0003800000 */
[----:B------:R-:W2:Y:S01]  /*12360*/  S2R R9, SR_TID.X ;  /* 0x0000000000097919 */ /* 0x000ea20000002100 */
[----:B-1----:R-:W-:Y:S01]  /*12370*/  LEA R2, R16, UR39, 0x3 ;  /* 0x0000002710027c11 */ /* 0x002fe2000f8e18ff */
[----:B------:R-:W-:-:S04]  /*12380*/  IMAD.MOV.U32 R3, RZ, RZ, 0x8000 ;  /* 0x00008000ff037424 */ /* 0x000fc800078e00ff */
[----:B------:R3:W-:Y:S01]  /*12390*/  SYNCS.ARRIVE.TRANS64 RZ, [R2+URZ+0x28850], R3 ;  /* 0x0288500302ff79a7 */ /* 0x0007e2000800003f */
[----:B--2---:R-:W-:-:S04]  /*123a0*/  LOP3.LUT R9, R9, 0x1f, RZ, 0xc0, !PT ;  /* 0x0000001f09097812 */ /* 0x004fc800078ec0ff */
[----:B------:R-:W-:-:S13]  /*123b0*/  ISETP.NE.AND P2, PT, R9, RZ, PT ;  /* 0x000000ff0900720c */ /* 0x000fda0003f45270 */
[----:B---3--:R-:W-:Y:S05]  /*123c0*/  @!P2 BRA `(.L_x_993) ;  /* 0x000000000004a947 */ /* 0x008fea0003800000 */
[----:B------:R-:W-:Y:S01]  /*123d0*/  BPT.TRAP 0x1 ;  /* 0x000000040000795c */ /* 0x000fe20000300000 */
.L_x_993:
        /* <DEDUP_REMOVED lines=10> */
[----:B------:R-:W-:-:S02]  /*12480*/  IMAD.MOV.U32 R6, RZ, RZ, R8 ;  /* 0x000000ffff067224 */ /* 0x000fc400078e0008 */
[----:B------:R-:W-:Y:S01]  /*12490*/  IMAD.MOV.U32 R5, RZ, RZ, R7 ;  /* 0x000000ffff057224 */ /* 0x000fe200078e0007 */
[----:B------:R-:W-:Y:S02]  /*124a0*/  ULEA UR14, UR9, UR39, 0xf ;  /* 0x00000027090e7291 */ /* 0x000fe4000f8e783f */
[----:B------:R-:W-:Y:S02]  /*124b0*/  ULEA UR9, UR9, UR39, 0x3 ;  /* 0x0000002709097291 */ /* 0x000fe4000f8e183f */
[----:B------:R-:W-:Y:S02]  /*124c0*/  USHF.L.U32 UR11, UR11, 0x7, URZ ;  /* 0x000000070b0b7899 */ /* 0x000fe4000800063f */
        /* <DEDUP_REMOVED lines=8> */
.L_x_988:
[----:B------:R-:W-:Y:S05]  /*12550*/  BSYNC B0 ;  /* 0x0000000000007941 */ /* 0x000fea0003800000 */
.L_x_987:
[----:B------:R-:W-:Y:S01]  /*12560*/  UIADD3 UR4, UR45, -0x3, URZ ;  /* 0xfffffffd2d047890 */ /* 0x000fe2000fffe03f */
[----:B------:R-:W-:Y:S02]  /*12570*/  IMAD.MOV.U32 R16, RZ, RZ, R10 ;  /* 0x000000ffff107224 */ /* 0x000fe400078e000a */
[----:B------:R-:W-:-:S03]  /*12580*/  IMAD.MOV.U32 R17, RZ, RZ, R12 ;  /* 0x000000ffff117224 */ /* 0x000fc600078e000c */
[----:B------:R-:W-:-:S07]  /*12590*/  IMAD.U32 R7, RZ, RZ, UR4 ;  /* 0x00000004ff077e24 */ /* 0x000fce000f8e00ff */
.L_x_986:
[----:B------:R-:W-:Y:S01]  /*125a0*/  ULOP3.LUT UR4, URZ, UR45, URZ, 0x33, !UPT ;  /* 0x0000002d3f047292 */ /* 0x000fe2000f8e333f */
[----:B------:R-:W-:Y:S01]  /*125b0*/  VIADD R11, R11, 0xfffffffe ;  /* 0xfffffffe0b0b7836 */ /* 0x000fe20000000000 */
[----:B------:R-:W-:Y:S04]  /*125c0*/  BSSY B0, `(.L_x_985) ;  /* 0x00000cf000007945 */ /* 0x000fe80003800000 */
[----:B------:R-:W-:-:S13]  /*125d0*/  ISETP.NE.AND P2, PT, R11, UR4, PT ;  /* 0x000000040b007c0c */ /* 0x000fda000bf45270 */
[----:B------:R-:W-:Y:S05]  /*125e0*/  @!P2 BRA `(.L_x_994) ;  /* 0x0000000c0030a947 */ /* 0x000fea0003800000 */
[----:B------:R-:W-:-:S07]  /*125f0*/  IMAD.MOV.U32 R8, RZ, RZ, R6 ;  /* 0x000000ffff087224 */ /* 0x000fce00078e0006 */
.L_x_1009:
[----:B------:R-:W-:Y:S01]  /*12600*/  VIADD R10, R16, 0x1 ;  /* 0x00000001100a7836 */ /* 0x000fe20000000000 */
[----:B------:R-:W-:Y:S05]  /*12610*/  YIELD ;  /* 0x0000000000007946 */ /* 0x000fea0003800000 */
[----:B------:R-:W-:Y:S01]  /*12620*/  ISETP.NE.AND P2, PT, R10, 0x2, PT ;  /* 0x000000020a00780c */ /* 0x000fe20003f45270 */
[----:B------:R-:W-:Y:S03]  /*12630*/  BSSY B1, `(.L_x_995) ;  /* 0x0000060000017945 */ /* 0x000fe60003800000 */
[----:B-1----:R-:W-:-:S02]  /*12640*/  SEL R2, RZ, 0x1, P2 ;  /* 0x00000001ff027807 */ /* 0x002fc40001000000 */
[----:B------:R-:W-:Y:S02]  /*12650*/  SEL R10, R10, RZ, P2 ;  /* 0x000000ff0a0a7207 */ /* 0x000fe40001000000 */
[----:B------:R-:W-:Y:S01]  /*12660*/  LOP3.LUT R11, R17, R2, RZ, 0x3c, !PT ;  /* 0x00000002110b7212 */ /* 0x000fe200078e3cff */
[----:B------:R-:W-:Y:S06]  /*12670*/  @!P6 BRA `(.L_x_996) ;  /* 0x00000004006ce947 */ /* 0x000fec0003800000 */
[----:B------:R-:W-:Y:S01]  /*12680*/  IMAD.MOV.U32 R12, RZ, RZ, R7 ;  /* 0x000000ffff0c7224 */ /* 0x000fe200078e0007 */
[----:B------:R-:W-:Y:S06]  /*12690*/  @!P0 BRA `(.L_x_997) ;  /* 0x0000000000448947 */ /* 0x000fec0003800000 */
[----:B------:R-:W1:Y:S01]  /*126a0*/  LDC R9, c[0x0][0x41c] ;  /* 0x00010700ff097b82 */ /* 0x000e620000000800 */
        /* <DEDUP_REMOVED lines=16> */
.L_x_997:
[----:B------:R-:W1:Y:S01]  /*127b0*/  S2R R2, SR_TID.X ;  /* 0x0000000000027919 */ /* 0x000e620000002100 */
[----:B------:R-:W-:Y:S02]  /*127c0*/  LEA R3, R10, UR39, 0x3 ;  /* 0x000000270a037c11 */ /* 0x000fe4000f8e18ff */
[----:B-1----:R-:W-:Y:S02]  /*127d0*/  LOP3.LUT R9, R2, 0x7f, RZ, 0xc0, !PT ;  /* 0x0000007f02097812 */ /* 0x002fe400078ec0ff */
[----:B------:R-:W-:Y:S02]  /*127e0*/  SHF.L.U32 R2, R11, 0x1f, RZ ;  /* 0x0000001f0b027819 */ /* 0x000fe400000006ff */
[----:B------:R-:W-:Y:S02]  /*127f0*/  ISETP.NE.AND P2, PT, R9, RZ, PT ;  /* 0x000000ff0900720c */ /* 0x000fe40003f45270 */
[----:B------:R-:W1:Y:S02]  /*12800*/  SYNCS.PHASECHK.TRANS64.TRYWAIT P3, [R3+URZ+0x28840], R2 ;  /* 0x02884002030075a7 */ /* 0x000e64000806017f */
[----:B-1----:R-:W-:Y:S09]  /*12810*/  @!P3 BRA `(.L_x_998) ;  /* 0x000000180024b947 */ /* 0x002ff20003800000 */
.L_x_1037:
        /* <DEDUP_REMOVED lines=8> */
.L_x_999:
        /* <DEDUP_REMOVED lines=12> */
[----:B------:R-:W-:Y:S01]  /*12960*/  SHF.L.U32 R17, R17, 0x1f, RZ ;  /* 0x0000001f11117819 */ /* 0x000fe200000006ff */
[----:B------:R-:W-:Y:S01]  /*12970*/  ULEA UR8, UR8, UR39, 0xf ;  /* 0x0000002708087291 */ /* 0x000fe2000f8e783f */
[----:B-1----:R-:W-:Y:S01]  /*12980*/  LEA R2, R16, UR17, 0x3 ;  /* 0x0000001110027c11 */ /* 0x002fe2000f8e18ff */
        /* <DEDUP_REMOVED lines=11> */
.L_x_1038:
[----:B------:R-:W-:Y:S05]  /*12a40*/  @P2 BRA `(.L_x_1001) ;  /* 0x00000000001c2947 */ /* 0x000fea0003800000 */
[----:B------:R-:W2:Y:S02]  /*12a50*/  S2R R3, SR_TID.X ;  /* 0x0000000000037919 */ /* 0x000ea40000002100 */
[----:B--2---:R-:W-:Y:S01]  /*12a60*/  LOP3.LUT R9, R3, 0x1f, RZ, 0xc0, !PT ;  /* 0x0000001f03097812 */ /* 0x004fe200078ec0ff */
[----:B------:R-:W-:-:S03]  /*12a70*/  IMAD.MOV.U32 R3, RZ, RZ, 0x8000 ;  /* 0x00008000ff037424 */ /* 0x000fc600078e00ff */
[----:B------:R-:W-:Y:S01]  /*12a80*/  ISETP.NE.AND P2, PT, R9, RZ, PT ;  /* 0x000000ff0900720c */ /* 0x000fe20003f45270 */
[----:B------:R2:W-:-:S12]  /*12a90*/  SYNCS.ARRIVE.TRANS64 RZ, [R2+URZ+0x50], R3 ;  /* 0x0000500302ff79a7 */ /* 0x0005d8000800003f */
[----:B--2---:R-:W-:Y:S05]  /*12aa0*/  @!P2 BRA `(.L_x_1001) ;  /* 0x000000000004a947 */ /* 0x004fea0003800000 */
[----:B------:R-:W-:Y:S01]  /*12ab0*/  BPT.TRAP 0x1 ;  /* 0x000000040000795c */ /* 0x000fe20000300000 */
.L_x_1001:
        /* <DEDUP_REMOVED lines=11> */
[----:B------:R-:W-:Y:S01]  /*12b70*/  IMAD.MOV.U32 R6, RZ, RZ, R8 ;  /* 0x000000ffff067224 */ /* 0x000fe200078e0008 */
[----:B------:R-:W-:Y:S02]  /*12b80*/  ULEA UR6, UR6, UR39, 0xf ;  /* 0x0000002706067291 */ /* 0x000fe4000f8e783f */
[----:B------:R-:W-:Y:S02]  /*12b90*/  USHF.L.U32 UR11, UR11, 0x7, URZ ;  /* 0x000000070b0b7899 */ /* 0x000fe4000800063f */
[----:B------:R-:W-:Y:S02]  /*12ba0*/  UIADD3 UR9, UR9, 0x50, URZ ;  /* 0x0000005009097890 */ /* 0x000fe4000fffe03f */
        /* <DEDUP_REMOVED lines=8> */
.L_x_996:
[----:B------:R-:W-:Y:S05]  /*12c30*/  BSYNC B1 ;  /* 0x0000000000017941 */ /* 0x000fea0003800000 */
.L_x_995:
[----:B------:R-:W-:Y:S01]  /*12c40*/  VIADD R16, R10, 0x1 ;  /* 0x000000010a107836 */ /* 0x000fe20000000000 */
[----:B------:R-:W-:Y:S01]  /*12c50*/  BSSY B1, `(.L_x_1002) ;  /* 0x0000062000017945 */ /* 0x000fe20003800000 */
[----:B------:R-:W-:-:S03]  /*12c60*/  VIADD R12, R7, 0xffffffff ;  /* 0xffffffff070c7836 */ /* 0x000fc60000000000 */
[----:B------:R-:W-:-:S04]  /*12c70*/  ISETP.NE.AND P2, PT, R16, 0x2, PT ;  /* 0x000000021000780c */ /* 0x000fc80003f45270 */
[----:B-1----:R-:W-:Y:S02]  /*12c80*/  SEL R2, RZ, 0x1, P2 ;  /* 0x00000001ff027807 */ /* 0x002fe40001000000 */
[----:B------:R-:W-:Y:S02]  /*12c90*/  SEL R16, R16, RZ, P2 ;  /* 0x000000ff10107207 */ /* 0x000fe40001000000 */
[----:B------:R-:W-:Y:S01]  /*12ca0*/  LOP3.LUT R17, R11, R2, RZ, 0x3c, !PT ;  /* 0x000000020b117212 */ /* 0x000fe200078e3cff */
[----:B------:R-:W-:Y:S06]  /*12cb0*/  @!P6 BRA `(.L_x_1003) ;  /* 0x00000004006ce947 */ /* 0x000fec0003800000 */
[----:B------:R-:W-:Y:S01]  /*12cc0*/  IMAD.MOV.U32 R13, RZ, RZ, R12 ;  /* 0x000000ffff0d7224 */ /* 0x000fe200078e000c */
[----:B------:R-:W-:Y:S06]  /*12cd0*/  @!P0 BRA `(.L_x_1004) ;  /* 0x0000000000448947 */ /* 0x000fec0003800000 */
[----:B------:R-:W1:Y:S02]  /*12ce0*/  LDC R8, c[0x0][0x41c] ;  /* 0x00010700ff087b82 */ /* 0x000e640000000800 */
        /* <DEDUP_REMOVED lines=16> */
.L_x_1004:
[----:B------:R-:W-:Y:S02]  /*12df0*/  LEA R2, R16, UR39, 0x3 ;  /* 0x0000002710027c11 */ /* 0x000fe4000f8e18ff */
[----:B------:R-:W-:-:S04]  /*12e00*/  SHF.L.U32 R3, R17, 0x1f, RZ ;  /* 0x0000001f11037819 */ /* 0x000fc800000006ff */
[----:B------:R-:W2:Y:S02]  /*12e10*/  SYNCS.PHASECHK.TRANS64.TRYWAIT P2, [R2+URZ+0x28840], R3 ;  /* 0x02884003020075a7 */ /* 0x000ea4000804017f */
[----:B--2---:R-:W-:Y:S05]  /*12e20*/  @!P2 BRA `(.L_x_1005) ;  /* 0x0000001000c8a947 */ /* 0x004fea0003800000 */
.L_x_1039:
        /* <DEDUP_REMOVED lines=11> */
.L_x_1006:
[----:B------:R-:W-:Y:S01]  /*12ee0*/  R2UR UR9, R16 ;  /* 0x00000000100972ca */ /* 0x000fe200000e0000 */
[----:B------:R-:W-:Y:S01]  /*12ef0*/  UIADD3 UR17, UR39, 0x28800, URZ ;  /* 0x0002880027117890 */ /* 0x000fe2000fffe03f */
[----:B------:R-:W-:Y:S01]  /*12f00*/  R2UR UR11, R13 ;  /* 0x000000000d0b72ca */ /* 0x000fe200000e0000 */
[----:B------:R-:W-:Y:S01]  /*12f10*/  UIADD3 UR4, UP0, UR48, 0x370, URZ ;  /* 0x0000037030047890 */ /* 0x000fe2000ff1e03f */
[----:B------:R-:W-:Y:S01]  /*12f20*/  R2UR UR12, R4 ;  /* 0x00000000040c72ca */ /* 0x000fe200000e0000 */
[----:B------:R-:W-:Y:S01]  /*12f30*/  UMOV UR10, URZ ;  /* 0x0000003f000a7c82 */ /* 0x000fe20008000000 */
[----:B-----5:R-:W-:Y:S01]  /*12f40*/  R2UR UR13, R8 ;  /* 0x00000000080d72ca */ /* 0x020fe200000e0000 */
[----:B------:R-:W-:Y:S01]  /*12f50*/  UIADD3.X UR5, URZ, UR49, URZ, UP0, !UPT ;  /* 0x000000313f057290 */ /* 0x000fe200087fe43f */
[----:B------:R-:W-:Y:S01]  /*12f60*/  SHF.L.U32 R11, R11, 0x1f, RZ ;  /* 0x0000001f0b0b7819 */ /* 0x000fe200000006ff */
[----:B------:R-:W-:Y:S01]  /*12f70*/  UMOV UR6, 0x0 ;  /* 0x0000000000067882 */ /* 0x000fe20000000000 */
[----:B------:R-:W-:Y:S01]  /*12f80*/  UMOV UR7, 0x14f00000 ;  /* 0x14f0000000077882 */ /* 0x000fe20000000000 */
[----:B------:R-:W-:Y:S01]  /*12f90*/  UMOV UR16, 0x40 ;  /* 0x0000004000107882 */ /* 0x000fe20000000000 */
[----:B--2---:R-:W-:Y:S01]  /*12fa0*/  LEA R2, R10, UR17, 0x3 ;  /* 0x000000110a027c11 */ /* 0x004fe2000f8e18ff */
[----:B------:R-:W-:-:S02]  /*12fb0*/  ULEA UR8, UR9, UR39, 0xf ;  /* 0x0000002709087291 */ /* 0x000fc4000f8e783f */
[----:B------:R-:W-:Y:S02]  /*12fc0*/  ULEA UR9, UR9, UR17, 0x3 ;  /* 0x0000001109097291 */ /* 0x000fe4000f8e183f */
[----:B------:R-:W-:Y:S02]  /*12fd0*/  USHF.L.U32 UR11, UR11, 0x7, URZ ;  /* 0x000000070b0b7899 */ /* 0x000fe4000800063f */
[----:B------:R-:W-:Y:S02]  /*12fe0*/  UIADD3 UR14, UR8, 0x18400, URZ ;  /* 0x00018400080e7890 */ /* 0x000fe4000fffe03f */
[----:B------:R-:W-:Y:S02]  /*12ff0*/  UIADD3 UR9, UR9, 0x30, URZ ;  /* 0x0000003009097890 */ /* 0x000fe4000fffe03f */
[----:B------:R-:W-:-:S03]  /*13000*/  UIADD3 UR15, UR8, 0x1c400, URZ ;  /* 0x0001c400080f7890 */ /* 0x000fc6000fffe03f */
[----:B------:R-:W-:-:S04]  /*13010*/  UMOV UR8, UR14 ;  /* 0x0000000e00087c82 */ /* 0x000fc80008000000 */
[----:B------:R1:W-:Y:S02]  /*13020*/  UTMALDG.4D [UR8], [UR4], desc[UR6] ;  /* 0x00000608040075b4 */ /* 0x0003e40008019000 */
[----:B-1----:R-:W-:Y:S01]  /*13030*/  UMOV UR8, UR15 ;  /* 0x0000000f00087c82 */ /* 0x002fe20008000000 */
[----:B------:R-:W-:Y:S02]  /*13040*/  UMOV UR10, UR16 ;  /* 0x00000010000a7c82 */ /* 0x000fe40008000000 */
[----:B------:R1:W-:Y:S01]  /*13050*/  UTMALDG.4D [UR8], [UR4], desc[UR6] ;  /* 0x00000608040075b4 */ /* 0x0003e20008019000 */
[----:B------:R-:W2:Y:S02]  /*13060*/  SYNCS.PHASECHK.TRANS64.TRYWAIT P2, [R2+URZ+0x60], R11 ;  /* 0x0000600b020075a7 */ /* 0x000ea4000804017f */
[----:B-12---:R-:W-:Y:S05]  /*13070*/  @!P2 BRA `(.L_x_1007) ;  /* 0x000000100048a947 */ /* 0x006fea0003800000 */
.L_x_1040:
        /* <DEDUP_REMOVED lines=8> */
.L_x_1008:
        /* <DEDUP_REMOVED lines=11> */
[----:B------:R-:W-:-:S02]  /*131b0*/  IMAD.MOV.U32 R5, RZ, RZ, R13 ;  /* 0x000000ffff057224 */ /* 0x000fc400078e000d */
[----:B------:R-:W-:Y:S01]  /*131c0*/  ULEA UR14, UR14, UR39, 0xf ;  /* 0x000000270e0e7291 */ /* 0x000fe2000f8e783f */
[----:B------:R-:W-:Y:S01]  /*131d0*/  IMAD.MOV.U32 R6, RZ, RZ, R8 ;  /* 0x000000ffff067224 */ /* 0x000fe200078e0008 */
        /* <DEDUP_REMOVED lines=9> */
.L_x_1003:
[----:B------:R-:W-:Y:S05]  /*13270*/  BSYNC B1 ;  /* 0x0000000000017941 */ /* 0x000fea0003800000 */
.L_x_1002:
[----:B------:R-:W-:Y:S01]  /*13280*/  ISETP.GT.AND P2, PT, R12, UR44, PT ;  /* 0x0000002c0c007c0c */ /* 0x000fe2000bf44270 */
[----:B------:R-:W-:-:S12]  /*13290*/  VIADD R7, R7, 0xfffffffe ;  /* 0xfffffffe07077836 */ /* 0x000fd80000000000 */
[----:B------:R-:W-:Y:S05]  /*132a0*/  @P2 BRA `(.L_x_1009) ;  /* 0xfffffff000d42947 */ /* 0x000fea000383ffff */
.L_x_994:
[----:B------:R-:W-:Y:S05]  /*132b0*/  BSYNC B0 ;  /* 0x0000000000007941 */ /* 0x000fea0003800000 */
.L_x_985:
[----:B------:R-:W-:Y:S04]  /*132c0*/  BSSY B0, `(.L_x_1010) ;  /* 0x000000e000007945 */ /* 0x000fe80003800000 */
[----:B------:R-:W-:Y:S05]  /*132d0*/  @P1 BRA `(.L_x_1011) ;  /* 0x0000000000301947 */ /* 0x000fea0003800000 */
[----:B-1----:R-:W1:Y:S01]  /*132e0*/  S2R R7, SR_LANEID ;  /* 0x0000000000077919 */ /* 0x002e620000000000 */
        /* <DEDUP_REMOVED lines=11> */
.L_x_1011:
[----:B------:R-:W-:Y:S05]  /*133a0*/  BSYNC B0 ;  /* 0x0000000000007941 */ /* 0x000fea0003800000 */
.L_x_1010:
[----:B------:R-:W-:Y:S04]  /*133b0*/  BSSY B0, `(.L_x_1012) ;  /* 0x0000026000007945 */ /* 0x000fe80003800000 */
[----:B------:R-:W-:Y:S05]  /*133c0*/  @!P6 BRA `(.L_x_1013) ;  /* 0x000000000090e947 */ /* 0x000fea0003800000 */
[----:B------:R-:W2:Y:S01]  /*133d0*/  S2R R0, SR_TID.X ;  /* 0x0000000000007919 */ /* 0x000ea20000002100 */
[----:B-1----:R-:W-:Y:S02]  /*133e0*/  LEA R3, R16, UR39, 0x3 ;  /* 0x0000002710037c11 */ /* 0x002fe4000f8e18ff */
[----:B--2---:R-:W-:Y:S02]  /*133f0*/  LOP3.LUT R2, R0, 0x7f, RZ, 0xc0, !PT ;  /* 0x0000007f00027812 */ /* 0x004fe400078ec0ff */
[----:B------:R-:W-:Y:S02]  /*13400*/  SHF.L.U32 R0, R17, 0x1f, RZ ;  /* 0x0000001f11007819 */ /* 0x000fe400000006ff */
[----:B------:R-:W-:Y:S02]  /*13410*/  ISETP.NE.AND P1, PT, R2, RZ, PT ;  /* 0x000000ff0200720c */ /* 0x000fe40003f25270 */
[----:B------:R-:W1:Y:S02]  /*13420*/  SYNCS.PHASECHK.TRANS64.TRYWAIT P0, [R3+URZ+0x28860], R0 ;  /* 0x02886000030075a7 */ /* 0x000e64000800017f */
[----:B-1----:R-:W-:Y:S09]  /*13430*/  @!P0 BRA `(.L_x_1014) ;  /* 0x0000000c006c8947 */ /* 0x002ff20003800000 */
.L_x_1041:
        /* <DEDUP_REMOVED lines=8> */
.L_x_1015:
        /* <DEDUP_REMOVED lines=9> */
[----:B------:R-:W-:-:S04]  /*13550*/  UMOV UR15, 0x40 ;  /* 0x00000040000f7882 */ /* 0x000fc80000000000 */
        /* <DEDUP_REMOVED lines=11> */
.L_x_1013:
[----:B------:R-:W-:Y:S05]  /*13610*/  BSYNC B0 ;  /* 0x0000000000007941 */ /* 0x000fea0003800000 */
.L_x_1012:
[----:B------:R-:W-:Y:S02]  /*13620*/  VIADD R16, R16, 0x1 ;  /* 0x0000000110107836 */ /* 0x000fe40000000000 */
[----:B------:R-:W-:-:S03]  /*13630*/  IMAD.MOV.U32 R13, RZ, RZ, R19 ;  /* 0x000000ffff0d7224 */ /* 0x000fc600078e0013 */
[----:B------:R-:W-:-:S04]  /*13640*/  ISETP.NE.AND P0, PT, R16, 0x2, PT ;  /* 0x000000021000780c */ /* 0x000fc80003f05270 */
[----:B-1----:R-:W-:Y:S02]  /*13650*/  SEL R0, RZ, 0x1, P0 ;  /* 0x00000001ff007807 */ /* 0x002fe40000000000 */
[----:B------:R-:W-:Y:S02]  /*13660*/  SEL R16, R16, RZ, P0 ;  /* 0x000000ff10107207 */ /* 0x000fe40000000000 */
[----:B------:R-:W-:-:S07]  /*13670*/  LOP3.LUT R17, R17, R0, RZ, 0x3c, !PT ;  /* 0x0000000011117212 */ /* 0x000fce00078e3cff */
.L_x_974:
[----:B------:R-:W-:Y:S05]  /*13680*/  BSYNC B6 ;  /* 0x0000000000067941 */ /* 0x000fea0003800000 */
.L_x_972:
[----:B------:R-:W-:-:S03]  /*13690*/  UMOV UR4, 0xffffffff ;  /* 0xffffffff00047882 */ /* 0x000fc60000000000 */
[----:B------:R-:W-:Y:S05]  /*136a0*/  BRA.DIV UR4, `(.L_x_1016) ;  /* 0x0000000a04e47947 */ /* 0x000fea000b800000 */
[----:B------:R1:W2:Y:S02]  /*136b0*/  SHFL.IDX PT, R14, R13, RZ, 0x1f ;  /* 0x00001fff0d0e7589 */ /* 0x0002a400000e0000 */
.L_x_1044:
[----:B------:R-:W3:Y:S01]  /*136c0*/  S2R R0, SR_TID.X ;  /* 0x0000000000007919 */ /* 0x000ee20000002100 */
[----:B------:R-:W-:Y:S05]  /*136d0*/  WARPSYNC.ALL ;  /* 0x0000000000007948 */ /* 0x000fea0003800000 */
[----:B------:R-:W-:Y:S01]  /*136e0*/  BAR.SYNC.DEFER_BLOCKING 0x4, 0x120 ;  /* 0x0104800000007b1d */ /* 0x000fe20000010000 */
[----:B--2---:R-:W-:-:S05]  /*136f0*/  IMAD.MOV.U32 R19, RZ, RZ, R14 ;  /* 0x000000ffff137224 */ /* 0x004fca00078e000e */
[----:B------:R-:W-:Y:S01]  /*13700*/  ULDC UR4, c[0x0][0xda8] ;  /* 0x00036a0000047ab9 */ /* 0x000fe20000000800 */
[----:B---3--:R-:W-:-:S04]  /*13710*/  LOP3.LUT R0, R0, 0x1f, RZ, 0xc0, !PT ;  /* 0x0000001f00007812 */ /* 0x008fc800078ec0ff */
[----:B------:R-:W-:-:S13]  /*13720*/  ISETP.NE.AND P0, PT, R0, RZ, PT ;  /* 0x000000ff0000720c */ /* 0x000fda0003f05270 */
[----:B------:R-:W2:Y:S01]  /*13730*/  @!P0 S2R R3, SR_CgaCtaId ;  /* 0x0000000000038919 */ /* 0x000ea20000008800 */
[----:B------:R-:W-:-:S04]  /*13740*/  @!P0 MOV R0, 0x400 ;  /* 0x0000040000008802 */ /* 0x000fc80000000f00 */
[----:B--2---:R-:W-:-:S05]  /*13750*/  @!P0 LEA R0, R3, R0, 0x18 ;  /* 0x0000000003008211 */ /* 0x004fca00078ec0ff */
[----:B------:R2:W-:Y:S01]  /*13760*/  @!P0 STS [R0+0x288d0], R13 ;  /* 0x0288d00d00008388 */ /* 0x0005e20000000800 */
[----:B------:R-:W-:Y:S06]  /*13770*/  BAR.ARV 0x5, 0x120 ;  /* 0x0144800000007b1d */ /* 0x000fec0000002000 */
[----:B------:R-:W-:-:S13]  /*13780*/  ISETP.GE.AND P0, PT, R19, UR4, PT ;  /* 0x0000000413007c0c */ /* 0x000fda000bf06270 */
[----:B--2---:R-:W-:Y:S05]  /*13790*/  @!P0 BRA `(.L_x_1017) ;  /* 0xffffffd000ac8947 */ /* 0x004fea000383ffff */
.L_x_963:
[----:B------:R-:W2:Y:S01]  /*137a0*/  S2R R3, SR_CgaCtaId ;  /* 0x0000000000037919 */ /* 0x000ea20000008800 */
[----:B------:R-:W-:Y:S01]  /*137b0*/  UIADD3 UR47, UR47, 0x1, URZ ;  /* 0x000000012f2f7890 */ /* 0x000fe2000fffe03f */
[----:B------:R-:W-:-:S03]  /*137c0*/  MOV R0, 0x400 ;  /* 0x0000040000007802 */ /* 0x000fc60000000f00 */
[----:B------:R-:W-:-:S04]  /*137d0*/  ULEA.HI UR4, UR47, UR47, URZ, 0x1 ;  /* 0x0000002f2f047291 */ /* 0x000fc8000f8f083f */
[----:B------:R-:W-:-:S04]  /*137e0*/  ULOP3.LUT UR4, UR4, 0xfffffffe, URZ, 0xc0, !UPT ;  /* 0xfffffffe04047892 */ /* 0x000fc8000f8ec03f */
[----:B------:R-:W-:Y:S01]  /*137f0*/  UIADD3 UR4, UR47, -UR4, URZ ;  /* 0x800000042f047290 */ /* 0x000fe2000fffe03f */
[----:B--2---:R-:W-:-:S05]  /*13800*/  LEA R7, R3, R0, 0x18 ;  /* 0x0000000003077211 */ /* 0x004fca00078ec0ff */
[----:B------:R-:W-:-:S05]  /*13810*/  IMAD.U32 R0, RZ, RZ, UR4 ;  /* 0x00000004ff007e24 */ /* 0x000fca000f8e00ff */
[----:B------:R-:W-:-:S04]  /*13820*/  SHF.L.U32 R0, R0, 0x1f, RZ ;  /* 0x0000001f00007819 */ /* 0x000fc800000006ff */
[----:B------:R-:W2:Y:S02]  /*13830*/  SYNCS.PHASECHK.TRANS64.TRYWAIT P0, [R7+URZ+0x28820], R0 ;  /* 0x02882000070075a7 */ /* 0x000ea4000800017f */
[----:B--2---:R-:W-:Y:S05]  /*13840*/  @!P0 BRA `(.L_x_1018) ;  /* 0x0000000800a08947 */ /* 0x004fea0003800000 */
.L_x_1045:
[----:B------:R-:W3:Y:S02]  /*13850*/  S2R R2, SR_TID.X ;  /* 0x0000000000027919 */ /* 0x000ee40000002100 */
[----:B---3--:R-:W-:-:S04]  /*13860*/  SHF.R.U32.HI R2, RZ, 0x5, R2 ;  /* 0x00000005ff027819 */ /* 0x008fc80000011602 */
[----:B------:R-:W-:-:S05]  /*13870*/  LOP3.LUT R2, R2, 0x3, RZ, 0xc0, !PT ;  /* 0x0000000302027812 */ /* 0x000fca00078ec0ff */
[----:B--2---:R-:W2:Y:S02]  /*13880*/  SHFL.IDX PT, R0, R2, RZ, 0x1f ;  /* 0x00001fff02007589 */ /* 0x004ea400000e0000 */
[----:B--2---:R-:W-:-:S13]  /*13890*/  ISETP.NE.AND P0, PT, R0, RZ, PT ;  /* 0x000000ff0000720c */ /* 0x004fda0003f05270 */
[----:B------:R-:W-:Y:S05]  /*138a0*/  @P0 EXIT ;  /* 0x000000000000094d */ /* 0x000fea0003800000 */
[----:B------:R-:W-:Y:S01]  /*138b0*/  ELECT P0, URZ, PT ;  /* 0x00000000003f782f */ /* 0x000fe20003800000 */
[----:B------:R-:W-:-:S12]  /*138c0*/  BSSY B0, `(.L_x_1019) ;  /* 0x0000020000007945 */ /* 0x000fd80003800000 */
[----:B------:R-:W-:Y:S05]  /*138d0*/  @!P0 BRA `(.L_x_1020) ;  /* 0x0000000000788947 */ /* 0x000fea0003800000 */
[----:B------:R-:W-:-:S06]  /*138e0*/  ULOP3.LUT UR4, UR38, 0x2, URZ, 0xfc, !UPT ;  /* 0x0000000226047892 */ /* 0x000fcc000f8efc3f */
[----:B------:R-:W-:-:S05]  /*138f0*/  IMAD.U32 R0, RZ, RZ, UR4 ;  /* 0x00000004ff007e24 */ /* 0x000fca000f8e00ff */
[----:B------:R-:W-:-:S13]  /*13900*/  ISETP.NE.AND P2, PT, R0, 0x3, PT ;  /* 0x000000030000780c */ /* 0x000fda0003f45270 */
[----:B------:R-:W-:Y:S05]  /*13910*/  @!P2 BRA `(.L_x_1021) ;  /* 0x000000000004a947 */ /* 0x000fea0003800000 */
[----:B------:R-:W-:Y:S01]  /*13920*/  BPT.TRAP 0x1 ;  /* 0x000000040000795c */ /* 0x000fe20000300000 */
.L_x_1021:
[----:B------:R-:W-:Y:S01]  /*13930*/  VIADD R3, R7, 0x28840 ;  /* 0x0002884007037836 */ /* 0x000fe20000000000 */
[----:B------:R-:W-:Y:S01]  /*13940*/  SHF.L.U32 R4, R17, 0x1f, RZ ;  /* 0x0000001f11047819 */ /* 0x000fe200000006ff */
[C---:B------:R-:W-:Y:S02]  /*13950*/  VIADD R0, R16.reuse, 0x1 ;  /* 0x0000000110007836 */ /* 0x040fe40000000000 */
[----:B------:R-:W-:-:S03]  /*13960*/  IMAD R5, R16, 0x8, R3 ;  /* 0x0000000810057824 */ /* 0x000fc600078e0203 */
[----:B------:R-:W-:Y:S01]  /*13970*/  ISETP.NE.AND P1, PT, R0, 0x2, PT ;  /* 0x000000020000780c */ /* 0x000fe20003f25270 */
[----:B------:R-:W2:Y:S03]  /*13980*/  SYNCS.PHASECHK.TRANS64.TRYWAIT P0, [R5+URZ], R4 ;  /* 0x00000004050075a7 */ /* 0x000ea6000800017f */
[----:B------:R-:W-:-:S04]  /*13990*/  SEL R2, RZ, 0x1, P1 ;  /* 0x00000001ff027807 */ /* 0x000fc80000800000 */
[----:B------:R-:W-:Y:S02]  /*139a0*/  LOP3.LUT R17, R17, R2, RZ, 0x3c, !PT ;  /* 0x0000000211117212 */ /* 0x000fe400078e3cff */
[----:B------:R-:W-:Y:S02]  /*139b0*/  SEL R2, R0, RZ, P1 ;  /* 0x000000ff00027207 */ /* 0x000fe40000800000 */
[----:B------:R-:W-:-:S03]  /*139c0*/  SHF.L.U32 R0, R17, 0x1f, RZ ;  /* 0x0000001f11007819 */ /* 0x000fc600000006ff */
[----:B------:R-:W-:Y:S01]  /*139d0*/  IMAD R3, R2, 0x8, R3 ;  /* 0x0000000802037824 */ /* 0x000fe200078e0203 */
[----:B--2---:R-:W-:Y:S06]  /*139e0*/  @!P0 BRA `(.L_x_1022) ;  /* 0x00000008004c8947 */ /* 0x004fec0003800000 */
.L_x_1046:
[----:B------:R-:W3:Y:S02]  /*139f0*/  SYNCS.PHASECHK.TRANS64.TRYWAIT P0, [R3+URZ], R0 ;  /* 0x00000000030075a7 */ /* 0x000ee4000800017f */
[----:B---3--:R-:W-:Y:S05]  /*13a00*/  @!P0 BRA `(.L_x_1023) ;  /* 0x0000000800588947 */ /* 0x008fea0003800000 */
.L_x_1047:
[----:B------:R-:W-:Y:S05]  /*13a10*/  @!P2 BRA `(.L_x_1024) ;  /* 0x000000000004a947 */ /* 0x000fea0003800000 */
[----:B------:R-:W-:Y:S01]  /*13a20*/  BPT.TRAP 0x1 ;  /* 0x000000040000795c */ /* 0x000fe20000300000 */
.L_x_1024:
[----:B---3--:R-:W-:-:S04]  /*13a30*/  VIADD R3, R7, 0x28860 ;  /* 0x0002886007037836 */ /* 0x008fc80000000000 */
[----:B--2---:R-:W-:-:S04]  /*13a40*/  IMAD R5, R16, 0x8, R3 ;  /* 0x0000000810057824 */ /* 0x004fc800078e0203 */
[----:B------:R-:W2:Y:S02]  /*13a50*/  SYNCS.PHASECHK.TRANS64.TRYWAIT P0, [R5+URZ], R4 ;  /* 0x00000004050075a7 */ /* 0x000ea4000800017f */
[----:B--2---:R-:W-:Y:S05]  /*13a60*/  @!P0 BRA `(.L_x_1025) ;  /* 0x0000000800548947 */ /* 0x004fea0003800000 */
.L_x_1048:
[----:B------:R-:W-:-:S07]  /*13a70*/  IMAD R3, R2, 0x8, R3 ;  /* 0x0000000802037824 */ /* 0x000fce00078e0203 */
.L_x_1026:
[----:B---3--:R3:W4:Y:S02]  /*13a80*/  SYNCS.PHASECHK.TRANS64.TRYWAIT P0, [R3+URZ], R0 ;  /* 0x00000000030075a7 */ /* 0x008724000800017f */
[----:B----4-:R-:W-:Y:S05]  /*13a90*/  @!P0 NANOSLEEP.SYNCS 0x989680 ;  /* 0x009896800000895d */ /* 0x010fea0003900000 */
[----:B------:R-:W4:Y:S02]  /*13aa0*/  @!P0 SYNCS.PHASECHK.TRANS64 P0, [R3+URZ], R0 ;  /* 0x00000000030085a7 */ /* 0x000f24000800007f */
[----:B----4-:R-:W-:Y:S05]  /*13ab0*/  @!P0 BRA `(.L_x_1026) ;  /* 0xfffffffc00f08947 */ /* 0x010fea000383ffff */
.L_x_1020:
[----:B------:R-:W-:Y:S05]  /*13ac0*/  BSYNC B0 ;  /* 0x0000000000007941 */ /* 0x000fea0003800000 */
.L_x_1019:
[----:B------:R-:W-:Y:S05]  /*13ad0*/  EXIT ;  /* 0x000000000000794d */ /* 0x000fea0003800000 */
.L_x_880:
[----:B-1----:R-:W-:-:S04]  /*13ae0*/  IMAD.U32 R3, RZ, RZ, UR39 ;  /* 0x00000027ff037e24 */ /* 0x002fc8000f8e00ff */
[----:B------:R1:W2:Y:S03]  /*13af0*/  SYNCS.PHASECHK.TRANS64.TRYWAIT P1, [R3+URZ+0x28800], R0 ;  /* 0x02880000030075a7 */ /* 0x0002a6000802017f */
[----:B--2---:R-:W-:Y:S05]  /*13b00*/  @!P1 NANOSLEEP.SYNCS 0x989680 ;  /* 0x009896800000995d */ /* 0x004fea0003900000 */
[----:B------:R-:W2:Y:S02]  /*13b10*/  @!P1 SYNCS.PHASECHK.TRANS64 P1, [R3+URZ+0x28800], R0 ;  /* 0x02880000030095a7 */ /* 0x000ea4000802007f */
[----:B--2---:R-:W-:Y:S05]  /*13b20*/  @!P1 BRA `(.L_x_880) ;  /* 0xfffffffc00ec9947 */ /* 0x004fea000383ffff */
[----:B------:R-:W-:Y:S05]  /*13b30*/  BRA `(.L_x_1027) ;  /* 0xfffffedc00887947 */ /* 0x000fea000383ffff */
.L_x_884:
[----:B--2---:R2:W3:Y:S02]  /*13b40*/  SYNCS.PHASECHK.TRANS64.TRYWAIT P2, [R89+URZ+0x28830], R0 ;  /* 0x02883000590075a7 */ /* 0x0044e4000804017f */
[----:B---3--:R-:W-:Y:S05]  /*13b50*/  @!P2 NANOSLEEP.SYNCS 0x989680 ;  /* 0x009896800000a95d */ /* 0x008fea0003900000 */
[----:B------:R-:W3:Y:S02]  /*13b60*/  @!P2 SYNCS.PHASECHK.TRANS64 P2, [R89+URZ+0x28830], R0 ;  /* 0x028830005900a5a7 */ /* 0x000ee4000804007f */
[----:B---3--:R-:W-:Y:S05]  /*13b70*/  @!P2 BRA `(.L_x_884) ;  /* 0xfffffffc00f0a947 */ /* 0x008fea000383ffff */
[----:B------:R-:W-:Y:S05]  /*13b80*/  BRA `(.L_x_883) ;  /* 0xfffffedc00ac7947 */ /* 0x000fea000383ffff */
.L_x_900:
[----:B--2---:R-:W-:-:S04]  /*13b90*/  IMAD.U32 R12, RZ, RZ, UR6 ;  /* 0x00000006ff0c7e24 */ /* 0x004fc8000f8e00ff */
[----:B------:R2:W3:Y:S03]  /*13ba0*/  SYNCS.PHASECHK.TRANS64.TRYWAIT P3, [R12+URZ+0x28830], R9 ;  /* 0x028830090c0075a7 */ /* 0x0004e6000806017f */
[----:B---3--:R-:W-:Y:S05]  /*13bb0*/  @!P3 NANOSLEEP.SYNCS 0x989680 ;  /* 0x009896800000b95d */ /* 0x008fea0003900000 */
[----:B------:R-:W3:Y:S02]  /*13bc0*/  @!P3 SYNCS.PHASECHK.TRANS64 P3, [R12+URZ+0x28830], R9 ;  /* 0x028830090c00b5a7 */ /* 0x000ee4000806007f */
[----:B---3--:R-:W-:Y:S05]  /*13bd0*/  @!P3 BRA `(.L_x_900) ;  /* 0xfffffffc00ecb947 */ /* 0x008fea000383ffff */
[----:B------:R-:W-:Y:S05]  /*13be0*/  BRA `(.L_x_897) ;  /* 0xffffff1400fc7947 */ /* 0x000fea000383ffff */
.L_x_904:
[----:B--2---:R-:W-:-:S04]  /*13bf0*/  IMAD.U32 R12, RZ, RZ, UR6 ;  /* 0x00000006ff0c7e24 */ /* 0x004fc8000f8e00ff */
[----:B------:R2:W3:Y:S03]  /*13c00*/  SYNCS.PHASECHK.TRANS64.TRYWAIT P3, [R12+URZ+0x28850], R9 ;  /* 0x028850090c0075a7 */ /* 0x0004e6000806017f */
[----:B---3--:R-:W-:Y:S05]  /*13c10*/  @!P3 NANOSLEEP.SYNCS 0x989680 ;  /* 0x009896800000b95d */ /* 0x008fea0003900000 */
[----:B------:R-:W3:Y:S02]  /*13c20*/  @!P3 SYNCS.PHASECHK.TRANS64 P3, [R12+URZ+0x28850], R9 ;  /* 0x028850090c00b5a7 */ /* 0x000ee4000806007f */
[----:B---3--:R-:W-:Y:S05]  /*13c30*/  @!P3 BRA `(.L_x_904) ;  /* 0xfffffffc00ecb947 */ /* 0x008fea000383ffff */
[----:B------:R-:W-:Y:S05]  /*13c40*/  BRA `(.L_x_901) ;  /* 0xffffff1800bc7947 */ /* 0x000fea000383ffff */
.L_x_921:
[----:B--2---:R-:W-:-:S04]  /*13c50*/  IMAD.U32 R8, RZ, RZ, UR6 ;  /* 0x00000006ff087e24 */ /* 0x004fc8000f8e00ff */
[----:B------:R2:W3:Y:S03]  /*13c60*/  SYNCS.PHASECHK.TRANS64.TRYWAIT P2, [R8+URZ+0x28830], R7 ;  /* 0x02883007080075a7 */ /* 0x0004e6000804017f */
[----:B---3--:R-:W-:Y:S05]  /*13c70*/  @!P2 NANOSLEEP.SYNCS 0x989680 ;  /* 0x009896800000a95d */ /* 0x008fea0003900000 */
[----:B------:R-:W3:Y:S02]  /*13c80*/  @!P2 SYNCS.PHASECHK.TRANS64 P2, [R8+URZ+0x28830], R7 ;  /* 0x028830070800a5a7 */ /* 0x000ee4000804007f */
[----:B---3--:R-:W-:Y:S05]  /*13c90*/  @!P2 BRA `(.L_x_921) ;  /* 0xfffffffc00eca947 */ /* 0x008fea000383ffff */
[----:B------:R-:W-:Y:S05]  /*13ca0*/  BRA `(.L_x_918) ;  /* 0xffffff5000587947 */ /* 0x000fea000383ffff */
.L_x_925:
[----:B--2---:R-:W-:-:S04]  /*13cb0*/  IMAD.U32 R8, RZ, RZ, UR6 ;  /* 0x00000006ff087e24 */ /* 0x004fc8000f8e00ff */
[----:B------:R2:W3:Y:S03]  /*13cc0*/  SYNCS.PHASECHK.TRANS64.TRYWAIT P2, [R8+URZ+0x28850], R7 ;  /* 0x02885007080075a7 */ /* 0x0004e6000804017f */
[----:B---3--:R-:W-:Y:S05]  /*13cd0*/  @!P2 NANOSLEEP.SYNCS 0x989680 ;  /* 0x009896800000a95d */ /* 0x008fea0003900000 */
[----:B------:R-:W3:Y:S02]  /*13ce0*/  @!P2 SYNCS.PHASECHK.TRANS64 P2, [R8+URZ+0x28850], R7 ;  /* 0x028850070800a5a7 */ /* 0x000ee4000804007f */
[----:B---3--:R-:W-:Y:S05]  /*13cf0*/  @!P2 BRA `(.L_x_925) ;  /* 0xfffffffc00eca947 */ /* 0x008fea000383ffff */
[----:B------:R-:W-:Y:S05]  /*13d00*/  BRA `(.L_x_922) ;  /* 0xffffff5400187947 */ /* 0x000fea000383ffff */
.L_x_931:
[----:B--2---:R-:W-:-:S04]  /*13d10*/  IMAD.U32 R8, RZ, RZ, UR6 ;  /* 0x00000006ff087e24 */ /* 0x004fc8000f8e00ff */
[----:B------:R2:W3:Y:S03]  /*13d20*/  SYNCS.PHASECHK.TRANS64.TRYWAIT P2, [R8+URZ+0x28830], R7 ;  /* 0x02883007080075a7 */ /* 0x0004e6000804017f */
[----:B---3--:R-:W-:Y:S05]  /*13d30*/  @!P2 NANOSLEEP.SYNCS 0x989680 ;  /* 0x009896800000a95d */ /* 0x008fea0003900000 */
[----:B------:R-:W3:Y:S02]  /*13d40*/  @!P2 SYNCS.PHASECHK.TRANS64 P2, [R8+URZ+0x28830], R7 ;  /* 0x028830070800a5a7 */ /* 0x000ee4000804007f */
[----:B---3--:R-:W-:Y:S05]  /*13d50*/  @!P2 BRA `(.L_x_931) ;  /* 0xfffffffc00eca947 */ /* 0x008fea000383ffff */
[----:B------:R-:W-:Y:S05]  /*13d60*/  BRA `(.L_x_928) ;  /* 0xffffff7800387947 */ /* 0x000fea000383ffff */
.L_x_935:
[----:B--2---:R-:W-:-:S04]  /*13d70*/  IMAD.U32 R8, RZ, RZ, UR6 ;  /* 0x00000006ff087e24 */ /* 0x004fc8000f8e00ff */
[----:B------:R2:W3:Y:S03]  /*13d80*/  SYNCS.PHASECHK.TRANS64.TRYWAIT P2, [R8+URZ+0x28850], R7 ;  /* 0x02885007080075a7 */ /* 0x0004e6000804017f */
[----:B---3--:R-:W-:Y:S05]  /*13d90*/  @!P2 NANOSLEEP.SYNCS 0x989680 ;  /* 0x009896800000a95d */ /* 0x008fea0003900000 */
[----:B------:R-:W3:Y:S02]  /*13da0*/  @!P2 SYNCS.PHASECHK.TRANS64 P2, [R8+URZ+0x28850], R7 ;  /* 0x028850070800a5a7 */ /* 0x000ee4000804007f */
[----:B---3--:R-:W-:Y:S05]  /*13db0*/  @!P2 BRA `(.L_x_935) ;  /* 0xfffffffc00eca947 */ /* 0x008fea000383ffff */
[----:B------:R-:W-:Y:S05]  /*13dc0*/  BRA `(.L_x_932) ;  /* 0xffffff7800f87947 */ /* 0x000fea000383ffff */
.L_x_948:
[----:B--2---:R-:W-:-:S04]  /*13dd0*/  IMAD.U32 R5, RZ, RZ, UR5 ;  /* 0x00000005ff057e24 */ /* 0x004fc8000f8e00ff */
[----:B------:R2:W3:Y:S03]  /*13de0*/  SYNCS.PHASECHK.TRANS64.TRYWAIT P0, [R5+URZ+0x28850], R0 ;  /* 0x02885000050075a7 */ /* 0x0004e6000800017f */
[----:B---3--:R-:W-:Y:S05]  /*13df0*/  @!P0 NANOSLEEP.SYNCS 0x989680 ;  /* 0x009896800000895d */ /* 0x008fea0003900000 */
[----:B------:R-:W3:Y:S02]  /*13e00*/  @!P0 SYNCS.PHASECHK.TRANS64 P0, [R5+URZ+0x28850], R0 ;  /* 0x02885000050085a7 */ /* 0x000ee4000800007f */
[----:B---3--:R-:W-:Y:S05]  /*13e10*/  @!P0 BRA `(.L_x_948) ;  /* 0xfffffffc00ec8947 */ /* 0x008fea000383ffff */
[----:B------:R-:W-:Y:S05]  /*13e20*/  BRA `(.L_x_947) ;  /* 0xffffffac00dc7947 */ /* 0x000fea000383ffff */
.L_x_978:
[----:B------:R-:W1:Y:S01]  /*13e30*/  S2R R18, SR_TID.X ;  /* 0x0000000000127919 */ /* 0x000e620000002100 */
        /* <DEDUP_REMOVED lines=9> */
.L_x_1028:
[----:B------:R-:W-:Y:S05]  /*13ed0*/  BRA `(.L_x_1029) ;  /* 0xffffffd8006c7947 */ /* 0x000fea000383ffff */
.L_x_979:
[----:B------:R-:W-:Y:S01]  /*13ee0*/  BSSY B0, `(.L_x_1030) ;  /* 0x0000006000007945 */ /* 0x000fe20003800000 */
[----:B------:R-:W-:-:S07]  /*13ef0*/  IMAD.MOV.U32 R15, RZ, RZ, -0x1 ;  /* 0xffffffffff0f7424 */ /* 0x000fce00078e00ff */
[----:B------:R-:W-:Y:S05]  /*13f00*/  WARPSYNC.COLLECTIVE R15, `(.L_x_1031) ;  /* 0x000000000f0c7348 */ /* 0x000fea0003c00000 */
[----:B------:R-:W-:Y:S02]  /*13f10*/  ELECT P6, UR62, PT ;  /* 0x00000000003e782f */ /* 0x000fe400038c0000 */
[----:B------:R-:W-:Y:S01]  /*13f20*/  MOV R14, UR62 ;  /* 0x0000003e000e7c02 */ /* 0x000fe20008000f00 */
[----:B------:R-:W-:Y:S10]  /*13f30*/  ENDCOLLECTIVE ;  /* 0x000000000000791b */ /* 0x000ff40003800000 */
.L_x_1031:
[----:B------:R-:W-:Y:S05]  /*13f40*/  BSYNC B0 ;  /* 0x0000000000007941 */ /* 0x000fea0003800000 */
.L_x_1030:
[----:B------:R-:W-:Y:S05]  /*13f50*/  BRA `(.L_x_1032) ;  /* 0xffffffd8005c7947 */ /* 0x000fea000383ffff */
.L_x_982:
[----:B-1----:R1:W2:Y:S02]  /*13f60*/  SYNCS.PHASECHK.TRANS64.TRYWAIT P2, [R8+URZ+0x28840], R7 ;  /* 0x02884007080075a7 */ /* 0x0022a4000804017f */
[----:B--2---:R-:W-:Y:S05]  /*13f70*/  @!P2 NANOSLEEP.SYNCS 0x989680 ;  /* 0x009896800000a95d */ /* 0x004fea0003900000 */
[----:B------:R-:W2:Y:S02]  /*13f80*/  @!P2 SYNCS.PHASECHK.TRANS64 P2, [R8+URZ+0x28840], R7 ;  /* 0x028840070800a5a7 */ /* 0x000ea4000804007f */
[----:B--2---:R-:W-:Y:S05]  /*13f90*/  @!P2 BRA `(.L_x_982) ;  /* 0xfffffffc00f0a947 */ /* 0x004fea000383ffff */
[----:B------:R-:W-:Y:S05]  /*13fa0*/  BRA `(.L_x_1033) ;  /* 0xffffffd800b87947 */ /* 0x000fea000383ffff */
.L_x_984:
[----:B-1----:R-:W-:-:S04]  /*13fb0*/  IMAD.U32 R8, RZ, RZ, UR39 ;  /* 0x00000027ff087e24 */ /* 0x002fc8000f8e00ff */
[----:B------:R1:W2:Y:S03]  /*13fc0*/  SYNCS.PHASECHK.TRANS64.TRYWAIT P2, [R8+URZ+0x28820], R7 ;  /* 0x02882007080075a7 */ /* 0x0002a6000804017f */
[----:B--2---:R-:W-:Y:S05]  /*13fd0*/  @!P2 NANOSLEEP.SYNCS 0x989680 ;  /* 0x009896800000a95d */ /* 0x004fea0003900000 */
[----:B------:R-:W2:Y:S02]  /*13fe0*/  @!P2 SYNCS.PHASECHK.TRANS64 P2, [R8+URZ+0x28820], R7 ;  /* 0x028820070800a5a7 */ /* 0x000ea4000804007f */
[----:B--2---:R-:W-:Y:S05]  /*13ff0*/  @!P2 BRA `(.L_x_984) ;  /* 0xfffffffc00eca947 */ /* 0x004fea000383ffff */
[----:B------:R-:W-:Y:S05]  /*14000*/  BRA `(.L_x_1034) ;  /* 0xffffffdc00907947 */ /* 0x000fea000383ffff */
.L_x_990:
[----:B-1----:R1:W2:Y:S02]  /*14010*/  SYNCS.PHASECHK.TRANS64.TRYWAIT P3, [R3+URZ+0x28840], R2 ;  /* 0x02884002030075a7 */ /* 0x0022a4000806017f */
[----:B--2---:R-:W-:Y:S05]  /*14020*/  @!P3 NANOSLEEP.SYNCS 0x989680 ;  /* 0x009896800000b95d */ /* 0x004fea0003900000 */
[----:B------:R-:W2:Y:S02]  /*14030*/  @!P3 SYNCS.PHASECHK.TRANS64 P3, [R3+URZ+0x28840], R2 ;  /* 0x028840020300b5a7 */ /* 0x000ea4000806007f */
[----:B--2---:R-:W-:Y:S05]  /*14040*/  @!P3 BRA `(.L_x_990) ;  /* 0xfffffffc00f0b947 */ /* 0x004fea000383ffff */
[----:B------:R-:W-:Y:S05]  /*14050*/  BRA `(.L_x_1035) ;  /* 0xffffffe000347947 */ /* 0x000fea000383ffff */
.L_x_992:
[----:B-1----:R1:W2:Y:S02]  /*14060*/  SYNCS.PHASECHK.TRANS64.TRYWAIT P3, [R2+URZ+0x60], R3 ;  /* 0x00006003020075a7 */ /* 0x0022a4000806017f */
[----:B--2---:R-:W-:Y:S05]  /*14070*/  @!P3 NANOSLEEP.SYNCS 0x989680 ;  /* 0x009896800000b95d */ /* 0x004fea0003900000 */
[----:B------:R-:W2:Y:S02]  /*14080*/  @!P3 SYNCS.PHASECHK.TRANS64 P3, [R2+URZ+0x60], R3 ;  /* 0x000060030200b5a7 */ /* 0x000ea4000806007f */
[----:B--2---:R-:W-:Y:S05]  /*14090*/  @!P3 BRA `(.L_x_992) ;  /* 0xfffffffc00f0b947 */ /* 0x004fea000383ffff */
[----:B------:R-:W-:Y:S05]  /*140a0*/  BRA `(.L_x_1036) ;  /* 0xffffffe000a87947 */ /* 0x000fea000383ffff */
.L_x_998:
[----:B-1----:R1:W2:Y:S02]  /*140b0*/  SYNCS.PHASECHK.TRANS64.TRYWAIT P3, [R3+URZ+0x28840], R2 ;  /* 0x02884002030075a7 */ /* 0x0022a4000806017f */
[----:B--2---:R-:W-:Y:S05]  /*140c0*/  @!P3 NANOSLEEP.SYNCS 0x989680 ;  /* 0x009896800000b95d */ /* 0x004fea0003900000 */
[----:B------:R-:W2:Y:S02]  /*140d0*/  @!P3 SYNCS.PHASECHK.TRANS64 P3, [R3+URZ+0x28840], R2 ;  /* 0x028840020300b5a7 */ /* 0x000ea4000806007f */
[----:B--2---:R-:W-:Y:S05]  /*140e0*/  @!P3 BRA `(.L_x_998) ;  /* 0xfffffffc00f0b947 */ /* 0x004fea000383ffff */
[----:B------:R-:W-:Y:S05]  /*140f0*/  BRA `(.L_x_1037) ;  /* 0xffffffe400c87947 */ /* 0x000fea000383ffff */
.L_x_1000:
[----:B-1----:R1:W2:Y:S02]  /*14100*/  SYNCS.PHASECHK.TRANS64.TRYWAIT P3, [R2+URZ+0x60], R17 ;  /* 0x00006011020075a7 */ /* 0x0022a4000806017f */
[----:B--2---:R-:W-:Y:S05]  /*14110*/  @!P3 NANOSLEEP.SYNCS 0x989680 ;  /* 0x009896800000b95d */ /* 0x004fea0003900000 */
[----:B------:R-:W2:Y:S02]  /*14120*/  @!P3 SYNCS.PHASECHK.TRANS64 P3, [R2+URZ+0x60], R17 ;  /* 0x000060110200b5a7 */ /* 0x000ea4000806007f */
[----:B--2---:R-:W-:Y:S05]  /*14130*/  @!P3 BRA `(.L_x_1000) ;  /* 0xfffffffc00f0b947 */ /* 0x004fea000383ffff */
[----:B------:R-:W-:Y:S05]  /*14140*/  BRA `(.L_x_1038) ;  /* 0xffffffe8003c7947 */ /* 0x000fea000383ffff */
.L_x_1005:
[----:B--2---:R2:W3:Y:S02]  /*14150*/  SYNCS.PHASECHK.TRANS64.TRYWAIT P2, [R2+URZ+0x28840], R3 ;  /* 0x02884003020075a7 */ /* 0x0044e4000804017f */
[----:B---3--:R-:W-:Y:S05]  /*14160*/  @!P2 NANOSLEEP.SYNCS 0x989680 ;  /* 0x009896800000a95d */ /* 0x008fea0003900000 */
[----:B------:R-:W3:Y:S02]  /*14170*/  @!P2 SYNCS.PHASECHK.TRANS64 P2, [R2+URZ+0x28840], R3 ;  /* 0x028840030200a5a7 */ /* 0x000ee4000804007f */
[----:B---3--:R-:W-:Y:S05]  /*14180*/  @!P2 BRA `(.L_x_1005) ;  /* 0xfffffffc00f0a947 */ /* 0x008fea000383ffff */
[----:B------:R-:W-:Y:S05]  /*14190*/  BRA `(.L_x_1039) ;  /* 0xffffffec00247947 */ /* 0x000fea000383ffff */
.L_x_1007:
[----:B-1----:R1:W2:Y:S02]  /*141a0*/  SYNCS.PHASECHK.TRANS64.TRYWAIT P2, [R2+URZ+0x60], R11 ;  /* 0x0000600b020075a7 */ /* 0x0022a4000804017f */
[----:B--2---:R-:W-:Y:S05]  /*141b0*/  @!P2 NANOSLEEP.SYNCS 0x989680 ;  /* 0x009896800000a95d */ /* 0x004fea0003900000 */
[----:B------:R-:W2:Y:S02]  /*141c0*/  @!P2 SYNCS.PHASECHK.TRANS64 P2, [R2+URZ+0x60], R11 ;  /* 0x0000600b0200a5a7 */ /* 0x000ea4000804007f */
[----:B--2---:R-:W-:Y:S05]  /*141d0*/  @!P2 BRA `(.L_x_1007) ;  /* 0xfffffffc00f0a947 */ /* 0x004fea000383ffff */
[----:B------:R-:W-:Y:S05]  /*141e0*/  BRA `(.L_x_1040) ;  /* 0xffffffec00a47947 */ /* 0x000fea000383ffff */
.L_x_1014:
[----:B-1----:R1:W2:Y:S02]  /*141f0*/  SYNCS.PHASECHK.TRANS64.TRYWAIT P0, [R3+URZ+0x28860], R0 ;  /* 0x02886000030075a7 */ /* 0x0022a4000800017f */
[----:B--2---:R-:W-:Y:S05]  /*14200*/  @!P0 NANOSLEEP.SYNCS 0x989680 ;  /* 0x009896800000895d */ /* 0x004fea0003900000 */
[----:B------:R-:W2:Y:S02]  /*14210*/  @!P0 SYNCS.PHASECHK.TRANS64 P0, [R3+URZ+0x28860], R0 ;  /* 0x02886000030085a7 */ /* 0x000ea4000800007f */
[----:B--2---:R-:W-:Y:S05]  /*14220*/  @!P0 BRA `(.L_x_1014) ;  /* 0xfffffffc00f08947 */ /* 0x004fea000383ffff */
[----:B------:R-:W-:Y:S05]  /*14230*/  BRA `(.L_x_1041) ;  /* 0xfffffff000807947 */ /* 0x000fea000383ffff */
.L_x_1016:
[----:B------:R-:W-:Y:S01]  /*14240*/  BSSY B0, `(.L_x_1042) ;  /* 0x0000007000007945 */ /* 0x000fe20003800000 */
[----:B------:R-:W-:Y:S02]  /*14250*/  IMAD.MOV.U32 R12, RZ, RZ, RZ ;  /* 0x000000ffff0c7224 */ /* 0x000fe400078e00ff */
[----:B------:R-:W-:Y:S02]  /*14260*/  IMAD.MOV.U32 R11, RZ, RZ, 0x1f ;  /* 0x0000001fff0b7424 */ /* 0x000fe400078e00ff */
[----:B------:R-:W-:-:S07]  /*14270*/  IMAD.MOV.U32 R15, RZ, RZ, -0x1 ;  /* 0xffffffffff0f7424 */ /* 0x000fce00078e00ff */
[----:B------:R-:W-:Y:S05]  /*14280*/  WARPSYNC.COLLECTIVE R15, `(.L_x_1043) ;  /* 0x000000000f087348 */ /* 0x000fea0003c00000 */
[----:B------:R1:W2:Y:S02]  /*14290*/  SHFL.IDX P6, R14, R13, R12, R11 ;  /* 0x0000000c0d0e7389 */ /* 0x0002a400000c000b */
[----:B-12---:R-:W-:Y:S01]  /*142a0*/  ENDCOLLECTIVE ;  /* 0x000000000000791b */ /* 0x006fe20003800000 */
.L_x_1043:
[----:B------:R-:W-:Y:S05]  /*142b0*/  BSYNC B0 ;  /* 0x0000000000007941 */ /* 0x000fea0003800000 */
.L_x_1042:
[----:B------:R-:W-:Y:S05]  /*142c0*/  BRA `(.L_x_1044) ;  /* 0xfffffff000fc7947 */ /* 0x000fea000383ffff */
.L_x_1018:
[----:B--2---:R2:W3:Y:S02]  /*142d0*/  SYNCS.PHASECHK.TRANS64.TRYWAIT P0, [R7+URZ+0x28820], R0 ;  /* 0x02882000070075a7 */ /* 0x0044e4000800017f */
[----:B---3--:R-:W-:Y:S05]  /*142e0*/  @!P0 NANOSLEEP.SYNCS 0x989680 ;  /* 0x009896800000895d */ /* 0x008fea0003900000 */
[----:B------:R-:W3:Y:S02]  /*142f0*/  @!P0 SYNCS.PHASECHK.TRANS64 P0, [R7+URZ+0x28820], R0 ;  /* 0x02882000070085a7 */ /* 0x000ee4000800007f */
[----:B---3--:R-:W-:Y:S05]  /*14300*/  @!P0 BRA `(.L_x_1018) ;  /* 0xfffffffc00f08947 */ /* 0x008fea000383ffff */
[----:B------:R-:W-:Y:S05]  /*14310*/  BRA `(.L_x_1045) ;  /* 0xfffffff4004c7947 */ /* 0x000fea000383ffff */
.L_x_1022:
[----:B--2---:R2:W3:Y:S02]  /*14320*/  SYNCS.PHASECHK.TRANS64.TRYWAIT P0, [R5+URZ], R4 ;  /* 0x00000004050075a7 */ /* 0x0044e4000800017f */
[----:B---3--:R-:W-:Y:S05]  /*14330*/  @!P0 NANOSLEEP.SYNCS 0x989680 ;  /* 0x009896800000895d */ /* 0x008fea0003900000 */
[----:B------:R-:W3:Y:S02]  /*14340*/  @!P0 SYNCS.PHASECHK.TRANS64 P0, [R5+URZ], R4 ;  /* 0x00000004050085a7 */ /* 0x000ee4000800007f */
[----:B---3--:R-:W-:Y:S05]  /*14350*/  @!P0 BRA `(.L_x_1022) ;  /* 0xfffffffc00f08947 */ /* 0x008fea000383ffff */
[----:B------:R-:W-:Y:S05]  /*14360*/  BRA `(.L_x_1046) ;  /* 0xfffffff400a07947 */ /* 0x000fea000383ffff */
.L_x_1023:
[----:B---3--:R3:W4:Y:S02]  /*14370*/  SYNCS.PHASECHK.TRANS64.TRYWAIT P0, [R3+URZ], R0 ;  /* 0x00000000030075a7 */ /* 0x008724000800017f */
[----:B----4-:R-:W-:Y:S05]  /*14380*/  @!P0 NANOSLEEP.SYNCS 0x989680 ;  /* 0x009896800000895d */ /* 0x010fea0003900000 */
[----:B------:R-:W4:Y:S02]  /*14390*/  @!P0 SYNCS.PHASECHK.TRANS64 P0, [R3+URZ], R0 ;  /* 0x00000000030085a7 */ /* 0x000f24000800007f */
[----:B----4-:R-:W-:Y:S05]  /*143a0*/  @!P0 BRA `(.L_x_1023) ;  /* 0xfffffffc00f08947 */ /* 0x010fea000383ffff */
[----:B------:R-:W-:Y:S05]  /*143b0*/  BRA `(.L_x_1047) ;  /* 0xfffffff400947947 */ /* 0x000fea000383ffff */
.L_x_1025:
[----:B--2---:R2:W3:Y:S02]  /*143c0*/  SYNCS.PHASECHK.TRANS64.TRYWAIT P0, [R5+URZ], R4 ;  /* 0x00000004050075a7 */ /* 0x0044e4000800017f */
[----:B---3--:R-:W-:Y:S05]  /*143d0*/  @!P0 NANOSLEEP.SYNCS 0x989680 ;  /* 0x009896800000895d */ /* 0x008fea0003900000 */
[----:B------:R-:W3:Y:S02]  /*143e0*/  @!P0 SYNCS.PHASECHK.TRANS64 P0, [R5+URZ], R4 ;  /* 0x00000004050085a7 */ /* 0x000ee4000800007f */
[----:B---3--:R-:W-:Y:S05]  /*143f0*/  @!P0 BRA `(.L_x_1025) ;  /* 0xfffffffc00f08947 */ /* 0x008fea000383ffff */
[----:B------:R-:W-:Y:S05]  /*14400*/  BRA `(.L_x_1048) ;  /* 0xfffffff400987947 */ /* 0x000fea000383ffff */
.L_x_1049:
        /* <DEDUP_REMOVED lines=15> */
.L_x_2730:


//--------------------- .text._ZN7cutlass13device_kernelIN5flash11enable_sm90INS1_16FlashAttnFwdSm90INS1_25CollectiveMainloopFwdSm90ILi2EN4cute5tupleIJNS5_1CILi1EEES8_S8_EEENS6_IJNS7_ILi128EEESA_SA_EEELi128ENS_6half_tEfNS_4arch4Sm90ELb0ELb1ELb1ELb1ELb0ELb0ELb0ELb1ELb1ELb0ELb0ELb0EEENS1_21CollectiveEpilogueFwdISB_S9_SC_SE_Li256ELb1ELb0ELb0ELb0EEENS1_36VarlenDynamicPersistentTileSchedulerILi128ELi128ELi256ELi32ELb0ELb0ELb1ELb1ELb0ELb1EEEEEEEEEvNT_6ParamsE --------------------------
	.section	.text._ZN7cutlass13device_kernelIN5flash11enable_sm90INS1_16FlashAttnFwdSm90INS1_25CollectiveMainloopFwdSm90ILi2EN4cute5tupleIJNS5_1CILi1EEES8_S8_EEENS6_IJNS7_ILi128EEESA_SA_EEELi128ENS_6half_tEfNS_4arch4Sm90ELb0ELb1ELb1ELb1ELb0ELb0ELb0ELb1ELb1ELb0ELb0ELb0EEENS1_21CollectiveEpilogueFwdISB_S9_SC_SE_Li256ELb1ELb0ELb0ELb0EEENS1_36VarlenDynamicPersistentTileSchedulerILi128ELi128ELi256ELi32ELb0ELb0ELb1ELb1ELb0ELb1EEEEEEEEEvNT_6ParamsE,"ax",@progbits
	.align	128
.text._ZN7cutlass13device_kernelIN5flash11enable_sm90INS1_16FlashAttnFwdSm90INS1_25CollectiveMainloopFwdSm90ILi2EN4cute5tupleIJNS5_1CILi1EEES8_S8_EEENS6_IJNS7_ILi128EEESA_SA_EEELi128ENS_6half_tEfNS_4arch4Sm90ELb0ELb1ELb1ELb1ELb0ELb0ELb0ELb1ELb1ELb0ELb0ELb0EEENS1_21CollectiveEpilogueFwdISB_S9_SC_SE_Li256ELb1ELb0ELb0ELb0EEENS1_36VarlenDynamicPersistentTileSchedulerILi128ELi128ELi256ELi32ELb0ELb0ELb1ELb1ELb0ELb1EEEEEEEEEvNT_6ParamsE:
        .type           _ZN7cutlass13device_kernelIN5flash11enable_sm90INS1_16FlashAttnFwdSm90INS1_25CollectiveMainloopFwdSm90ILi2EN4cute5tupleIJNS5_1CILi1EEES8_S8_EEENS6_IJNS7_ILi128EEESA_SA_EEELi128ENS_6half_tEfNS_4arch4Sm90ELb0ELb1ELb1ELb1ELb0ELb0ELb0ELb1ELb1ELb0ELb0ELb0EEENS1_21CollectiveEpilogueFwdISB_S9_SC_SE_Li256ELb1ELb0ELb0ELb0EEENS1_36VarlenDynamicPersistentTileSchedulerILi128ELi128ELi256ELi32ELb0ELb0ELb1ELb1ELb0ELb1EEEEEEEEEvNT_6ParamsE,@function
        .size           _ZN7cutlass13device_kernelIN5flash11enable_sm90INS1_16FlashAttnFwdSm90INS1_25CollectiveMainloopFwdSm90ILi2EN4cute5tupleIJNS5_1CILi1EEES8_S8_EEENS6_IJNS7_ILi128EEESA_SA_EEELi128ENS_6half_tEfNS_4arch4Sm90ELb0ELb1ELb1ELb1ELb0ELb0ELb0ELb1ELb1ELb0ELb0ELb0EEENS1_21CollectiveEpilogueFwdISB_S9_SC_SE_Li256ELb1ELb0ELb0ELb0EEENS1_36VarlenDynamicPersistentTileSchedulerILi128ELi128ELi256ELi32ELb0ELb0ELb1ELb1ELb0ELb1EEEEEEEEEvNT_6ParamsE,(.L_x_2731 - _ZN7cutlass13device_kernelIN5flash11enable_sm90INS1_16FlashAttnFwdSm90INS1_25CollectiveMainloopFwdSm90ILi2EN4cute5tupleIJNS5_1CILi1EEES8_S8_EEENS6_IJNS7_ILi128EEESA_SA_EEELi128ENS_6half_tEfNS_4arch4Sm90ELb0ELb1ELb1ELb1ELb0ELb0ELb0ELb1ELb1ELb0ELb0ELb0EEENS1_21CollectiveEpilogueFwdISB_S9_SC_SE_Li256ELb1ELb0ELb0ELb0EEENS1_36VarlenDynamicPersistentTileSchedulerILi128ELi128ELi256ELi32ELb0ELb0ELb1ELb1ELb0ELb1EEEEEEEEEvNT_6ParamsE)
        .other          _ZN7cutlass13device_kernelIN5flash11enable_sm90INS1_16FlashAttnFwdSm90INS1_25CollectiveMainloopFwdSm90ILi2EN4cute5tupleIJNS5_1CILi1EEES8_S8_EEENS6_IJNS7_ILi128EEESA_SA_EEELi128ENS_6half_tEfNS_4arch4Sm90ELb0ELb1ELb1ELb1ELb0ELb0ELb0ELb1ELb1ELb0ELb0ELb0EEENS1_21CollectiveEpilogueFwdISB_S9_SC_SE_Li256ELb1ELb0ELb0ELb0EEENS1_36VarlenDynamicPersistentTileSchedulerILi128ELi128ELi256ELi32ELb0ELb0ELb1ELb1ELb0ELb1EEEEEEEEEvNT_6ParamsE,@"STO_CUDA_ENTRY STV_DEFAULT"
_ZN7cutlass13device_kernelIN5flash11enable_sm90INS1_16FlashAttnFwdSm90INS1_25CollectiveMainloopFwdSm90ILi2EN4cute5tupleIJNS5_1CILi1EEES8_S8_EEENS6_IJNS7_ILi128EEESA_SA_EEELi128ENS_6half_tEfNS_4arch4Sm90ELb0ELb1ELb1ELb1ELb0ELb0ELb0ELb1ELb1ELb0ELb0ELb0EEENS1_21CollectiveEpilogueFwdISB_S9_SC_SE_Li256ELb1ELb0ELb0ELb0EEENS1_36VarlenDynamicPersistentTileSchedulerILi128ELi128ELi256ELi32ELb0ELb0ELb1ELb1ELb0ELb1EEEEEEEEEvNT_6ParamsE:
        /* <DEDUP_REMOVED lines=21> */
.L_x_1051:
[----:B------:R-:W-:Y:S05]  /*0150*/  BSYNC B0 ;  /* 0x0000000000007941 */ /* 0x000fea0003800000 */
.L_x_1050:
        /* <DEDUP_REMOVED lines=41> */
.L_x_1052:
        /* <DEDUP_REMOVED lines=22> */
.L_x_1053:
        /* <DEDUP_REMOVED lines=18> */
.L_x_1054:
        /* <DEDUP_REMOVED lines=22> */
.L_x_1055:
        /* <DEDUP_REMOVED lines=22> */
.L_x_1056:
[----:B------:R-:W-:Y:S01]  /*0930*/  PLOP3.LUT P0, PT, PT, PT, UP0, 0x80, 0x0 ;  /* 0x000000000000781c */ /* 0x000fe20003f0f008 */
[----:B------:R-:W-:Y:S01]  /*0940*/  UMOV UR36, 0x1 ;  /* 0x0000000100247882 */ /* 0x000fe20000000000 */
[----:B------:R-:W-:Y:S01]  /*0950*/  NOP ;  /* 0x0000000000007918 */ /* 0x000fe20000000000 */
[----:B------:R-:W-:Y:S01]  /*0960*/  USEL UR36, UR36, 0x2, !UP0 ;  /* 0x0000000224247887 */ /* 0x000fe2000c000000 */
[----:B------:R-:W-:Y:S01]  /*0970*/  ULDC.64 UR48, c[0x0][0x208] ;  /* 0x0000820000307ab9 */ /* 0x000fe20000000a00 */
[----:B012-4-:R-:W-:Y:S08]  /*0980*/  BAR.SYNC.DEFER_BLOCKING 0x0 ;  /* 0x0000000000007b1d */ /* 0x017ff00000010000 */
[----:B------:R-:W-:Y:S05]  /*0990*/  @!P0 BRA `(.L_x_1057) ;  /* 0x0000010c00ac8947 */ /* 0x000fea0003800000 */
.L_x_1058:
[----:B------:R-:W-:-:S08]  /*09a0*/  NOP ;  /* 0x0000000000007918 */ /* 0x000fd00000000000 */
[----:B------:R-:W0:Y:S02]  /*09b0*/  USETMAXREG.TRY_ALLOC.CTAPOOL UP0, 0xf0 ;  /* 0x000000f0000079c8 */ /* 0x000e240008000600 */
[----:B0-----:R-:W-:-:S13]  /*09c0*/  PLOP3.LUT P0, PT, PT, PT, UP0, 0x80, 0x0 ;  /* 0x000000000000781c */ /* 0x001fda0003f0f008 */
[----:B------:R-:W-:Y:S05]  /*09d0*/  @!P0 BRA `(.L_x_1058) ;  /* 0xfffffffc00f08947 */ /* 0x000fea000383ffff */
[----:B------:R-:W0:Y:S01]  /*09e0*/  S2R R2, SR_TID.X ;  /* 0x0000000000027919 */ /* 0x000e220000002100 */
        /* <DEDUP_REMOVED lines=13> */
[----:B------:R-:W-:Y:S01]  /*0ac0*/  VIADD R193, R2, 0xffffff80 ;  /* 0xffffff8002c17836 */ /* 0x000fe20000000000 */
[----:B------:R-:W-:Y:S01]  /*0ad0*/  R2UR UR6, R186 ;  /* 0x00000000ba0672ca */ /* 0x000fe200000e0000 */
[----:B------:R-:W-:Y:S01]  /*0ae0*/  ULOP3.LUT UR45, UR36, 0x1, URZ, 0xfc, !UPT ;  /* 0x00000001242d7892 */ /* 0x000fe2000f8efc3f */
[----:B------:R-:W-:Y:S01]  /*0af0*/  R2UR UR5, R187 ;  /* 0x00000000bb0572ca */ /* 0x000fe200000e0000 */
[----:B------:R-:W-:Y:S01]  /*0b00*/  UMOV UR44, URZ ;  /* 0x0000003f002c7c82 */ /* 0x000fe20008000000 */
[----:B------:R-:W-:Y:S01]  /*0b10*/  SHF.R.S32.HI R0, RZ, 0x1f, R193 ;  /* 0x0000001fff007819 */ /* 0x000fe200000114c1 */
[----:B------:R-:W-:Y:S01]  /*0b20*/  UMOV UR43, URZ ;  /* 0x0000003f002b7c82 */ /* 0x000fe20008000000 */
[----:B------:R-:W-:Y:S02]  /*0b30*/  UMOV UR42, URZ ;  /* 0x0000003f002a7c82 */ /* 0x000fe40008000000 */
[CC--:B------:R-:W-:Y:S02]  /*0b40*/  LEA.HI R2, R0.reuse, R193.reuse, RZ, 0x7 ;  /* 0x000000c100027211 */ /* 0x0c0fe400078f38ff */
[----:B------:R-:W-:-:S02]  /*0b50*/  LEA.HI R3, R0, R193, RZ, 0x4 ;  /* 0x000000c100037211 */ /* 0x000fc400078f20ff */
[----:B------:R-:W-:Y:S02]  /*0b60*/  LOP3.LUT R4, R2, 0xffffff80, RZ, 0xc0, !PT ;  /* 0xffffff8002047812 */ /* 0x000fe400078ec0ff */
[----:B------:R-:W-:-:S03]  /*0b70*/  SHF.R.S32.HI R191, RZ, 0x7, R2 ;  /* 0x00000007ffbf7819 */ /* 0x000fc60000011402 */
[----:B------:R-:W-:Y:S01]  /*0b80*/  IMAD.IADD R189, R193, 0x1, -R4 ;  /* 0x00000001c1bd7824 */ /* 0x000fe200078e0a04 */
[----:B------:R-:W-:-:S04]  /*0b90*/  LEA.HI R2, R2, R191, RZ, 0x1 ;  /* 0x000000bf02027211 */ /* 0x000fc800078f08ff */
[----:B------:R-:W-:Y:S02]  /*0ba0*/  SHF.R.S32.HI R8, RZ, 0x1f, R189 ;  /* 0x0000001fff087819 */ /* 0x000fe400000114bd */
[----:B------:R-:W-:Y:S02]  /*0bb0*/  LOP3.LUT R2, R2, 0x3fffffe, RZ, 0xc0, !PT ;  /* 0x03fffffe02027812 */ /* 0x000fe400078ec0ff */
[CC--:B------:R-:W-:Y:S02]  /*0bc0*/  LEA.HI R7, R8.reuse, R189.reuse, RZ, 0x2 ;  /* 0x000000bd08077211 */ /* 0x0c0fe400078f10ff */
[----:B------:R-:W-:Y:S01]  /*0bd0*/  LEA.HI R8, R8, R189, RZ, 0x5 ;  /* 0x000000bd08087211 */ /* 0x000fe200078f28ff */
[----:B------:R-:W-:Y:S01]  /*0be0*/  IMAD.IADD R190, R191, 0x1, -R2 ;  /* 0x00000001bfbe7824 */ /* 0x000fe200078e0a02 */
[--C-:B------:R-:W-:Y:S02]  /*0bf0*/  SHF.R.S32.HI R5, RZ, 0x2, R7.reuse ;  /* 0x00000002ff057819 */ /* 0x100fe40000011407 */
[----:B------:R-:W-:-:S02]  /*0c00*/  SHF.R.S32.HI R4, RZ, 0x1f, R7 ;  /* 0x0000001fff047819 */ /* 0x000fc40000011407 */
[----:B------:R-:W-:Y:S02]  /*0c10*/  SHF.R.S32.HI R8, RZ, 0x5, R8 ;  /* 0x00000005ff087819 */ /* 0x000fe40000011408 */
[----:B------:R-:W-:Y:S02]  /*0c20*/  LEA.HI R4, R4, R5, RZ, 0x3 ;  /* 0x0000000504047211 */ /* 0x000fe400078f18ff */
[----:B------:R-:W-:Y:S02]  /*0c30*/  LOP3.LUT R16, R7, 0x7ffffffc, RZ, 0xc0, !PT ;  /* 0x7ffffffc07107812 */ /* 0x000fe400078ec0ff */
[----:B------:R-:W-:Y:S02]  /*0c40*/  LOP3.LUT R6, R4, 0xfffffff8, RZ, 0xc0, !PT ;  /* 0xfffffff804067812 */ /* 0x000fe400078ec0ff */
[CC--:B------:R-:W-:Y:S01]  /*0c50*/  LEA.HI R4, R0.reuse, R193.reuse, RZ, 0x5 ;  /* 0x000000c100047211 */ /* 0x0c0fe200078f28ff */
[----:B------:R-:W-:Y:S01]  /*0c60*/  IMAD.IADD R16, R189, 0x1, -R16 ;  /* 0x00000001bd107824 */ /* 0x000fe200078e0a10 */
[----:B------:R-:W-:Y:S01]  /*0c70*/  LEA.HI R0, R0, R193, RZ, 0x3 ;  /* 0x000000c100007211 */ /* 0x000fe200078f18ff */
[----:B------:R-:W-:Y:S01]  /*0c80*/  IMAD.IADD R9, R5, 0x1, -R6 ;  /* 0x0000000105097824 */ /* 0x000fe200078e0a06 */
[----:B------:R-:W-:Y:S01]  /*0c90*/  SHF.R.S32.HI R6, RZ, 0x4, R3 ;  /* 0x00000004ff067819 */ /* 0x000fe20000011403 */
[----:B------:R-:W-:Y:S01]  /*0ca0*/  IMAD.SHL.U32 R5, R4, 0x20, RZ ;  /* 0x0000002004057824 */ /* 0x000fe200078e00ff */
[C---:B------:R-:W-:Y:S01]  /*0cb0*/  LOP3.LUT R4, R3.reuse, 0x3fffff0, RZ, 0xc0, !PT ;  /* 0x03fffff003047812 */ /* 0x040fe200078ec0ff */
[----:B------:R-:W-:Y:S01]  /*0cc0*/  IMAD R9, R8, 0x10, R9 ;  /* 0x0000001008097824 */ /* 0x000fe200078e0209 */
[----:B------:R-:W-:-:S02]  /*0cd0*/  LEA.HI R3, R3, R6, RZ, 0x1 ;  /* 0x0000000603037211 */ /* 0x000fc400078f08ff */
[----:B------:R-:W-:Y:S01]  /*0ce0*/  LOP3.LUT R5, R5, 0xfffffc00, RZ, 0xc0, !PT ;  /* 0xfffffc0005057812 */ /* 0x000fe200078ec0ff */
[----:B------:R-:W-:Y:S01]  /*0cf0*/  IMAD.IADD R4, R193, 0x1, -R4 ;  /* 0x00000001c1047824 */ /* 0x000fe200078e0a04 */
[----:B------:R-:W-:Y:S01]  /*0d00*/  LOP3.LUT R3, R3, 0x1ffffffe, RZ, 0xc0, !PT ;  /* 0x1ffffffe03037812 */ /* 0x000fe200078ec0ff */
[----:B------:R-:W-:Y:S01]  /*0d10*/  IMAD R190, R190, 0x40, R9 ;  /* 0x00000040bebe7824 */ /* 0x000fe200078e0209 */
[----:B------:R-:W-:Y:S01]  /*0d20*/  LOP3.LUT R2, R0, 0x1ffffff8, RZ, 0xc0, !PT ;  /* 0x1ffffff800027812 */ /* 0x000fe200078ec0ff */
[----:B------:R-:W-:Y:S01]  /*0d30*/  IMAD R4, R4, 0x40, R5 ;  /* 0x0000004004047824 */ /* 0x000fe200078e0205 */
[----:B------:R-:W-:Y:S01]  /*0d40*/  SHF.R.S32.HI R22, RZ, 0x3, R0 ;  /* 0x00000003ff167819 */ /* 0x000fe20000011400 */
[----:B------:R-:W-:Y:S02]  /*0d50*/  IMAD.IADD R3, R6, 0x1, -R3 ;  /* 0x0000000106037824 */ /* 0x000fe400078e0a03 */
[----:B------:R-:W-:Y:S02]  /*0d60*/  IMAD.IADD R2, R193, 0x1, -R2 ;  /* 0x00000001c1027824 */ /* 0x000fe400078e0a02 */
[----:B------:R-:W-:-:S02]  /*0d70*/  IMAD R192, R3, 0x8, R4 ;  /* 0x0000000803c07824 */ /* 0x000fc400078e0204 */
[----:B------:R-:W-:-:S07]  /*0d80*/  IMAD.SHL.U32 R19, R2, 0x8, RZ ;  /* 0x0000000802137824 */ /* 0x000fce00078e00ff */
.L_x_1158:
[----:B------:R-:W-:Y:S01]  /*0d90*/  ULDC.64 UR8, c[0x0][0xa28] ;  /* 0x00028a0000087ab9 */ /* 0x000fe20000000a00 */
[----:B0-----:R-:W0:Y:S01]  /*0da0*/  LDC R18, c[0x0][0x288] ;  /* 0x0000a200ff127b82 */ /* 0x001e220000000800 */
[----:B------:R-:W-:Y:S01]  /*0db0*/  UISETP.NE.U32.AND UP0, UPT, UR8, URZ, UPT ;  /* 0x0000003f0800728c */ /* 0x000fe2000bf05070 */
[----:B----45:R-:W-:-:S03]  /*0dc0*/  IMAD.MOV.U32 R6, RZ, RZ, RZ ;  /* 0x000000ffff067224 */ /* 0x030fc600078e00ff */
[----:B------:R-:W-:-:S03]  /*0dd0*/  UISETP.NE.AND.EX UP0, UPT, UR9, URZ, UPT, UP0 ;  /* 0x0000003f0900728c */ /* 0x000fc6000bf05300 */
[----:B------:R-:W-:Y:S01]  /*0de0*/  ULDC.64 UR8, c[0x0][0xa18] ;  /* 0x0002860000087ab9 */ /* 0x000fe20000000a00 */
[----:B-12---:R-:W1:Y:S01]  /*0df0*/  LDC.64 R8, c[0x0][0x3f8] ;  /* 0x0000fe00ff087b82 */ /* 0x006e620000000a00 */
[----:B------:R-:W-:Y:S01]  /*0e00*/  UISETP.NE.U32.AND UP1, UPT, UR8, URZ, UPT ;  /* 0x0000003f0800728c */ /* 0x000fe2000bf25070 */
[----:B------:R-:W-:-:S03]  /*0e10*/  PLOP3.LUT P0, PT, PT, PT, UP0, 0x80, 0x0 ;  /* 0x000000000000781c */ /* 0x000fc60003f0f008 */
[----:B------:R-:W-:-:S03]  /*0e20*/  UISETP.NE.AND.EX UP1, UPT, UR9, URZ, UPT, UP1 ;  /* 0x0000003f0900728c */ /* 0x000fc6000bf25310 */
[----:B------:R-:W-:Y:S01]  /*0e30*/  @UP0 ULDC.64 UR8, c[0x0][0xa28] ;  /* 0x00028a0000080ab9 */ /* 0x000fe20000000a00 */
[----:B------:R-:W2:Y:S01]  /*0e40*/  LDC R0, c[0x0][0x404] ;  /* 0x00010100ff007b82 */ /* 0x000ea20000000800 */
[----:B------:R-:W-:Y:S01]  /*0e50*/  @UP0 UIMAD.WIDE UR8, UR5, 0x4, UR8 ;  /* 0x00000004050808a5 */ /* 0x000fe2000f8e0208 */
[----:B------:R-:W-:-:S05]  /*0e60*/  PLOP3.LUT P2, PT, PT, PT, UP1, 0x80, 0x0 ;  /* 0x000000000000781c */ /* 0x000fca0003f4f018 */
[----:B------:R-:W-:Y:S01]  /*0e70*/  @UP1 ULDC.64 UR10, c[0x0][0xa18] ;  /* 0x00028600000a1ab9 */ /* 0x000fe20000000a00 */
[----:B------:R-:W-:Y:S01]  /*0e80*/  IMAD.U32 R2, RZ, RZ, UR8 ;  /* 0x00000008ff027e24 */ /* 0x000fe2000f8e00ff */
[----:B---3--:R-:W3:Y:S01]  /*0e90*/  LDC R17, c[0x0][0x2e0] ;  /* 0x0000b800ff117b82 */ /* 0x008ee20000000800 */
[----:B------:R-:W-:Y:S01]  /*0ea0*/  IMAD.U32 R3, RZ, RZ, UR9 ;  /* 0x00000009ff037e24 */ /* 0x000fe2000f8e00ff */
[----:B------:R-:W-:-:S04]  /*0eb0*/  @UP1 UIMAD.WIDE UR8, UR5, 0x4, UR10 ;  /* 0x00000004050818a5 */ /* 0x000fc8000f8e020a */
[----:B------:R4:W5:Y:S02]  /*0ec0*/  @P0 LDG.E R6, desc[UR48][R2.64] ;  /* 0x0000003002060981 */ /* 0x000964000c1e1900 */
[----:B------:R-:W-:Y:S02]  /*0ed0*/  IMAD.U32 R4, RZ, RZ, UR8 ;  /* 0x00000008ff047e24 */ /* 0x000fe4000f8e00ff */
[----:B------:R-:W-:Y:S01]  /*0ee0*/  IMAD.U32 R5, RZ, RZ, UR9 ;  /* 0x00000009ff057e24 */ /* 0x000fe2000f8e00ff */
[----:B------:R-:W-:-:S04]  /*0ef0*/  ULDC.64 UR8, c[0x0][0xa20] ;  /* 0x0002880000087ab9 */ /* 0x000fc80000000a00 */
[----:B0-----:R4:W5:Y:S01]  /*0f00*/  @P2 LDG.E R18, desc[UR48][R4.64] ;  /* 0x0000003004122981 */ /* 0x001962000c1e1900 */
[----:B-1----:R-:W-:Y:S01]  /*0f10*/  ISETP.NE.U32.AND P0, PT, R8, RZ, PT ;  /* 0x000000ff0800720c */ /* 0x002fe20003f05070 */
[----:B------:R-:W-:Y:S01]  /*0f20*/  UMOV UR37, UR6 ;  /* 0x0000000600257c82 */ /* 0x000fe20008000000 */
[----:B------:R-:W-:Y:S02]  /*0f30*/  ISETP.NE.U32.AND P1, PT, RZ, UR8, PT ;  /* 0x00000008ff007c0c */ /* 0x000fe4000bf25070 */
[----:B------:R-:W-:Y:S02]  /*0f40*/  ISETP.NE.AND.EX P0, PT, R9, RZ, PT, P0 ;  /* 0x000000ff0900720c */ /* 0x000fe40003f05300 */
[----:B------:R-:W-:Y:S02]  /*0f50*/  ISETP.NE.AND.EX P1, PT, RZ, UR9, PT, P1 ;  /* 0x00000009ff007c0c */ /* 0x000fe4000bf25310 */
[----:B--2---:R-:W-:Y:S01]  /*0f60*/  SEL R0, R0, 0x1, P0 ;  /* 0x0000000100007807 */ /* 0x004fe20000000000 */
[----:B----4-:R-:W-:Y:S10]  /*0f70*/  @P2 BRA `(.L_x_1059) ;  /* 0x00000000002c2947 */ /* 0x010ff40003800000 */
[----:B------:R-:W-:Y:S02]  /*0f80*/  ULDC.64 UR6, c[0x0][0xa00] ;  /* 0x0002800000067ab9 */ /* 0x000fe40000000a00 */
[----:B------:R-:W-:-:S04]  /*0f90*/  ISETP.NE.U32.AND P0, PT, RZ, UR6, PT ;  /* 0x00000006ff007c0c */ /* 0x000fc8000bf05070 */
[----:B------:R-:W-:-:S13]  /*0fa0*/  ISETP.NE.AND.EX P0, PT, RZ, UR7, PT, P0 ;  /* 0x00000007ff007c0c */ /* 0x000fda000bf05300 */
[----:B------:R-:W-:Y:S05]  /*0fb0*/  @!P0 BRA `(.L_x_1059) ;  /* 0x00000000001c8947 */ /* 0x000fea0003800000 */
[----:B------:R-:W-:Y:S02]  /*0fc0*/  ULDC.64 UR6, c[0x0][0xa00] ;  /* 0x0002800000067ab9 */ /* 0x000fe40000000a00 */
[----:B------:R-:W-:-:S06]  /*0fd0*/  UIMAD.WIDE UR6, UR5, 0x4, UR6 ;  /* 0x00000004050678a5 */ /* 0x000fcc000f8e0206 */
[----:B------:R-:W-:Y:S02]  /*0fe0*/  IMAD.U32 R2, RZ, RZ, UR6 ;  /* 0x00000006ff027e24 */ /* 0x000fe4000f8e00ff */
[----:B------:R-:W-:-:S05]  /*0ff0*/  IMAD.U32 R3, RZ, RZ, UR7 ;  /* 0x00000007ff037e24 */ /* 0x000fca000f8e00ff */
[----:B-----5:R-:W2:Y:S04]  /*1000*/  LDG.E R18, desc[UR48][R2.64] ;  /* 0x0000003002127981 */ /* 0x020ea8000c1e1900 */
[----:B------:R-:W2:Y:S02]  /*1010*/  LDG.E R5, desc[UR48][R2.64+0x4] ;  /* 0x0000043002057981 */ /* 0x000ea4000c1e1900 */
[----:B--2---:R-:W-:-:S07]  /*1020*/  IMAD.IADD R18, R5, 0x1, -R18 ;  /* 0x0000000105127824 */ /* 0x004fce00078e0a12 */
.L_x_1059:
[----:B------:R-:W-:Y:S01]  /*1030*/  UMOV UR38, UR5 ;  /* 0x0000000500267c82 */ /* 0x000fe20008000000 */
[----:B---3--:R-:W-:Y:S02]  /*1040*/  IMAD R17, R0, R17, RZ ;  /* 0x0000001100117224 */ /* 0x008fe400078e02ff */
[----:B------:R-:W-:Y:S01]  /*1050*/  IMAD.MOV.U32 R188, RZ, RZ, R185 ;  /* 0x000000ffffbc7224 */ /* 0x000fe200078e00b9 */
[----:B------:R-:W-:Y:S06]  /*1060*/  @!P1 BRA `(.L_x_1060) ;  /* 0x0000000000189947 */ /* 0x000fec0003800000 */
[----:B------:R-:W-:Y:S02]  /*1070*/  ULDC.64 UR6, c[0x0][0xa20] ;  /* 0x0002880000067ab9 */ /* 0x000fe40000000a00 */
[----:B------:R-:W-:-:S06]  /*1080*/  UIMAD.WIDE UR4, UR5, 0x4, UR6 ;  /* 0x00000004050478a5 */ /* 0x000fcc000f8e0206 */
[----:B------:R-:W-:Y:S02]  /*1090*/  IMAD.U32 R2, RZ, RZ, UR4 ;  /* 0x00000004ff027e24 */ /* 0x000fe4000f8e00ff */
[----:B------:R-:W-:-:S05]  /*10a0*/  IMAD.U32 R3, RZ, RZ, UR5 ;  /* 0x00000005ff037e24 */ /* 0x000fca000f8e00ff */
[----:B------:R0:W5:Y:S01]  /*10b0*/  LDG.E R17, desc[UR48][R2.64] ;  /* 0x0000003002117981 */ /* 0x000162000c1e1900 */
[----:B------:R-:W-:Y:S05]  /*10c0*/  BRA `(.L_x_1061) ;  /* 0x00000000002c7947 */ /* 0x000fea0003800000 */
.L_x_1060:
        /* <DEDUP_REMOVED lines=8> */
[----:B------:R-:W2:Y:S04]  /*1150*/  LDG.E R17, desc[UR48][R2.64] ;  /* 0x0000003002117981 */ /* 0x000ea8000c1e1900 */
[----:B------:R-:W2:Y:S02]  /*1160*/  LDG.E R0, desc[UR48][R2.64+0x4] ;  /* 0x0000043002007981 */ /* 0x000ea4000c1e1900 */
[----:B--2---:R-:W-:-:S07]  /*1170*/  IMAD.IADD R17, R0, 0x1, -R17 ;  /* 0x0000000100117824 */ /* 0x004fce00078e0a11 */
.L_x_1061:
[----:B------:R-:W1:Y:S01]  /*1180*/  LDC.64 R8, c[0x0][0x9e0] ;  /* 0x00027800ff087b82 */ /* 0x000e620000000a00 */
[----:B-----5:R-:W-:Y:S01]  /*1190*/  IMAD.IADD R17, R17, 0x1, -R6 ;  /* 0x0000000111117824 */ /* 0x020fe200078e0a06 */
[----:B------:R-:W-:-:S04]  /*11a0*/  LEA R0, R185, 0x80, 0x7 ;  /* 0x00000080b9007811 */ /* 0x000fc800078e38ff */
[----:B0-----:R-:W-:Y:S02]  /*11b0*/  IADD3 R3, R17, R0, -R18 ;  /* 0x0000000011037210 */ /* 0x001fe40007ffe812 */
[----:B-1----:R-:W-:-:S03]  /*11c0*/  ISETP.GE.AND P1, PT, R9, 0x1, PT ;  /* 0x000000010900780c */ /* 0x002fc60003f26270 */
[----:B------:R-:W-:-:S10]  /*11d0*/  IMAD.IADD R0, R3, 0x1, R8 ;  /* 0x0000000103007824 */ /* 0x000fd400078e0208 */
[----:B------:R-:W-:Y:S05]  /*11e0*/  @!P1 BRA `(.L_x_1062) ;  /* 0x0000000000409947 */ /* 0x000fea0003800000 */
[C---:B------:R-:W-:Y:S01]  /*11f0*/  ISETP.GT.AND P0, PT, R3.reuse, RZ, PT ;  /* 0x000000ff0300720c */ /* 0x040fe20003f04270 */
[----:B------:R-:W-:-:S12]  /*1200*/  VIADD R2, R3, 0xffffffff ;  /* 0xffffffff03027836 */ /* 0x000fd80000000000 */
[----:B------:R-:W-:Y:S05]  /*1210*/  @P0 BRA `(.L_x_1063) ;  /* 0x00000000001c0947 */ /* 0x000fea0003800000 */
[----:B------:R-:W-:Y:S01]  /*1220*/  ISETP.NE.AND P0, PT, R9, 0x1, PT ;  /* 0x000000010900780c */ /* 0x000fe20003f05270 */
[----:B------:R-:W-:-:S12]  /*1230*/  IMAD.MOV R3, RZ, RZ, -R3 ;  /* 0x000000ffff037224 */ /* 0x000fd800078e0a03 */
[----:B------:R-:W0:Y:S02]  /*1240*/  @P0 LDC.64 R4, c[0x0][0x9e8] ;  /* 0x00027a00ff040b82 */ /* 0x000e240000000a00 */
[----:B0-----:R-:W-:-:S05]  /*1250*/  @P0 IMAD.HI.U32 R2, R3, R4, RZ ;  /* 0x0000000403020227 */ /* 0x001fca00078e00ff */
[----:B------:R-:W-:-:S04]  /*1260*/  @P0 SHF.R.U32.HI R3, RZ, R5, R2 ;  /* 0x00000005ff030219 */ /* 0x000fc80000011602 */
[----:B------:R-:W-:Y:S01]  /*1270*/  LOP3.LUT R2, RZ, R3, RZ, 0x33, !PT ;  /* 0x00000003ff027212 */ /* 0x000fe200078e33ff */
[----:B------:R-:W-:Y:S06]  /*1280*/  BRA `(.L_x_1064) ;  /* 0x0000000000107947 */ /* 0x000fec0003800000 */
.L_x_1063:
[----:B------:R-:W-:-:S13]  /*1290*/  ISETP.NE.AND P0, PT, R9, 0x1, PT ;  /* 0x000000010900780c */ /* 0x000fda0003f05270 */
[----:B------:R-:W0:Y:S02]  /*12a0*/  @P0 LDC.64 R4, c[0x0][0x9e8] ;  /* 0x00027a00ff040b82 */ /* 0x000e240000000a00 */
[----:B0-----:R-:W-:-:S05]  /*12b0*/  @P0 IMAD.HI.U32 R4, R2, R4, RZ ;  /* 0x0000000402040227 */ /* 0x001fca00078e00ff */
[----:B------:R-:W-:-:S07]  /*12c0*/  @P0 SHF.R.U32.HI R2, RZ, R5, R4 ;  /* 0x00000005ff020219 */ /* 0x000fce0000011604 */
.L_x_1064:
[----:B------:R-:W-:-:S05]  /*12d0*/  IMAD R3, R2, R9, R9 ;  /* 0x0000000902037224 */ /* 0x000fca00078e0209 */
[----:B------:R-:W-:-:S07]  /*12e0*/  VIMNMX R0, R0, R3, PT ;  /* 0x0000000300007248 */ /* 0x000fce0003fe0100 */
.L_x_1062:
[----:B------:R-:W-:Y:S01]  /*12f0*/  VIADD R2, R0, 0x7f ;  /* 0x0000007f00027836 */ /* 0x000fe20000000000 */
[----:B------:R-:W-:Y:S01]  /*1300*/  ULDC UR4, c[0x0][0x9dc] ;  /* 0x0002770000047ab9 */ /* 0x000fe20000000800 */
[----:B------:R-:W-:Y:S02]  /*1310*/  VIADD R0, R17, 0x7f ;  /* 0x0000007f11007836 */ /* 0x000fe40000000000 */
[----:B------:R-:W-:Y:S01]  /*1320*/  IMAD R4, R185, 0x80, -R18 ;  /* 0x00000080b9047824 */ /* 0x000fe200078e0a12 */
[----:B------:R-:W-:Y:S02]  /*1330*/  SHF.R.S32.HI R5, RZ, 0x1f, R2 ;  /* 0x0000001fff057819 */ /* 0x000fe40000011402 */
[----:B------:R-:W-:Y:S01]  /*1340*/  SHF.R.S32.HI R3, RZ, 0x1f, R0 ;  /* 0x0000001fff037819 */ /* 0x000fe20000011400 */
[----:B------:R-:W-:Y:S01]  /*1350*/  IMAD.IADD R4, R17, 0x1, R4 ;  /* 0x0000000111047824 */ /* 0x000fe200078e0204 */
[----:B------:R-:W-:Y:S02]  /*1360*/  LEA.HI R5, R5, R2, RZ, 0x7 ;  /* 0x0000000205057211 */ /* 0x000fe400078f38ff */
[----:B------:R-:W-:Y:S01]  /*1370*/  LEA.HI R3, R3, R0, RZ, 0x7 ;  /* 0x0000000003037211 */ /* 0x000fe200078f38ff */
[----:B------:R-:W-:Y:S01]  /*1380*/  VIADD R6, R4, -UR4 ;  /* 0x8000000404067c36 */ /* 0x000fe20008000000 */
[----:B------:R-:W-:-:S02]  /*1390*/  SHF.R.S32.HI R88, RZ, 0x7, R5 ;  /* 0x00000007ff587819 */ /* 0x000fc40000011405 */
[----:B------:R-:W-:Y:S02]  /*13a0*/  SHF.R.S32.HI R3, RZ, 0x7, R3 ;  /* 0x00000007ff037819 */ /* 0x000fe40000011403 */
[----:B------:R-:W-:Y:S02]  /*13b0*/  R2UR UR4, R6 ;  /* 0x00000000060472ca */ /* 0x000fe400000e0000 */
[----:B------:R-:W-:Y:S01]  /*13c0*/  VIMNMX R88, R3, R88, PT ;  /* 0x0000005803587248 */ /* 0x000fe20003fe0100 */
[----:B------:R-:W-:-:S12]  /*13d0*/  @!P1 BRA `(.L_x_1065) ;  /* 0x0000000000449947 */ /* 0x000fd80003800000 */
[----:B------:R-:W-:-:S13]  /*13e0*/  ISETP.GT.AND P0, PT, R4, -0x1, PT ;  /* 0xffffffff0400780c */ /* 0x000fda0003f04270 */
[----:B------:R-:W-:Y:S05]  /*13f0*/  @P0 BRA `(.L_x_1066) ;  /* 0x00000000001c0947 */ /* 0x000fea0003800000 */
[----:B------:R-:W-:Y:S02]  /*1400*/  ISETP.NE.AND P0, PT, R9, 0x1, PT ;  /* 0x000000010900780c */ /* 0x000fe40003f05270 */
[----:B------:R-:W-:-:S11]  /*1410*/  LOP3.LUT R3, RZ, R4, RZ, 0x33, !PT ;  /* 0x00000004ff037212 */ /* 0x000fd600078e33ff */
[----:B------:R-:W0:Y:S02]  /*1420*/  @P0 LDC.64 R6, c[0x0][0x9e8] ;  /* 0x00027a00ff060b82 */ /* 0x000e240000000a00 */
[----:B0-----:R-:W-:-:S05]  /*1430*/  @P0 IMAD.HI.U32 R0, R3, R6, RZ ;  /* 0x0000000603000227 */ /* 0x001fca00078e00ff */
[----:B------:R-:W-:-:S04]  /*1440*/  @P0 SHF.R.U32.HI R3, RZ, R7, R0 ;  /* 0x00000007ff030219 */ /* 0x000fc80000011600 */
[----:B------:R-:W-:Y:S01]  /*1450*/  LOP3.LUT R4, RZ, R3, RZ, 0x33, !PT ;  /* 0x00000003ff047212 */ /* 0x000fe200078e33ff */
[----:B------:R-:W-:Y:S06]  /*1460*/  BRA `(.L_x_1067) ;  /* 0x0000000000107947 */ /* 0x000fec0003800000 */
.L_x_1066:
[----:B------:R-:W-:-:S13]  /*1470*/  ISETP.NE.AND P0, PT, R9, 0x1, PT ;  /* 0x000000010900780c */ /* 0x000fda0003f05270 */
[----:B------:R-:W0:Y:S02]  /*1480*/  @P0 LDC.64 R2, c[0x0][0x9e8] ;  /* 0x00027a00ff020b82 */ /* 0x000e240000000a00 */
[----:B0-----:R-:W-:-:S05]  /*1490*/  @P0 IMAD.HI.U32 R0, R4, R2, RZ ;  /* 0x0000000204000227 */ /* 0x001fca00078e00ff */
[----:B------:R-:W-:-:S07]  /*14a0*/  @P0 SHF.R.U32.HI R4, RZ, R3, R0 ;  /* 0x00000003ff040219 */ /* 0x000fce0000011600 */
.L_x_1067:
[----:B------:R-:W-:-:S05]  /*14b0*/  IMAD R4, R4, R9, RZ ;  /* 0x0000000904047224 */ /* 0x000fca00078e02ff */
[----:B------:R-:W-:-:S13]  /*14c0*/  R2UR UR5, R4 ;  /* 0x00000000040572ca */ /* 0x000fda00000e0000 */
[----:B------:R-:W-:-:S04]  /*14d0*/  UISETP.LT.AND UP0, UPT, UR4, UR5, UPT ;  /* 0x000000050400728c */ /* 0x000fc8000bf01270 */
[----:B------:R-:W-:-:S12]  /*14e0*/  USEL UR4, UR4, UR5, !UP0 ;  /* 0x0000000504047287 */ /* 0x000fd8000c000000 */
.L_x_1065:
[----:B------:R-:W-:Y:S01]  /*14f0*/  USHF.R.S32.HI UR5, URZ, 0x1f, UR4 ;  /* 0x0000001f3f057899 */ /* 0x000fe20008011404 */
[----:B------:R-:W-:Y:S01]  /*1500*/  PLOP3.LUT P0, PT, PT, PT, PT, 0x80, 0x0 ;  /* 0x000000000000781c */ /* 0x000fe20003f0f070 */
[----:B------:R-:W-:Y:S01]  /*1510*/  IMAD.MOV.U32 R0, RZ, RZ, RZ ;  /* 0x000000ffff007224 */ /* 0x000fe200078e00ff */
[----:B------:R-:W-:Y:S01]  /*1520*/  CS2R R150, SRZ ;  /* 0x0000000000967805 */ /* 0x000fe2000001ff00 */
[----:B------:R-:W-:Y:S01]  /*1530*/  ULEA.HI UR5, UR5, UR4, URZ, 0x7 ;  /* 0x0000000405057291 */ /* 0x000fe2000f8f383f */
[----:B------:R-:W-:Y:S01]  /*1540*/  IMAD.MOV.U32 R2, RZ, RZ, RZ ;  /* 0x000000ffff027224 */ /* 0x000fe200078e00ff */
        /* <DEDUP_REMOVED lines=69> */
.L_x_1069:
[----:B------:R-:W-:Y:S01]  /*19a0*/  ULEA.HI UR4, UR44, UR44, URZ, 0x1 ;  /* 0x0000002c2c047291 */ /* 0x000fe2000f8f083f */
[----:B------:R-:W-:-:S03]  /*19b0*/  IMAD.U32 R2, RZ, RZ, UR45 ;  /* 0x0000002dff027e24 */ /* 0x000fc6000f8e00ff */
[----:B------:R-:W-:Y:S02]  /*19c0*/  ULOP3.LUT UR4, UR4, 0xfffffffe, URZ, 0xc0, !UPT ;  /* 0xfffffffe04047892 */ /* 0x000fe4000f8ec03f */
[----:B------:R-:W-:Y:S02]  /*19d0*/  ISETP.NE.AND P0, PT, R2, 0x3, PT ;  /* 0x000000030200780c */ /* 0x000fe40003f05270 */
[----:B------:R-:W-:-:S06]  /*19e0*/  UIADD3 UR4, UR44, -UR4, URZ ;  /* 0x800000042c047290 */ /* 0x000fcc000fffe03f */
[----:B------:R-:W-:-:S05]  /*19f0*/  IMAD.U32 R0, RZ, RZ, UR4 ;  /* 0x00000004ff007e24 */ /* 0x000fca000f8e00ff */
[----:B------:R-:W-:-:S04]  /*1a00*/  SHF.L.U32 R0, R0, 0x1f, RZ ;  /* 0x0000001f00007819 */ /* 0x000fc800000006ff */
[----:B------:R-:W0:Y:S02]  /*1a10*/  SYNCS.PHASECHK.TRANS64.TRYWAIT P1, [UR41+0x28800], R0 ;  /* 0x02880000ff0075a7 */ /* 0x000e240008020169 */
[----:B0-----:R-:W-:Y:S05]  /*1a20*/  @!P1 BRA `(.L_x_1070) ;  /* 0x0000014c00e89947 */ /* 0x001fea0003800000 */
.L_x_1253:
[----:B------:R-:W-:Y:S05]  /*1a30*/  @!P0 BRA `(.L_x_1071) ;  /* 0x0000000000048947 */ /* 0x000fea0003800000 */
[----:B------:R-:W-:Y:S01]  /*1a40*/  BPT.TRAP 0x1 ;  /* 0x000000040000795c */ /* 0x000fe20000300000 */
.L_x_1071:
[----:B------:R-:W-:Y:S02]  /*1a50*/  IMAD.U32 R7, RZ, RZ, UR42 ;  /* 0x0000002aff077e24 */ /* 0x000fe4000f8e00ff */
[----:B0-----:R-:W-:-:S03]  /*1a60*/  IMAD.U32 R0, RZ, RZ, UR43 ;  /* 0x0000002bff007e24 */ /* 0x001fc6000f8e00ff */
[----:B------:R-:W-:Y:S02]  /*1a70*/  LEA R7, R7, UR41, 0x3 ;  /* 0x0000002907077c11 */ /* 0x000fe4000f8e18ff */
[----:B------:R-:W-:-:S04]  /*1a80*/  SHF.L.U32 R0, R0, 0x1f, RZ ;  /* 0x0000001f00007819 */ /* 0x000fc800000006ff */
[----:B------:R0:W1:Y:S01]  /*1a90*/  SYNCS.PHASECHK.TRANS64.TRYWAIT P2, [R7+URZ+0x28830], R0 ;  /* 0x02883000070075a7 */ /* 0x000062000804017f */
[----:B------:R-:W-:Y:S05]  /*1aa0*/  @!P0 BRA `(.L_x_1072) ;  /* 0x0000000000048947 */ /* 0x000fea0003800000 */
[----:B------:R-:W-:Y:S01]  /*1ab0*/  BPT.TRAP 0x1 ;  /* 0x000000040000795c */ /* 0x000fe20000300000 */
.L_x_1072:
[----:B------:R-:W2:Y:S02]  /*1ac0*/  S2R R2, SR_TID.X ;  /* 0x0000000000027919 */ /* 0x000ea40000002100 */
[----:B--2---:R-:W-:Y:S01]  /*1ad0*/  LOP3.LUT P1, RZ, R2, 0x7f, RZ, 0xc0, !PT ;  /* 0x0000007f02ff7812 */ /* 0x004fe2000782c0ff */
[----:B-1----:R-:W-:-:S12]  /*1ae0*/  @P2 BRA `(.L_x_1073) ;  /* 0x0000000000082947 */ /* 0x002fd80003800000 */
[----:B------:R-:W1:Y:S02]  /*1af0*/  SYNCS.PHASECHK.TRANS64.TRYWAIT P2, [R7+URZ+0x28830], R0 ;  /* 0x02883000070075a7 */ /* 0x000e64000804017f */
[----:B-1----:R-:W-:Y:S05]  /*1b00*/  @!P2 BRA `(.L_x_1074) ;  /* 0x0000014c00c8a947 */ /* 0x002fea0003800000 */
.L_x_1073:
[----:B------:R-:W-:Y:S05]  /*1b10*/  WARPSYNC.ALL ;  /* 0x0000000000007948 */ /* 0x000fea0003800000 */
[----:B------:R-:W-:Y:S01]  /*1b20*/  UIADD3 UR4, UR41, 0x18400, URZ ;  /* 0x0001840029047890 */ /* 0x000fe2000fffe03f */
[----:B------:R-:W-:Y:S01]  /*1b30*/  WARPGROUP.ARRIVE ;  /* 0x00000000000079c5 */ /* 0x000fe20000000000 */
[----:B------:R-:W-:Y:S01]  /*1b40*/  ULOP3.LUT UR32, UR47, 0x10000, URZ, 0xfc, !UPT ;  /* 0x000100002f207892 */ /* 0x000fe2000f8efc3f */
[----:B------:R-:W-:Y:S01]  /*1b50*/  IMAD.MOV.U32 R5, RZ, RZ, -0x80 ;  /* 0xffffff80ff057424 */ /* 0x000fe200078e00ff */
[----:B------:R-:W-:Y:S01]  /*1b60*/  USHF.R.U32.HI UR4, URZ, 0x4, UR4 ;  /* 0x000000043f047899 */ /* 0x000fe20008011604 */
[----:B01----:R-:W-:Y:S01]  /*1b70*/  @!P1 VIADD R0, R7, 0x28840 ;  /* 0x0002884007009836 */ /* 0x003fe20000000000 */
[----:B------:R-:W-:Y:S01]  /*1b80*/  UMOV UR33, 0x40000040 ;  /* 0x4000004000217882 */ /* 0x000fe20000000000 */
[----:B------:R-:W-:Y:S01]  /*1b90*/  UMOV UR35, 0x40000040 ;  /* 0x4000004000237882 */ /* 0x000fe20000000000 */
[----:B------:R-:W-:Y:S01]  /*1ba0*/  ULOP3.LUT UR4, UR4, 0x3fff, URZ, 0xc0, !UPT ;  /* 0x00003fff04047892 */ /* 0x000fe2000f8ec03f */
[----:B------:R-:W-:Y:S01]  /*1bb0*/  IMAD R112, R88, R5, 0x80 ;  /* 0x0000008058707424 */ /* 0x000fe200078e0205 */
[----:B------:R-:W-:Y:S01]  /*1bc0*/  UMOV UR5, 0x40000040 ;  /* 0x4000004000057882 */ /* 0x000fe20000000000 */
[----:B------:R-:W-:Y:S01]  /*1bd0*/  UMOV UR7, 0x40000040 ;  /* 0x4000004000077882 */ /* 0x000fe20000000000 */
[----:B------:R-:W-:Y:S01]  /*1be0*/  ULOP3.LUT UR46, UR4, 0x10000, URZ, 0xfc, !UPT ;  /* 0x00010000042e7892 */ /* 0x000fe2000f8efc3f */
[----:B------:R-:W-:Y:S01]  /*1bf0*/  IMAD.IADD R5, R17, 0x1, R112 ;  /* 0x0000000111057824 */ /* 0x000fe200078e0270 */
[----:B------:R-:W-:Y:S01]  /*1c00*/  UIADD3 UR4, UR32, 0x2, URZ ;  /* 0x0000000220047890 */ /* 0x000fe2000fffe03f */
[----:B------:R-:W-:Y:S01]  /*1c10*/  @!P1 PRMT R0, RZ, 0x654, R0 ;  /* 0x00000654ff009816 */ /* 0x000fe20000000000 */
[----:B------:R-:W-:-:S02]  /*1c20*/  ULEA UR34, UR42, UR46, 0xb ;  /* 0x0000002e2a227291 */ /* 0x000fc4000f8e583f */
[----:B------:R-:W-:Y:S01]  /*1c30*/  UIADD3 UR8, UR32, 0x4, URZ ;  /* 0x0000000420087890 */ /* 0x000fe2000fffe03f */
[----:B------:R-:W-:Y:S01]  /*1c40*/  IADD3 R7, -R18, 0x1, R5 ;  /* 0x0000000112077810 */ /* 0x000fe20007ffe105 */
[----:B------:R-:W-:Y:S02]  /*1c50*/  UIADD3 UR6, UR34, 0x2, URZ ;  /* 0x0000000222067890 */ /* 0x000fe4000fffe03f */
[----:B------:R-:W-:Y:S01]  /*1c60*/  UIADD3 UR10, UR34, 0x4, URZ ;  /* 0x00000004220a7890 */ /* 0x000fe2000fffe03f */
[----:B------:R-:W-:Y:S02]  /*1c70*/  UMOV UR9, 0x40000040 ;  /* 0x4000004000097882 */ /* 0x000fe40000000000 */
[----:B------:R-:W-:Y:S01]  /*1c80*/  HGMMA.64x128x16.F32 R24, gdesc[UR32], RZ, !UPT, gsb0 ;  /* 0x01e00000201879f0 */ /* 0x000fe2000c0008ff */
[----:B------:R-:W-:Y:S01]  /*1c90*/  UMOV UR11, 0x40000040 ;  /* 0x40000040000b7882 */ /* 0x000fe20000000000 */
[----:B------:R-:W-:Y:S01]  /*1ca0*/  UIADD3 UR12, UR32, 0x6, URZ ;  /* 0x00000006200c7890 */ /* 0x000fe2000fffe03f */
[----:B------:R-:W-:Y:S01]  /*1cb0*/  IMAD R7, R16, -0x2, R7 ;  /* 0xfffffffe10077824 */ /* 0x000fe200078e0207 */
[----:B------:R-:W-:Y:S01]  /*1cc0*/  UIADD3 UR14, UR34, 0x6, URZ ;  /* 0x00000006220e7890 */ /* 0x000fe2000fffe03f */
[----:B------:R-:W-:Y:S01]  /*1cd0*/  UMOV UR13, 0x40000040 ;  /* 0x40000040000d7882 */ /* 0x000fe20000000000 */
[----:B------:R-:W-:Y:S01]  /*1ce0*/  UMOV UR15, 0x40000040 ;  /* 0x40000040000f7882 */ /* 0x000fe20000000000 */
[----:B------:R-:W-:-:S02]  /*1cf0*/  UIADD3 UR16, UR32, 0x400, URZ ;  /* 0x0000040020107890 */ /* 0x000fc4000fffe03f */
[----:B------:R-:W-:Y:S01]  /*1d00*/  UIADD3 UR18, UR34, 0x400, URZ ;  /* 0x0000040022127890 */ /* 0x000fe2000fffe03f */
[----:B------:R-:W-:Y:S01]  /*1d10*/  UMOV UR17, 0x40000040 ;  /* 0x4000004000117882 */ /* 0x000fe20000000000 */
[----:B------:R-:W-:Y:S01]  /*1d20*/  UMOV UR19, 0x40000040 ;  /* 0x4000004000137882 */ /* 0x000fe20000000000 */
[----:B------:R-:W-:Y:S02]  /*1d30*/  UIADD3 UR20, UR32, 0x402, URZ ;  /* 0x0000040220147890 */ /* 0x000fe4000fffe03f */
        /* <DEDUP_REMOVED lines=15> */
[----:B------:R-:W-:Y:S01]  /*1e30*/  UISETP.GE.AND UP0, UPT, UR7, 0x1, UPT ;  /* 0x000000010700788c */ /* 0x000fe2000bf06270 */
[----:B------:R-:W-:-:S05]  /*1e40*/  VIADD R114, R7, UR6 ;  /* 0x0000000607727c36 */ /* 0x000fca0008000000 */
[----:B------:R-:W-:Y:S01]  /*1e50*/  PLOP3.LUT P2, PT, PT, PT, UP0, 0x40, 0x0 ;  /* 0x000000000000781c */ /* 0x000fe20003f4e808 */
        /* <DEDUP_REMOVED lines=35> */
[----:B------:R0:W1:Y:S01]  /*2090*/  MUFU.TANH R6, R28 ;  /* 0x0000001c00067308 */ /* 0x0000620000002400 */
        /* <DEDUP_REMOVED lines=8> */
[----:B0-----:R-:W-:Y:S01]  /*2120*/  FMUL.FTZ R28, R39, UR10 ;  /* 0x0000000a271c7c20 */ /* 0x001fe20008410000 */
[----:B------:R-:W-:Y:S01]  /*2130*/  FMUL.FTZ R41, R41, UR10 ;  /* 0x0000000a29297c20 */ /* 0x000fe20008410000 */
[----:B------:R-:W-:Y:S01]  /*2140*/  FMUL.FTZ R45, R45, UR10 ;  /* 0x0000000a2d2d7c20 */ /* 0x000fe20008410000 */
[----:B------:R-:W-:Y:S01]  /*2150*/  FMUL.FTZ R49, R49, UR10 ;  /* 0x0000000a31317c20 */ /* 0x000fe20008410000 */
[----:B------:R-:W-:Y:S01]  /*2160*/  FMUL.FTZ R52, R52, UR10 ;  /* 0x0000000a34347c20 */ /* 0x000fe20008410000 */
[----:B------:R-:W-:Y:S01]  /*2170*/  FMUL.FTZ R53, R53, UR10 ;  /* 0x0000000a35357c20 */ /* 0x000fe20008410000 */
[----:B------:R-:W-:Y:S01]  /*2180*/  FMUL.FTZ R42, R54, UR10 ;  /* 0x0000000a362a7c20 */ /* 0x000fe20008410000 */
[----:B------:R0:W3:Y:S01]  /*2190*/  MUFU.TANH R11, R32 ;  /* 0x00000020000b7308 */ /* 0x0000e20000002400 */
        /* <DEDUP_REMOVED lines=8> */
[----:B0-----:R-:W-:Y:S01]  /*2220*/  FMUL.FTZ R32, R43, UR10 ;  /* 0x0000000a2b207c20 */ /* 0x001fe20008410000 */
        /* <DEDUP_REMOVED lines=13> */
[----:B----4-:R-:W-:Y:S01]  /*2300*/  FMUL.FTZ R33, R82, UR10 ;  /* 0x0000000a52217c20 */ /* 0x010fe20008410000 */
        /* <DEDUP_REMOVED lines=10> */
[----:B------:R-:W-:Y:S01]  /*23b0*/  FMUL.FTZ R77, R77, UR10 ;  /* 0x0000000a4d4d7c20 */ /* 0x000fe20008410000 */
[----:B------:R-:W-:Y:S01]  /*23c0*/  FMUL.FTZ R78, R78, UR10 ;  /* 0x0000000a4e4e7c20 */ /* 0x000fe20008410000 */
[----:B------:R-:W-:Y:S01]  /*23d0*/  FMUL.FTZ R80, R80, UR10 ;  /* 0x0000000a50507c20 */ /* 0x000fe20008410000 */
[----:B------:R-:W-:Y:S01]  /*23e0*/  FMUL.FTZ R84, R84, UR10 ;  /* 0x0000000a54547c20 */ /* 0x000fe20008410000 */
[----:B------:R4:W-:Y:S02]  /*23f0*/  @!P1 SYNCS.ARRIVE.TRANS64.RED.A1T0 RZ, [R0+URZ], RZ ;  /* 0x000000ff00ff99a7 */ /* 0x0009e4000810043f */
[----:B------:R5:W1:Y:S01]  /*2400*/  MUFU.TANH R106, R44 ;  /* 0x0000002c006a7308 */ /* 0x000a620000002400 */
[----:B0-----:R-:W-:Y:S01]  /*2410*/  FMUL.FTZ R40, R51, UR10 ;  /* 0x0000000a33287c20 */ /* 0x001fe20008410000 */
[----:B------:R-:W-:Y:S01]  /*2420*/  LEA R51, R88, 0xffffff80, 0x7 ;  /* 0xffffff8058337811 */ /* 0x000fe200078e38ff */
[----:B----4-:R-:W-:-:S05]  /*2430*/  IMAD R0, R185, 0x80, R190 ;  /* 0x00000080b9007824 */ /* 0x010fca00078e02be */
[----:B------:R0:W4:Y:S01]  /*2440*/  MUFU.TANH R102, R48 ;  /* 0x0000003000667308 */ /* 0x0001220000002400 */
[----:B-----5:R-:W-:Y:S01]  /*2450*/  FMUL.FTZ R44, R55, UR10 ;  /* 0x0000000a372c7c20 */ /* 0x020fe20008410000 */
[----:B------:R-:W-:-:S05]  /*2460*/  IMAD R55, R16, -0x2, R5 ;  /* 0xfffffffe10377824 */ /* 0x000fca00078e0205 */
[----:B------:R-:W-:Y:S01]  /*2470*/  VIADDMNMX R5, R0, R114, R55, PT ;  /* 0x0000007200057246 */ /* 0x000fe20003800137 */
[----:B------:R1:W1:Y:S01]  /*2480*/  MUFU.TANH R43, R70 ;  /* 0x00000046002b7308 */ /* 0x0002620000002400 */
[----:B0-----:R-:W-:Y:S01]  /*2490*/  FMUL.FTZ R48, R59, UR10 ;  /* 0x0000000a3b307c20 */ /* 0x001fe20008410000 */
[----:B------:R-:W-:-:S04]  /*24a0*/  VIADD R59, R7, UR47 ;  /* 0x0000002f073b7c36 */ /* 0x000fc80008000000 */
[----:B------:R-:W-:Y:S02]  /*24b0*/  IMAD.IADD R7, R59, 0x1, R0 ;  /* 0x000000013b077824 */ /* 0x000fe400078e0200 */
[----:B------:R-:W0:Y:S08]  /*24c0*/  MUFU.TANH R3, R3 ;  /* 0x0000000300037308 */ /* 0x000e300000002400 */
        /* <DEDUP_REMOVED lines=29> */
[----:B------:R0:W0:Y:S08]  /*26a0*/  MUFU.TANH R58, R63 ;  /* 0x0000003f003a7308 */ /* 0x0000300000002400 */
        /* <DEDUP_REMOVED lines=11> */
[----:B------:R0:W0:Y:S08]  /*2760*/  MUFU.TANH R27, R76 ;  /* 0x0000004c001b7308 */ /* 0x0000300000002400 */
[----:B------:R0:W0:Y:S08]  /*2770*/  MUFU.TANH R70, R77 ;  /* 0x0000004d00467308 */ /* 0x0000300000002400 */
[----:B------:R0:W0:Y:S08]  /*2780*/  MUFU.TANH R62, R78 ;  /* 0x0000004e003e7308 */ /* 0x0000300000002400 */
[----:B------:R-:W0:Y:S08]  /*2790*/  MUFU.TANH R29, R29 ;  /* 0x0000001d001d7308 */ /* 0x000e300000002400 */
[----:B------:R0:W0:Y:S08]  /*27a0*/  MUFU.TANH R39, R80 ;  /* 0x0000005000277308 */ /* 0x0000300000002400 */
[----:B------:R-:W0:Y:S08]  /*27b0*/  MUFU.TANH R81, R81 ;  /* 0x0000005100517308 */ /* 0x000e300000002400 */
[----:B------:R-:W0:Y:S08]  /*27c0*/  MUFU.TANH R33, R33 ;  /* 0x0000002100217308 */ /* 0x000e300000002400 */
[----:B------:R-:W0:Y:S08]  /*27d0*/  MUFU.TANH R31, R31 ;  /* 0x0000001f001f7308 */ /* 0x000e300000002400 */
[----:B------:R0:W0:Y:S08]  /*27e0*/  MUFU.TANH R47, R84 ;  /* 0x00000054002f7308 */ /* 0x0000300000002400 */
[----:B------:R-:W0:Y:S08]  /*27f0*/  MUFU.TANH R85, R85 ;  /* 0x0000005500557308 */ /* 0x000e300000002400 */
[----:B------:R-:W0:Y:S08]  /*2800*/  MUFU.TANH R35, R35 ;  /* 0x0000002300237308 */ /* 0x000e300000002400 */
[----:B------:R-:W0:Y:S01]  /*2810*/  MUFU.TANH R37, R37 ;  /* 0x0000002500257308 */ /* 0x000e220000002400 */
[----:B-1234-:R-:W-:Y:S05]  /*2820*/  @P2 BRA `(.L_x_1075) ;  /* 0x0000000000582947 */ /* 0x01efea0003800000 */
[----:B------:R-:W-:Y:S01]  /*2830*/  IADD3 R4, -R18, R17, R0 ;  /* 0x0000001112047210 */ /* 0x000fe20007ffe100 */
[----:B------:R-:W-:Y:S03]  /*2840*/  BSSY B0, `(.L_x_1076) ;  /* 0x0000010000007945 */ /* 0x000fe60003800000 */
[----:B------:R-:W-:-:S13]  /*2850*/  ISETP.GT.AND P2, PT, R4, -0x1, PT ;  /* 0xffffffff0400780c */ /* 0x000fda0003f44270 */
[----:B------:R-:W-:Y:S05]  /*2860*/  @P2 BRA `(.L_x_1077) ;  /* 0x0000000000202947 */ /* 0x000fea0003800000 */
[----:B------:R-:W-:Y:S01]  /*2870*/  UISETP.NE.AND UP1, UPT, UR7, 0x1, UPT ;  /* 0x000000010700788c */ /* 0x000fe2000bf25270 */
[----:B------:R-:W-:-:S05]  /*2880*/  LOP3.LUT R4, RZ, R4, RZ, 0x33, !PT ;  /* 0x00000004ff047212 */ /* 0x000fca00078e33ff */
[----:B------:R-:W-:-:S05]  /*2890*/  PLOP3.LUT P2, PT, PT, PT, UP1, 0x80, 0x0 ;  /* 0x000000000000781c */ /* 0x000fca0003f4f018 */
[----:B------:R-:W-:-:S08]  /*28a0*/  @UP1 ULDC.64 UR10, c[0x0][0x9e8] ;  /* 0x00027a00000a1ab9 */ /* 0x000fd00000000a00 */
[----:B------:R-:W-:-:S05]  /*28b0*/  @P2 IMAD.HI.U32 R9, R4, UR10, RZ ;  /* 0x0000000a04092c27 */ /* 0x000fca000f8e00ff */
[----:B------:R-:W-:-:S04]  /*28c0*/  @P2 SHF.R.U32.HI R4, RZ, UR11, R9 ;  /* 0x0000000bff042c19 */ /* 0x000fc80008011609 */
[----:B------:R-:W-:Y:S01]  /*28d0*/  LOP3.LUT R4, RZ, R4, RZ, 0x33, !PT ;  /* 0x00000004ff047212 */ /* 0x000fe200078e33ff */
[----:B------:R-:W-:Y:S06]  /*28e0*/  BRA `(.L_x_1078) ;  /* 0x0000000000147947 */ /* 0x000fec0003800000 */
.L_x_1077:
[----:B------:R-:W-:-:S06]  /*28f0*/  UISETP.NE.AND UP1, UPT, UR7, 0x1, UPT ;  /* 0x000000010700788c */ /* 0x000fcc000bf25270 */
[----:B------:R-:W-:-:S05]  /*2900*/  PLOP3.LUT P2, PT, PT, PT, UP1, 0x80, 0x0 ;  /* 0x000000000000781c */ /* 0x000fca0003f4f018 */
[----:B------:R-:W-:-:S08]  /*2910*/  @UP1 ULDC.64 UR10, c[0x0][0x9e8] ;  /* 0x00027a00000a1ab9 */ /* 0x000fd00000000a00 */
[----:B------:R-:W-:-:S05]  /*2920*/  @P2 IMAD.HI.U32 R9, R4, UR10, RZ ;  /* 0x0000000a04092c27 */ /* 0x000fca000f8e00ff */
[----:B------:R-:W-:-:S07]  /*2930*/  @P2 SHF.R.U32.HI R4, RZ, UR11, R9 ;  /* 0x0000000bff042c19 */ /* 0x000fce0008011609 */
.L_x_1078:
[----:B------:R-:W-:Y:S05]  /*2940*/  BSYNC B0 ;  /* 0x0000000000007941 */ /* 0x000fea0003800000 */
.L_x_1076:
[----:B------:R-:W-:-:S04]  /*2950*/  IMAD R9, R4, UR7, -R51 ;  /* 0x0000000704097c24 */ /* 0x000fc8000f8e0a33 */
[----:B------:R-:W-:-:S05]  /*2960*/  IMAD R4, R16, -0x2, R9 ;  /* 0xfffffffe10047824 */ /* 0x000fca00078e0209 */
[----:B------:R-:W-:Y:S02]  /*2970*/  VIMNMX R7, R7, R4, !PT ;  /* 0x0000000407077248 */ /* 0x000fe40007fe0100 */
[----:B------:R-:W-:-:S07]  /*2980*/  VIADDMNMX R5, R4, UR7, R5, PT ;  /* 0x0000000704057c46 */ /* 0x000fce000b800105 */
.L_x_1075:
[C---:B------:R-:W-:Y:S02]  /*2990*/  ISETP.GE.AND P2, PT, R112.reuse, 0x2, PT ;  /* 0x000000027000780c */ /* 0x040fe40003f46270 */
[C---:B------:R-:W-:Y:S02]  /*29a0*/  ISETP.GE.AND P5, PT, R112.reuse, 0xa, PT ;  /* 0x0000000a7000780c */ /* 0x040fe40003fa6270 */
[----:B------:R-:W-:Y:S02]  /*29b0*/  ISETP.GT.AND P3, PT, R7, 0x1, !P2 ;  /* 0x000000010700780c */ /* 0x000fe40005764270 */
[----:B------:R-:W-:Y:S02]  /*29c0*/  ISETP.GE.AND P4, PT, R112, 0x9, PT ;  /* 0x000000097000780c */ /* 0x000fe40003f86270 */
[----:B------:R-:W-:Y:S02]  /*29d0*/  ISETP.LT.OR P3, PT, R5, 0x2, P3 ;  /* 0x000000020500780c */ /* 0x000fe40001f61670 */
[----:B0-----:R-:W-:-:S02]  /*29e0*/  P2R R63, PR, RZ, 0x10 ;  /* 0x00000010ff3f7803 */ /* 0x001fc40000000000 */
[----:B------:R-:W-:Y:S02]  /*29f0*/  FSEL R116, R25, -INF , !P3 ;  /* 0xff80000019747808 */ /* 0x000fe40005800000 */
[----:B------:R-:W-:Y:S02]  /*2a00*/  ISETP.GT.AND P3, PT, R7, 0x9, !P5 ;  /* 0x000000090700780c */ /* 0x000fe40006f64270 */
[----:B------:R-:W-:Y:S02]  /*2a10*/  P2R R25, PR, RZ, 0x20 ;  /* 0x00000020ff197803 */ /* 0x000fe40000000000 */
[----:B------:R-:W-:Y:S02]  /*2a20*/  ISETP.LT.OR P3, PT, R5, 0xa, P3 ;  /* 0x0000000a0500780c */ /* 0x000fe40001f61670 */
[----:B------:R-:W-:Y:S02]  /*2a30*/  ISETP.GT.AND P4, PT, R7, 0x8, !P4 ;  /* 0x000000080700780c */ /* 0x000fe40006784270 */
[----:B------:R-:W-:-:S02]  /*2a40*/  ISETP.GE.AND P5, PT, R112, 0x11, PT ;  /* 0x000000117000780c */ /* 0x000fc40003fa6270 */
[----:B------:R-:W-:Y:S02]  /*2a50*/  FSEL R118, R8, -INF , !P3 ;  /* 0xff80000008767808 */ /* 0x000fe40005800000 */
[----:B------:R-:W-:Y:S02]  /*2a60*/  ISETP.LT.OR P4, PT, R5, 0x9, P4 ;  /* 0x000000090500780c */ /* 0x000fe40002781670 */
[----:B------:R-:W-:Y:S02]  /*2a70*/  ISETP.GT.AND P3, PT, R7, 0x10, !P5 ;  /* 0x000000100700780c */ /* 0x000fe40006f64270 */
[----:B------:R-:W-:Y:S02]  /*2a80*/  FSEL R182, R6, -INF , !P4 ;  /* 0xff80000006b67808 */ /* 0x000fe40006000000 */
        /* <DEDUP_REMOVED lines=26> */
[C---:B------:R-:W-:Y:S02]  /*2c30*/  ISETP.GE.AND P4, PT, R112.reuse, 0x29, PT ;  /* 0x000000297000780c */ /* 0x040fe40003f86270 */
        /* <DEDUP_REMOVED lines=89> */
[----:B------:R-:W-:Y:S02]  /*31d0*/  P2R R77, PR, RZ, 0x20 ;  /* 0x00000020ff4d7803 */ /* 0x000fe40000000000 */
[----:B------:R-:W-:Y:S02]  /*31e0*/  FSEL R70, R70, -INF , !P3 ;  /* 0xff80000046467808 */ /* 0x000fe40005800000 */
[----:B------:R-:W-:Y:S02]  /*31f0*/  ISETP.GE.AND P3, PT, R112, 0x71, PT ;  /* 0x000000717000780c */ /* 0x000fe40003f66270 */
[----:B------:R-:W-:Y:S02]  /*3200*/  IADD3 R27, R59, 0x8, R0 ;  /* 0x000000083b1b7810 */ /* 0x000fe40007ffe000 */
[----:B------:R-:W-:-:S04]  /*3210*/  ISETP.GT.AND P4, PT, R7, 0x70, !P3 ;  /* 0x000000700700780c */ /* 0x000fc80005f84270 */
[----:B------:R-:W-:-:S04]  /*3220*/  ISETP.LT.OR P4, PT, R5, 0x71, P4 ;  /* 0x000000710500780c */ /* 0x000fc80002781670 */
[----:B------:R-:W-:Y:S01]  /*3230*/  FSEL R68, R39, -INF , !P4 ;  /* 0xff80000027447808 */ /* 0x000fe20006000000 */
[----:B------:R-:W-:Y:S01]  /*3240*/  VIADD R39, R0, 0x8 ;  /* 0x0000000800277836 */ /* 0x000fe20000000000 */
[----:B------:R-:W-:-:S04]  /*3250*/  ISETP.GE.AND P4, PT, R112, 0x72, PT ;  /* 0x000000727000780c */ /* 0x000fc80003f86270 */
[----:B------:R-:W-:Y:S02]  /*3260*/  ISETP.GT.AND P5, PT, R7, 0x71, !P4 ;  /* 0x000000710700780c */ /* 0x000fe400067a4270 */
[----:B------:R-:W-:Y:S02]  /*3270*/  VIADDMNMX R39, R39, R114, R55, PT ;  /* 0x0000007227277246 */ /* 0x000fe40003800137 */
        /* <DEDUP_REMOVED lines=10> */
[----:B------:R-:W-:Y:S02]  /*3320*/  FSEL R180, R3, -INF , !P6 ;  /* 0xff80000003b47808 */ /* 0x000fe40007000000 */
[----:B------:R-:W-:-:S04]  /*3330*/  ISETP.GE.AND P6, PT, R112, 0x7a, PT ;  /* 0x0000007a7000780c */ /* 0x000fc80003fc6270 */
[----:B------:R-:W-:Y:S02]  /*3340*/  P2R R47, PR, RZ, 0x40 ;  /* 0x00000040ff2f7803 */ /* 0x000fe40000000000 */
[----:B------:R-:W-:-:S04]  /*3350*/  ISETP.GT.AND P6, PT, R7, 0x79, !P6 ;  /* 0x000000790700780c */ /* 0x000fc800077c4270 */
[----:B------:R-:W-:-:S04]  /*3360*/  ISETP.LT.OR P6, PT, R5, 0x7a, P6 ;  /* 0x0000007a0500780c */ /* 0x000fc800037c1670 */
[----:B------:R-:W-:Y:S02]  /*3370*/  FSEL R8, R85, -INF , !P6 ;  /* 0xff80000055087808 */ /* 0x000fe40007000000 */
[----:B------:R-:W-:-:S13]  /*3380*/  PLOP3.LUT P6, PT, PT, PT, UP0, 0x40, 0x0 ;  /* 0x000000000000781c */ /* 0x000fda0003fce808 */
[----:B------:R-:W-:Y:S05]  /*3390*/  @P6 BRA `(.L_x_1079) ;  /* 0x0000000000646947 */ /* 0x000fea0003800000 */
[----:B------:R-:W-:Y:S01]  /*33a0*/  IADD3 R3, R17, 0x8, R0 ;  /* 0x0000000811037810 */ /* 0x000fe20007ffe000 */
[----:B------:R-:W-:Y:S04]  /*33b0*/  BSSY B0, `(.L_x_1080) ;  /* 0x0000013000007945 */ /* 0x000fe80003800000 */
[----:B------:R-:W-:-:S05]  /*33c0*/  IMAD.IADD R3, R3, 0x1, -R18 ;  /* 0x0000000103037824 */ /* 0x000fca00078e0a12 */
[----:B------:R-:W-:-:S13]  /*33d0*/  ISETP.GT.AND P6, PT, R3, -0x1, PT ;  /* 0xffffffff0300780c */ /* 0x000fda0003fc4270 */
[----:B------:R-:W-:Y:S05]  /*33e0*/  @P6 BRA `(.L_x_1081) ;  /* 0x0000000000246947 */ /* 0x000fea0003800000 */
[----:B------:R-:W-:Y:S01]  /*33f0*/  UISETP.NE.AND UP1, UPT, UR7, 0x1, UPT ;  /* 0x000000010700788c */ /* 0x000fe2000bf25270 */
[----:B------:R-:W-:-:S05]  /*3400*/  LOP3.LUT R3, RZ, R3, RZ, 0x33, !PT ;  /* 0x00000003ff037212 */ /* 0x000fca00078e33ff */
[----:B------:R-:W-:-:S05]  /*3410*/  PLOP3.LUT P6, PT, PT, PT, UP1, 0x80, 0x0 ;  /* 0x000000000000781c */ /* 0x000fca0003fcf018 */
[----:B------:R-:W-:-:S08]  /*3420*/  @UP1 ULDC.64 UR10, c[0x0][0x9e8] ;  /* 0x00027a00000a1ab9 */ /* 0x000fd00000000a00 */
[----:B------:R-:W-:Y:S01]  /*3430*/  @P6 IMAD.HI.U32 R5, R3, UR10, RZ ;  /* 0x0000000a03056c27 */ /* 0x000fe2000f8e00ff */
[----:B------:R-:W-:-:S13]  /*3440*/  PLOP3.LUT P6, PT, PT, PT, UP1, 0x80, 0x0 ;  /* 0x000000000000781c */ /* 0x000fda0003fcf018 */
[----:B------:R-:W-:-:S04]  /*3450*/  @P6 SHF.R.U32.HI R3, RZ, UR11, R5 ;  /* 0x0000000bff036c19 */ /* 0x000fc80008011605 */
[----:B------:R-:W-:Y:S01]  /*3460*/  LOP3.LUT R3, RZ, R3, RZ, 0x33, !PT ;  /* 0x00000003ff037212 */ /* 0x000fe200078e33ff */
[----:B------:R-:W-:Y:S06]  /*3470*/  BRA `(.L_x_1082) ;  /* 0x0000000000187947 */ /* 0x000fec0003800000 */
.L_x_1081:
[----:B------:R-:W-:-:S06]  /*3480*/  UISETP.NE.AND UP1, UPT, UR7, 0x1, UPT ;  /* 0x000000010700788c */ /* 0x000fcc000bf25270 */
[----:B------:R-:W-:-:S05]  /*3490*/  PLOP3.LUT P6, PT, PT, PT, UP1, 0x80, 0x0 ;  /* 0x000000000000781c */ /* 0x000fca0003fcf018 */
[----:B------:R-:W-:-:S08]  /*34a0*/  @UP1 ULDC.64 UR10, c[0x0][0x9e8] ;  /* 0x00027a00000a1ab9 */ /* 0x000fd00000000a00 */
[----:B------:R-:W-:Y:S01]  /*34b0*/  @P6 IMAD.HI.U32 R5, R3, UR10, RZ ;  /* 0x0000000a03056c27 */ /* 0x000fe2000f8e00ff */
[----:B------:R-:W-:-:S13]  /*34c0*/  PLOP3.LUT P6, PT, PT, PT, UP1, 0x80, 0x0 ;  /* 0x000000000000781c */ /* 0x000fda0003fcf018 */
[----:B------:R-:W-:-:S07]  /*34d0*/  @P6 SHF.R.U32.HI R3, RZ, UR11, R5 ;  /* 0x0000000bff036c19 */ /* 0x000fce0008011605 */
.L_x_1082:
[----:B------:R-:W-:Y:S05]  /*34e0*/  BSYNC B0 ;  /* 0x0000000000007941 */ /* 0x000fea0003800000 */
.L_x_1080:
[----:B------:R-:W-:-:S04]  /*34f0*/  IMAD R3, R3, UR7, -R51 ;  /* 0x0000000703037c24 */ /* 0x000fc8000f8e0a33 */
[----:B------:R-:W-:-:S05]  /*3500*/  IMAD R52, R16, -0x2, R3 ;  /* 0xfffffffe10347824 */ /* 0x000fca00078e0203 */
[----:B------:R-:W-:Y:S02]  /*3510*/  VIMNMX R27, R27, R52, !PT ;  /* 0x000000341b1b7248 */ /* 0x000fe40007fe0100 */
[----:B------:R-:W-:-:S07]  /*3520*/  VIADDMNMX R39, R52, UR7, R39, PT ;  /* 0x0000000734277c46 */ /* 0x000fce000b800127 */
.L_x_1079:
[----:B------:R-:W-:Y:S01]  /*3530*/  ISETP.GT.AND P2, PT, R27, 0x1, !P2 ;  /* 0x000000011b00780c */ /* 0x000fe20005744270 */
[----:B------:R-:W-:Y:S01]  /*3540*/  ULDC UR10, c[0x0][0x988] ;  /* 0x00026200000a7ab9 */ /* 0x000fe20000000800 */
[----:B------:R-:W-:Y:S01]  /*3550*/  ISETP.NE.AND P6, PT, R77, RZ, PT ;  /* 0x000000ff4d00720c */ /* 0x000fe20003fc5270 */
[----:B------:R-:W-:Y:S01]  /*3560*/  IMAD.U32 R7, RZ, RZ, UR10 ;  /* 0x0000000aff077e24 */ /* 0x000fe2000f8e00ff */
        /* <DEDUP_REMOVED lines=18> */
[----:B------:R-:W-:Y:S02]  /*3690*/  FMNMX.FTZ R3, R110, R3, !PT ;  /* 0x000000036e037209 */ /* 0x000fe40007810000 */
[----:B------:R-:W-:Y:S02]  /*36a0*/  ISETP.LT.OR P2, PT, R39, 0x11, P2 ;  /* 0x000000112700780c */ /* 0x000fe40001741670 */
[----:B------:R-:W-:Y:S02]  /*36b0*/  ISETP.NE.AND P6, PT, R89, RZ, PT ;  /* 0x000000ff5900720c */ /* 0x000fe40003fc5270 */
        /* <DEDUP_REMOVED lines=55> */
[----:B------:R-:W-:Y:S01]  /*3a30*/  ISETP.GT.AND P3, PT, R27, 0x70, !P3 ;  /* 0x000000701b00780c */ /* 0x000fe20005f64270 */
[----:B------:R-:W0:Y:S01]  /*3a40*/  SHFL.BFLY PT, R112, R3, 0x2, 0x1f ;  /* 0x0c401f0003707f89 */ /* 0x000e2200000e0000 */
[----:B------:R-:W-:Y:S02]  /*3a50*/  FSEL R38, R38, -INF , !P2 ;  /* 0xff80000026267808 */ /* 0x000fe40005000000 */
[----:B------:R-:W-:Y:S02]  /*3a60*/  ISETP.NE.AND P2, PT, R87, RZ, PT ;  /* 0x000000ff5700720c */ /* 0x000fe40003f45270 */
[C---:B------:R-:W-:Y:S02]  /*3a70*/  ISETP.GT.AND P4, PT, R27.reuse, 0x71, !P4 ;  /* 0x000000711b00780c */ /* 0x040fe40006784270 */
[----:B------:R-:W-:Y:S02]  /*3a80*/  ISETP.GT.AND P2, PT, R27, 0x31, !P2 ;  /* 0x000000311b00780c */ /* 0x000fe40005744270 */
[----:B------:R-:W-:-:S02]  /*3a90*/  ISETP.LT.OR P3, PT, R39, 0x71, P3 ;  /* 0x000000712700780c */ /* 0x000fc40001f61670 */
[----:B------:R-:W-:Y:S02]  /*3aa0*/  ISETP.LT.OR P2, PT, R39, 0x32, P2 ;  /* 0x000000322700780c */ /* 0x000fe40001741670 */
[----:B------:R-:W-:Y:S02]  /*3ab0*/  ISETP.GT.AND P5, PT, R27, 0x78, !P5 ;  /* 0x000000781b00780c */ /* 0x000fe40006fa4270 */
[----:B------:R-:W-:Y:S02]  /*3ac0*/  FSEL R40, R40, -INF , !P2 ;  /* 0xff80000028287808 */ /* 0x000fe40005000000 */
[----:B------:R-:W-:Y:S02]  /*3ad0*/  ISETP.NE.AND P2, PT, R49, RZ, PT ;  /* 0x000000ff3100720c */ /* 0x000fe40003f45270 */
[----:B------:R-:W-:Y:S02]  /*3ae0*/  ISETP.LT.OR P4, PT, R39, 0x72, P4 ;  /* 0x000000722700780c */ /* 0x000fe40002781670 */
[----:B------:R-:W-:-:S02]  /*3af0*/  ISETP.GT.AND P2, PT, R27, 0x38, !P2 ;  /* 0x000000381b00780c */ /* 0x000fc40005744270 */
[C---:B------:R-:W-:Y:S02]  /*3b00*/  ISETP.LT.OR P5, PT, R39.reuse, 0x79, P5 ;  /* 0x000000792700780c */ /* 0x040fe40002fa1670 */
[----:B------:R-:W-:Y:S02]  /*3b10*/  ISETP.LT.OR P2, PT, R39, 0x39, P2 ;  /* 0x000000392700780c */ /* 0x000fe40001741670 */
[----:B0-----:R-:W-:Y:S02]  /*3b20*/  FMNMX.FTZ R112, R3, R112, !PT ;  /* 0x0000007003707209 */ /* 0x001fe40007810000 */
[----:B------:R-:W-:Y:S02]  /*3b30*/  FSEL R42, R42, -INF , !P2 ;  /* 0xff8000002a2a7808 */ /* 0x000fe40005000000 */
[----:B------:R-:W-:Y:S01]  /*3b40*/  ISETP.GT.AND P2, PT, R27, 0x39, !P6 ;  /* 0x000000391b00780c */ /* 0x000fe20007744270 */
[----:B------:R-:W0:Y:S01]  /*3b50*/  SHFL.BFLY PT, R5, R112, 0x1, 0x1f ;  /* 0x0c201f0070057f89 */ /* 0x000e2200000e0000 */
[----:B------:R-:W-:-:S02]  /*3b60*/  ISETP.NE.AND P6, PT, R73, RZ, PT ;  /* 0x000000ff4900720c */ /* 0x000fc40003fc5270 */
[----:B------:R-:W-:-:S04]  /*3b70*/  ISETP.LT.OR P2, PT, R39, 0x3a, P2 ;  /* 0x0000003a2700780c */ /* 0x000fc80001741670 */
[----:B------:R-:W-:Y:S02]  /*3b80*/  FSEL R44, R44, -INF , !P2 ;  /* 0xff8000002c2c7808 */ /* 0x000fe40005000000 */
[----:B------:R-:W-:-:S04]  /*3b90*/  ISETP.NE.AND P2, PT, R53, RZ, PT ;  /* 0x000000ff3500720c */ /* 0x000fc80003f45270 */
[----:B------:R-:W-:-:S04]  /*3ba0*/  ISETP.GT.AND P2, PT, R27, 0x40, !P2 ;  /* 0x000000401b00780c */ /* 0x000fc80005744270 */
[----:B------:R-:W-:-:S04]  /*3bb0*/  ISETP.LT.OR P2, PT, R39, 0x41, P2 ;  /* 0x000000412700780c */ /* 0x000fc80001741670 */
[----:B------:R-:W-:Y:S02]  /*3bc0*/  FSEL R46, R46, -INF , !P2 ;  /* 0xff8000002e2e7808 */ /* 0x000fe40005000000 */
[----:B------:R-:W-:Y:S02]  /*3bd0*/  ISETP.NE.AND P2, PT, R56, RZ, PT ;  /* 0x000000ff3800720c */ /* 0x000fe40003f45270 */
[----:B0-----:R-:W-:Y:S02]  /*3be0*/  FMNMX.FTZ R5, R112, R5, !PT ;  /* 0x0000000570057209 */ /* 0x001fe40007810000 */
        /* <DEDUP_REMOVED lines=36> */
[----:B------:R-:W-:Y:S01]  /*3e30*/  ISETP.NE.AND P6, PT, R9, RZ, PT ;  /* 0x000000ff0900720c */ /* 0x000fe20003fc5270 */
[----:B------:R-:W-:Y:S01]  /*3e40*/  FMUL.FTZ R9, R5, R7 ;  /* 0x0000000705097220 */ /* 0x000fe20000410000 */
        /* <DEDUP_REMOVED lines=9> */
[-CC-:B------:R-:W-:Y:S01]  /*3ee0*/  FFMA.FTZ R45, R96, R7.reuse, -R43.reuse ;  /* 0x00000007602d7223 */ /* 0x180fe2000001082b */
        /* <DEDUP_REMOVED lines=10> */
[--C-:B------:R-:W-:Y:S01]  /*3f90*/  FFMA.FTZ R182, R182, R7, -R43.reuse ;  /* 0x00000007b6b67223 */ /* 0x100fe2000001082b */
[----:B------:R-:W-:Y:S01]  /*3fa0*/  ISETP.LT.OR P2, PT, R39, 0x6a, P2 ;  /* 0x0000006a2700780c */ /* 0x000fe20001741670 */
[----:B------:R-:W-:Y:S01]  /*3fb0*/  MUFU.EX2 R180, R180 ;  /* 0x000000b400b47308 */ /* 0x000fe20000000800 */
[----:B------:R-:W-:Y:S01]  /*3fc0*/  FMNMX.FTZ R11, R14, R11, !PT ;  /* 0x0000000b0e0b7209 */ /* 0x000fe20007810000 */
[-CC-:B------:R-:W-:Y:S01]  /*3fd0*/  FFMA.FTZ R9, R118, R7.reuse, -R43.reuse ;  /* 0x0000000776097223 */ /* 0x180fe2000001082b */
[----:B------:R-:W-:Y:S01]  /*3fe0*/  FSEL R96, R29, -INF , !P2 ;  /* 0xff8000001d607808 */ /* 0x000fe20005000000 */
[--C-:B------:R-:W-:Y:S01]  /*3ff0*/  FFMA.FTZ R29, R92, R7, -R43.reuse ;  /* 0x000000075c1d7223 */ /* 0x100fe2000001082b */
[----:B------:R-:W-:Y:S01]  /*4000*/  FMNMX.FTZ R13, R20, R11, !PT ;  /* 0x0000000b140d7209 */ /* 0x000fe20007810000 */
[--C-:B------:R-:W-:Y:S01]  /*4010*/  FFMA.FTZ R176, R176, R7, -R43.reuse ;  /* 0x00000007b0b07223 */ /* 0x100fe2000001082b */
[----:B------:R-:W-:Y:S01]  /*4020*/  FSEL R94, R33, -INF , !P3 ;  /* 0xff800000215e7808 */ /* 0x000fe20005800000 */
[----:B------:R0:W-:Y:S01]  /*4030*/  MUFU.EX2 R11, R21 ;  /* 0x00000015000b7308 */ /* 0x0001e20000000800 */
[----:B------:R-:W-:Y:S01]  /*4040*/  FMNMX.FTZ R13, R24, R13, !PT ;  /* 0x0000000d180d7209 */ /* 0x000fe20007810000 */
[-CC-:B------:R-:W-:Y:S01]  /*4050*/  FFMA.FTZ R33, R86, R7.reuse, -R43.reuse ;  /* 0x0000000756217223 */ /* 0x180fe2000001082b */
[----:B------:R-:W-:Y:S01]  /*4060*/  ISETP.GT.AND P6, PT, R27, 0x79, !P6 ;  /* 0x000000791b00780c */ /* 0x000fe200077c4270 */
[--C-:B------:R-:W-:Y:S01]  /*4070*/  FFMA.FTZ R178, R178, R7, -R43.reuse ;  /* 0x00000007b2b27223 */ /* 0x100fe2000001082b */
[----:B------:R-:W-:Y:S01]  /*4080*/  FMNMX.FTZ R13, R26, R13, !PT ;  /* 0x0000000d1a0d7209 */ /* 0x000fe20007810000 */
[--C-:B------:R-:W-:Y:S01]  /*4090*/  FFMA.FTZ R8, R8, R7, -R43.reuse ;  /* 0x0000000708087223 */ /* 0x100fe2000001082b */
[----:B------:R-:W-:Y:S01]  /*40a0*/  FSEL R98, R31, -INF , !P4 ;  /* 0xff8000001f627808 */ /* 0x000fe20006000000 */
[----:B------:R-:W1:Y:S01]  /*40b0*/  MUFU.EX2 R3, R3 ;  /* 0x0000000300037308 */ /* 0x000e620000000800 */
[----:B------:R-:W-:Y:S01]  /*40c0*/  FMNMX.FTZ R13, R28, R13, !PT ;  /* 0x0000000d1c0d7209 */ /* 0x000fe20007810000 */
[-CC-:B------:R-:W-:Y:S01]  /*40d0*/  FFMA.FTZ R172, R110, R7.reuse, -R43.reuse ;  /* 0x000000076eac7223 */ /* 0x180fe2000001082b */
[----:B------:R-:W-:Y:S01]  /*40e0*/  ISETP.LT.OR P6, PT, R39, 0x7a, P6 ;  /* 0x0000007a2700780c */ /* 0x000fe200037c1670 */
[--C-:B------:R-:W-:Y:S01]  /*40f0*/  FFMA.FTZ R108, R108, R7, -R43.reuse ;  /* 0x000000076c6c7223 */ /* 0x100fe2000001082b */
[----:B------:R-:W-:Y:S01]  /*4100*/  FMNMX.FTZ R15, R30, R13, !PT ;  /* 0x0000000d1e0f7209 */ /* 0x000fe20007810000 */
[--C-:B------:R-:W-:Y:S01]  /*4110*/  FFMA.FTZ R174, R106, R7, -R43.reuse ;  /* 0x000000076aae7223 */ /* 0x100fe2000001082b */
[----:B------:R-:W-:Y:S01]  /*4120*/  FSEL R92, R35, -INF , !P5 ;  /* 0xff800000235c7808 */ /* 0x000fe20006800000 */
[----:B------:R2:W-:Y:S01]  /*4130*/  MUFU.EX2 R13, R25 ;  /* 0x00000019000d7308 */ /* 0x0005e20000000800 */
        /* <DEDUP_REMOVED lines=12> */
[----:B0-----:R-:W-:Y:S01]  /*4200*/  FMNMX.FTZ R21, R38, R15, !PT ;  /* 0x0000000f26157209 */ /* 0x001fe20007810000 */
[-CC-:B------:R-:W-:Y:S01]  /*4210*/  FFMA.FTZ R74, R74, R7.reuse, -R43.reuse ;  /* 0x000000074a4a7223 */ /* 0x180fe2000001082b */
[--C-:B------:R-:W-:Y:S01]  /*4220*/  FFMA.FTZ R72, R72, R7, -R43.reuse ;  /* 0x0000000748487223 */ /* 0x100fe2000001082b */
[----:B------:R-:W-:Y:S01]  /*4230*/  MUFU.EX2 R182, R182 ;  /* 0x000000b600b67308 */ /* 0x000fe20000000800 */
[----:B------:R-:W-:Y:S01]  /*4240*/  FMNMX.FTZ R21, R40, R21, !PT ;  /* 0x0000001528157209 */ /* 0x000fe20007810000 */
[-CC-:B------:R-:W-:Y:S01]  /*4250*/  FFMA.FTZ R70, R70, R7.reuse, -R43.reuse ;  /* 0x0000000746467223 */ /* 0x180fe2000001082b */
[-CC-:B------:R-:W-:Y:S01]  /*4260*/  FFMA.FTZ R68, R68, R7.reuse, -R43.reuse ;  /* 0x0000000744447223 */ /* 0x180fe2000001082b */
[----:B------:R-:W-:Y:S01]  /*4270*/  FFMA.FTZ R4, R4, R7, -R43 ;  /* 0x0000000704047223 */ /* 0x000fe2000001082b */
[----:B------:R-:W-:Y:S01]  /*4280*/  FMNMX.FTZ R21, R42, R21, !PT ;  /* 0x000000152a157209 */ /* 0x000fe20007810000 */
[----:B-1----:R-:W-:Y:S01]  /*4290*/  FADD.FTZ R47, R180, R3 ;  /* 0x00000003b42f7221 */ /* 0x002fe20000010000 */
[----:B------:R-:W-:Y:S01]  /*42a0*/  F2FP.F16.F32.PACK_AB R180, R3, R180 ;  /* 0x000000b403b4723e */ /* 0x000fe200000000ff */
[----:B------:R0:W-:Y:S01]  /*42b0*/  MUFU.EX2 R27, R45 ;  /* 0x0000002d001b7308 */ /* 0x0001e20000000800 */
[----:B------:R-:W-:-:S04]  /*42c0*/  FMNMX.FTZ R21, R44, R21, !PT ;  /* 0x000000152c157209 */ /* 0x000fc80007810000 */
[----:B--2---:R-:W-:-:S03]  /*42d0*/  FMNMX.FTZ R25, R46, R21, !PT ;  /* 0x000000152e197209 */ /* 0x004fc60007810000 */
[----:B------:R-:W-:Y:S01]  /*42e0*/  MUFU.EX2 R9, R9 ;  /* 0x0000000900097308 */ /* 0x000fe20000000800 */
[----:B------:R-:W-:Y:S01]  /*42f0*/  FMNMX.FTZ R25, R48, R25, !PT ;  /* 0x0000001930197209 */ /* 0x000fe20007810000 */
[----:B0-----:R-:W-:-:S03]  /*4300*/  FFMA.FTZ R45, R6, R7, -R43 ;  /* 0x00000007062d7223 */ /* 0x001fc6000001082b */
[----:B------:R-:W-:-:S03]  /*4310*/  FMNMX.FTZ R25, R50, R25, !PT ;  /* 0x0000001932197209 */ /* 0x000fc60007810000 */
[----:B------:R-:W-:Y:S01]  /*4320*/  MUFU.EX2 R176, R176 ;  /* 0x000000b000b07308 */ /* 0x000fe20000000800 */
[----:B------:R-:W-:-:S04]  /*4330*/  FMNMX.FTZ R25, R58, R25, !PT ;  /* 0x000000193a197209 */ /* 0x000fc80007810000 */
[----:B------:R-:W-:-:S03]  /*4340*/  FMNMX.FTZ R41, R66, R25, !PT ;  /* 0x0000001942297209 */ /* 0x000fc60007810000 */
[----:B------:R0:W-:Y:S01]  /*4350*/  MUFU.EX2 R25, R100 ;  /* 0x0000006400197308 */ /* 0x0001e20000000800 */
[----:B------:R-:W-:-:S04]  /*4360*/  FMNMX.FTZ R41, R60, R41, !PT ;  /* 0x000000293c297209 */ /* 0x000fc80007810000 */
[----:B------:R-:W-:-:S03]  /*4370*/  FMNMX.FTZ R41, R56, R41, !PT ;  /* 0x0000002938297209 */ /* 0x000fc60007810000 */
[----:B------:R-:W-:Y:S01]  /*4380*/  MUFU.EX2 R178, R178 ;  /* 0x000000b200b27308 */ /* 0x000fe20000000800 */
[----:B------:R-:W-:Y:S02]  /*4390*/  FMNMX.FTZ R41, R64, R41, !PT ;  /* 0x0000002940297209 */ /* 0x000fe40007810000 */
[----:B0-----:R-:W-:Y:S02]  /*43a0*/  FSEL R100, R37, -INF , !P6 ;  /* 0xff80000025647808 */ /* 0x001fe40007000000 */
        /* <DEDUP_REMOVED lines=12> */
[----:B------:R-:W0:Y:S02]  /*4470*/  SHFL.BFLY PT, R86, R41, 0x2, 0x1f ;  /* 0x0c401f0029567f89 */ /* 0x000e2400000e0000 */
[----:B------:R-:W-:Y:S08]  /*4480*/  MUFU.EX2 R168, R168 ;  /* 0x000000a800a87308 */ /* 0x000ff00000000800 */
[----:B------:R-:W-:Y:S08]  /*4490*/  MUFU.EX2 R170, R170 ;  /* 0x000000aa00aa7308 */ /* 0x000ff00000000800 */
[----:B------:R-:W-:Y:S01]  /*44a0*/  MUFU.EX2 R164, R164 ;  /* 0x000000a400a47308 */ /* 0x000fe20000000800 */
[----:B0-----:R-:W-:-:S07]  /*44b0*/  FMNMX.FTZ R86, R41, R86, !PT ;  /* 0x0000005629567209 */ /* 0x001fce0007810000 */
[----:B------:R-:W-:Y:S01]  /*44c0*/  MUFU.EX2 R90, R90 ;  /* 0x0000005a005a7308 */ /* 0x000fe20000000800 */
[----:B------:R-:W0:Y:S07]  /*44d0*/  SHFL.BFLY PT, R29, R86, 0x1, 0x1f ;  /* 0x0c201f00561d7f89 */ /* 0x000e2e00000e0000 */
[----:B------:R-:W1:Y:S08]  /*44e0*/  MUFU.EX2 R33, R33 ;  /* 0x0000002100217308 */ /* 0x000e700000000800 */
[----:B------:R-:W-:Y:S08]  /*44f0*/  MUFU.EX2 R84, R84 ;  /* 0x0000005400547308 */ /* 0x000ff00000000800 */
[----:B------:R-:W-:Y:S01]  /*4500*/  MUFU.EX2 R35, R82 ;  /* 0x0000005200237308 */ /* 0x000fe20000000800 */
[----:B-1----:R-:W-:-:S02]  /*4510*/  F2FP.F16.F32.PACK_AB R166, R33, R90 ;  /* 0x0000005a21a6723e */ /* 0x002fc400000000ff */
[----:B0-----:R-:W-:-:S04]  /*4520*/  FMNMX.FTZ R6, R86, R29, !PT ;  /* 0x0000001d56067209 */ /* 0x001fc80007810000 */
[C---:B------:R-:W-:Y:S01]  /*4530*/  FSETP.NEU.FTZ.AND P2, PT, R6.reuse, -INF , PT ;  /* 0xff8000000600780b */ /* 0x040fe20003f5d000 */
[-C--:B------:R-:W-:Y:S01]  /*4540*/  FMUL.FTZ R29, R6, R7.reuse ;  /* 0x00000007061d7220 */ /* 0x080fe20000410000 */
[----:B------:R-:W-:Y:S04]  /*4550*/  MUFU.EX2 R80, R80 ;  /* 0x0000005000507308 */ /* 0x000fe80000000800 */
[----:B------:R-:W-:Y:S02]  /*4560*/  FSEL R43, R29, RZ, P2 ;  /* 0x000000ff1d2b7208 */ /* 0x000fe40001000000 */
[----:B------:R-:W-:Y:S02]  /*4570*/  PLOP3.LUT P2, PT, PT, PT, UP0, 0x40, 0x0 ;  /* 0x000000000000781c */ /* 0x000fe40003f4e808 */
[----:B------:R0:W-:Y:S01]  /*4580*/  MUFU.EX2 R29, R8 ;  /* 0x00000008001d7308 */ /* 0x0001e20000000800 */
[-CC-:B------:R-:W-:Y:S01]  /*4590*/  FFMA.FTZ R2, R2, R7.reuse, -R43.reuse ;  /* 0x0000000702027223 */ /* 0x180fe2000001082b */
[-CC-:B------:R-:W-:Y:S01]  /*45a0*/  FFMA.FTZ R10, R10, R7.reuse, -R43.reuse ;  /* 0x000000070a0a7223 */ /* 0x180fe2000001082b */
[-CC-:B------:R-:W-:Y:S01]  /*45b0*/  FFMA.FTZ R12, R12, R7.reuse, -R43.reuse ;  /* 0x000000070c0c7223 */ /* 0x180fe2000001082b */
[-CC-:B------:R-:W-:Y:S01]  /*45c0*/  FFMA.FTZ R14, R14, R7.reuse, -R43.reuse ;  /* 0x000000070e0e7223 */ /* 0x180fe2000001082b */
[-CC-:B------:R-:W-:Y:S01]  /*45d0*/  FFMA.FTZ R20, R20, R7.reuse, -R43.reuse ;  /* 0x0000000714147223 */ /* 0x180fe2000001082b */
[-CC-:B------:R-:W-:Y:S01]  /*45e0*/  FFMA.FTZ R24, R24, R7.reuse, -R43.reuse ;  /* 0x0000000718187223 */ /* 0x180fe2000001082b */
[-C--:B------:R-:W-:Y:S01]  /*45f0*/  FFMA.FTZ R26, R26, R7.reuse, -R43 ;  /* 0x000000071a1a7223 */ /* 0x080fe2000001082b */
[----:B------:R-:W-:Y:S01]  /*4600*/  MUFU.EX2 R2, R2 ;  /* 0x0000000200027308 */ /* 0x000fe20000000800 */
[----:B0-----:R-:W-:Y:S01]  /*4610*/  FADD.FTZ R8, R182, R47 ;  /* 0x0000002fb6087221 */ /* 0x001fe20000010000 */
[-CC-:B------:R-:W-:Y:S01]  /*4620*/  FFMA.FTZ R28, R28, R7.reuse, -R43.reuse ;  /* 0x000000071c1c7223 */ /* 0x180fe2000001082b */
[-CC-:B------:R-:W-:Y:S01]  /*4630*/  FFMA.FTZ R30, R30, R7.reuse, -R43.reuse ;  /* 0x000000071e1e7223 */ /* 0x180fe2000001082b */
[-CC-:B------:R-:W-:Y:S01]  /*4640*/  FFMA.FTZ R32, R32, R7.reuse, -R43.reuse ;  /* 0x0000000720207223 */ /* 0x180fe2000001082b */
[----:B------:R-:W-:Y:S01]  /*4650*/  FADD.FTZ R47, R9, R8 ;  /* 0x00000008092f7221 */ /* 0x000fe20000010000 */
[-CC-:B------:R-:W-:Y:S01]  /*4660*/  FFMA.FTZ R34, R34, R7.reuse, -R43.reuse ;  /* 0x0000000722227223 */ /* 0x180fe2000001082b */
[-C--:B------:R-:W-:Y:S01]  /*4670*/  FFMA.FTZ R36, R36, R7.reuse, -R43 ;  /* 0x0000000724247223 */ /* 0x080fe2000001082b */
[----:B------:R-:W0:Y:S01]  /*4680*/  MUFU.EX2 R181, R10 ;  /* 0x0000000a00b57308 */ /* 0x000e220000000800 */
[----:B------:R-:W-:Y:S01]  /*4690*/  FADD.FTZ R8, R176, R47 ;  /* 0x0000002fb0087221 */ /* 0x000fe20000010000 */
[-CC-:B------:R-:W-:Y:S01]  /*46a0*/  FFMA.FTZ R38, R38, R7.reuse, -R43.reuse ;  /* 0x0000000726267223 */ /* 0x180fe2000001082b */
[-CC-:B------:R-:W-:Y:S01]  /*46b0*/  FFMA.FTZ R40, R40, R7.reuse, -R43.reuse ;  /* 0x0000000728287223 */ /* 0x180fe2000001082b */
[-CC-:B------:R-:W-:Y:S01]  /*46c0*/  FFMA.FTZ R42, R42, R7.reuse, -R43.reuse ;  /* 0x000000072a2a7223 */ /* 0x180fe2000001082b */
[----:B------:R-:W-:Y:S01]  /*46d0*/  FADD.FTZ R47, R11, R8 ;  /* 0x000000080b2f7221 */ /* 0x000fe20000010000 */
        /* <DEDUP_REMOVED lines=8> */
[-C--:B------:R-:W-:Y:S01]  /*4760*/  FFMA.FTZ R66, R66, R7.reuse, -R43 ;  /* 0x0000000742427223 */ /* 0x080fe2000001082b */
[----:B------:R-:W-:Y:S01]  /*4770*/  F2FP.F16.F32.PACK_AB R182, R9, R182 ;  /* 0x000000b609b6723e */ /* 0x000fe200000000ff */
[----:B------:R-:W2:Y:S01]  /*4780*/  MUFU.EX2 R183, R14 ;  /* 0x0000000e00b77308 */ /* 0x000ea20000000800 */
[----:B------:R-:W-:Y:S01]  /*4790*/  FADD.FTZ R8, R172, R47 ;  /* 0x0000002fac087221 */ /* 0x000fe20000010000 */
[----:B0-----:R-:W-:Y:S01]  /*47a0*/  FADD.FTZ R47, R2, R181 ;  /* 0x000000b5022f7221 */ /* 0x001fe20000010000 */
[-CC-:B------:R-:W-:Y:S01]  /*47b0*/  FFMA.FTZ R60, R60, R7.reuse, -R43.reuse ;  /* 0x000000073c3c7223 */ /* 0x180fe2000001082b */
[-CC-:B------:R-:W-:Y:S01]  /*47c0*/  FFMA.FTZ R56, R56, R7.reuse, -R43.reuse ;  /* 0x0000000738387223 */ /* 0x180fe2000001082b */
[----:B------:R-:W-:Y:S01]  /*47d0*/  FADD.FTZ R49, R15, R8 ;  /* 0x000000080f317221 */ /* 0x000fe20000010000 */
[-CC-:B------:R-:W-:Y:S01]  /*47e0*/  FFMA.FTZ R64, R64, R7.reuse, -R43.reuse ;  /* 0x0000000740407223 */ /* 0x180fe2000001082b */
[-C--:B------:R-:W-:Y:S01]  /*47f0*/  FFMA.FTZ R54, R54, R7.reuse, -R43 ;  /* 0x0000000736367223 */ /* 0x080fe2000001082b */
[----:B------:R-:W0:Y:S01]  /*4800*/  MUFU.EX2 R20, R20 ;  /* 0x0000001400147308 */ /* 0x000e220000000800 */
[----:B-1----:R-:W-:Y:S01]  /*4810*/  FADD.FTZ R8, R12, R47 ;  /* 0x0000002f0c087221 */ /* 0x002fe20000010000 */
[----:B------:R-:W-:Y:S01]  /*4820*/  FADD.FTZ R10, R174, R49 ;  /* 0x00000031ae0a7221 */ /* 0x000fe20000010000 */
[-CC-:B------:R-:W-:Y:S01]  /*4830*/  FFMA.FTZ R52, R52, R7.reuse, -R43.reuse ;  /* 0x0000000734347223 */ /* 0x180fe2000001082b */
[-CC-:B------:R-:W-:Y:S01]  /*4840*/  FFMA.FTZ R62, R62, R7.reuse, -R43.reuse ;  /* 0x000000073e3e7223 */ /* 0x180fe2000001082b */
[-CC-:B------:R-:W-:Y:S01]  /*4850*/  FFMA.FTZ R96, R96, R7.reuse, -R43.reuse ;  /* 0x0000000760607223 */ /* 0x180fe2000001082b */
[----:B------:R-:W-:Y:S01]  /*4860*/  FADD.FTZ R49, R21, R10 ;  /* 0x0000000a15317221 */ /* 0x000fe20000010000 */
[-C--:B------:R-:W-:Y:S01]  /*4870*/  FFMA.FTZ R94, R94, R7.reuse, -R43 ;  /* 0x000000075e5e7223 */ /* 0x080fe2000001082b */
[----:B------:R-:W1:Y:S01]  /*4880*/  MUFU.EX2 R177, R24 ;  /* 0x0000001800b17308 */ /* 0x000e620000000800 */
[----:B--2---:R-:W-:Y:S01]  /*4890*/  FADD.FTZ R47, R183, R8 ;  /* 0x00000008b72f7221 */ /* 0x004fe20000010000 */
[----:B------:R-:W-:Y:S01]  /*48a0*/  FADD.FTZ R10, R168, R49 ;  /* 0x00000031a80a7221 */ /* 0x000fe20000010000 */
[-CC-:B------:R-:W-:Y:S01]  /*48b0*/  FFMA.FTZ R98, R98, R7.reuse, -R43.reuse ;  /* 0x0000000762627223 */ /* 0x180fe2000001082b */
[----:B------:R-:W-:Y:S01]  /*48c0*/  F2FP.F16.F32.PACK_AB R181, R181, R2 ;  /* 0x00000002b5b5723e */ /* 0x000fe200000000ff */
[-C--:B------:R-:W-:Y:S01]  /*48d0*/  FFMA.FTZ R92, R92, R7.reuse, -R43 ;  /* 0x000000075c5c7223 */ /* 0x080fe2000001082b */
[----:B------:R-:W-:Y:S01]  /*48e0*/  FADD.FTZ R49, R25, R10 ;  /* 0x0000000a19317221 */ /* 0x000fe20000010000 */
[----:B------:R-:W-:Y:S01]  /*48f0*/  F2FP.F16.F32.PACK_AB R176, R11, R176 ;  /* 0x000000b00bb0723e */ /* 0x000fe200000000ff */
[----:B------:R-:W2:Y:S01]  /*4900*/  MUFU.EX2 R26, R26 ;  /* 0x0000001a001a7308 */ /* 0x000ea20000000800 */
[----:B0-----:R-:W-:Y:S01]  /*4910*/  FADD.FTZ R8, R20, R47 ;  /* 0x0000002f14087221 */ /* 0x001fe20000010000 */
[----:B------:R-:W-:Y:S01]  /*4920*/  FADD.FTZ R10, R170, R49 ;  /* 0x00000031aa0a7221 */ /* 0x000fe20000010000 */
[----:B------:R-:W-:Y:S01]  /*4930*/  FFMA.FTZ R43, R100, R7, -R43 ;  /* 0x00000007642b7223 */ /* 0x000fe2000001082b */
[----:B------:R-:W-:-:S02]  /*4940*/  F2FP.F16.F32.PACK_AB R178, R13, R178 ;  /* 0x000000b20db2723e */ /* 0x000fc400000000ff */
[----:B------:R-:W-:Y:S01]  /*4950*/  FADD.FTZ R49, R27, R10 ;  /* 0x0000000a1b317221 */ /* 0x000fe20000010000 */
[----:B------:R-:W-:Y:S01]  /*4960*/  F2FP.F16.F32.PACK_AB R172, R15, R172 ;  /* 0x000000ac0fac723e */ /* 0x000fe200000000ff */
[----:B------:R-:W0:Y:S01]  /*4970*/  MUFU.EX2 R179, R28 ;  /* 0x0000001c00b37308 */ /* 0x000e220000000800 */
[----:B-1----:R-:W-:Y:S01]  /*4980*/  FADD.FTZ R47, R177, R8 ;  /* 0x00000008b12f7221 */ /* 0x002fe20000010000 */
[----:B------:R-:W-:Y:S01]  /*4990*/  FADD.FTZ R10, R164, R49 ;  /* 0x00000031a40a7221 */ /* 0x000fe20000010000 */
[----:B------:R-:W-:Y:S02]  /*49a0*/  F2FP.F16.F32.PACK_AB R174, R21, R174 ;  /* 0x000000ae15ae723e */ /* 0x000fe400000000ff */
[----:B------:R-:W-:Y:S01]  /*49b0*/  F2FP.F16.F32.PACK_AB R168, R25, R168 ;  /* 0x000000a819a8723e */ /* 0x000fe200000000ff */
[----:B------:R-:W-:Y:S01]  /*49c0*/  FADD.FTZ R49, R31, R10 ;  /* 0x0000000a1f317221 */ /* 0x000fe20000010000 */
[----:B------:R-:W-:Y:S01]  /*49d0*/  F2FP.F16.F32.PACK_AB R170, R27, R170 ;  /* 0x000000aa1baa723e */ /* 0x000fe200000000ff */
[----:B------:R-:W1:Y:S01]  /*49e0*/  MUFU.EX2 R30, R30 ;  /* 0x0000001e001e7308 */ /* 0x000e620000000800 */
[----:B--2---:R-:W-:Y:S01]  /*49f0*/  FADD.FTZ R8, R26, R47 ;  /* 0x0000002f1a087221 */ /* 0x004fe20000010000 */
[----:B------:R-:W-:Y:S01]  /*4a00*/  FADD.FTZ R10, R90, R49 ;  /* 0x000000315a0a7221 */ /* 0x000fe20000010000 */
[----:B------:R-:W-:-:S02]  /*4a10*/  F2FP.F16.F32.PACK_AB R164, R31, R164 ;  /* 0x000000a41fa4723e */ /* 0x000fc400000000ff */
[----:B------:R-:W-:Y:S01]  /*4a20*/  F2FP.F16.F32.PACK_AB R160, R35, R84 ;  /* 0x0000005423a0723e */ /* 0x000fe200000000ff */
[----:B------:R-:W-:Y:S01]  /*4a30*/  FADD.FTZ R49, R33, R10 ;  /* 0x0000000a21317221 */ /* 0x000fe20000010000 */
[----:B------:R-:W-:Y:S01]  /*4a40*/  F2FP.F16.F32.PACK_AB R183, R183, R12 ;  /* 0x0000000cb7b7723e */ /* 0x000fe200000000ff */
[----:B------:R-:W2:Y:S01]  /*4a50*/  MUFU.EX2 R173, R32 ;  /* 0x0000002000ad7308 */ /* 0x000ea20000000800 */
[----:B0-----:R-:W-:Y:S01]  /*4a60*/  FADD.FTZ R47, R179, R8 ;  /* 0x00000008b32f7221 */ /* 0x001fe20000010000 */
[----:B------:R-:W-:Y:S01]  /*4a70*/  FADD.FTZ R10, R84, R49 ;  /* 0x00000031540a7221 */ /* 0x000fe20000010000 */
[----:B------:R-:W-:Y:S02]  /*4a80*/  F2FP.F16.F32.PACK_AB R177, R177, R20 ;  /* 0x00000014b1b1723e */ /* 0x000fe400000000ff */
[----:B------:R-:W-:Y:S01]  /*4a90*/  F2FP.F16.F32.PACK_AB R179, R179, R26 ;  /* 0x0000001ab3b3723e */ /* 0x000fe200000000ff */
[----:B------:R-:W-:Y:S02]  /*4aa0*/  FADD.FTZ R49, R35, R10 ;  /* 0x0000000a23317221 */ /* 0x000fe40000010000 */
[----:B------:R-:W0:Y:S01]  /*4ab0*/  MUFU.EX2 R34, R34 ;  /* 0x0000002200227308 */ /* 0x000e220000000800 */
[----:B-1----:R-:W-:Y:S01]  /*4ac0*/  FADD.FTZ R8, R30, R47 ;  /* 0x0000002f1e087221 */ /* 0x002fe20000010000 */
[----:B------:R-:W-:-:S06]  /*4ad0*/  FADD.FTZ R10, R80, R49 ;  /* 0x00000031500a7221 */ /* 0x000fcc0000010000 */
[----:B------:R-:W1:Y:S01]  /*4ae0*/  MUFU.EX2 R175, R36 ;  /* 0x0000002400af7308 */ /* 0x000e620000000800 */
[C---:B--2---:R-:W-:Y:S01]  /*4af0*/  FADD.FTZ R47, R173.reuse, R8 ;  /* 0x00000008ad2f7221 */ /* 0x044fe20000010000 */
[----:B------:R-:W-:-:S06]  /*4b00*/  F2FP.F16.F32.PACK_AB R173, R173, R30 ;  /* 0x0000001eadad723e */ /* 0x000fcc00000000ff */
[----:B------:R-:W2:Y:S01]  /*4b10*/  MUFU.EX2 R38, R38 ;  /* 0x0000002600267308 */ /* 0x000ea20000000800 */
[----:B0-----:R-:W-:-:S07]  /*4b20*/  FADD.FTZ R8, R34, R47 ;  /* 0x0000002f22087221 */ /* 0x001fce0000010000 */
[----:B------:R-:W0:Y:S01]  /*4b30*/  MUFU.EX2 R169, R40 ;  /* 0x0000002800a97308 */ /* 0x000e220000000800 */
[C---:B-1----:R-:W-:Y:S01]  /*4b40*/  FADD.FTZ R47, R175.reuse, R8 ;  /* 0x00000008af2f7221 */ /* 0x042fe20000010000 */
[----:B------:R-:W-:-:S06]  /*4b50*/  F2FP.F16.F32.PACK_AB R175, R175, R34 ;  /* 0x00000022afaf723e */ /* 0x000fcc00000000ff */
[----:B------:R-:W1:Y:S01]  /*4b60*/  MUFU.EX2 R42, R42 ;  /* 0x0000002a002a7308 */ /* 0x000e620000000800 */
[----:B--2---:R-:W-:-:S07]  /*4b70*/  FADD.FTZ R8, R38, R47 ;  /* 0x0000002f26087221 */ /* 0x004fce0000010000 */
[----:B------:R-:W2:Y:S01]  /*4b80*/  MUFU.EX2 R171, R44 ;  /* 0x0000002c00ab7308 */ /* 0x000ea20000000800 */
[C---:B0-----:R-:W-:Y:S01]  /*4b90*/  FADD.FTZ R47, R169.reuse, R8 ;  /* 0x00000008a92f7221 */ /* 0x041fe20000010000 */
[----:B------:R-:W-:-:S06]  /*4ba0*/  F2FP.F16.F32.PACK_AB R169, R169, R38 ;  /* 0x00000026a9a9723e */ /* 0x000fcc00000000ff */
        /* <DEDUP_REMOVED lines=27> */
[----:B------:R-:W-:-:S06]  /*4d60*/  F2FP.F16.F32.PACK_AB R158, R41, R72 ;  /* 0x00000048299e723e */ /* 0x000fcc00000000ff */
        /* <DEDUP_REMOVED lines=13> */
[----:B--2---:R-:W-:Y:S01]  /*4e40*/  FADD.FTZ R10, R4, R9 ;  /* 0x00000009040a7221 */ /* 0x004fe20000010000 */
[C---:B------:R-:W-:Y:S01]  /*4e50*/  F2FP.F16.F32.PACK_AB R154, R29.reuse, R4 ;  /* 0x000000041d9a723e */ /* 0x040fe200000000ff */
[----:B------:R-:W-:Y:S02]  /*4e60*/  VIADD R4, R88, 0xfffffffe ;  /* 0xfffffffe58047836 */ /* 0x000fe40000000000 */
[----:B------:R-:W-:-:S03]  /*4e70*/  FADD.FTZ R3, R29, R10 ;  /* 0x0000000a1d037221 */ /* 0x000fc60000010000 */
[----:B------:R-:W2:Y:S01]  /*4e80*/  MUFU.EX2 R157, R52 ;  /* 0x00000034009d7308 */ /* 0x000ea20000000800 */
[C---:B0-----:R-:W-:Y:S01]  /*4e90*/  FADD.FTZ R9, R163.reuse, R8 ;  /* 0x00000008a3097221 */ /* 0x041fe20000010000 */
[----:B------:R-:W-:-:S06]  /*4ea0*/  F2FP.F16.F32.PACK_AB R163, R163, R56 ;  /* 0x00000038a3a3723e */ /* 0x000fcc00000000ff */
[----:B------:R-:W0:Y:S01]  /*4eb0*/  MUFU.EX2 R62, R62 ;  /* 0x0000003e003e7308 */ /* 0x000e220000000800 */
[----:B-1----:R-:W-:Y:S01]  /*4ec0*/  FADD.FTZ R2, R54, R9 ;  /* 0x0000000936027221 */ /* 0x002fe20000010000 */
[----:B------:R-:W-:-:S04]  /*4ed0*/  IMAD.IADD R9, R17, 0x1, -R18 ;  /* 0x0000000111097824 */ /* 0x000fc800078e0a12 */
[----:B------:R-:W-:Y:S02]  /*4ee0*/  IMAD R8, R185, 0x80, R9 ;  /* 0x00000080b9087824 */ /* 0x000fe400078e0209 */
[----:B------:R-:W1:Y:S01]  /*4ef0*/  MUFU.EX2 R159, R96 ;  /* 0x00000060009f7308 */ /* 0x000e620000000800 */
[C---:B--2---:R-:W-:Y:S01]  /*4f00*/  FADD.FTZ R11, R157.reuse, R2 ;  /* 0x000000029d0b7221 */ /* 0x044fe20000010000 */
[----:B------:R-:W-:Y:S02]  /*4f10*/  F2FP.F16.F32.PACK_AB R157, R157, R54 ;  /* 0x000000369d9d723e */ /* 0x000fe400000000ff */
[----:B------:R-:W-:-:S04]  /*4f20*/  R2UR UR10, R8 ;  /* 0x00000000080a72ca */ /* 0x000fc800000e0000 */
[----:B------:R-:W2:Y:S01]  /*4f30*/  MUFU.EX2 R94, R94 ;  /* 0x0000005e005e7308 */ /* 0x000ea20000000800 */
[----:B0-----:R-:W-:-:S07]  /*4f40*/  FADD.FTZ R2, R62, R11 ;  /* 0x0000000b3e027221 */ /* 0x001fce0000010000 */
[----:B------:R-:W0:Y:S01]  /*4f50*/  MUFU.EX2 R153, R98 ;  /* 0x0000006200997308 */ /* 0x000e220000000800 */
[C---:B-1----:R-:W-:Y:S01]  /*4f60*/  FADD.FTZ R11, R159.reuse, R2 ;  /* 0x000000029f0b7221 */ /* 0x042fe20000010000 */
[----:B------:R-:W-:Y:S01]  /*4f70*/  UIADD3 UR6, UR10, UR6, URZ ;  /* 0x000000060a067290 */ /* 0x000fe2000fffe03f */
[----:B------:R-:W-:-:S05]  /*4f80*/  F2FP.F16.F32.PACK_AB R159, R159, R62 ;  /* 0x0000003e9f9f723e */ /* 0x000fca00000000ff */
[----:B------:R-:W1:Y:S01]  /*4f90*/  MUFU.EX2 R92, R92 ;  /* 0x0000005c005c7308 */ /* 0x000e620000000800 */
[----:B--2---:R-:W-:-:S07]  /*4fa0*/  FADD.FTZ R2, R94, R11 ;  /* 0x0000000b5e027221 */ /* 0x004fce0000010000 */
[----:B------:R-:W2:Y:S01]  /*4fb0*/  MUFU.EX2 R43, R43 ;  /* 0x0000002b002b7308 */ /* 0x000ea20000000800 */
[C---:B0-----:R-:W-:Y:S01]  /*4fc0*/  FADD.FTZ R11, R153.reuse, R2 ;  /* 0x00000002990b7221 */ /* 0x041fe20000010000 */
[----:B------:R-:W-:-:S03]  /*4fd0*/  F2FP.F16.F32.PACK_AB R153, R153, R94 ;  /* 0x0000005e9999723e */ /* 0x000fc600000000ff */
[----:B-1----:R-:W-:-:S04]  /*4fe0*/  FADD.FTZ R2, R92, R11 ;  /* 0x0000000b5c027221 */ /* 0x002fc80000010000 */
[C---:B--2---:R-:W-:Y:S01]  /*4ff0*/  FADD.FTZ R2, R43.reuse, R2 ;  /* 0x000000022b027221 */ /* 0x044fe20000010000 */
[----:B------:R-:W-:Y:S01]  /*5000*/  F2FP.F16.F32.PACK_AB R155, R43, R92 ;  /* 0x0000005c2b9b723e */ /* 0x000fe200000000ff */
[----:B------:R-:W-:Y:S06]  /*5010*/  @P2 BRA `(.L_x_1083) ;  /* 0x0000000000482947 */ /* 0x000fec0003800000 */
[C---:B------:R-:W-:Y:S01]  /*5020*/  ISETP.GT.AND P2, PT, R8.reuse, RZ, PT ;  /* 0x000000ff0800720c */ /* 0x040fe20003f44270 */
[----:B------:R-:W-:-:S05]  /*5030*/  VIADD R10, R8, 0xffffffff ;  /* 0xffffffff080a7836 */ /* 0x000fca0000000000 */
[----:B------:R-:W-:-:S07]  /*5040*/  R2UR UR14, R10 ;  /* 0x000000000a0e72ca */ /* 0x000fce00000e0000 */
[----:B------:R-:W-:Y:S08]  /*5050*/  @P2 BRA `(.L_x_1084) ;  /* 0x00000000001c2947 */ /* 0x000ff00003800000 */
[----:B------:R-:W-:Y:S02]  /*5060*/  UISETP.NE.AND UP1, UPT, UR7, 0x1, UPT ;  /* 0x000000010700788c */ /* 0x000fe4000bf25270 */
[----:B------:R-:W-:-:S09]  /*5070*/  UIADD3 UR14, -UR10, URZ, URZ ;  /* 0x0000003f0a0e7290 */ /* 0x000fd2000fffe13f */
[----:B------:R-:W-:Y:S02]  /*5080*/  @UP1 ULDC.64 UR18, c[0x0][0x9e8] ;  /* 0x00027a0000121ab9 */ /* 0x000fe40000000a00 */
[----:B------:R-:W-:-:S04]  /*5090*/  UIMAD.WIDE.U32 UR10, UR14, UR18, URZ ;  /* 0x000000120e0a72a5 */ /* 0x000fc8000f8e003f */
[----:B------:R-:W-:-:S04]  /*50a0*/  @UP1 USHF.R.U32.HI UR14, URZ, UR19, UR11 ;  /* 0x000000133f0e1299 */ /* 0x000fc8000801160b */
[----:B------:R-:W-:Y:S01]  /*50b0*/  ULOP3.LUT UR14, URZ, UR14, URZ, 0x33, !UPT ;  /* 0x0000000e3f0e7292 */ /* 0x000fe2000f8e333f */
[----:B------:R-:W-:Y:S11]  /*50c0*/  BRA `(.L_x_1085) ;  /* 0x0000000000107947 */ /* 0x000ff60003800000 */
.L_x_1084:
[----:B------:R-:W-:-:S11]  /*50d0*/  UISETP.NE.AND UP1, UPT, UR7, 0x1, UPT ;  /* 0x000000010700788c */ /* 0x000fd6000bf25270 */
[----:B------:R-:W-:Y:S02]  /*50e0*/  @UP1 ULDC.64 UR18, c[0x0][0x9e8] ;  /* 0x00027a0000121ab9 */ /* 0x000fe40000000a00 */
[----:B------:R-:W-:-:S04]  /*50f0*/  UIMAD.WIDE.U32 UR10, UR14, UR18, URZ ;  /* 0x000000120e0a72a5 */ /* 0x000fc8000f8e003f */
[----:B------:R-:W-:-:S12]  /*5100*/  @UP1 USHF.R.U32.HI UR14, URZ, UR19, UR11 ;  /* 0x000000133f0e1299 */ /* 0x000fd8000801160b */
.L_x_1085:
[----:B------:R-:W-:-:S04]  /*5110*/  UIMAD UR7, UR14, UR7, UR7 ;  /* 0x000000070e0772a4 */ /* 0x000fc8000f8e0207 */
[----:B------:R-:W-:-:S04]  /*5120*/  UISETP.LT.AND UP1, UPT, UR6, UR7, UPT ;  /* 0x000000070600728c */ /* 0x000fc8000bf21270 */
[----:B------:R-:W-:-:S12]  /*5130*/  USEL UR6, UR6, UR7, UP1 ;  /* 0x0000000706067287 */ /* 0x000fd80008800000 */
.L_x_1083:
[----:B------:R-:W-:Y:S01]  /*5140*/  USHF.R.S32.HI UR7, URZ, 0x1f, UR6 ;  /* 0x0000001f3f077899 */ /* 0x000fe20008011406 */
[----:B------:R-:W-:Y:S02]  /*5150*/  CS2R R150, SRZ ;  /* 0x0000000000967805 */ /* 0x000fe4000001ff00 */
[----:B------:R-:W-:Y:S02]  /*5160*/  CS2R R148, SRZ ;  /* 0x0000000000947805 */ /* 0x000fe4000001ff00 */
        /* <DEDUP_REMOVED lines=9> */
[----:B------:R-:W-:Y:S01]  /*5200*/  UISETP.LT.AND UP1, UPT, UR39, UR7, UPT ;  /* 0x000000072700728c */ /* 0x000fe2000bf21270 */
[----:B------:R-:W-:Y:S02]  /*5210*/  CS2R R132, SRZ ;  /* 0x0000000000847805 */ /* 0x000fe4000001ff00 */
[----:B------:R-:W-:Y:S02]  /*5220*/  CS2R R130, SRZ ;  /* 0x0000000000827805 */ /* 0x000fe4000001ff00 */
[----:B------:R-:W-:Y:S01]  /*5230*/  CS2R R128, SRZ ;  /* 0x0000000000807805 */ /* 0x000fe2000001ff00 */
[----:B------:R-:W-:Y:S01]  /*5240*/  USEL UR55, UR39, UR7, !UP1 ;  /* 0x0000000727377287 */ /* 0x000fe2000c800000 */
[----:B------:R-:W-:-:S02]  /*5250*/  CS2R R126, SRZ ;  /* 0x00000000007e7805 */ /* 0x000fc4000001ff00 */
[----:B------:R-:W-:Y:S02]  /*5260*/  CS2R R124, SRZ ;  /* 0x00000000007c7805 */ /* 0x000fe4000001ff00 */
[----:B------:R-:W-:Y:S02]  /*5270*/  CS2R R122, SRZ ;  /* 0x00000000007a7805 */ /* 0x000fe4000001ff00 */
[----:B------:R-:W-:Y:S02]  /*5280*/  CS2R R120, SRZ ;  /* 0x0000000000787805 */ /* 0x000fe4000001ff00 */
[----:B------:R-:W-:Y:S02]  /*5290*/  CS2R R118, SRZ ;  /* 0x0000000000767805 */ /* 0x000fe4000001ff00 */
[----:B------:R-:W-:Y:S02]  /*52a0*/  ISETP.GE.AND P2, PT, R4, UR55, PT ;  /* 0x0000003704007c0c */ /* 0x000fe4000bf46270 */
        /* <DEDUP_REMOVED lines=15> */
[----:B------:R-:W-:Y:S06]  /*53a0*/  @!P2 BRA `(.L_x_1086) ;  /* 0x000000380028a947 */ /* 0x000fec0003800000 */
[----:B------:R-:W-:Y:S01]  /*53b0*/  IMAD.IADD R15, R0, 0x1, R9 ;  /* 0x00000001000f7824 */ /* 0x000fe200078e0209 */
[----:B------:R-:W-:Y:S01]  /*53c0*/  ULDC UR50, c[0x0][0x9e4] ;  /* 0x0002790000327ab9 */ /* 0x000fe20000000800 */
[----:B------:R-:W-:Y:S01]  /*53d0*/  IMAD.MOV.U32 R151, RZ, RZ, RZ ;  /* 0x000000ffff977224 */ /* 0x000fe200078e00ff */
[----:B------:R-:W-:Y:S01]  /*53e0*/  ULDC UR52, c[0x0][0x9d8] ;  /* 0x0002760000347ab9 */ /* 0x000fe20000000800 */
[----:B------:R-:W-:Y:S01]  /*53f0*/  VIADD R13, R15, 0x8 ;  /* 0x000000080f0d7836 */ /* 0x000fe20000000000 */
[----:B------:R-:W-:-:S04]  /*5400*/  ULDC UR51, c[0x0][0x9e0] ;  /* 0x0002780000337ab9 */ /* 0x000fc80000000800 */
[----:B------:R-:W-:-:S07]  /*5410*/  LOP3.LUT R11, RZ, R13, RZ, 0x33, !PT ;  /* 0x0000000dff0b7212 */ /* 0x000fce00078e33ff */
.L_x_1103:
        /* <DEDUP_REMOVED lines=9> */
.L_x_1088:
[----:B------:R-:W-:Y:S01]  /*54b0*/  ULEA UR6, UR54, UR41, 0x3 ;  /* 0x0000002936067291 */ /* 0x000fe2000f8e183f */
[----:B------:R-:W-:-:S05]  /*54c0*/  IMAD.U32 R7, RZ, RZ, UR53 ;  /* 0x00000035ff077e24 */ /* 0x000fca000f8e00ff */
[----:B------:R-:W-:-:S04]  /*54d0*/  SHF.L.U32 R7, R7, 0x1f, RZ ;  /* 0x0000001f07077819 */ /* 0x000fc800000006ff */
[----:B------:R0:W1:Y:S01]  /*54e0*/  SYNCS.PHASECHK.TRANS64.TRYWAIT P2, [UR6+0x28830], R7 ;  /* 0x02883007ff0075a7 */ /* 0x0000620008040146 */
[----:B------:R-:W-:Y:S05]  /*54f0*/  @!P0 BRA `(.L_x_1089) ;  /* 0x0000000000048947 */ /* 0x000fea0003800000 */
[----:B------:R-:W-:Y:S01]  /*5500*/  BPT.TRAP 0x1 ;  /* 0x000000040000795c */ /* 0x000fe20000300000 */
.L_x_1089:
[----:B-1----:R-:W-:Y:S05]  /*5510*/  @P2 BRA `(.L_x_1087) ;  /* 0x0000000000082947 */ /* 0x002fea0003800000 */
[----:B------:R-:W1:Y:S02]  /*5520*/  SYNCS.PHASECHK.TRANS64.TRYWAIT P2, [UR6+0x28830], R7 ;  /* 0x02883007ff0075a7 */ /* 0x000e640008040146 */
[----:B-1----:R-:W-:Y:S05]  /*5530*/  @!P2 BRA `(.L_x_1090) ;  /* 0x000001140050a947 */ /* 0x002fea0003800000 */
.L_x_1087:
[----:B-1----:R-:W1:Y:S01]  /*5540*/  S2R R8, SR_TID.X ;  /* 0x0000000000087919 */ /* 0x002e620000002100 */
[----:B------:R-:W-:Y:S01]  /*5550*/  ULEA UR34, UR54, UR46, 0xb ;  /* 0x0000002e36227291 */ /* 0x000fe2000f8e583f */
[----:B------:R-:W-:Y:S01]  /*5560*/  UMOV UR35, 0x40000040 ;  /* 0x4000004000237882 */ /* 0x000fe20000000000 */
[----:B------:R-:W-:Y:S02]  /*5570*/  UMOV UR7, 0x40000040 ;  /* 0x4000004000077882 */ /* 0x000fe40000000000 */
[----:B------:R-:W-:Y:S02]  /*5580*/  UIADD3 UR6, UR34, 0x2, URZ ;  /* 0x0000000222067890 */ /* 0x000fe4000fffe03f */
        /* <DEDUP_REMOVED lines=12> */
[----:B-1----:R-:W-:-:S05]  /*5650*/  SHF.R.U32.HI R8, RZ, 0x7, R8 ;  /* 0x00000007ff087819 */ /* 0x002fca0000011608 */
[----:B0-----:R-:W-:-:S05]  /*5660*/  VIADD R7, R8, 0x8 ;  /* 0x0000000808077836 */ /* 0x001fca0000000000 */
[----:B------:R0:W-:Y:S06]  /*5670*/  BAR.SYNC.DEFER_BLOCKING R7, 0x100 ;  /* 0x000400070000751d */ /* 0x0001ec0000010000 */
        /* <DEDUP_REMOVED lines=24> */
[----:B0-----:R-:W-:Y:S05]  /*5800*/  @P3 BRA `(.L_x_1091) ;  /* 0x00000000002c3947 */ /* 0x001fea0003800000 */
[----:B------:R-:W-:Y:S05]  /*5810*/  @!P0 BRA `(.L_x_1092) ;  /* 0x0000000000048947 */ /* 0x000fea0003800000 */
[----:B------:R-:W-:Y:S01]  /*5820*/  BPT.TRAP 0x1 ;  /* 0x000000040000795c */ /* 0x000fe20000300000 */
.L_x_1092:
[----:B------:R-:W-:Y:S01]  /*5830*/  ULEA UR6, UR42, UR41, 0x3 ;  /* 0x000000292a067291 */ /* 0x000fe2000f8e183f */
[----:B------:R-:W-:-:S05]  /*5840*/  IMAD.U32 R7, RZ, RZ, UR43 ;  /* 0x0000002bff077e24 */ /* 0x000fca000f8e00ff */
[----:B------:R-:W-:-:S04]  /*5850*/  SHF.L.U32 R7, R7, 0x1f, RZ ;  /* 0x0000001f07077819 */ /* 0x000fc800000006ff */
[----:B------:R0:W1:Y:S01]  /*5860*/  SYNCS.PHASECHK.TRANS64.TRYWAIT P2, [UR6+0x28850], R7 ;  /* 0x02885007ff0075a7 */ /* 0x0000620008040146 */
[----:B------:R-:W-:Y:S05]  /*5870*/  @!P0 BRA `(.L_x_1093) ;  /* 0x0000000000048947 */ /* 0x000fea0003800000 */
[----:B------:R-:W-:Y:S01]  /*5880*/  BPT.TRAP 0x1 ;  /* 0x000000040000795c */ /* 0x000fe20000300000 */
.L_x_1093:
[----:B-1----:R-:W-:Y:S05]  /*5890*/  @P2 BRA `(.L_x_1091) ;  /* 0x0000000000082947 */ /* 0x002fea0003800000 */
[----:B------:R-:W1:Y:S02]  /*58a0*/  SYNCS.PHASECHK.TRANS64.TRYWAIT P2, [UR6+0x28850], R7 ;  /* 0x02885007ff0075a7 */ /* 0x000e640008040146 */
[----:B-1----:R-:W-:Y:S05]  /*58b0*/  @!P2 BRA `(.L_x_1094) ;  /* 0x000001100088a947 */ /* 0x002fea0003800000 */
.L_x_1091:
[----:B------:R-:W-:Y:S01]  /*58c0*/  UIADD3 UR6, UR41, 0x400, URZ ;  /* 0x0000040029067890 */ /* 0x000fe2000fffe03f */
[----:B------:R-:W-:Y:S01]  /*58d0*/  WARPGROUP.ARRIVE ;  /* 0x00000000000079c5 */ /* 0x000fe20000000000 */
[----:B------:R-:W-:-:S05]  /*58e0*/  UMOV UR7, 0x40000040 ;  /* 0x4000004000077882 */ /* 0x000fca0000000000 */
[----:B------:R-:W2:Y:S01]  /*58f0*/  S2R R184, SR_TID.X ;  /* 0x0000000000b87919 */ /* 0x000ea20000002100 */
[----:B------:R-:W-:Y:S01]  /*5900*/  USHF.R.U32.HI UR6, URZ, 0x4, UR6 ;  /* 0x000000043f067899 */ /* 0x000fe20008011606 */
[----:B------:R-:W-:Y:S01]  /*5910*/  FMUL.FTZ R20, R34, UR52 ;  /* 0x0000003422147c20 */ /* 0x000fe20008410000 */
[----:B------:R-:W-:Y:S01]  /*5920*/  FMUL.FTZ R34, R36, UR52 ;  /* 0x0000003424227c20 */ /* 0x000fe20008410000 */
[----:B------:R-:W-:Y:S01]  /*5930*/  FMUL.FTZ R36, R58, UR52 ;  /* 0x000000343a247c20 */ /* 0x000fe20008410000 */
[----:B------:R-:W-:Y:S01]  /*5940*/  ULOP3.LUT UR6, UR6, 0x3fff, URZ, 0xc0, !UPT ;  /* 0x00003fff06067892 */ /* 0x000fe2000f8ec03f */
[----:B------:R-:W-:Y:S01]  /*5950*/  FMUL.FTZ R14, R31, UR52 ;  /* 0x000000341f0e7c20 */ /* 0x000fe20008410000 */
[----:B01----:R-:W-:Y:S01]  /*5960*/  FMUL.FTZ R7, R24, UR52 ;  /* 0x0000003418077c20 */ /* 0x003fe20008410000 */
[----:B------:R-:W-:Y:S01]  /*5970*/  FMUL.FTZ R31, R54, UR52 ;  /* 0x00000034361f7c20 */ /* 0x000fe20008410000 */
[----:B------:R-:W-:Y:S01]  /*5980*/  ULOP3.LUT UR6, UR6, 0x4000000, URZ, 0xfc, !UPT ;  /* 0x0400000006067892 */ /* 0x000fe2000f8efc3f */
[----:B------:R-:W-:Y:S01]  /*5990*/  FMUL.FTZ R8, R26, UR52 ;  /* 0x000000341a087c20 */ /* 0x000fe20008410000 */
[----:B------:R-:W-:Y:S01]  /*59a0*/  FMUL.FTZ R10, R27, UR52 ;  /* 0x000000341b0a7c20 */ /* 0x000fe20008410000 */
        /* <DEDUP_REMOVED lines=20> */
[----:B--2---:R-:W-:Y:S01]  /*5af0*/  SHF.R.U32.HI R184, RZ, 0x7, R184 ;  /* 0x00000007ffb87819 */ /* 0x004fe200000116b8 */
        /* <DEDUP_REMOVED lines=12> */
[----:B------:R-:W-:Y:S01]  /*5bc0*/  PLOP3.LUT P2, PT, PT, PT, UP0, 0x40, 0x0 ;  /* 0x000000000000781c */ /* 0x000fe20003f4e808 */
[----:B------:R-:W0:Y:S08]  /*5bd0*/  MUFU.TANH R7, R7 ;  /* 0x0000000700077308 */ /* 0x000e300000002400 */
[----:B------:R-:W1:Y:S08]  /*5be0*/  MUFU.TANH R8, R8 ;  /* 0x0000000800087308 */ /* 0x000e700000002400 */
[----:B------:R-:W2:Y:S08]  /*5bf0*/  MUFU.TANH R10, R10 ;  /* 0x0000000a000a7308 */ /* 0x000eb00000002400 */
[----:B------:R-:W3:Y:S08]  /*5c00*/  MUFU.TANH R12, R12 ;  /* 0x0000000c000c7308 */ /* 0x000ef00000002400 */
[----:B------:R-:W4:Y:S08]  /*5c10*/  MUFU.TANH R14, R14 ;  /* 0x0000000e000e7308 */ /* 0x000f300000002400 */
        /* <DEDUP_REMOVED lines=9> */
[----:B------:R-:W0:Y:S01]  /*5cb0*/  MUFU.TANH R53, R53 ;  /* 0x0000003500357308 */ /* 0x000e220000002400 */
[----:B------:R-:W-:-:S02]  /*5cc0*/  WARPGROUP.DEPBAR.LE gsb0, 0x0 ;  /* 0x00008000000079c5 */ /* 0x000fc40000010000 */
[----:B------:R-:W-:-:S05]  /*5cd0*/  WARPGROUP.ARRIVE ;  /* 0x00000000000079c5 */ /* 0x000fca0000000000 */
[----:B------:R-:W0:Y:S01]  /*5ce0*/  MUFU.TANH R31, R31 ;  /* 0x0000001f001f7308 */ /* 0x000e220000002400 */
[----:B------:R-:W-:Y:S01]  /*5cf0*/  HGMMA.64x128x16.F32 R88, R176, gdesc[UR4].tnspB, R88, gsb0 ;  /* 0x41e00004b0587df0 */ /* 0x000fe20008000858 */
[----:B------:R-:W-:Y:S01]  /*5d00*/  UIADD3 UR6, UR10, 0x100, URZ ;  /* 0x000001000a067890 */ /* 0x000fe2000fffe03f */
[----:B------:R-:W-:-:S05]  /*5d10*/  UMOV UR7, 0x40000040 ;  /* 0x4000004000077882 */ /* 0x000fca0000000000 */
        /* <DEDUP_REMOVED lines=30> */
[----:B------:R-:W-:-:S02]  /*5f00*/  FMUL.FTZ R170, R49, UR52 ;  /* 0x0000003431aa7c20 */ /* 0x000fc40008410000 */
[----:B------:R-:W-:Y:S01]  /*5f10*/  HGMMA.64x128x16.F32 R88, R164, gdesc[UR4].tnspB, R88, gsb0 ;  /* 0x41e00004a4587df0 */ /* 0x000fe20008000858 */
[----:B------:R-:W-:Y:S01]  /*5f20*/  UIADD3 UR6, UR10, 0x280, URZ ;  /* 0x000002800a067890 */ /* 0x000fe2000fffe03f */
[----:B------:R-:W-:Y:S01]  /*5f30*/  FMUL.FTZ R57, R61, UR52 ;  /* 0x000000343d397c20 */ /* 0x000fe20008410000 */
[----:B------:R-:W-:Y:S01]  /*5f40*/  UMOV UR7, 0x40000040 ;  /* 0x4000004000077882 */ /* 0x000fe20000000000 */
[----:B------:R-:W-:Y:S01]  /*5f50*/  FMUL.FTZ R61, R65, UR52 ;  /* 0x00000034413d7c20 */ /* 0x000fe20008410000 */
[----:B------:R-:W-:Y:S01]  /*5f60*/  FMUL.FTZ R49, R78, UR52 ;  /* 0x000000344e317c20 */ /* 0x000fe20008410000 */
[----:B------:R-:W-:Y:S01]  /*5f70*/  FMUL.FTZ R48, R82, UR52 ;  /* 0x0000003452307c20 */ /* 0x000fe20008410000 */
        /* <DEDUP_REMOVED lines=10> */
[----:B------:R-:W-:Y:S01]  /*6020*/  WARPGROUP.ARRIVE ;  /* 0x00000000000079c5 */ /* 0x000fe20000000000 */
[----:B------:R-:W-:Y:S01]  /*6030*/  FMUL.FTZ R166, R29, UR52 ;  /* 0x000000341da67c20 */ /* 0x000fe20008410000 */
[----:B------:R-:W-:Y:S01]  /*6040*/  FMUL.FTZ R29, R51, UR52 ;  /* 0x00000034331d7c20 */ /* 0x000fe20008410000 */
[----:B------:R-:W-:Y:S02]  /*6050*/  IMAD.U32 R51, RZ, RZ, UR54 ;  /* 0x00000036ff337e24 */ /* 0x000fe4000f8e00ff */
[----:B------:R-:W-:Y:S01]  /*6060*/  FMUL.FTZ R164, R25, UR52 ;  /* 0x0000003419a47c20 */ /* 0x000fe20008410000 */
[----:B------:R-:W-:Y:S01]  /*6070*/  FMUL.FTZ R165, R28, UR52 ;  /* 0x000000341ca57c20 */ /* 0x000fe20008410000 */
[----:B------:R-:W-:Y:S01]  /*6080*/  HGMMA.64x128x16.F32 R88, R160, gdesc[UR4].tnspB, R88, gsb0 ;  /* 0x41e00004a0587df0 */ /* 0x000fe20008000858 */
[----:B------:R-:W-:Y:S01]  /*6090*/  UIADD3 UR6, UR10, 0x300, URZ ;  /* 0x000003000a067890 */ /* 0x000fe2000fffe03f */
[----:B------:R-:W-:Y:S01]  /*60a0*/  @!P1 LEA R51, R51, UR41, 0x3 ;  /* 0x0000002933339c11 */ /* 0x000fe2000f8e18ff */
[----:B------:R-:W-:Y:S01]  /*60b0*/  UMOV UR7, 0x40000040 ;  /* 0x4000004000077882 */ /* 0x000fe20000000000 */
[----:B------:R-:W-:Y:S01]  /*60c0*/  FMUL.FTZ R167, R32, UR52 ;  /* 0x0000003420a77c20 */ /* 0x000fe20008410000 */
[----:B------:R-:W-:Y:S01]  /*60d0*/  FMUL.FTZ R25, R38, UR52 ;  /* 0x0000003426197c20 */ /* 0x000fe20008410000 */
[----:B------:R-:W-:Y:S01]  /*60e0*/  FMUL.FTZ R28, R42, UR52 ;  /* 0x000000342a1c7c20 */ /* 0x000fe20008410000 */
[----:B------:R-:W-:-:S02]  /*60f0*/  @!P1 VIADD R51, R51, 0x28840 ;  /* 0x0002884033339836 */ /* 0x000fc40000000000 */
[----:B------:R-:W-:Y:S01]  /*6100*/  FMUL.FTZ R32, R46, UR52 ;  /* 0x000000342e207c20 */ /* 0x000fe20008410000 */
[----:B------:R-:W-:Y:S01]  /*6110*/  FMUL.FTZ R38, R63, UR52 ;  /* 0x000000343f267c20 */ /* 0x000fe20008410000 */
[----:B------:R-:W-:Y:S01]  /*6120*/  FMUL.FTZ R63, R69, UR52 ;  /* 0x00000034453f7c20 */ /* 0x000fe20008410000 */
[----:B------:R-:W-:Y:S01]  /*6130*/  FMUL.FTZ R42, R71, UR52 ;  /* 0x00000034472a7c20 */ /* 0x000fe20008410000 */
[----:B------:R-:W-:Y:S01]  /*6140*/  @!P1 PRMT R51, RZ, 0x654, R51 ;  /* 0x00000654ff339816 */ /* 0x000fe20000000033 */
        /* <DEDUP_REMOVED lines=14> */
[----:B------:R0:W0:Y:S01]  /*6230*/  MUFU.TANH R79, R84 ;  /* 0x00000054004f7308 */ /* 0x0000220000002400 */
        /* <DEDUP_REMOVED lines=22> */
[----:B------:R0:W0:Y:S01]  /*63a0*/  MUFU.TANH R75, R80 ;  /* 0x00000050004b7308 */ /* 0x0000220000002400 */
[----:B------:R-:W-:-:S02]  /*63b0*/  WARPGROUP.DEPBAR.LE gsb0, 0x0 ;  /* 0x00008000000079c5 */ /* 0x000fc40000010000 */
[----:B------:R-:W-:Y:S01]  /*63c0*/  WARPGROUP.ARRIVE ;  /* 0x00000000000079c5 */ /* 0x000fe20000000000 */
[----:B------:R-:W-:-:S05]  /*63d0*/  IMAD.SHL.U32 R158, R4, 0x80, RZ ;  /* 0x00000080049e7824 */ /* 0x000fca00078e00ff */
[----:B------:R-:W-:Y:S01]  /*63e0*/  HGMMA.64x128x16.F32 R88, R152, gdesc[UR4].tnspB, R88, gsb0 ;  /* 0x41e0000498587df0 */ /* 0x000fe20008000858 */
[----:B------:R-:W-:-:S05]  /*63f0*/  IADD3 R59, R17, 0x1, -R158 ;  /* 0x00000001113b7810 */ /* 0x000fca0007ffe89e */
[----:B------:R-:W-:-:S04]  /*6400*/  IMAD.IADD R59, R59, 0x1, -R18 ;  /* 0x000000013b3b7824 */ /* 0x000fc800078e0a12 */
[----:B------:R-:W-:-:S04]  /*6410*/  IMAD R59, R16, -0x2, R59 ;  /* 0xfffffffe103b7824 */ /* 0x000fc800078e023b */
[----:B------:R-:W-:-:S04]  /*6420*/  VIADD R83, R59, UR51 ;  /* 0x000000333b537c36 */ /* 0x000fc80008000000 */
[----:B------:R-:W-:Y:S01]  /*6430*/  IMAD.IADD R65, R0, 0x1, R83 ;  /* 0x0000000100417824 */ /* 0x000fe200078e0253 */
[----:B------:R-:W-:Y:S02]  /*6440*/  WARPGROUP.DEPBAR.LE gsb0, 0x0 ;  /* 0x00008000000079c5 */ /* 0x000fe40000010000 */
[----:B------:R0:W-:Y:S06]  /*6450*/  BAR.ARV R58, 0x100 ;  /* 0x0004003a0000751d */ /* 0x0001ec0000002000 */
[----:B------:R5:W-:Y:S02]  /*6460*/  @!P1 SYNCS.ARRIVE.TRANS64.RED.A1T0 RZ, [R51+URZ], RZ ;  /* 0x000000ff33ff99a7 */ /* 0x000be4000810043f */
[----:B-----5:R-:W-:Y:S01]  /*6470*/  FMUL.FTZ R51, R87, UR52 ;  /* 0x0000003457337c20 */ /* 0x020fe20008410000 */
[----:B------:R-:W-:-:S04]  /*6480*/  VIADD R87, R59, UR47 ;  /* 0x0000002f3b577c36 */ /* 0x000fc80008000000 */
[----:B------:R-:W-:Y:S01]  /*6490*/  IMAD.IADD R67, R0, 0x1, R87 ;  /* 0x0000000100437824 */ /* 0x000fe200078e0257 */
[----:B------:R-:W0:Y:S01]  /*64a0*/  MUFU.TANH R51, R51 ;  /* 0x0000003300337308 */ /* 0x000e220000002400 */
[----:B-1234-:R-:W-:Y:S05]  /*64b0*/  @P2 BRA `(.L_x_1095) ;  /* 0x00000000005c2947 */ /* 0x01efea0003800000 */
[----:B------:R-:W-:Y:S01]  /*64c0*/  ISETP.GT.AND P2, PT, R15, -0x1, PT ;  /* 0xffffffff0f00780c */ /* 0x000fe20003f44270 */
[----:B------:R-:W-:-:S12]  /*64d0*/  BSSY B0, `(.L_x_1096) ;  /* 0x0000011000007945 */ /* 0x000fd80003800000 */
[----:B------:R-:W-:Y:S05]  /*64e0*/  @P2 BRA `(.L_x_1097) ;  /* 0x0000000000242947 */ /* 0x000fea0003800000 */
[----:B------:R-:W-:Y:S02]  /*64f0*/  IMAD.U32 R153, RZ, RZ, UR50 ;  /* 0x00000032ff997e24 */ /* 0x000fe4000f8e00ff */
[----:B------:R-:W-:-:S03]  /*6500*/  IMAD.IADD R69, R0, 0x1, R9 ;  /* 0x0000000100457824 */ /* 0x000fc600078e0209 */
[----:B------:R-:W-:Y:S02]  /*6510*/  ISETP.NE.AND P2, PT, R153, 0x1, PT ;  /* 0x000000019900780c */ /* 0x000fe40003f45270 */
[----:B------:R-:W-:-:S11]  /*6520*/  LOP3.LUT R69, RZ, R69, RZ, 0x33, !PT ;  /* 0x00000045ff457212 */ /* 0x000fd600078e33ff */
[----:B0-----:R-:W0:Y:S02]  /*6530*/  @P2 LDC.64 R58, c[0x0][0x9e8] ;  /* 0x00027a00ff3a2b82 */ /* 0x001e240000000a00 */
[----:B0-----:R-:W-:-:S05]  /*6540*/  @P2 IMAD.HI.U32 R58, R69, R58, RZ ;  /* 0x0000003a453a2227 */ /* 0x001fca00078e00ff */
[----:B------:R-:W-:-:S04]  /*6550*/  @P2 SHF.R.U32.HI R69, RZ, R59, R58 ;  /* 0x0000003bff452219 */ /* 0x000fc8000001163a */
[----:B------:R-:W-:Y:S01]  /*6560*/  LOP3.LUT R58, RZ, R69, RZ, 0x33, !PT ;  /* 0x00000045ff3a7212 */ /* 0x000fe200078e33ff */
[----:B------:R-:W-:Y:S06]  /*6570*/  BRA `(.L_x_1098) ;  /* 0x0000000000187947 */ /* 0x000fec0003800000 */
.L_x_1097:
[----:B------:R-:W-:-:S05]  /*6580*/  IMAD.U32 R153, RZ, RZ, UR50 ;  /* 0x00000032ff997e24 */ /* 0x000fca000f8e00ff */
[----:B------:R-:W-:-:S13]  /*6590*/  ISETP.NE.AND P2, PT, R153, 0x1, PT ;  /* 0x000000019900780c */ /* 0x000fda0003f45270 */
[----:B0-----:R-:W0:Y:S02]  /*65a0*/  @P2 LDC.64 R58, c[0x0][0x9e8] ;  /* 0x00027a00ff3a2b82 */ /* 0x001e240000000a00 */
[----:B0-----:R-:W-:-:S04]  /*65b0*/  @P2 IMAD.HI.U32 R64, R15, R58, RZ ;  /* 0x0000003a0f402227 */ /* 0x001fc800078e00ff */
[----:B------:R-:W-:Y:S01]  /*65c0*/  IMAD.MOV.U32 R58, RZ, RZ, R15 ;  /* 0x000000ffff3a7224 */ /* 0x000fe200078e000f */
[----:B------:R-:W-:-:S07]  /*65d0*/  @P2 SHF.R.U32.HI R58, RZ, R59, R64 ;  /* 0x0000003bff3a2219 */ /* 0x000fce0000011640 */
.L_x_1098:
[----:B------:R-:W-:Y:S05]  /*65e0*/  BSYNC B0 ;  /* 0x0000000000007941 */ /* 0x000fea0003800000 */
.L_x_1096:
[----:B------:R-:W-:-:S04]  /*65f0*/  IMAD R59, R58, R153, -R158 ;  /* 0x000000993a3b7224 */ /* 0x000fc800078e0a9e */
[----:B------:R-:W-:-:S05]  /*6600*/  IMAD R58, R16, -0x2, R59 ;  /* 0xfffffffe103a7824 */ /* 0x000fca00078e023b */
[----:B------:R-:W-:Y:S02]  /*6610*/  VIADDMNMX R65, R58, R153, R65, PT ;  /* 0x000000993a417246 */ /* 0x000fe40003800141 */
[----:B------:R-:W-:-:S07]  /*6620*/  VIMNMX R67, R67, R58, !PT ;  /* 0x0000003a43437248 */ /* 0x000fce0007fe0100 */
.L_x_1095:
[----:B------:R-:W-:-:S04]  /*6630*/  ISETP.GT.AND P2, PT, R4, -0x1, PT ;  /* 0xffffffff0400780c */ /* 0x000fc80003f44270 */
[C---:B------:R-:W-:Y:S02]  /*6640*/  ISETP.GT.AND P5, PT, R67.reuse, RZ, P2 ;  /* 0x000000ff4300720c */ /* 0x040fe400017a4270 */
[----:B------:R-:W-:Y:S02]  /*6650*/  ISETP.GT.AND P4, PT, R67, 0x1, P2 ;  /* 0x000000014300780c */ /* 0x000fe40001784270 */
[----:B------:R-:W-:Y:S02]  /*6660*/  ISETP.LT.OR P5, PT, R65, 0x1, P5 ;  /* 0x000000014100780c */ /* 0x000fe40002fa1670 */
[----:B------:R-:W-:Y:S02]  /*6670*/  ISETP.GT.AND P6, PT, R67, 0x8, P2 ;  /* 0x000000084300780c */ /* 0x000fe400017c4270 */
[----:B0-----:R-:W-:Y:S02]  /*6680*/  FSEL R156, R7, -INF , !P5 ;  /* 0xff800000079c7808 */ /* 0x001fe40006800000 */
[----:B------:R-:W-:-:S02]  /*6690*/  ISETP.GT.AND P5, PT, R67, 0x10, P2 ;  /* 0x000000104300780c */ /* 0x000fc400017a4270 */
[----:B------:R-:W-:Y:S02]  /*66a0*/  ISETP.GT.AND P3, PT, R67, 0x9, P2 ;  /* 0x000000094300780c */ /* 0x000fe40001764270 */
[C---:B------:R-:W-:Y:S02]  /*66b0*/  ISETP.LT.OR P5, PT, R65.reuse, 0x11, P5 ;  /* 0x000000114100780c */ /* 0x040fe40002fa1670 */
[----:B------:R-:W-:Y:S02]  /*66c0*/  ISETP.LT.OR P4, PT, R65, 0x2, P4 ;  /* 0x000000024100780c */ /* 0x000fe40002781670 */
[----:B------:R-:W-:Y:S02]  /*66d0*/  FSEL R176, R167, -INF , !P5 ;  /* 0xff800000a7b07808 */ /* 0x000fe40006800000 */
[----:B------:R-:W-:Y:S02]  /*66e0*/  ISETP.GT.AND P5, PT, R67, 0x20, P2 ;  /* 0x000000204300780c */ /* 0x000fe400017a4270 */
[----:B------:R-:W-:-:S02]  /*66f0*/  ISETP.LT.OR P6, PT, R65, 0x9, P6 ;  /* 0x000000094100780c */ /* 0x000fc400037c1670 */
[C---:B------:R-:W-:Y:S02]  /*6700*/  ISETP.LT.OR P3, PT, R65.reuse, 0xa, P3 ;  /* 0x0000000a4100780c */ /* 0x040fe40001f61670 */
[----:B------:R-:W-:Y:S02]  /*6710*/  ISETP.LT.OR P5, PT, R65, 0x21, P5 ;  /* 0x000000214100780c */ /* 0x000fe40002fa1670 */
[----:B------:R-:W-:Y:S02]  /*6720*/  FSEL R182, R164, -INF , !P4 ;  /* 0xff800000a4b67808 */ /* 0x000fe40006000000 */
[----:B------:R-:W-:Y:S02]  /*6730*/  ISETP.GT.AND P4, PT, R67, 0x11, P2 ;  /* 0x000000114300780c */ /* 0x000fe40001784270 */
[----:B------:R-:W-:Y:S02]  /*6740*/  FSEL R164, R165, -INF , !P6 ;  /* 0xff800000a5a47808 */ /* 0x000fe40007000000 */
[----:B------:R-:W-:-:S02]  /*6750*/  FSEL R178, R166, -INF , !P3 ;  /* 0xff800000a6b27808 */ /* 0x000fc40005800000 */
[C---:B------:R-:W-:Y:S02]  /*6760*/  ISETP.GT.AND P6, PT, R67.reuse, 0x18, P2 ;  /* 0x000000184300780c */ /* 0x040fe400017c4270 */
[C---:B------:R-:W-:Y:S02]  /*6770*/  ISETP.GT.AND P3, PT, R67.reuse, 0x19, P2 ;  /* 0x000000194300780c */ /* 0x040fe40001764270 */
[----:B------:R-:W-:Y:S02]  /*6780*/  FSEL R166, R160, -INF , !P5 ;  /* 0xff800000a0a67808 */ /* 0x000fe40006800000 */
[----:B------:R-:W-:Y:S02]  /*6790*/  ISETP.GT.AND P5, PT, R67, 0x30, P2 ;  /* 0x000000304300780c */ /* 0x000fe400017a4270 */
[C---:B------:R-:W-:Y:S02]  /*67a0*/  ISETP.LT.OR P4, PT, R65.reuse, 0x12, P4 ;  /* 0x000000124100780c */ /* 0x040fe40002781670 */
[----:B------:R-:W-:-:S02]  /*67b0*/  ISETP.LT.OR P6, PT, R65, 0x19, P6 ;  /* 0x000000194100780c */ /* 0x000fc400037c1670 */
[C---:B------:R-:W-:Y:S02]  /*67c0*/  ISETP.LT.OR P3, PT, R65.reuse, 0x1a, P3 ;  /* 0x0000001a4100780c */ /* 0x040fe40001f61670 */
[----:B------:R-:W-:Y:S02]  /*67d0*/  ISETP.LT.OR P5, PT, R65, 0x31, P5 ;  /* 0x000000314100780c */ /* 0x000fe40002fa1670 */
[----:B------:R-:W-:Y:S02]  /*67e0*/  FSEL R174, R168, -INF , !P4 ;  /* 0xff800000a8ae7808 */ /* 0x000fe40006000000 */
[----:B------:R-:W-:Y:S02]  /*67f0*/  FSEL R172, R34, -INF , !P6 ;  /* 0xff80000022ac7808 */ /* 0x000fe40007000000 */
[----:B------:R-:W-:Y:S02]  /*6800*/  FSEL R168, R35, -INF , !P3 ;  /* 0xff80000023a87808 */ /* 0x000fe40005800000 */
[----:B------:R-:W-:-:S02]  /*6810*/  ISETP.GT.AND P4, PT, R67, 0x21, P2 ;  /* 0x000000214300780c */ /* 0x000fc40001784270 */
[C---:B------:R-:W-:Y:S02]  /*6820*/  ISETP.GT.AND P6, PT, R67.reuse, 0x28, P2 ;  /* 0x000000284300780c */ /* 0x040fe400017c4270 */
[----:B------:R-:W-:Y:S02]  /*6830*/  ISETP.GT.AND P3, PT, R67, 0x29, P2 ;  /* 0x000000294300780c */ /* 0x000fe40001764270 */
        /* <DEDUP_REMOVED lines=49> */
[----:B------:R-:W-:Y:S02]  /*6b50*/  PLOP3.LUT P5, PT, PT, PT, UP0, 0x40, 0x0 ;  /* 0x000000000000781c */ /* 0x000fe40003fae808 */
        /* <DEDUP_REMOVED lines=12> */
[--C-:B------:R-:W-:Y:S02]  /*6c20*/  IADD3 R53, R83, 0x8, R0.reuse ;  /* 0x0000000853357810 */ /* 0x100fe40007ffe000 */
[----:B------:R-:W-:-:S02]  /*6c30*/  IADD3 R55, R87, 0x8, R0 ;  /* 0x0000000857377810 */ /* 0x000fc40007ffe000 */
[----:B------:R-:W-:Y:S02]  /*6c40*/  FSEL R56, R81, -INF , !P4 ;  /* 0xff80000051387808 */ /* 0x000fe40006000000 */
[----:B------:R-:W-:Y:S02]  /*6c50*/  FSEL R54, R79, -INF , !P6 ;  /* 0xff8000004f367808 */ /* 0x000fe40007000000 */
[----:B------:R-:W-:Y:S01]  /*6c60*/  FSEL R52, R85, -INF , !P3 ;  /* 0xff80000055347808 */ /* 0x000fe20005800000 */
[----:B------:R-:W-:Y:S06]  /*6c70*/  @P5 BRA `(.L_x_1099) ;  /* 0x0000000000585947 */ /* 0x000fec0003800000 */
[----:B------:R-:W-:Y:S01]  /*6c80*/  ISETP.GT.AND P3, PT, R13, -0x1, PT ;  /* 0xffffffff0d00780c */ /* 0x000fe20003f64270 */
[----:B------:R-:W-:-:S12]  /*6c90*/  BSSY B0, `(.L_x_1100) ;  /* 0x0000010000007945 */ /* 0x000fd80003800000 */
[----:B------:R-:W-:Y:S05]  /*6ca0*/  @P3 BRA `(.L_x_1101) ;  /* 0x0000000000203947 */ /* 0x000fea0003800000 */
[----:B------:R-:W-:Y:S02]  /*6cb0*/  IMAD.U32 R57, RZ, RZ, UR50 ;  /* 0x00000032ff397e24 */ /* 0x000fe4000f8e00ff */
[----:B------:R-:W-:-:S03]  /*6cc0*/  IMAD.MOV.U32 R7, RZ, RZ, R11 ;  /* 0x000000ffff077224 */ /* 0x000fc600078e000b */
[----:B------:R-:W-:-:S13]  /*6cd0*/  ISETP.NE.AND P3, PT, R57, 0x1, PT ;  /* 0x000000013900780c */ /* 0x000fda0003f65270 */
[----:B------:R-:W0:Y:S02]  /*6ce0*/  @P3 LDC.64 R34, c[0x0][0x9e8] ;  /* 0x00027a00ff223b82 */ /* 0x000e240000000a00 */
[----:B0-----:R-:W-:-:S05]  /*6cf0*/  @P3 IMAD.HI.U32 R34, R11, R34, RZ ;  /* 0x000000220b223227 */ /* 0x001fca00078e00ff */
[----:B------:R-:W-:-:S04]  /*6d00*/  @P3 SHF.R.U32.HI R7, RZ, R35, R34 ;  /* 0x00000023ff073219 */ /* 0x000fc80000011622 */
[----:B------:R-:W-:Y:S01]  /*6d10*/  LOP3.LUT R7, RZ, R7, RZ, 0x33, !PT ;  /* 0x00000007ff077212 */ /* 0x000fe200078e33ff */
[----:B------:R-:W-:Y:S06]  /*6d20*/  BRA `(.L_x_1102) ;  /* 0x0000000000187947 */ /* 0x000fec0003800000 */
.L_x_1101:
[----:B------:R-:W-:Y:S02]  /*6d30*/  IMAD.U32 R57, RZ, RZ, UR50 ;  /* 0x00000032ff397e24 */ /* 0x000fe4000f8e00ff */
[----:B------:R-:W-:-:S03]  /*6d40*/  IMAD.MOV.U32 R7, RZ, RZ, R13 ;  /* 0x000000ffff077224 */ /* 0x000fc600078e000d */
[----:B------:R-:W-:-:S13]  /*6d50*/  ISETP.NE.AND P3, PT, R57, 0x1, PT ;  /* 0x000000013900780c */ /* 0x000fda0003f65270 */
[----:B------:R-:W0:Y:S02]  /*6d60*/  @P3 LDC.64 R34, c[0x0][0x9e8] ;  /* 0x00027a00ff223b82 */ /* 0x000e240000000a00 */
[----:B0-----:R-:W-:-:S05]  /*6d70*/  @P3 IMAD.HI.U32 R34, R13, R34, RZ ;  /* 0x000000220d223227 */ /* 0x001fca00078e00ff */
[----:B------:R-:W-:-:S07]  /*6d80*/  @P3 SHF.R.U32.HI R7, RZ, R35, R34 ;  /* 0x00000023ff073219 */ /* 0x000fce0000011622 */
.L_x_1102:
[----:B------:R-:W-:Y:S05]  /*6d90*/  BSYNC B0 ;  /* 0x0000000000007941 */ /* 0x000fea0003800000 */
.L_x_1100:
[----:B------:R-:W-:-:S04]  /*6da0*/  IMAD R7, R7, R57, -R158 ;  /* 0x0000003907077224 */ /* 0x000fc800078e0a9e */
[----:B------:R-:W-:-:S05]  /*6db0*/  IMAD R34, R16, -0x2, R7 ;  /* 0xfffffffe10227824 */ /* 0x000fca00078e0207 */
[----:B------:R-:W-:Y:S02]  /*6dc0*/  VIADDMNMX R53, R34, R57, R53, PT ;  /* 0x0000003922357246 */ /* 0x000fe40003800135 */
[----:B------:R-:W-:-:S07]  /*6dd0*/  VIMNMX R55, R55, R34, !PT ;  /* 0x0000002237377248 */ /* 0x000fce0007fe0100 */
.L_x_1099:
        /* <DEDUP_REMOVED lines=10> */
[C---:B------:R-:W-:Y:S02]  /*6e80*/  ISETP.GT.AND P6, PT, R55.reuse, 0x8, P2 ;  /* 0x000000083700780c */ /* 0x040fe400017c4270 */
        /* <DEDUP_REMOVED lines=25> */
[----:B------:R-:W-:-:S02]  /*7020*/  ISETP.GT.AND P4, PT, R55, RZ, P2 ;  /* 0x000000ff3700720c */ /* 0x000fc40001784270 */
[----:B------:R-:W-:Y:S02]  /*7030*/  FMNMX.FTZ R7, R78, R7, !PT ;  /* 0x000000074e077209 */ /* 0x000fe40007810000 */
[----:B------:R-:W-:Y:S02]  /*7040*/  ISETP.LT.OR P4, PT, R53, 0x1, P4 ;  /* 0x000000013500780c */ /* 0x000fe40002781670 */
[----:B------:R-:W-:Y:S02]  /*7050*/  FMNMX.FTZ R7, R72, R7, !PT ;  /* 0x0000000748077209 */ /* 0x000fe40007810000 */
[----:B------:R-:W-:Y:S02]  /*7060*/  ISETP.GT.AND P5, PT, R55, 0x10, P2 ;  /* 0x000000103700780c */ /* 0x000fe400017a4270 */
[----:B------:R-:W-:Y:S02]  /*7070*/  FMNMX.FTZ R7, R68, R7, !PT ;  /* 0x0000000744077209 */ /* 0x000fe40007810000 */
[----:B------:R-:W-:-:S02]  /*7080*/  ISETP.LT.OR P5, PT, R53, 0x11, P5 ;  /* 0x000000113500780c */ /* 0x000fc40002fa1670 */
[----:B------:R-:W-:Y:S02]  /*7090*/  FMNMX.FTZ R7, R76, R7, !PT ;  /* 0x000000074c077209 */ /* 0x000fe40007810000 */
[----:B------:R-:W-:Y:S02]  /*70a0*/  FSEL R20, R20, -INF , !P5 ;  /* 0xff80000014147808 */ /* 0x000fe40006800000 */
        /* <DEDUP_REMOVED lines=19> */
[----:B------:R-:W0:Y:S01]  /*71e0*/  LDC R7, c[0x0][0x988] ;  /* 0x00026200ff077b82 */ /* 0x000e220000000800 */
[----:B------:R-:W-:Y:S02]  /*71f0*/  ISETP.GT.AND P5, PT, R55, 0x39, P2 ;  /* 0x000000393700780c */ /* 0x000fe400017a4270 */
[----:B------:R-:W1:Y:S02]  /*7200*/  SHFL.BFLY PT, R34, R35, 0x2, 0x1f ;  /* 0x0c401f0023227f89 */ /* 0x000e6400000e0000 */
[----:B------:R-:W-:-:S04]  /*7210*/  ISETP.LT.OR P5, PT, R53, 0x3a, P5 ;  /* 0x0000003a3500780c */ /* 0x000fc80002fa1670 */
[----:B------:R-:W-:Y:S02]  /*7220*/  FSEL R184, R33, -INF , !P5 ;  /* 0xff80000021b87808 */ /* 0x000fe40006800000 */
[----:B------:R-:W-:-:S04]  /*7230*/  ISETP.GT.AND P5, PT, R55, 0x48, P2 ;  /* 0x000000483700780c */ /* 0x000fc800017a4270 */
[----:B------:R-:W-:Y:S02]  /*7240*/  ISETP.LT.OR P5, PT, R53, 0x49, P5 ;  /* 0x000000493500780c */ /* 0x000fe40002fa1670 */
[----:B-1----:R-:W-:-:S05]  /*7250*/  FMNMX.FTZ R57, R35, R34, !PT ;  /* 0x0000002223397209 */ /* 0x002fca0007810000 */
[----:B------:R-:W1:Y:S02]  /*7260*/  SHFL.BFLY PT, R34, R57, 0x1, 0x1f ;  /* 0x0c201f0039227f89 */ /* 0x000e6400000e0000 */
[----:B-1----:R-:W-:Y:S02]  /*7270*/  FMNMX.FTZ R34, R57, R34, !PT ;  /* 0x0000002239227209 */ /* 0x002fe40007810000 */
[----:B------:R-:W-:Y:S02]  /*7280*/  FSEL R57, R8, -INF , !P4 ;  /* 0xff80000008397808 */ /* 0x000fe40006000000 */
[C---:B------:R-:W-:Y:S01]  /*7290*/  FSETP.NEU.FTZ.AND P6, PT, R34.reuse, -INF , PT ;  /* 0xff8000002200780b */ /* 0x040fe20003fdd000 */
[----:B0-----:R-:W-:-:S05]  /*72a0*/  FMUL.FTZ R35, R34, R7 ;  /* 0x0000000722237220 */ /* 0x001fca0000410000 */
[----:B------:R-:W-:-:S05]  /*72b0*/  FSEL R35, R35, RZ, P6 ;  /* 0x000000ff23237208 */ /* 0x000fca0003000000 */
[-CC-:B------:R-:W-:Y:S01]  /*72c0*/  FFMA.FTZ R180, R156, R7.reuse, -R35.reuse ;  /* 0x000000079cb47223 */ /* 0x180fe20000010823 */
[----:B------:R-:W-:Y:S01]  /*72d0*/  FSEL R156, R25, -INF , !P3 ;  /* 0xff800000199c7808 */ /* 0x000fe20005800000 */
[-CC-:B------:R-:W-:Y:S01]  /*72e0*/  FFMA.FTZ R21, R182, R7.reuse, -R35.reuse ;  /* 0x00000007b6157223 */ /* 0x180fe20000010823 */
[----:B------:R-:W-:Y:S01]  /*72f0*/  ISETP.GT.AND P3, PT, R55, 0x21, P2 ;  /* 0x000000213700780c */ /* 0x000fe20001764270 */
[-CC-:B------:R-:W-:Y:S01]  /*7300*/  FFMA.FTZ R182, R164, R7.reuse, -R35.reuse ;  /* 0x00000007a4b67223 */ /* 0x180fe20000010823 */
[-CC-:B------:R-:W-:Y:S01]  /*7310*/  FFMA.FTZ R61, R174, R7.reuse, -R35.reuse ;  /* 0x00000007ae3d7223 */ /* 0x180fe20000010823 */
[-CC-:B------:R-:W-:Y:S01]  /*7320*/  FFMA.FTZ R25, R178, R7.reuse, -R35.reuse ;  /* 0x00000007b2197223 */ /* 0x180fe20000010823 */
[----:B------:R-:W-:Y:S01]  /*7330*/  ISETP.LT.OR P3, PT, R53, 0x22, P3 ;  /* 0x000000223500780c */ /* 0x000fe20001f61670 */
[-CC-:B------:R-:W-:Y:S01]  /*7340*/  FFMA.FTZ R178, R172, R7.reuse, -R35.reuse ;  /* 0x00000007acb27223 */ /* 0x180fe20000010823 */
[-CC-:B------:R-:W-:Y:S01]  /*7350*/  FFMA.FTZ R172, R166, R7.reuse, -R35.reuse ;  /* 0x00000007a6ac7223 */ /* 0x180fe20000010823 */
[-CC-:B------:R-:W-:Y:S01]  /*7360*/  FFMA.FTZ R33, R162, R7.reuse, -R35.reuse ;  /* 0x00000007a2217223 */ /* 0x180fe20000010823 */
        /* <DEDUP_REMOVED lines=11> */
[-CC-:B------:R-:W-:Y:S01]  /*7420*/  FFMA.FTZ R56, R56, R7.reuse, -R35.reuse ;  /* 0x0000000738387223 */ /* 0x180fe20000010823 */
[----:B------:R-:W-:Y:S01]  /*7430*/  ISETP.GT.AND P3, PT, R55, 0x31, P2 ;  /* 0x000000313700780c */ /* 0x000fe20001764270 */
[----:B------:R-:W-:Y:S01]  /*7440*/  FFMA.FTZ R52, R52, R7, -R35 ;  /* 0x0000000734347223 */ /* 0x000fe20000010823 */
[----:B------:R-:W-:-:S02]  /*7450*/  FMNMX.FTZ R59, R14, R27, !PT ;  /* 0x0000001b0e3b7209 */ /* 0x000fc40007810000 */
[----:B------:R-:W-:Y:S01]  /*7460*/  FSEL R26, R26, -INF , !P4 ;  /* 0xff8000001a1a7808 */ /* 0x000fe20006000000 */
[----:B------:R-:W-:Y:S01]  /*7470*/  MUFU.EX2 R182, R182 ;  /* 0x000000b600b67308 */ /* 0x000fe20000000800 */
[----:B------:R-:W-:Y:S02]  /*7480*/  FMNMX.FTZ R59, R20, R59, !PT ;  /* 0x0000003b143b7209 */ /* 0x000fe40007810000 */
[----:B------:R-:W-:Y:S02]  /*7490*/  ISETP.GT.AND P4, PT, R55, 0x38, P2 ;  /* 0x000000383700780c */ /* 0x000fe40001784270 */
[----:B------:R-:W-:Y:S02]  /*74a0*/  FMNMX.FTZ R59, R158, R59, !PT ;  /* 0x0000003b9e3b7209 */ /* 0x000fe40007810000 */
[----:B------:R-:W-:Y:S01]  /*74b0*/  ISETP.LT.OR P3, PT, R53, 0x32, P3 ;  /* 0x000000323500780c */ /* 0x000fe20001f61670 */
[----:B------:R-:W-:Y:S01]  /*74c0*/  MUFU.EX2 R25, R25 ;  /* 0x0000001900197308 */ /* 0x000fe20000000800 */
[----:B------:R-:W-:-:S02]  /*74d0*/  FMNMX.FTZ R59, R156, R59, !PT ;  /* 0x0000003b9c3b7209 */ /* 0x000fc40007810000 */
[----:B------:R-:W-:Y:S01]  /*74e0*/  FSEL R8, R29, -INF , !P3 ;  /* 0xff8000001d087808 */ /* 0x000fe20005800000 */
[----:B------:R-:W-:Y:S01]  /*74f0*/  FFMA.FTZ R29, R168, R7, -R35 ;  /* 0x00000007a81d7223 */ /* 0x000fe20000010823 */
[----:B------:R-:W-:Y:S02]  /*7500*/  FMNMX.FTZ R59, R24, R59, !PT ;  /* 0x0000003b183b7209 */ /* 0x000fe40007810000 */
[----:B------:R-:W-:Y:S01]  /*7510*/  ISETP.LT.OR P4, PT, R53, 0x39, P4 ;  /* 0x000000393500780c */ /* 0x000fe20002781670 */
[----:B------:R-:W-:Y:S01]  /*7520*/  MUFU.EX2 R176, R176 ;  /* 0x000000b000b07308 */ /* 0x000fe20000000800 */
[----:B------:R-:W-:Y:S02]  /*7530*/  FMNMX.FTZ R59, R28, R59, !PT ;  /* 0x0000003b1c3b7209 */ /* 0x000fe40007810000 */
[----:B------:R-:W-:Y:S02]  /*7540*/  ISETP.GT.AND P3, PT, R55, 0x40, P2 ;  /* 0x000000403700780c */ /* 0x000fe40001764270 */
[----:B------:R-:W-:-:S02]  /*7550*/  FMNMX.FTZ R59, R164, R59, !PT ;  /* 0x0000003ba43b7209 */ /* 0x000fc40007810000 */
[----:B------:R-:W-:Y:S01]  /*7560*/  FSEL R174, R31, -INF , !P4 ;  /* 0xff8000001fae7808 */ /* 0x000fe20006000000 */
[----:B------:R-:W-:Y:S01]  /*7570*/  FFMA.FTZ R31, R160, R7, -R35 ;  /* 0x00000007a01f7223 */ /* 0x000fe20000010823 */
[----:B------:R-:W-:Y:S01]  /*7580*/  FMNMX.FTZ R59, R32, R59, !PT ;  /* 0x0000003b203b7209 */ /* 0x000fe20007810000 */
[----:B------:R-:W-:Y:S01]  /*7590*/  MUFU.EX2 R27, R61 ;  /* 0x0000003d001b7308 */ /* 0x000fe20000000800 */
[----:B------:R-:W-:Y:S02]  /*75a0*/  ISETP.GT.AND P4, PT, R55, 0x41, P2 ;  /* 0x000000413700780c */ /* 0x000fe40001784270 */
[----:B------:R-:W-:Y:S02]  /*75b0*/  FMNMX.FTZ R59, R26, R59, !PT ;  /* 0x0000003b1a3b7209 */ /* 0x000fe40007810000 */
[C---:B------:R-:W-:Y:S02]  /*75c0*/  ISETP.LT.OR P3, PT, R53.reuse, 0x41, P3 ;  /* 0x000000413500780c */ /* 0x040fe40001f61670 */
[----:B------:R-:W-:Y:S01]  /*75d0*/  FMNMX.FTZ R59, R30, R59, !PT ;  /* 0x0000003b1e3b7209 */ /* 0x000fe20007810000 */
[----:B------:R-:W-:Y:S01]  /*75e0*/  MUFU.EX2 R178, R178 ;  /* 0x000000b200b27308 */ /* 0x000fe20000000800 */
[----:B------:R-:W-:-:S02]  /*75f0*/  ISETP.LT.OR P4, PT, R53, 0x42, P4 ;  /* 0x000000423500780c */ /* 0x000fc40002781670 */
[----:B------:R-:W-:Y:S02]  /*7600*/  FMNMX.FTZ R59, R8, R59, !PT ;  /* 0x0000003b083b7209 */ /* 0x000fe40007810000 */
[----:B------:R-:W-:Y:S02]  /*7610*/  FSEL R36, R36, -INF , !P3 ;  /* 0xff80000024247808 */ /* 0x000fe40005800000 */
[----:B------:R-:W-:Y:S01]  /*7620*/  FMNMX.FTZ R59, R174, R59, !PT ;  /* 0x0000003bae3b7209 */ /* 0x000fe20007810000 */
[----:B------:R-:W-:Y:S01]  /*7630*/  MUFU.EX2 R29, R29 ;  /* 0x0000001d001d7308 */ /* 0x000fe20000000800 */
[----:B------:R-:W-:Y:S02]  /*7640*/  ISETP.GT.AND P3, PT, R55, 0x49, P2 ;  /* 0x000000493700780c */ /* 0x000fe40001764270 */
[----:B------:R-:W-:Y:S02]  /*7650*/  FMNMX.FTZ R59, R184, R59, !PT ;  /* 0x0000003bb83b7209 */ /* 0x000fe40007810000 */
[----:B------:R-:W-:Y:S01]  /*7660*/  FSEL R166, R37, -INF , !P4 ;  /* 0xff80000025a67808 */ /* 0x000fe20006000000 */
[----:B------:R-:W-:Y:S01]  /*7670*/  FFMA.FTZ R37, R152, R7, -R35 ;  /* 0x0000000798257223 */ /* 0x000fe20000010823 */
[----:B------:R-:W-:Y:S01]  /*7680*/  FMNMX.FTZ R59, R36, R59, !PT ;  /* 0x0000003b243b7209 */ /* 0x000fe20007810000 */
[----:B------:R-:W-:Y:S01]  /*7690*/  MUFU.EX2 R172, R172 ;  /* 0x000000ac00ac7308 */ /* 0x000fe20000000800 */
[----:B------:R-:W-:-:S02]  /*76a0*/  ISETP.GT.AND P4, PT, R55, 0x50, P2 ;  /* 0x000000503700780c */ /* 0x000fc40001784270 */
[----:B------:R-:W-:Y:S02]  /*76b0*/  ISETP.LT.OR P3, PT, R53, 0x4a, P3 ;  /* 0x0000004a3500780c */ /* 0x000fe40001f61670 */
[----:B------:R-:W-:Y:S01]  /*76c0*/  FSEL R160, R39, -INF , !P5 ;  /* 0xff80000027a07808 */ /* 0x000fe20006800000 */
[--C-:B------:R-:W-:Y:S01]  /*76d0*/  FFMA.FTZ R39, R84, R7, -R35.reuse ;  /* 0x0000000754277223 */ /* 0x100fe20000010823 */
[----:B------:R-:W-:Y:S01]  /*76e0*/  FMNMX.FTZ R59, R166, R59, !PT ;  /* 0x0000003ba63b7209 */ /* 0x000fe20007810000 */
[----:B------:R-:W-:Y:S01]  /*76f0*/  MUFU.EX2 R31, R31 ;  /* 0x0000001f001f7308 */ /* 0x000fe20000000800 */
[----:B------:R-:W-:Y:S02]  /*7700*/  ISETP.GT.AND P5, PT, R55, 0x51, P2 ;  /* 0x000000513700780c */ /* 0x000fe400017a4270 */
[----:B------:R-:W-:Y:S01]  /*7710*/  FSEL R168, R38, -INF , !P3 ;  /* 0xff80000026a87808 */ /* 0x000fe20005800000 */
[----:B------:R-:W-:Y:S01]  /*7720*/  FFMA.FTZ R38, R154, R7, -R35 ;  /* 0x000000079a267223 */ /* 0x000fe20000010823 */
[----:B------:R-:W-:-:S02]  /*7730*/  ISETP.LT.OR P4, PT, R53, 0x51, P4 ;  /* 0x000000513500780c */ /* 0x000fc40002781670 */
[----:B------:R-:W-:Y:S01]  /*7740*/  FMNMX.FTZ R59, R160, R59, !PT ;  /* 0x0000003ba03b7209 */ /* 0x000fe20007810000 */
[----:B------:R-:W-:Y:S01]  /*7750*/  MUFU.EX2 R33, R33 ;  /* 0x0000002100217308 */ /* 0x000fe20000000800 */
[----:B------:R-:W-:Y:S02]  /*7760*/  ISETP.GT.AND P3, PT, R55, 0x58, P2 ;  /* 0x000000583700780c */ /* 0x000fe40001764270 */
[----:B------:R-:W-:Y:S02]  /*7770*/  ISETP.LT.OR P5, PT, R53, 0x52, P5 ;  /* 0x000000523500780c */ /* 0x000fe40002fa1670 */
[----:B------:R-:W-:Y:S02]  /*7780*/  FSEL R40, R40, -INF , !P4 ;  /* 0xff80000028287808 */ /* 0x000fe40006000000 */
[----:B------:R-:W-:Y:S01]  /*7790*/  FMNMX.FTZ R59, R168, R59, !PT ;  /* 0x0000003ba83b7209 */ /* 0x000fe20007810000 */
[----:B------:R-:W-:Y:S01]  /*77a0*/  MUFU.EX2 R38, R38 ;  /* 0x0000002600267308 */ /* 0x000fe20000000800 */
[----:B------:R-:W-:-:S02]  /*77b0*/  ISETP.GT.AND P4, PT, R55, 0x59, P2 ;  /* 0x000000593700780c */ /* 0x000fc40001784270 */
[----:B------:R-:W-:Y:S01]  /*77c0*/  FSEL R154, R41, -INF , !P5 ;  /* 0xff800000299a7808 */ /* 0x000fe20006800000 */
[--C-:B------:R-:W-:Y:S01]  /*77d0*/  FFMA.FTZ R41, R82, R7, -R35.reuse ;  /* 0x0000000752297223 */ /* 0x100fe20000010823 */
[----:B------:R-:W-:Y:S02]  /*77e0*/  ISETP.LT.OR P3, PT, R53, 0x59, P3 ;  /* 0x000000593500780c */ /* 0x000fe40001f61670 */
[----:B------:R-:W-:Y:S01]  /*77f0*/  FMNMX.FTZ R59, R40, R59, !PT ;  /* 0x0000003b283b7209 */ /* 0x000fe20007810000 */
[----:B------:R-:W-:Y:S01]  /*7800*/  MUFU.EX2 R37, R37 ;  /* 0x0000002500257308 */ /* 0x000fe20000000800 */
[----:B------:R-:W-:Y:S02]  /*7810*/  ISETP.GT.AND P5, PT, R55, 0x60, P2 ;  /* 0x000000603700780c */ /* 0x000fe400017a4270 */
[----:B------:R-:W-:Y:S02]  /*7820*/  ISETP.LT.OR P4, PT, R53, 0x5a, P4 ;  /* 0x0000005a3500780c */ /* 0x000fe40002781670 */
[----:B------:R-:W-:Y:S01]  /*7830*/  FSEL R152, R43, -INF , !P3 ;  /* 0xff8000002b987808 */ /* 0x000fe20005800000 */
[----:B------:R-:W-:Y:S01]  /*7840*/  FFMA.FTZ R43, R78, R7, -R35 ;  /* 0x000000074e2b7223 */ /* 0x000fe20000010823 */
[----:B------:R-:W-:Y:S01]  /*7850*/  FMNMX.FTZ R59, R154, R59, !PT ;  /* 0x0000003b9a3b7209 */ /* 0x000fe20007810000 */
[----:B------:R-:W-:Y:S01]  /*7860*/  MUFU.EX2 R39, R39 ;  /* 0x0000002700277308 */ /* 0x000fe20000000800 */
[----:B------:R-:W-:-:S02]  /*7870*/  ISETP.GT.AND P3, PT, R55, 0x61, P2 ;  /* 0x000000613700780c */ /* 0x000fc40001764270 */
[----:B------:R-:W-:Y:S01]  /*7880*/  FSEL R162, R42, -INF , !P4 ;  /* 0xff8000002aa27808 */ /* 0x000fe20006000000 */
[-CC-:B------:R-:W-:Y:S01]  /*7890*/  FFMA.FTZ R42, R170, R7.reuse, -R35.reuse ;  /* 0x00000007aa2a7223 */ /* 0x180fe20000010823 */
[----:B------:R-:W-:Y:S01]  /*78a0*/  ISETP.LT.OR P5, PT, R53, 0x61, P5 ;  /* 0x000000613500780c */ /* 0x000fe20002fa1670 */
[----:B------:R-:W-:Y:S01]  /*78b0*/  FFMA.FTZ R170, R86, R7, -R35 ;  /* 0x0000000756aa7223 */ /* 0x000fe20000010823 */
[----:B------:R-:W-:Y:S01]  /*78c0*/  FMNMX.FTZ R59, R152, R59, !PT ;  /* 0x0000003b983b7209 */ /* 0x000fe20007810000 */
[----:B------:R-:W-:Y:S01]  /*78d0*/  MUFU.EX2 R41, R41 ;  /* 0x0000002900297308 */ /* 0x000fe20000000800 */
[----:B------:R-:W-:Y:S02]  /*78e0*/  ISETP.GT.AND P4, PT, R55, 0x68, P2 ;  /* 0x000000683700780c */ /* 0x000fe40001784270 */
[----:B------:R-:W-:Y:S02]  /*78f0*/  ISETP.LT.OR P3, PT, R53, 0x62, P3 ;  /* 0x000000623500780c */ /* 0x000fe40001f61670 */
[----:B------:R-:W-:-:S02]  /*7900*/  FSEL R44, R44, -INF , !P5 ;  /* 0xff8000002c2c7808 */ /* 0x000fc40006800000 */
[----:B------:R-:W-:Y:S01]  /*7910*/  FMNMX.FTZ R59, R162, R59, !PT ;  /* 0x0000003ba23b7209 */ /* 0x000fe20007810000 */
[----:B------:R-:W-:Y:S01]  /*7920*/  MUFU.EX2 R42, R42 ;  /* 0x0000002a002a7308 */ /* 0x000fe20000000800 */
[----:B------:R-:W-:Y:S02]  /*7930*/  ISETP.GT.AND P5, PT, R55, 0x69, P2 ;  /* 0x000000693700780c */ /* 0x000fe400017a4270 */
[----:B------:R-:W-:Y:S01]  /*7940*/  FSEL R86, R45, -INF , !P3 ;  /* 0xff8000002d567808 */ /* 0x000fe20005800000 */
[-CC-:B------:R-:W-:Y:S01]  /*7950*/  FFMA.FTZ R45, R68, R7.reuse, -R35.reuse ;  /* 0x00000007442d7223 */ /* 0x180fe20000010823 */
[----:B------:R-:W-:Y:S01]  /*7960*/  ISETP.LT.OR P4, PT, R53, 0x69, P4 ;  /* 0x000000693500780c */ /* 0x000fe20002781670 */
[----:B------:R-:W-:Y:S01]  /*7970*/  FFMA.FTZ R68, R76, R7, -R35 ;  /* 0x000000074c447223 */ /* 0x000fe20000010823 */
[----:B------:R-:W-:Y:S01]  /*7980*/  FMNMX.FTZ R59, R44, R59, !PT ;  /* 0x0000003b2c3b7209 */ /* 0x000fe20007810000 */
[----:B------:R-:W-:Y:S01]  /*7990*/  MUFU.EX2 R170, R170 ;  /* 0x000000aa00aa7308 */ /* 0x000fe20000000800 */
[----:B------:R-:W-:-:S02]  /*79a0*/  ISETP.GT.AND P3, PT, R55, 0x70, P2 ;  /* 0x000000703700780c */ /* 0x000fc40001764270 */
[----:B------:R-:W-:Y:S02]  /*79b0*/  ISETP.LT.OR P5, PT, R53, 0x6a, P5 ;  /* 0x0000006a3500780c */ /* 0x000fe40002fa1670 */
[----:B------:R-:W-:Y:S01]  /*79c0*/  FSEL R84, R49, -INF , !P4 ;  /* 0xff80000031547808 */ /* 0x000fe20006000000 */
[----:B------:R-:W-:Y:S01]  /*79d0*/  FFMA.FTZ R49, R66, R7, -R35 ;  /* 0x0000000742317223 */ /* 0x000fe20000010823 */
[----:B------:R-:W-:Y:S01]  /*79e0*/  FMNMX.FTZ R59, R86, R59, !PT ;  /* 0x0000003b563b7209 */ /* 0x000fe20007810000 */
[----:B------:R-:W-:Y:S01]  /*79f0*/  MUFU.EX2 R43, R43 ;  /* 0x0000002b002b7308 */ /* 0x000fe20000000800 */
[----:B------:R-:W-:Y:S02]  /*7a00*/  ISETP.GT.AND P4, PT, R55, 0x71, P2 ;  /* 0x000000713700780c */ /* 0x000fe40001784270 */
[----:B------:R-:W-:Y:S02]  /*7a10*/  FSEL R46, R46, -INF , !P5 ;  /* 0xff8000002e2e7808 */ /* 0x000fe40006800000 */
[----:B------:R-:W-:-:S02]  /*7a20*/  ISETP.LT.OR P3, PT, R53, 0x71, P3 ;  /* 0x000000713500780c */ /* 0x000fc40001f61670 */
        /* <DEDUP_REMOVED lines=13> */
[-CC-:B------:R-:W-:Y:S01]  /*7b00*/  FFMA.FTZ R70, R74, R7.reuse, -R35.reuse ;  /* 0x000000074a467223 */ /* 0x180fe20000010823 */
[----:B------:R-:W-:Y:S01]  /*7b10*/  ISETP.LT.OR P2, PT, R53, 0x7a, P2 ;  /* 0x0000007a3500780c */ /* 0x000fe20001741670 */
[-CC-:B------:R-:W-:Y:S01]  /*7b20*/  FFMA.FTZ R53, R62, R7.reuse, -R35.reuse ;  /* 0x000000073e357223 */ /* 0x180fe20000010823 */
[----:B------:R-:W-:Y:S01]  /*7b30*/  FSEL R186, R50, -INF , !P5 ;  /* 0xff80000032ba7808 */ /* 0x000fe20006800000 */
[--C-:B------:R-:W-:Y:S01]  /*7b40*/  FFMA.FTZ R50, R72, R7, -R35.reuse ;  /* 0x0000000748327223 */ /* 0x100fe20000010823 */
[----:B------:R-:W-:Y:S01]  /*7b50*/  FMNMX.FTZ R59, R80, R59, !PT ;  /* 0x0000003b503b7209 */ /* 0x000fe20007810000 */
[----:B------:R-:W-:Y:S01]  /*7b60*/  MUFU.EX2 R48, R48 ;  /* 0x0000003000307308 */ /* 0x000fe20000000800 */
[----:B------:R-:W-:Y:S01]  /*7b70*/  FSEL R78, R51, -INF , !P2 ;  /* 0xff800000334e7808 */ /* 0x000fe20005000000 */
[----:B------:R-:W-:Y:S01]  /*7b80*/  FFMA.FTZ R51, R60, R7, -R35 ;  /* 0x000000073c337223 */ /* 0x000fe20000010823 */
[----:B------:R-:W-:-:S02]  /*7b90*/  FMNMX.FTZ R59, R186, R59, !PT ;  /* 0x0000003bba3b7209 */ /* 0x000fc40007810000 */
[----:B------:R-:W-:Y:S02]  /*7ba0*/  FSEL R60, R34, RZ, P6 ;  /* 0x000000ff223c7208 */ /* 0x000fe40003000000 */
[----:B------:R-:W-:Y:S01]  /*7bb0*/  FMNMX.FTZ R59, R78, R59, !PT ;  /* 0x0000003b4e3b7209 */ /* 0x000fe20007810000 */
[----:B------:R-:W-:Y:S02]  /*7bc0*/  MUFU.EX2 R50, R50 ;  /* 0x0000003200327308 */ /* 0x000fe40000000800 */
[----:B------:R-:W-:Y:S02]  /*7bd0*/  FADD.FTZ R60, -R60, R5 ;  /* 0x000000053c3c7221 */ /* 0x000fe40000010100 */
[----:B------:R-:W0:Y:S02]  /*7be0*/  SHFL.BFLY PT, R72, R59, 0x2, 0x1f ;  /* 0x0c401f003b487f89 */ /* 0x000e2400000e0000 */
[-C--:B------:R-:W-:Y:S02]  /*7bf0*/  FMUL.FTZ R5, R60, R7.reuse ;  /* 0x000000073c057220 */ /* 0x080fe40000410000 */
[----:B------:R-:W-:Y:S08]  /*7c00*/  MUFU.EX2 R47, R47 ;  /* 0x0000002f002f7308 */ /* 0x000ff00000000800 */
[----:B------:R-:W1:Y:S08]  /*7c10*/  MUFU.EX2 R5, R5 ;  /* 0x0000000500057308 */ /* 0x000e700000000800 */
[----:B------:R-:W-:Y:S01]  /*7c20*/  MUFU.EX2 R70, R70 ;  /* 0x0000004600467308 */ /* 0x000fe20000000800 */
[----:B0-----:R-:W-:Y:S01]  /*7c30*/  FMNMX.FTZ R72, R59, R72, !PT ;  /* 0x000000483b487209 */ /* 0x001fe20007810000 */
[----:B------:R-:W-:-:S06]  /*7c40*/  FFMA.FTZ R59, R54, R7, -R35 ;  /* 0x00000007363b7223 */ /* 0x000fcc0000010823 */
[----:B------:R-:W-:Y:S01]  /*7c50*/  MUFU.EX2 R49, R49 ;  /* 0x0000003100317308 */ /* 0x000fe20000000800 */
[----:B------:R-:W0:Y:S01]  /*7c60*/  SHFL.BFLY PT, R55, R72, 0x1, 0x1f ;  /* 0x0c201f0048377f89 */ /* 0x000e2200000e0000 */
[-C--:B-1----:R-:W-:Y:S01]  /*7c70*/  FMUL.FTZ R88, R88, R5.reuse ;  /* 0x0000000558587220 */ /* 0x082fe20000410000 */
        /* <DEDUP_REMOVED lines=20> */
[----:B------:R-:W-:Y:S01]  /*7dc0*/  FMUL.FTZ R125, R125, R5 ;  /* 0x000000057d7d7220 */ /* 0x000fe20000410000 */
[----:B------:R-:W-:Y:S01]  /*7dd0*/  MUFU.EX2 R58, R58 ;  /* 0x0000003a003a7308 */ /* 0x000fe20000000800 */
[----:B0-----:R-:W-:Y:S01]  /*7de0*/  FMNMX.FTZ R54, R72, R55, !PT ;  /* 0x0000003748367209 */ /* 0x001fe20007810000 */
[-C--:B------:R-:W-:Y:S01]  /*7df0*/  FMUL.FTZ R128, R128, R5.reuse ;  /* 0x0000000580807220 */ /* 0x080fe20000410000 */
[-C--:B------:R-:W-:Y:S01]  /*7e00*/  FMUL.FTZ R129, R129, R5.reuse ;  /* 0x0000000581817220 */ /* 0x080fe20000410000 */
[----:B------:R-:W-:Y:S01]  /*7e10*/  FMUL.FTZ R132, R132, R5 ;  /* 0x0000000584847220 */ /* 0x000fe20000410000 */
[C---:B------:R-:W-:Y:S01]  /*7e20*/  FSETP.NEU.FTZ.AND P2, PT, R54.reuse, -INF , PT ;  /* 0xff8000003600780b */ /* 0x040fe20003f5d000 */
[----:B------:R-:W-:Y:S01]  /*7e30*/  FMUL.FTZ R35, R54, R7 ;  /* 0x0000000736237220 */ /* 0x000fe20000410000 */
[-C--:B------:R-:W-:Y:S01]  /*7e40*/  FMUL.FTZ R133, R133, R5.reuse ;  /* 0x0000000585857220 */ /* 0x080fe20000410000 */
[----:B------:R-:W-:Y:S01]  /*7e50*/  MUFU.EX2 R53, R53 ;  /* 0x0000003500357308 */ /* 0x000fe20000000800 */
[-C--:B------:R-:W-:Y:S01]  /*7e60*/  FMUL.FTZ R136, R136, R5.reuse ;  /* 0x0000000588887220 */ /* 0x080fe20000410000 */
[-C--:B------:R-:W-:Y:S01]  /*7e70*/  FMUL.FTZ R137, R137, R5.reuse ;  /* 0x0000000589897220 */ /* 0x080fe20000410000 */
[----:B------:R-:W-:Y:S01]  /*7e80*/  FSEL R35, R35, RZ, P2 ;  /* 0x000000ff23237208 */ /* 0x000fe20001000000 */
[-C--:B------:R-:W-:Y:S01]  /*7e90*/  FMUL.FTZ R140, R140, R5.reuse ;  /* 0x000000058c8c7220 */ /* 0x080fe20000410000 */
[-C--:B------:R-:W-:Y:S01]  /*7ea0*/  FMUL.FTZ R141, R141, R5.reuse ;  /* 0x000000058d8d7220 */ /* 0x080fe20000410000 */
[-C--:B------:R-:W-:Y:S01]  /*7eb0*/  FMUL.FTZ R144, R144, R5.reuse ;  /* 0x0000000590907220 */ /* 0x080fe20000410000 */
[----:B------:R-:W-:Y:S01]  /*7ec0*/  FMUL.FTZ R145, R145, R5 ;  /* 0x0000000591917220 */ /* 0x000fe20000410000 */
[--C-:B------:R-:W-:Y:S01]  /*7ed0*/  FFMA.FTZ R173, R28, R7, -R35.reuse ;  /* 0x000000071cad7223 */ /* 0x100fe20000010823 */
[----:B------:R-:W-:Y:S01]  /*7ee0*/  FFMA.FTZ R28, R5, R3, R180 ;  /* 0x00000003051c7223 */ /* 0x000fe200000100b4 */
[----:B------:R-:W-:Y:S01]  /*7ef0*/  FFMA.FTZ R175, R32, R7, -R35 ;  /* 0x0000000720af7223 */ /* 0x000fe20000010823 */
[----:B------:R-:W-:-:S02]  /*7f00*/  IMAD.U32 R32, RZ, RZ, UR42 ;  /* 0x0000002aff207e24 */ /* 0x000fc4000f8e00ff */
[-CC-:B------:R-:W-:Y:S01]  /*7f10*/  FFMA.FTZ R181, R57, R7.reuse, -R35.reuse ;  /* 0x0000000739b57223 */ /* 0x180fe20000010823 */
[----:B------:R-:W-:Y:S01]  /*7f20*/  FADD.FTZ R3, R21, R28 ;  /* 0x0000001c15037221 */ /* 0x000fe20000010000 */
[-CC-:B------:R-:W-:Y:S01]  /*7f30*/  FFMA.FTZ R169, R30, R7.reuse, -R35.reuse ;  /* 0x000000071ea97223 */ /* 0x180fe20000010823 */
[-C--:B------:R-:W-:Y:S01]  /*7f40*/  FFMA.FTZ R10, R10, R7.reuse, -R35 ;  /* 0x000000070a0a7223 */ /* 0x080fe20000010823 */
[----:B------:R-:W-:Y:S01]  /*7f50*/  @!P1 LEA R32, R32, UR41, 0x3 ;  /* 0x0000002920209c11 */ /* 0x000fe2000f8e18ff */
[----:B------:R-:W-:Y:S01]  /*7f60*/  FADD.FTZ R28, R182, R3 ;  /* 0x00000003b61c7221 */ /* 0x000fe20000010000 */
[----:B------:R-:W-:Y:S01]  /*7f70*/  MUFU.EX2 R181, R181 ;  /* 0x000000b500b57308 */ /* 0x000fe20000000800 */
[-CC-:B------:R-:W-:Y:S01]  /*7f80*/  FFMA.FTZ R183, R12, R7.reuse, -R35.reuse ;  /* 0x000000070cb77223 */ /* 0x180fe20000010823 */
[----:B------:R-:W-:Y:S01]  /*7f90*/  FFMA.FTZ R12, R14, R7, -R35 ;  /* 0x000000070e0c7223 */ /* 0x000fe20000010823 */
[----:B------:R-:W-:Y:S01]  /*7fa0*/  FADD.FTZ R3, R25, R28 ;  /* 0x0000001c19037221 */ /* 0x000fe20000010000 */
[----:B------:R-:W-:-:S02]  /*7fb0*/  @!P1 VIADD R32, R32, 0x28860 ;  /* 0x0002886020209836 */ /* 0x000fc40000000000 */
[-CC-:B------:R-:W-:Y:S01]  /*7fc0*/  FFMA.FTZ R177, R20, R7.reuse, -R35.reuse ;  /* 0x0000000714b17223 */ /* 0x180fe20000010823 */
[-C--:B------:R-:W-:Y:S01]  /*7fd0*/  FFMA.FTZ R14, R158, R7.reuse, -R35 ;  /* 0x000000079e0e7223 */ /* 0x080fe20000010823 */
[----:B------:R-:W-:Y:S01]  /*7fe0*/  FADD.FTZ R28, R176, R3 ;  /* 0x00000003b01c7221 */ /* 0x000fe20000010000 */
[----:B------:R-:W-:Y:S01]  /*7ff0*/  MUFU.EX2 R10, R10 ;  /* 0x0000000a000a7308 */ /* 0x000fe20000000800 */
[----:B------:R-:W-:Y:S01]  /*8000*/  @!P1 PRMT R32, RZ, 0x654, R32 ;  /* 0x00000654ff209816 */ /* 0x000fe20000000020 */
[-CC-:B------:R-:W-:Y:S01]  /*8010*/  FFMA.FTZ R165, R36, R7.reuse, -R35.reuse ;  /* 0x0000000724a57223 */ /* 0x180fe20000010823 */
[----:B------:R-:W-:Y:S01]  /*8020*/  FADD.FTZ R3, R27, R28 ;  /* 0x0000001c1b037221 */ /* 0x000fe20000010000 */
[-CC-:B------:R-:W-:Y:S01]  /*8030*/  FFMA.FTZ R179, R156, R7.reuse, -R35.reuse ;  /* 0x000000079cb37223 */ /* 0x180fe20000010823 */
[----:B------:R0:W-:Y:S01]  /*8040*/  @!P1 SYNCS.ARRIVE.TRANS64.RED.A1T0 RZ, [R32+URZ], RZ ;  /* 0x000000ff20ff99a7 */ /* 0x0001e2000810043f */
[-C--:B------:R-:W-:Y:S01]  /*8050*/  FFMA.FTZ R20, R24, R7.reuse, -R35 ;  /* 0x0000000718147223 */ /* 0x080fe20000010823 */
[----:B------:R-:W-:Y:S01]  /*8060*/  FADD.FTZ R28, R178, R3 ;  /* 0x00000003b21c7221 */ /* 0x000fe20000010000 */
[----:B------:R-:W-:Y:S01]  /*8070*/  MUFU.EX2 R183, R183 ;  /* 0x000000b700b77308 */ /* 0x000fe20000000800 */
[-CC-:B------:R-:W-:Y:S01]  /*8080*/  FFMA.FTZ R24, R164, R7.reuse, -R35.reuse ;  /* 0x00000007a4187223 */ /* 0x180fe20000010823 */
[----:B------:R-:W-:Y:S01]  /*8090*/  F2FP.F16.F32.PACK_AB R180, R21, R180 ;  /* 0x000000b415b4723e */ /* 0x000fe200000000ff */
[----:B------:R-:W-:Y:S01]  /*80a0*/  FADD.FTZ R3, R29, R28 ;  /* 0x0000001c1d037221 */ /* 0x000fe20000010000 */
[-CC-:B------:R-:W-:Y:S01]  /*80b0*/  FFMA.FTZ R26, R26, R7.reuse, -R35.reuse ;  /* 0x000000071a1a7223 */ /* 0x180fe20000010823 */
[-CC-:B------:R-:W-:Y:S01]  /*80c0*/  FFMA.FTZ R8, R8, R7.reuse, -R35.reuse ;  /* 0x0000000708087223 */ /* 0x180fe20000010823 */
        /* <DEDUP_REMOVED lines=8> */
[-CC-:B------:R-:W-:Y:S01]  /*8150*/  FFMA.FTZ R40, R40, R7.reuse, -R35.reuse ;  /* 0x0000000728287223 */ /* 0x180fe20000010823 */
[----:B------:R-:W-:Y:S01]  /*8160*/  FADD.FTZ R57, R33, R28 ;  /* 0x0000001c21397221 */ /* 0x000fe20000010000 */
[-C--:B------:R-:W-:Y:S01]  /*8170*/  FFMA.FTZ R28, R184, R7.reuse, -R35 ;  /* 0x00000007b81c7223 */ /* 0x080fe20000010823 */
[-C--:B------:R-:W-:Y:S01]  /*8180*/  FMUL.FTZ R6, R6, R7.reuse ;  /* 0x0000000706067220 */ /* 0x080fe20000410000 */
[----:B------:R-:W-:Y:S01]  /*8190*/  MUFU.EX2 R177, R177 ;  /* 0x000000b100b17308 */ /* 0x000fe20000000800 */
[----:B------:R-:W-:Y:S01]  /*81a0*/  FADD.FTZ R30, R38, R57 ;  /* 0x00000039261e7221 */ /* 0x000fe20000010000 */
[-CC-:B------:R-:W-:Y:S01]  /*81b0*/  FFMA.FTZ R154, R154, R7.reuse, -R35.reuse ;  /* 0x000000079a9a7223 */ /* 0x180fe20000010823 */
[----:B------:R-:W-:Y:S01]  /*81c0*/  F2FP.F16.F32.PACK_AB R182, R25, R182 ;  /* 0x000000b619b6723e */ /* 0x000fe200000000ff */
        /* <DEDUP_REMOVED lines=8> */
[-C--:B------:R-:W-:Y:S01]  /*8250*/  FFMA.FTZ R46, R46, R7.reuse, -R35 ;  /* 0x000000072e2e7223 */ /* 0x080fe20000010823 */
[----:B0-----:R-:W-:Y:S01]  /*8260*/  FADD.FTZ R32, R170, R3 ;  /* 0x00000003aa207221 */ /* 0x001fe20000010000 */
[-CC-:B------:R-:W-:Y:S01]  /*8270*/  FFMA.FTZ R82, R82, R7.reuse, -R35.reuse ;  /* 0x0000000752527223 */ /* 0x180fe20000010823 */
[-CC-:B------:R-:W-:Y:S01]  /*8280*/  FFMA.FTZ R80, R80, R7.reuse, -R35.reuse ;  /* 0x0000000750507223 */ /* 0x180fe20000010823 */
[----:B------:R-:W0:Y:S01]  /*8290*/  MUFU.EX2 R14, R14 ;  /* 0x0000000e000e7308 */ /* 0x000e220000000800 */
[----:B------:R-:W-:Y:S01]  /*82a0*/  FADD.FTZ R32, R39, R32 ;  /* 0x0000002027207221 */ /* 0x000fe20000010000 */
[-CC-:B------:R-:W-:Y:S01]  /*82b0*/  FFMA.FTZ R186, R186, R7.reuse, -R35.reuse ;  /* 0x00000007baba7223 */ /* 0x180fe20000010823 */
[----:B------:R-:W-:Y:S01]  /*82c0*/  ISETP.GT.AND P2, PT, R4, UR55, PT ;  /* 0x0000003704007c0c */ /* 0x000fe2000bf44270 */
[----:B------:R-:W-:Y:S01]  /*82d0*/  UMOV UR42, UR54 ;  /* 0x00000036002a7c82 */ /* 0x000fe20008000000 */
[----:B------:R-:W-:Y:S01]  /*82e0*/  FADD.FTZ R3, R41, R32 ;  /* 0x0000002029037221 */ /* 0x000fe20000010000 */
[-CC-:B------:R-:W-:Y:S01]  /*82f0*/  FFMA.FTZ R32, R162, R7.reuse, -R35.reuse ;  /* 0x00000007a2207223 */ /* 0x180fe20000010823 */
[----:B------:R-:W-:Y:S01]  /*8300*/  FFMA.FTZ R35, R78, R7, -R35 ;  /* 0x000000074e237223 */ /* 0x000fe20000010823 */
[----:B------:R-:W2:Y:S01]  /*8310*/  MUFU.EX2 R179, R179 ;  /* 0x000000b300b37308 */ /* 0x000ea20000000800 */
[----:B------:R-:W-:Y:S01]  /*8320*/  FADD.FTZ R36, R48, R3 ;  /* 0x0000000330247221 */ /* 0x000fe20000010000 */
[----:B-1----:R-:W-:Y:S01]  /*8330*/  FFMA.FTZ R3, R6, R2, R181 ;  /* 0x0000000206037223 */ /* 0x002fe200000100b5 */
[-C--:B------:R-:W-:Y:S01]  /*8340*/  FMUL.FTZ R148, R148, R5.reuse ;  /* 0x0000000594947220 */ /* 0x080fe20000410000 */
[----:B------:R-:W-:Y:S01]  /*8350*/  FMUL.FTZ R149, R149, R5 ;  /* 0x0000000595957220 */ /* 0x000fe20000410000 */
        /* <DEDUP_REMOVED lines=11> */
[----:B------:R-:W3:Y:S01]  /*8410*/  MUFU.EX2 R173, R173 ;  /* 0x000000ad00ad7308 */ /* 0x000ee20000000800 */
[----:B------:R-:W-:Y:S01]  /*8420*/  FADD.FTZ R36, R68, R57 ;  /* 0x0000003944247221 */ /* 0x000fe20000010000 */
[----:B------:R-:W-:Y:S01]  /*8430*/  FADD.FTZ R3, R177, R2 ;  /* 0x00000002b1037221 */ /* 0x000fe20000010000 */
[-C--:B------:R-:W-:Y:S01]  /*8440*/  FMUL.FTZ R98, R98, R6.reuse ;  /* 0x0000000662627220 */ /* 0x080fe20000410000 */
[-C--:B------:R-:W-:Y:S01]  /*8450*/  FMUL.FTZ R99, R99, R6.reuse ;  /* 0x0000000663637220 */ /* 0x080fe20000410000 */
[----:B------:R-:W-:Y:S01]  /*8460*/  FADD.FTZ R21, R47, R36 ;  /* 0x000000242f157221 */ /* 0x000fe20000010000 */
[----:B0-----:R-:W-:Y:S01]  /*8470*/  FADD.FTZ R2, R14, R3 ;  /* 0x000000030e027221 */ /* 0x001fe20000010000 */
[-C--:B------:R-:W-:Y:S01]  /*8480*/  FMUL.FTZ R102, R102, R6.reuse ;  /* 0x0000000666667220 */ /* 0x080fe20000410000 */
[----:B------:R-:W0:Y:S01]  /*8490*/  MUFU.EX2 R24, R24 ;  /* 0x0000001800187308 */ /* 0x000e220000000800 */
[----:B------:R-:W-:Y:S01]  /*84a0*/  FADD.FTZ R36, R70, R21 ;  /* 0x0000001546247221 */ /* 0x000fe20000010000 */
[----:B--2---:R-:W-:Y:S01]  /*84b0*/  FADD.FTZ R3, R179, R2 ;  /* 0x00000002b3037221 */ /* 0x004fe20000010000 */
[-C--:B------:R-:W-:Y:S01]  /*84c0*/  FMUL.FTZ R103, R103, R6.reuse ;  /* 0x0000000667677220 */ /* 0x080fe20000410000 */
[-C--:B------:R-:W-:Y:S01]  /*84d0*/  FMUL.FTZ R106, R106, R6.reuse ;  /* 0x000000066a6a7220 */ /* 0x080fe20000410000 */
[----:B------:R-:W-:Y:S01]  /*84e0*/  FADD.FTZ R21, R49, R36 ;  /* 0x0000002431157221 */ /* 0x000fe20000010000 */
[----:B-1----:R-:W-:Y:S01]  /*84f0*/  FADD.FTZ R2, R20, R3 ;  /* 0x0000000314027221 */ /* 0x002fe20000010000 */
[-C--:B------:R-:W-:Y:S01]  /*8500*/  FMUL.FTZ R107, R107, R6.reuse ;  /* 0x000000066b6b7220 */ /* 0x080fe20000410000 */
[----:B------:R-:W1:Y:S01]  /*8510*/  MUFU.EX2 R175, R175 ;  /* 0x000000af00af7308 */ /* 0x000e620000000800 */
[----:B------:R-:W-:Y:S01]  /*8520*/  FADD.FTZ R36, R64, R21 ;  /* 0x0000001540247221 */ /* 0x000fe20000010000 */
[----:B---3--:R-:W-:Y:S01]  /*8530*/  FADD.FTZ R3, R173, R2 ;  /* 0x00000002ad037221 */ /* 0x008fe20000010000 */
[-C--:B------:R-:W-:Y:S01]  /*8540*/  FMUL.FTZ R110, R110, R6.reuse ;  /* 0x000000066e6e7220 */ /* 0x080fe20000410000 */
[-C--:B------:R-:W-:Y:S01]  /*8550*/  FMUL.FTZ R111, R111, R6.reuse ;  /* 0x000000066f6f7220 */ /* 0x080fe20000410000 */
[----:B------:R-:W-:Y:S01]  /*8560*/  FADD.FTZ R21, R51, R36 ;  /* 0x0000002433157221 */ /* 0x000fe20000010000 */
[-C--:B------:R-:W-:Y:S01]  /*8570*/  FMUL.FTZ R114, R114, R6.reuse ;  /* 0x0000000672727220 */ /* 0x080fe20000410000 */
[-C--:B------:R-:W-:Y:S01]  /*8580*/  FMUL.FTZ R115, R115, R6.reuse ;  /* 0x0000000673737220 */ /* 0x080fe20000410000 */
[----:B------:R-:W2:Y:S01]  /*8590*/  MUFU.EX2 R26, R26 ;  /* 0x0000001a001a7308 */ /* 0x000ea20000000800 */
[----:B0-----:R-:W-:Y:S01]  /*85a0*/  FADD.FTZ R2, R24, R3 ;  /* 0x0000000318027221 */ /* 0x001fe20000010000 */
[----:B------:R-:W-:Y:S01]  /*85b0*/  FADD.FTZ R36, R58, R21 ;  /* 0x000000153a247221 */ /* 0x000fe20000010000 */
[-C--:B------:R-:W-:Y:S01]  /*85c0*/  FMUL.FTZ R118, R118, R6.reuse ;  /* 0x0000000676767220 */ /* 0x080fe20000410000 */
[-C--:B------:R-:W-:Y:S01]  /*85d0*/  FMUL.FTZ R119, R119, R6.reuse ;  /* 0x0000000677777220 */ /* 0x080fe20000410000 */
[-C--:B------:R-:W-:Y:S01]  /*85e0*/  FMUL.FTZ R122, R122, R6.reuse ;  /* 0x000000067a7a7220 */ /* 0x080fe20000410000 */
[----:B------:R-:W-:Y:S01]  /*85f0*/  FADD.FTZ R21, R53, R36 ;  /* 0x0000002435157221 */ /* 0x000fe20000010000 */
[-C--:B------:R-:W-:Y:S01]  /*8600*/  FMUL.FTZ R123, R123, R6.reuse ;  /* 0x000000067b7b7220 */ /* 0x080fe20000410000 */
[----:B------:R-:W0:Y:S01]  /*8610*/  MUFU.EX2 R56, R56 ;  /* 0x0000003800387308 */ /* 0x000e220000000800 */
        /* <DEDUP_REMOVED lines=16> */
[----:B0-----:R-:W-:Y:S01]  /*8720*/  FADD.FTZ R36, R56, R21 ;  /* 0x0000001538247221 */ /* 0x001fe20000010000 */
[-C--:B------:R-:W-:Y:S01]  /*8730*/  FMUL.FTZ R150, R150, R6.reuse ;  /* 0x0000000696967220 */ /* 0x080fe20000410000 */
[----:B------:R-:W-:Y:S01]  /*8740*/  FMUL.FTZ R151, R151, R6 ;  /* 0x0000000697977220 */ /* 0x000fe20000410000 */
[----:B------:R-:W-:Y:S01]  /*8750*/  F2FP.F16.F32.PACK_AB R176, R27, R176 ;  /* 0x000000b01bb0723e */ /* 0x000fe200000000ff */
[----:B------:R-:W-:Y:S01]  /*8760*/  VIADD R4, R4, 0xffffffff ;  /* 0xffffffff04047836 */ /* 0x000fe20000000000 */
[----:B------:R-:W-:Y:S01]  /*8770*/  F2FP.F16.F32.PACK_AB R178, R29, R178 ;  /* 0x000000b21db2723e */ /* 0x000fe200000000ff */
[----:B------:R-:W-:Y:S01]  /*8780*/  IMAD.MOV.U32 R5, RZ, RZ, R34 ;  /* 0x000000ffff057224 */ /* 0x000fe200078e0022 */
[----:B------:R-:W0:Y:S01]  /*8790*/  MUFU.EX2 R171, R171 ;  /* 0x000000ab00ab7308 */ /* 0x000e220000000800 */
[----:B-1----:R-:W-:Y:S01]  /*87a0*/  FADD.FTZ R21, R169, R2 ;  /* 0x00000002a9157221 */ /* 0x002fe20000010000 */
[----:B------:R-:W-:Y:S01]  /*87b0*/  F2FP.F16.F32.PACK_AB R172, R31, R172 ;  /* 0x000000ac1fac723e */ /* 0x000fe200000000ff */
[----:B------:R-:W-:Y:S01]  /*87c0*/  IMAD.MOV.U32 R6, RZ, RZ, R54 ;  /* 0x000000ffff067224 */ /* 0x000fe200078e0036 */
[----:B------:R-:W-:-:S02]  /*87d0*/  F2FP.F16.F32.PACK_AB R174, R38, R33 ;  /* 0x0000002126ae723e */ /* 0x000fc400000000ff */
[----:B------:R-:W-:Y:S02]  /*87e0*/  F2FP.F16.F32.PACK_AB R170, R39, R170 ;  /* 0x000000aa27aa723e */ /* 0x000fe400000000ff */
[----:B------:R-:W1:Y:S01]  /*87f0*/  MUFU.EX2 R28, R28 ;  /* 0x0000001c001c7308 */ /* 0x000e620000000800 */
[----:B--2---:R-:W-:Y:S01]  /*8800*/  FADD.FTZ R2, R8, R21 ;  /* 0x0000001508027221 */ /* 0x004fe20000010000 */
[----:B------:R-:W-:Y:S02]  /*8810*/  F2FP.F16.F32.PACK_AB R164, R48, R41 ;  /* 0x0000002930a4723e */ /* 0x000fe400000000ff */
[----:B------:R-:W-:Y:S02]  /*8820*/  F2FP.F16.F32.PACK_AB R166, R50, R43 ;  /* 0x0000002b32a6723e */ /* 0x000fe400000000ff */
[----:B------:R-:W-:Y:S02]  /*8830*/  F2FP.F16.F32.PACK_AB R160, R68, R45 ;  /* 0x0000002d44a0723e */ /* 0x000fe400000000ff */
[----:B------:R-:W2:Y:S01]  /*8840*/  MUFU.EX2 R165, R165 ;  /* 0x000000a500a57308 */ /* 0x000ea20000000800 */
[----:B0-----:R-:W-:Y:S01]  /*8850*/  FADD.FTZ R21, R171, R2 ;  /* 0x00000002ab157221 */ /* 0x001fe20000010000 */
[----:B------:R-:W-:-:S02]  /*8860*/  F2FP.F16.F32.PACK_AB R162, R70, R47 ;  /* 0x0000002f46a2723e */ /* 0x000fc400000000ff */
[----:B------:R-:W-:Y:S02]  /*8870*/  F2FP.F16.F32.PACK_AB R156, R64, R49 ;  /* 0x00000031409c723e */ /* 0x000fe400000000ff */
[----:B------:R-:W-:Y:S02]  /*8880*/  F2FP.F16.F32.PACK_AB R158, R58, R51 ;  /* 0x000000333a9e723e */ /* 0x000fe400000000ff */
[----:B------:R-:W0:Y:S01]  /*8890*/  MUFU.EX2 R30, R30 ;  /* 0x0000001e001e7308 */ /* 0x000e220000000800 */
[----:B-1----:R-:W-:Y:S01]  /*88a0*/  FADD.FTZ R2, R28, R21 ;  /* 0x000000151c027221 */ /* 0x002fe20000010000 */
[----:B------:R-:W-:Y:S02]  /*88b0*/  F2FP.F16.F32.PACK_AB R181, R10, R181 ;  /* 0x000000b50ab5723e */ /* 0x000fe400000000ff */
[----:B------:R-:W-:Y:S02]  /*88c0*/  F2FP.F16.F32.PACK_AB R183, R12, R183 ;  /* 0x000000b70cb7723e */ /* 0x000fe400000000ff */
[----:B------:R-:W-:-:S02]  /*88d0*/  F2FP.F16.F32.PACK_AB R177, R14, R177 ;  /* 0x000000b10eb1723e */ /* 0x000fc400000000ff */
[----:B------:R-:W1:Y:S01]  /*88e0*/  MUFU.EX2 R167, R167 ;  /* 0x000000a700a77308 */ /* 0x000e620000000800 */
[----:B--2---:R-:W-:Y:S01]  /*88f0*/  FADD.FTZ R21, R165, R2 ;  /* 0x00000002a5157221 */ /* 0x004fe20000010000 */
[----:B------:R-:W-:Y:S02]  /*8900*/  F2FP.F16.F32.PACK_AB R179, R20, R179 ;  /* 0x000000b314b3723e */ /* 0x000fe400000000ff */
[----:B------:R-:W-:Y:S02]  /*8910*/  F2FP.F16.F32.PACK_AB R173, R24, R173 ;  /* 0x000000ad18ad723e */ /* 0x000fe400000000ff */
[----:B------:R-:W-:Y:S02]  /*8920*/  F2FP.F16.F32.PACK_AB R175, R26, R175 ;  /* 0x000000af1aaf723e */ /* 0x000fe400000000ff */
[----:B------:R2:W3:Y:S01]  /*8930*/  MUFU.EX2 R57, R168 ;  /* 0x000000a800397308 */ /* 0x0004e20000000800 */
[----:B0-----:R-:W-:Y:S01]  /*8940*/  FADD.FTZ R2, R30, R21 ;  /* 0x000000151e027221 */ /* 0x001fe20000010000 */
[----:B------:R-:W-:-:S02]  /*8950*/  F2FP.F16.F32.PACK_AB R169, R8, R169 ;  /* 0x000000a908a9723e */ /* 0x000fc400000000ff */
[----:B------:R-:W-:Y:S02]  /*8960*/  F2FP.F16.F32.PACK_AB R171, R28, R171 ;  /* 0x000000ab1cab723e */ /* 0x000fe400000000ff */
[----:B------:R-:W-:Y:S02]  /*8970*/  F2FP.F16.F32.PACK_AB R165, R30, R165 ;  /* 0x000000a51ea5723e */ /* 0x000fe400000000ff */
[----:B------:R-:W0:Y:S01]  /*8980*/  MUFU.EX2 R161, R40 ;  /* 0x0000002800a17308 */ /* 0x000e220000000800 */
[----:B-1----:R-:W-:Y:S01]  /*8990*/  FADD.FTZ R2, R167, R2 ;  /* 0x00000002a7027221 */ /* 0x002fe20000010000 */
[----:B--2---:R-:W-:-:S06]  /*89a0*/  F2FP.F16.F32.PACK_AB R168, R42, R37 ;  /* 0x000000252aa8723e */ /* 0x004fcc00000000ff */
[----:B------:R-:W1:Y:S01]  /*89b0*/  MUFU.EX2 R25, R154 ;  /* 0x0000009a00197308 */ /* 0x000e620000000800 */
[C---:B---3--:R-:W-:Y:S01]  /*89c0*/  FADD.FTZ R2, R57.reuse, R2 ;  /* 0x0000000239027221 */ /* 0x048fe20000010000 */
[----:B------:R-:W-:-:S06]  /*89d0*/  F2FP.F16.F32.PACK_AB R167, R57, R167 ;  /* 0x000000a739a7723e */ /* 0x000fcc00000000ff */
[----:B------:R2:W3:Y:S01]  /*89e0*/  MUFU.EX2 R163, R152 ;  /* 0x0000009800a37308 */ /* 0x0004e20000000800 */
[----:B0-----:R-:W-:-:S07]  /*89f0*/  FADD.FTZ R2, R161, R2 ;  /* 0x00000002a1027221 */ /* 0x001fce0000010000 */
[----:B------:R-:W0:Y:S01]  /*8a00*/  MUFU.EX2 R32, R32 ;  /* 0x0000002000207308 */ /* 0x000e220000000800 */
[C---:B-1----:R-:W-:Y:S01]  /*8a10*/  FADD.FTZ R2, R25.reuse, R2 ;  /* 0x0000000219027221 */ /* 0x042fe20000010000 */
[----:B--2---:R-:W-:Y:S02]  /*8a20*/  F2FP.F16.F32.PACK_AB R152, R56, R53 ;  /* 0x000000353898723e */ /* 0x004fe400000000ff */
[----:B------:R-:W-:-:S04]  /*8a30*/  F2FP.F16.F32.PACK_AB R161, R25, R161 ;  /* 0x000000a119a1723e */ /* 0x000fc800000000ff */
[----:B------:R-:W1:Y:S01]  /*8a40*/  MUFU.EX2 R157, R44 ;  /* 0x0000002c009d7308 */ /* 0x000e620000000800 */
[----:B---3--:R-:W-:-:S07]  /*8a50*/  FADD.FTZ R2, R163, R2 ;  /* 0x00000002a3027221 */ /* 0x008fce0000010000 */
        /* <DEDUP_REMOVED lines=21> */
[----:B--2---:R-:W-:Y:S01]  /*8bb0*/  FADD.FTZ R2, R155, R2 ;  /* 0x000000029b027221 */ /* 0x004fe20000010000 */
[C---:B0-----:R-:W-:Y:S01]  /*8bc0*/  FADD.FTZ R3, R52.reuse, R3 ;  /* 0x0000000334037221 */ /* 0x041fe20000010000 */
[----:B------:R-:W-:Y:S02]  /*8bd0*/  F2FP.F16.F32.PACK_AB R154, R52, R55 ;  /* 0x00000037349a723e */ /* 0x000fe400000000ff */
[C---:B-1----:R-:W-:Y:S01]  /*8be0*/  FADD.FTZ R2, R35.reuse, R2 ;  /* 0x0000000223027221 */ /* 0x042fe20000010000 */
[----:B------:R-:W-:Y:S01]  /*8bf0*/  F2FP.F16.F32.PACK_AB R155, R35, R155 ;  /* 0x0000009b239b723e */ /* 0x000fe200000000ff */
[----:B------:R-:W-:Y:S06]  /*8c00*/  @P2 BRA `(.L_x_1103) ;  /* 0xffffffc800042947 */ /* 0x000fec000383ffff */
[----:B------:R-:W-:Y:S01]  /*8c10*/  IMAD.MOV.U32 R6, RZ, RZ, R54 ;  /* 0x000000ffff067224 */ /* 0x000fe200078e0036 */
[----:B------:R-:W-:Y:S01]  /*8c20*/  UMOV UR42, UR54 ;  /* 0x00000036002a7c82 */ /* 0x000fe20008000000 */
[----:B------:R-:W-:Y:S01]  /*8c30*/  IMAD.MOV.U32 R5, RZ, RZ, R34 ;  /* 0x000000ffff057224 */ /* 0x000fe200078e0022 */
[----:B------:R-:W-:-:S06]  /*8c40*/  UMOV UR43, UR53 ;  /* 0x00000035002b7c82 */ /* 0x000fcc0008000000 */
.L_x_1086:
[----:B------:R-:W-:Y:S01]  /*8c50*/  IADD3 R8, R17, 0x80, -R18 ;  /* 0x0000008011087810 */ /* 0x000fe20007ffe812 */
[----:B------:R-:W-:Y:S01]  /*8c60*/  ULDC UR14, c[0x0][0x9e4] ;  /* 0x00027900000e7ab9 */ /* 0x000fe20000000800 */
[----:B------:R-:W-:Y:S01]  /*8c70*/  ULDC UR11, c[0x0][0x9dc] ;  /* 0x00027700000b7ab9 */ /* 0x000fe20000000800 */
[----:B------:R-:W-:Y:S02]  /*8c80*/  UISETP.GE.AND UP0, UPT, UR14, 0x1, UPT ;  /* 0x000000010e00788c */ /* 0x000fe4000bf06270 */
[----:B------:R-:W-:-:S04]  /*8c90*/  IMAD R8, R185, 0x80, R8 ;  /* 0x00000080b9087824 */ /* 0x000fc800078e0208 */
[----:B------:R-:W-:Y:S02]  /*8ca0*/  PLOP3.LUT P6, PT, PT, PT, UP0, 0x80, 0x0 ;  /* 0x000000000000781c */ /* 0x000fe40003fcf008 */
[----:B------:R-:W-:-:S13]  /*8cb0*/  R2UR UR10, R8 ;  /* 0x00000000080a72ca */ /* 0x000fda00000e0000 */
[----:B------:R-:W-:Y:S01]  /*8cc0*/  UIADD3 UR11, UR10, -UR11, URZ ;  /* 0x8000000b0a0b7290 */ /* 0x000fe2000fffe03f */
        /* <DEDUP_REMOVED lines=11> */
.L_x_1105:
[----:B------:R-:W-:-:S11]  /*8d80*/  UISETP.NE.AND UP0, UPT, UR14, 0x1, UPT ;  /* 0x000000010e00788c */ /* 0x000fd6000bf05270 */
[----:B------:R-:W-:Y:S02]  /*8d90*/  @UP0 ULDC.64 UR18, c[0x0][0x9e8] ;  /* 0x00027a0000120ab9 */ /* 0x000fe40000000a00 */
[----:B------:R-:W-:-:S04]  /*8da0*/  UIMAD.WIDE.U32 UR6, UR10, UR18, URZ ;  /* 0x000000120a0672a5 */ /* 0x000fc8000f8e003f */
[----:B------:R-:W-:-:S12]  /*8db0*/  @UP0 USHF.R.U32.HI UR10, URZ, UR19, UR7 ;  /* 0x000000133f0a0299 */ /* 0x000fd80008011607 */
.L_x_1106:
[----:B------:R-:W-:-:S04]  /*8dc0*/  UIMAD UR10, UR10, UR14, URZ ;  /* 0x0000000e0a0a72a4 */ /* 0x000fc8000f8e023f */
[----:B------:R-:W-:-:S04]  /*8dd0*/  UISETP.LT.AND UP0, UPT, UR11, UR10, UPT ;  /* 0x0000000a0b00728c */ /* 0x000fc8000bf01270 */
[----:B------:R-:W-:-:S12]  /*8de0*/  USEL UR11, UR11, UR10, !UP0 ;  /* 0x0000000a0b0b7287 */ /* 0x000fd8000c000000 */
.L_x_1104:
        /* <DEDUP_REMOVED lines=13> */
.L_x_1116:
        /* <DEDUP_REMOVED lines=9> */
.L_x_1109:
[----:B------:R-:W-:Y:S01]  /*8f50*/  ULEA UR6, UR42, UR41, 0x3 ;  /* 0x000000292a067291 */ /* 0x000fe2000f8e183f */
[----:B------:R-:W-:-:S05]  /*8f60*/  IMAD.U32 R5, RZ, RZ, UR43 ;  /* 0x0000002bff057e24 */ /* 0x000fca000f8e00ff */
[----:B------:R-:W-:-:S04]  /*8f70*/  SHF.L.U32 R5, R5, 0x1f, RZ ;  /* 0x0000001f05057819 */ /* 0x000fc800000006ff */
[----:B------:R0:W1:Y:S01]  /*8f80*/  SYNCS.PHASECHK.TRANS64.TRYWAIT P2, [UR6+0x28830], R5 ;  /* 0x02883005ff0075a7 */ /* 0x0000620008040146 */
[----:B------:R-:W-:Y:S05]  /*8f90*/  @!P0 BRA `(.L_x_1110) ;  /* 0x0000000000048947 */ /* 0x000fea0003800000 */
[----:B------:R-:W-:Y:S01]  /*8fa0*/  BPT.TRAP 0x1 ;  /* 0x000000040000795c */ /* 0x000fe20000300000 */
.L_x_1110:
[----:B-1----:R-:W-:Y:S05]  /*8fb0*/  @P2 BRA `(.L_x_1108) ;  /* 0x0000000000082947 */ /* 0x002fea0003800000 */
[----:B------:R-:W1:Y:S02]  /*8fc0*/  SYNCS.PHASECHK.TRANS64.TRYWAIT P2, [UR6+0x28830], R5 ;  /* 0x02883005ff0075a7 */ /* 0x000e640008040146 */
[----:B-1----:R-:W-:Y:S05]  /*8fd0*/  @!P2 BRA `(.L_x_1111) ;  /* 0x000000d800d8a947 */ /* 0x002fea0003800000 */
.L_x_1108:
        /* <DEDUP_REMOVED lines=47> */
.L_x_1113:
[----:B------:R-:W-:Y:S01]  /*92d0*/  ULEA UR6, UR52, UR41, 0x3 ;  /* 0x0000002934067291 */ /* 0x000fe2000f8e183f */
[----:B------:R-:W-:-:S05]  /*92e0*/  IMAD.U32 R5, RZ, RZ, UR53 ;  /* 0x00000035ff057e24 */ /* 0x000fca000f8e00ff */
[----:B------:R-:W-:-:S04]  /*92f0*/  SHF.L.U32 R5, R5, 0x1f, RZ ;  /* 0x0000001f05057819 */ /* 0x000fc800000006ff */
[----:B------:R0:W1:Y:S01]  /*9300*/  SYNCS.PHASECHK.TRANS64.TRYWAIT P2, [UR6+0x28850], R5 ;  /* 0x02885005ff0075a7 */ /* 0x0000620008040146 */
[----:B------:R-:W-:Y:S05]  /*9310*/  @!P0 BRA `(.L_x_1114) ;  /* 0x0000000000048947 */ /* 0x000fea0003800000 */
[----:B------:R-:W-:Y:S01]  /*9320*/  BPT.TRAP 0x1 ;  /* 0x000000040000795c */ /* 0x000fe20000300000 */
.L_x_1114:
[----:B-1----:R-:W-:Y:S05]  /*9330*/  @P2 BRA `(.L_x_1112) ;  /* 0x0000000000082947 */ /* 0x002fea0003800000 */
[----:B------:R-:W1:Y:S02]  /*9340*/  SYNCS.PHASECHK.TRANS64.TRYWAIT P2, [UR6+0x28850], R5 ;  /* 0x02885005ff0075a7 */ /* 0x000e640008040146 */
[----:B-1----:R-:W-:Y:S05]  /*9350*/  @!P2 BRA `(.L_x_1115) ;  /* 0x000000d80010a947 */ /* 0x002fea0003800000 */
.L_x_1112:
[----:B------:R-:W-:Y:S01]  /*9360*/  UIADD3 UR6, UR41, 0x400, URZ ;  /* 0x0000040029067890 */ /* 0x000fe2000fffe03f */
[----:B------:R-:W-:Y:S01]  /*9370*/  WARPGROUP.ARRIVE ;  /* 0x00000000000079c5 */ /* 0x000fe20000000000 */
[----:B------:R-:W-:Y:S01]  /*9380*/  UMOV UR7, 0x40000040 ;  /* 0x4000004000077882 */ /* 0x000fe20000000000 */
[----:B-1----:R-:W-:Y:S01]  /*9390*/  FMUL.FTZ R6, R24, UR50 ;  /* 0x0000003218067c20 */ /* 0x002fe20008410000 */
[----:B------:R-:W-:Y:S01]  /*93a0*/  USHF.R.U32.HI UR6, URZ, 0x4, UR6 ;  /* 0x000000043f067899 */ /* 0x000fe20008011606 */
[----:B------:R-:W-:Y:S01]  /*93b0*/  FMUL.FTZ R10, R25, UR50 ;  /* 0x00000032190a7c20 */ /* 0x000fe20008410000 */
[----:B------:R-:W-:Y:S01]  /*93c0*/  FMUL.FTZ R20, R28, UR50 ;  /* 0x000000321c147c20 */ /* 0x000fe20008410000 */
[----:B------:R-:W-:Y:S01]  /*93d0*/  FMUL.FTZ R12, R26, UR50 ;  /* 0x000000321a0c7c20 */ /* 0x000fe20008410000 */
[----:B------:R-:W-:Y:S01]  /*93e0*/  ULOP3.LUT UR6, UR6, 0x3fff, URZ, 0xc0, !UPT ;  /* 0x00003fff06067892 */ /* 0x000fe2000f8ec03f */
[----:B------:R-:W0:Y:S01]  /*93f0*/  MUFU.TANH R6, R6 ;  /* 0x0000000600067308 */ /* 0x000e220000002400 */
[----:B------:R-:W-:Y:S01]  /*9400*/  FMUL.FTZ R26, R29, UR50 ;  /* 0x000000321d1a7c20 */ /* 0x000fe20008410000 */
[----:B------:R-:W-:Y:S01]  /*9410*/  FMUL.FTZ R24, R30, UR50 ;  /* 0x000000321e187c20 */ /* 0x000fe20008410000 */
[----:B------:R-:W-:Y:S01]  /*9420*/  ULOP3.LUT UR6, UR6, 0x4000000, URZ, 0xfc, !UPT ;  /* 0x0400000006067892 */ /* 0x000fe2000f8efc3f */
[----:B------:R-:W-:Y:S01]  /*9430*/  FMUL.FTZ R30, R32, UR50 ;  /* 0x00000032201e7c20 */ /* 0x000fe20008410000 */
[----:B------:R-:W-:Y:S01]  /*9440*/  FMUL.FTZ R184, R37, UR50 ;  /* 0x0000003225b87c20 */ /* 0x000fe20008410000 */
[----:B------:R-:W-:Y:S01]  /*9450*/  FMUL.FTZ R186, R40, UR50 ;  /* 0x0000003228ba7c20 */ /* 0x000fe20008410000 */
[----:B------:R-:W-:Y:S01]  /*9460*/  ULEA UR10, UR52, UR6, 0xb ;  /* 0x00000006340a7291 */ /* 0x000fe2000f8e583f */
[----:B------:R-:W1:Y:S01]  /*9470*/  MUFU.TANH R10, R10 ;  /* 0x0000000a000a7308 */ /* 0x000e620000002400 */
        /* <DEDUP_REMOVED lines=16> */
[----:B-1----:R-:W-:Y:S01]  /*9580*/  FMNMX.FTZ R5, R10, R5, !PT ;  /* 0x000000050a057209 */ /* 0x002fe20007810000 */
[----:B------:R-:W0:Y:S01]  /*9590*/  MUFU.TANH R26, R26 ;  /* 0x0000001a001a7308 */ /* 0x000e220000002400 */
[----:B------:R-:W-:Y:S01]  /*95a0*/  FMUL.FTZ R28, R31, UR50 ;  /* 0x000000321f1c7c20 */ /* 0x000fe20008410000 */
        /* <DEDUP_REMOVED lines=15> */
[----:B0-----:R-:W-:Y:S01]  /*96a0*/  FMNMX.FTZ R5, R26, R5, !PT ;  /* 0x000000051a057209 */ /* 0x001fe20007810000 */
        /* <DEDUP_REMOVED lines=19> */
[----:B------:R-:W0:Y:S01]  /*97e0*/  LDC R7, c[0x0][0x988] ;  /* 0x00026200ff077b82 */ /* 0x000e220000000800 */
[----:B------:R-:W-:Y:S01]  /*97f0*/  FMUL.FTZ R86, R86, UR50 ;  /* 0x0000003256567c20 */ /* 0x000fe20008410000 */
[----:B------:R-:W1:Y:S01]  /*9800*/  S2R R185, SR_TID.X ;  /* 0x0000000000b97919 */ /* 0x000e620000002100 */
[----:B------:R-:W-:Y:S01]  /*9810*/  MUFU.TANH R196, R196 ;  /* 0x000000c400c47308 */ /* 0x000fe20000002400 */
[C---:B------:R-:W-:Y:S01]  /*9820*/  ISETP.GT.AND P2, PT, R4.reuse, UR51, PT ;  /* 0x0000003304007c0c */ /* 0x040fe2000bf44270 */
[----:B------:R-:W-:Y:S01]  /*9830*/  UMOV UR53, UR43 ;  /* 0x0000002b00357c82 */ /* 0x000fe20008000000 */
[----:B------:R-:W-:-:S05]  /*9840*/  VIADD R4, R4, 0xffffffff ;  /* 0xffffffff04047836 */ /* 0x000fca0000000000 */
[----:B------:R-:W-:Y:S08]  /*9850*/  MUFU.TANH R198, R198 ;  /* 0x000000c600c67308 */ /* 0x000ff00000002400 */
[----:B------:R-:W-:Y:S08]  /*9860*/  MUFU.TANH R200, R200 ;  /* 0x000000c800c87308 */ /* 0x000ff00000002400 */
[----:B------:R-:W-:Y:S01]  /*9870*/  MUFU.TANH R202, R202 ;  /* 0x000000ca00ca7308 */ /* 0x000fe20000002400 */
[----:B-1----:R-:W-:-:S07]  /*9880*/  SHF.R.U32.HI R185, RZ, 0x7, R185 ;  /* 0x00000007ffb97819 */ /* 0x002fce00000116b9 */
[----:B------:R-:W-:Y:S08]  /*9890*/  MUFU.TANH R204, R204 ;  /* 0x000000cc00cc7308 */ /* 0x000ff00000002400 */
[----:B------:R-:W-:Y:S08]  /*98a0*/  MUFU.TANH R206, R206 ;  /* 0x000000ce00ce7308 */ /* 0x000ff00000002400 */
[----:B------:R-:W1:Y:S08]  /*98b0*/  MUFU.TANH R12, R12 ;  /* 0x0000000c000c7308 */ /* 0x000e700000002400 */
[----:B------:R-:W-:Y:S08]  /*98c0*/  MUFU.TANH R208, R208 ;  /* 0x000000d000d07308 */ /* 0x000ff00000002400 */
[----:B------:R-:W2:Y:S01]  /*98d0*/  MUFU.TANH R14, R14 ;  /* 0x0000000e000e7308 */ /* 0x000ea20000002400 */
[----:B-1----:R-:W-:-:S07]  /*98e0*/  FMNMX.FTZ R15, R12, R9, !PT ;  /* 0x000000090c0f7209 */ /* 0x002fce0007810000 */
[----:B------:R-:W-:Y:S08]  /*98f0*/  MUFU.TANH R210, R210 ;  /* 0x000000d200d27308 */ /* 0x000ff00000002400 */
[----:B------:R-:W1:Y:S01]  /*9900*/  MUFU.TANH R24, R24 ;  /* 0x0000001800187308 */ /* 0x000e620000002400 */
[----:B--2---:R-:W-:-:S07]  /*9910*/  FMNMX.FTZ R21, R14, R15, !PT ;  /* 0x0000000f0e157209 */ /* 0x004fce0007810000 */
[----:B------:R-:W2:Y:S01]  /*9920*/  MUFU.TANH R28, R28 ;  /* 0x0000001c001c7308 */ /* 0x000ea20000002400 */
[----:B------:R-:W-:Y:S02]  /*9930*/  WARPGROUP.DEPBAR.LE gsb0, 0x0 ;  /* 0x00008000000079c5 */ /* 0x000fe40000010000 */
[----:B------:R-:W-:Y:S01]  /*9940*/  WARPGROUP.ARRIVE ;  /* 0x00000000000079c5 */ /* 0x000fe20000000000 */
[----:B------:R-:W-:Y:S01]  /*9950*/  FMUL.FTZ R180, R33, UR50 ;  /* 0x0000003221b47c20 */ /* 0x000fe20008410000 */
[----:B------:R-:W-:-:S03]  /*9960*/  FMUL.FTZ R182, R36, UR50 ;  /* 0x0000003224b67c20 */ /* 0x000fc60008410000 */
[----:B------:R-:W3:Y:S01]  /*9970*/  MUFU.TANH R32, R32 ;  /* 0x0000002000207308 */ /* 0x000ee20000002400 */
[----:B------:R-:W-:Y:S01]  /*9980*/  FMUL.FTZ R36, R38, UR50 ;  /* 0x0000003226247c20 */ /* 0x000fe20008410000 */
[----:B------:R-:W-:Y:S01]  /*9990*/  FMUL.FTZ R38, R39, UR50 ;  /* 0x0000003227267c20 */ /* 0x000fe20008410000 */
[----:B------:R-:W-:Y:S01]  /*99a0*/  HGMMA.64x128x16.F32 R88, R176, gdesc[UR4].tnspB, R88, gsb0 ;  /* 0x41e00004b0587df0 */ /* 0x000fe20008000858 */
[----:B------:R-:W-:Y:S01]  /*99b0*/  UIADD3 UR6, UR10, 0x100, URZ ;  /* 0x000001000a067890 */ /* 0x000fe2000fffe03f */
[----:B-1----:R-:W-:Y:S01]  /*99c0*/  FMNMX.FTZ R21, R24, R21, !PT ;  /* 0x0000001518157209 */ /* 0x002fe20007810000 */
[----:B------:R-:W-:Y:S02]  /*99d0*/  UMOV UR7, 0x40000040 ;  /* 0x4000004000077882 */ /* 0x000fe40000000000 */
[----:B------:R-:W1:Y:S01]  /*99e0*/  MUFU.TANH R180, R180 ;  /* 0x000000b400b47308 */ /* 0x000e620000002400 */
[----:B--2---:R-:W-:-:S07]  /*99f0*/  FMNMX.FTZ R21, R28, R21, !PT ;  /* 0x000000151c157209 */ /* 0x004fce0007810000 */
[----:B------:R-:W2:Y:S01]  /*9a00*/  MUFU.TANH R182, R182 ;  /* 0x000000b600b67308 */ /* 0x000ea20000002400 */
[----:B---3--:R-:W-:-:S07]  /*9a10*/  FMNMX.FTZ R21, R32, R21, !PT ;  /* 0x0000001520157209 */ /* 0x008fce0007810000 */
[----:B------:R-:W-:Y:S01]  /*9a20*/  MUFU.TANH R212, R212 ;  /* 0x000000d400d47308 */ /* 0x000fe20000002400 */
[----:B-1----:R-:W-:-:S07]  /*9a30*/  FMNMX.FTZ R5, R180, R5, !PT ;  /* 0x00000005b4057209 */ /* 0x002fce0007810000 */
[----:B------:R-:W1:Y:S01]  /*9a40*/  MUFU.TANH R34, R34 ;  /* 0x0000002200227308 */ /* 0x000e620000002400 */
[----:B--2---:R-:W-:-:S04]  /*9a50*/  FMNMX.FTZ R5, R182, R5, !PT ;  /* 0x00000005b6057209 */ /* 0x004fc80007810000 */
[----:B------:R-:W-:-:S03]  /*9a60*/  FMNMX.FTZ R5, R184, R5, !PT ;  /* 0x00000005b8057209 */ /* 0x000fc60007810000 */
[----:B------:R-:W-:Y:S01]  /*9a70*/  MUFU.TANH R214, R214 ;  /* 0x000000d600d67308 */ /* 0x000fe20000002400 */
[----:B------:R-:W-:-:S04]  /*9a80*/  FMNMX.FTZ R5, R186, R5, !PT ;  /* 0x00000005ba057209 */ /* 0x000fc80007810000 */
[----:B------:R-:W-:-:S03]  /*9a90*/  FMNMX.FTZ R5, R194, R5, !PT ;  /* 0x00000005c2057209 */ /* 0x000fc60007810000 */
[----:B------:R-:W2:Y:S01]  /*9aa0*/  MUFU.TANH R36, R36 ;  /* 0x0000002400247308 */ /* 0x000ea20000002400 */
[----:B------:R-:W-:Y:S02]  /*9ab0*/  FMNMX.FTZ R5, R196, R5, !PT ;  /* 0x00000005c4057209 */ /* 0x000fe40007810000 */
[----:B-1----:R-:W-:-:S05]  /*9ac0*/  FMNMX.FTZ R25, R34, R21, !PT ;  /* 0x0000001522197209 */ /* 0x002fca0007810000 */
[----:B------:R-:W-:Y:S08]  /*9ad0*/  MUFU.TANH R216, R216 ;  /* 0x000000d800d87308 */ /* 0x000ff00000002400 */
[----:B------:R-:W1:Y:S01]  /*9ae0*/  MUFU.TANH R38, R38 ;  /* 0x0000002600267308 */ /* 0x000e620000002400 */
[----:B--2---:R-:W-:-:S07]  /*9af0*/  FMNMX.FTZ R25, R36, R25, !PT ;  /* 0x0000001924197209 */ /* 0x004fce0007810000 */
[----:B------:R-:W-:Y:S08]  /*9b00*/  MUFU.TANH R218, R218 ;  /* 0x000000da00da7308 */ /* 0x000ff00000002400 */
[----:B------:R-:W2:Y:S01]  /*9b10*/  MUFU.TANH R40, R40 ;  /* 0x0000002800287308 */ /* 0x000ea20000002400 */
[----:B-1----:R-:W-:-:S07]  /*9b20*/  FMNMX.FTZ R25, R38, R25, !PT ;  /* 0x0000001926197209 */ /* 0x002fce0007810000 */
        /* <DEDUP_REMOVED lines=20> */
[----:B-1----:R-:W-:Y:S01]  /*9c70*/  FMNMX.FTZ R27, R46, R27, !PT ;  /* 0x0000001b2e1b7209 */ /* 0x002fe20007810000 */
[----:B------:R-:W-:-:S04]  /*9c80*/  UMOV UR7, 0x40000040 ;  /* 0x4000004000077882 */ /* 0x000fc80000000000 */
[----:B------:R-:W1:Y:S08]  /*9c90*/  MUFU.TANH R176, R176 ;  /* 0x000000b000b07308 */ /* 0x000e700000002400 */
[----:B------:R-:W2:Y:S08]  /*9ca0*/  MUFU.TANH R178, R178 ;  /* 0x000000b200b27308 */ /* 0x000eb00000002400 */
[----:B------:R-:W3:Y:S01]  /*9cb0*/  MUFU.TANH R48, R48 ;  /* 0x0000003000307308 */ /* 0x000ee20000002400 */
[----:B-1----:R-:W-:-:S07]  /*9cc0*/  FMNMX.FTZ R5, R176, R5, !PT ;  /* 0x00000005b0057209 */ /* 0x002fce0007810000 */
[----:B------:R-:W1:Y:S01]  /*9cd0*/  MUFU.TANH R50, R50 ;  /* 0x0000003200327308 */ /* 0x000e620000002400 */
[----:B--2---:R-:W-:-:S04]  /*9ce0*/  FMNMX.FTZ R5, R178, R5, !PT ;  /* 0x00000005b2057209 */ /* 0x004fc80007810000 */
[----:B------:R-:W-:-:S03]  /*9cf0*/  FMNMX.FTZ R5, R198, R5, !PT ;  /* 0x00000005c6057209 */ /* 0x000fc60007810000 */
[----:B------:R-:W2:Y:S01]  /*9d00*/  MUFU.TANH R52, R52 ;  /* 0x0000003400347308 */ /* 0x000ea20000002400 */
[----:B------:R-:W-:Y:S02]  /*9d10*/  FMNMX.FTZ R5, R200, R5, !PT ;  /* 0x00000005c8057209 */ /* 0x000fe40007810000 */
[----:B---3--:R-:W-:Y:S02]  /*9d20*/  FMNMX.FTZ R27, R48, R27, !PT ;  /* 0x0000001b301b7209 */ /* 0x008fe40007810000 */
[----:B------:R-:W-:-:S03]  /*9d30*/  FMNMX.FTZ R5, R202, R5, !PT ;  /* 0x00000005ca057209 */ /* 0x000fc60007810000 */
[----:B------:R-:W3:Y:S01]  /*9d40*/  MUFU.TANH R54, R54 ;  /* 0x0000003600367308 */ /* 0x000ee20000002400 */
[----:B------:R-:W-:Y:S02]  /*9d50*/  FMNMX.FTZ R5, R204, R5, !PT ;  /* 0x00000005cc057209 */ /* 0x000fe40007810000 */
[----:B-1----:R-:W-:Y:S02]  /*9d60*/  FMNMX.FTZ R29, R50, R27, !PT ;  /* 0x0000001b321d7209 */ /* 0x002fe40007810000 */
[----:B------:R-:W-:-:S03]  /*9d70*/  FMNMX.FTZ R5, R206, R5, !PT ;  /* 0x00000005ce057209 */ /* 0x000fc60007810000 */
[----:B------:R-:W1:Y:S01]  /*9d80*/  MUFU.TANH R56, R56 ;  /* 0x0000003800387308 */ /* 0x000e620000002400 */
[----:B------:R-:W-:Y:S02]  /*9d90*/  FMNMX.FTZ R5, R208, R5, !PT ;  /* 0x00000005d0057209 */ /* 0x000fe40007810000 */
[----:B--2---:R-:W-:Y:S02]  /*9da0*/  FMNMX.FTZ R29, R52, R29, !PT ;  /* 0x0000001d341d7209 */ /* 0x004fe40007810000 */
[----:B------:R-:W-:-:S03]  /*9db0*/  FMNMX.FTZ R5, R210, R5, !PT ;  /* 0x00000005d2057209 */ /* 0x000fc60007810000 */
[----:B------:R-:W2:Y:S01]  /*9dc0*/  MUFU.TANH R58, R58 ;  /* 0x0000003a003a7308 */ /* 0x000ea20000002400 */
[----:B---3--:R-:W-:-:S07]  /*9dd0*/  FMNMX.FTZ R29, R54, R29, !PT ;  /* 0x0000001d361d7209 */ /* 0x008fce0007810000 */
[----:B------:R-:W3:Y:S01]  /*9de0*/  MUFU.TANH R60, R60 ;  /* 0x0000003c003c7308 */ /* 0x000ee20000002400 */
[----:B-1----:R-:W-:-:S07]  /*9df0*/  FMNMX.FTZ R29, R56, R29, !PT ;  /* 0x0000001d381d7209 */ /* 0x002fce0007810000 */
[----:B------:R-:W1:Y:S01]  /*9e00*/  MUFU.TANH R62, R62 ;  /* 0x0000003e003e7308 */ /* 0x000e620000002400 */
[----:B--2---:R-:W-:-:S07]  /*9e10*/  FMNMX.FTZ R33, R58, R29, !PT ;  /* 0x0000001d3a217209 */ /* 0x004fce0007810000 */
[----:B------:R-:W-:Y:S01]  /*9e20*/  MUFU.TANH R68, R68 ;  /* 0x0000004400447308 */ /* 0x000fe20000002400 */
[----:B---3--:R-:W-:-:S07]  /*9e30*/  FMNMX.FTZ R33, R60, R33, !PT ;  /* 0x000000213c217209 */ /* 0x008fce0007810000 */
[----:B------:R-:W-:Y:S01]  /*9e40*/  MUFU.TANH R70, R70 ;  /* 0x0000004600467308 */ /* 0x000fe20000002400 */
[----:B-1----:R-:W-:-:S07]  /*9e50*/  FMNMX.FTZ R33, R62, R33, !PT ;  /* 0x000000213e217209 */ /* 0x002fce0007810000 */
        /* <DEDUP_REMOVED lines=13> */
[----:B------:R-:W1:Y:S01]  /*9f30*/  MUFU.TANH R172, R172 ;  /* 0x000000ac00ac7308 */ /* 0x000e620000002400 */
[----:B------:R-:W-:-:S07]  /*9f40*/  UMOV UR7, 0x40000040 ;  /* 0x4000004000077882 */ /* 0x000fce0000000000 */
[----:B------:R-:W2:Y:S08]  /*9f50*/  MUFU.TANH R174, R174 ;  /* 0x000000ae00ae7308 */ /* 0x000eb00000002400 */
[----:B------:R-:W3:Y:S01]  /*9f60*/  MUFU.TANH R64, R64 ;  /* 0x0000004000407308 */ /* 0x000ee20000002400 */
[----:B-1----:R-:W-:-:S07]  /*9f70*/  FMNMX.FTZ R5, R172, R5, !PT ;  /* 0x00000005ac057209 */ /* 0x002fce0007810000 */
[----:B------:R-:W1:Y:S01]  /*9f80*/  MUFU.TANH R66, R66 ;  /* 0x0000004200427308 */ /* 0x000e620000002400 */
[----:B--2---:R-:W-:-:S04]  /*9f90*/  FMNMX.FTZ R5, R174, R5, !PT ;  /* 0x00000005ae057209 */ /* 0x004fc80007810000 */
[----:B------:R-:W-:-:S04]  /*9fa0*/  FMNMX.FTZ R5, R212, R5, !PT ;  /* 0x00000005d4057209 */ /* 0x000fc80007810000 */
[----:B------:R-:W-:Y:S02]  /*9fb0*/  FMNMX.FTZ R5, R214, R5, !PT ;  /* 0x00000005d6057209 */ /* 0x000fe40007810000 */
[----:B---3--:R-:W-:Y:S02]  /*9fc0*/  FMNMX.FTZ R33, R64, R33, !PT ;  /* 0x0000002140217209 */ /* 0x008fe40007810000 */
[----:B------:R-:W-:-:S04]  /*9fd0*/  FMNMX.FTZ R5, R216, R5, !PT ;  /* 0x00000005d8057209 */ /* 0x000fc80007810000 */
[----:B------:R-:W-:Y:S02]  /*9fe0*/  FMNMX.FTZ R5, R218, R5, !PT ;  /* 0x00000005da057209 */ /* 0x000fe40007810000 */
[----:B-1----:R-:W-:Y:S02]  /*9ff0*/  FMNMX.FTZ R35, R66, R33, !PT ;  /* 0x0000002142237209 */ /* 0x002fe40007810000 */
        /* <DEDUP_REMOVED lines=8> */
[----:B------:R-:W-:Y:S02]  /*a080*/  FMNMX.FTZ R5, R226, R5, !PT ;  /* 0x00000005e2057209 */ /* 0x000fe40007810000 */
[----:B------:R-:W-:-:S02]  /*a090*/  FMNMX.FTZ R37, R78, R37, !PT ;  /* 0x000000254e257209 */ /* 0x000fc40007810000 */
[----:B------:R-:W-:-:S05]  /*a0a0*/  FMNMX.FTZ R5, R224, R5, !PT ;  /* 0x00000005e0057209 */ /* 0x000fca0007810000 */
[----:B------:R-:W1:Y:S02]  /*a0b0*/  SHFL.BFLY PT, R84, R5, 0x2, 0x1f ;  /* 0x0c401f0005547f89 */ /* 0x000e6400000e0000 */
[----:B-1----:R-:W-:Y:S01]  /*a0c0*/  FMNMX.FTZ R11, R5, R84, !PT ;  /* 0x00000054050b7209 */ /* 0x002fe20007810000 */
[----:B------:R-:W-:-:S04]  /*a0d0*/  FMUL.FTZ R84, R79, UR50 ;  /* 0x000000324f547c20 */ /* 0x000fc80008410000 */
[----:B------:R-:W1:Y:S02]  /*a0e0*/  SHFL.BFLY PT, R228, R11, 0x1, 0x1f ;  /* 0x0c201f000be47f89 */ /* 0x000e6400000e0000 */
[----:B------:R-:W2:Y:S02]  /*a0f0*/  MUFU.TANH R84, R84 ;  /* 0x0000005400547308 */ /* 0x000ea40000002400 */
[----:B--2---:R-:W-:-:S04]  /*a100*/  FMNMX.FTZ R37, R84, R37, !PT ;  /* 0x0000002554257209 */ /* 0x004fc80007810000 */
[----:B------:R-:W-:Y:S02]  /*a110*/  FMNMX.FTZ R37, R82, R37, !PT ;  /* 0x0000002552257209 */ /* 0x000fe40007810000 */
[----:B-1----:R-:W-:-:S05]  /*a120*/  FMNMX.FTZ R5, R11, R228, !PT ;  /* 0x000000e40b057209 */ /* 0x002fca0007810000 */
[C---:B0-----:R-:W-:Y:S01]  /*a130*/  FMUL.FTZ R31, R5.reuse, R7 ;  /* 0x00000007051f7220 */ /* 0x041fe20000410000 */
[----:B------:R-:W-:-:S03]  /*a140*/  FADD.FTZ R8, -R5, R8 ;  /* 0x0000000805087221 */ /* 0x000fc60000010100 */
[-CC-:B------:R-:W-:Y:S01]  /*a150*/  FFMA.FTZ R11, R6, R7.reuse, -R31.reuse ;  /* 0x00000007060b7223 */ /* 0x180fe2000001081f */
[-CC-:B------:R-:W-:Y:S01]  /*a160*/  FFMA.FTZ R30, R30, R7.reuse, -R31.reuse ;  /* 0x000000071e1e7223 */ /* 0x180fe2000001081f */
[-CC-:B------:R-:W-:Y:S01]  /*a170*/  FFMA.FTZ R184, R184, R7.reuse, -R31.reuse ;  /* 0x00000007b8b87223 */ /* 0x180fe2000001081f */
[-CC-:B------:R-:W-:Y:S01]  /*a180*/  FFMA.FTZ R186, R186, R7.reuse, -R31.reuse ;  /* 0x00000007baba7223 */ /* 0x180fe2000001081f */
[-CC-:B------:R-:W-:Y:S01]  /*a190*/  FFMA.FTZ R196, R196, R7.reuse, -R31.reuse ;  /* 0x00000007c4c47223 */ /* 0x180fe2000001081f */
[-CC-:B------:R-:W-:Y:S01]  /*a1a0*/  FFMA.FTZ R200, R200, R7.reuse, -R31.reuse ;  /* 0x00000007c8c87223 */ /* 0x180fe2000001081f */
[----:B------:R-:W-:Y:S01]  /*a1b0*/  MUFU.EX2 R15, R30 ;  /* 0x0000001e000f7308 */ /* 0x000fe20000000800 */
[----:B------:R-:W-:Y:S02]  /*a1c0*/  WARPGROUP.DEPBAR.LE gsb0, 0x0 ;  /* 0x00008000000079c5 */ /* 0x000fe40000010000 */
[----:B------:R-:W-:Y:S01]  /*a1d0*/  WARPGROUP.ARRIVE ;  /* 0x00000000000079c5 */ /* 0x000fe20000000000 */
[----:B------:R-:W-:Y:S01]  /*a1e0*/  FMUL.FTZ R168, R83, UR50 ;  /* 0x0000003253a87c20 */ /* 0x000fe20008410000 */
[----:B------:R-:W-:Y:S01]  /*a1f0*/  FMUL.FTZ R170, R87, UR50 ;  /* 0x0000003257aa7c20 */ /* 0x000fe20008410000 */
[-CC-:B------:R-:W-:Y:S01]  /*a200*/  FFMA.FTZ R13, R20, R7.reuse, -R31.reuse ;  /* 0x00000007140d7223 */ /* 0x180fe2000001081f */
[-CC-:B------:R-:W-:Y:S01]  /*a210*/  FFMA.FTZ R20, R26, R7.reuse, -R31.reuse ;  /* 0x000000071a147223 */ /* 0x180fe2000001081f */
[----:B------:R0:W-:Y:S01]  /*a220*/  MUFU.EX2 R30, R184 ;  /* 0x000000b8001e7308 */ /* 0x0001e20000000800 */
[----:B------:R-:W-:Y:S01]  /*a230*/  HGMMA.64x128x16.F32 R88, R164, gdesc[UR4].tnspB, R88, gsb0 ;  /* 0x41e00004a4587df0 */ /* 0x000fe20008000858 */
[----:B------:R-:W-:Y:S01]  /*a240*/  UIADD3 UR6, UR10, 0x280, URZ ;  /* 0x000002800a067890 */ /* 0x000fe2000fffe03f */
[-CC-:B------:R-:W-:Y:S01]  /*a250*/  FFMA.FTZ R47, R80, R7.reuse, -R31.reuse ;  /* 0x00000007502f7223 */ /* 0x180fe2000001081f */
[----:B------:R-:W-:Y:S01]  /*a260*/  UMOV UR7, 0x40000040 ;  /* 0x4000004000077882 */ /* 0x000fe20000000000 */
[-CC-:B------:R-:W-:Y:S01]  /*a270*/  FFMA.FTZ R10, R10, R7.reuse, -R31.reuse ;  /* 0x000000070a0a7223 */ /* 0x180fe2000001081f */
[-CC-:B------:R-:W-:Y:S01]  /*a280*/  FFMA.FTZ R26, R180, R7.reuse, -R31.reuse ;  /* 0x00000007b41a7223 */ /* 0x180fe2000001081f */
[-CC-:B------:R-:W-:Y:S01]  /*a290*/  FFMA.FTZ R182, R182, R7.reuse, -R31.reuse ;  /* 0x00000007b6b67223 */ /* 0x180fe2000001081f */
[----:B------:R-:W1:Y:S01]  /*a2a0*/  MUFU.TANH R168, R168 ;  /* 0x000000a800a87308 */ /* 0x000e620000002400 */
[-CC-:B0-----:R-:W-:Y:S01]  /*a2b0*/  FFMA.FTZ R184, R198, R7.reuse, -R31.reuse ;  /* 0x00000007c6b87223 */ /* 0x181fe2000001081f */
[-CC-:B------:R-:W-:Y:S01]  /*a2c0*/  FFMA.FTZ R178, R178, R7.reuse, -R31.reuse ;  /* 0x00000007b2b27223 */ /* 0x180fe2000001081f */
[-CC-:B------:R-:W-:Y:S01]  /*a2d0*/  FFMA.FTZ R204, R204, R7.reuse, -R31.reuse ;  /* 0x00000007cccc7223 */ /* 0x180fe2000001081f */
[-CC-:B------:R-:W-:Y:S01]  /*a2e0*/  FFMA.FTZ R208, R208, R7.reuse, -R31.reuse ;  /* 0x00000007d0d07223 */ /* 0x180fe2000001081f */
[-CC-:B------:R-:W-:Y:S01]  /*a2f0*/  FFMA.FTZ R41, R212, R7.reuse, -R31.reuse ;  /* 0x00000007d4297223 */ /* 0x180fe2000001081f */
[-CC-:B------:R-:W-:Y:S01]  /*a300*/  FFMA.FTZ R43, R216, R7.reuse, -R31.reuse ;  /* 0x00000007d82b7223 */ /* 0x180fe2000001081f */
[-CC-:B------:R-:W-:Y:S01]  /*a310*/  FFMA.FTZ R198, R218, R7.reuse, -R31.reuse ;  /* 0x00000007dac67223 */ /* 0x180fe2000001081f */
[----:B------:R-:W0:Y:S01]  /*a320*/  MUFU.TANH R170, R170 ;  /* 0x000000aa00aa7308 */ /* 0x000e220000002400 */
[-CC-:B------:R-:W-:Y:S01]  /*a330*/  FFMA.FTZ R80, R222, R7.reuse, -R31.reuse ;  /* 0x00000007de507223 */ /* 0x180fe2000001081f */
[-C--:B------:R-:W-:Y:S01]  /*a340*/  FFMA.FTZ R226, R226, R7.reuse, -R31 ;  /* 0x00000007e2e27223 */ /* 0x080fe2000001081f */
[----:B------:R-:W-:-:S05]  /*a350*/  FMUL.FTZ R8, R8, R7 ;  /* 0x0000000708087220 */ /* 0x000fca0000410000 */
[----:B------:R2:W-:Y:S01]  /*a360*/  MUFU.EX2 R25, R186 ;  /* 0x000000ba00197308 */ /* 0x0005e20000000800 */
[----:B-1----:R-:W-:-:S04]  /*a370*/  FMNMX.FTZ R39, R168, R37, !PT ;  /* 0x00000025a8277209 */ /* 0x002fc80007810000 */
[----:B------:R-:W-:-:S03]  /*a380*/  FMNMX.FTZ R39, R86, R39, !PT ;  /* 0x0000002756277209 */ /* 0x000fc60007810000 */
[----:B------:R1:W-:Y:S01]  /*a390*/  MUFU.EX2 R27, R196 ;  /* 0x000000c4001b7308 */ /* 0x0003e20000000800 */
[----:B0-----:R-:W-:Y:S01]  /*a3a0*/  FMNMX.FTZ R6, R170, R39, !PT ;  /* 0x00000027aa067209 */ /* 0x001fe20007810000 */
[-CC-:B--2---:R-:W-:Y:S01]  /*a3b0*/  FFMA.FTZ R186, R210, R7.reuse, -R31.reuse ;  /* 0x00000007d2ba7223 */ /* 0x184fe2000001081f */
[----:B------:R-:W-:-:S03]  /*a3c0*/  FFMA.FTZ R39, R172, R7, -R31 ;  /* 0x00000007ac277223 */ /* 0x000fc6000001081f */
[----:B------:R-:W0:Y:S02]  /*a3d0*/  SHFL.BFLY PT, R45, R6, 0x2, 0x1f ;  /* 0x0c401f00062d7f89 */ /* 0x000e2400000e0000 */
[----:B------:R2:W-:Y:S01]  /*a3e0*/  MUFU.EX2 R33, R200 ;  /* 0x000000c800217308 */ /* 0x0005e20000000800 */
[----:B-1----:R-:W-:-:S07]  /*a3f0*/  FFMA.FTZ R196, R214, R7, -R31 ;  /* 0x00000007d6c47223 */ /* 0x002fce000001081f */
[----:B------:R-:W-:Y:S01]  /*a400*/  MUFU.EX2 R8, R8 ;  /* 0x0000000800087308 */ /* 0x000fe20000000800 */
[----:B--2---:R-:W-:-:S07]  /*a410*/  FFMA.FTZ R200, R224, R7, -R31 ;  /* 0x00000007e0c87223 */ /* 0x004fce000001081f */
[----:B------:R-:W1:Y:S01]  /*a420*/  MUFU.EX2 R11, R11 ;  /* 0x0000000b000b7308 */ /* 0x000e620000000800 */
[----:B0-----:R-:W-:Y:S01]  /*a430*/  FMNMX.FTZ R49, R6, R45, !PT ;  /* 0x0000002d06317209 */ /* 0x001fe20007810000 */
[-CC-:B------:R-:W-:Y:S01]  /*a440*/  FFMA.FTZ R45, R76, R7.reuse, -R31.reuse ;  /* 0x000000074c2d7223 */ /* 0x180fe2000001081f */
[----:B------:R-:W-:-:S05]  /*a450*/  FFMA.FTZ R76, R220, R7, -R31 ;  /* 0x00000007dc4c7223 */ /* 0x000fca000001081f */
[----:B------:R-:W0:Y:S01]  /*a460*/  MUFU.EX2 R10, R10 ;  /* 0x0000000a000a7308 */ /* 0x000e220000000800 */
[----:B------:R-:W2:Y:S07]  /*a470*/  SHFL.BFLY PT, R6, R49, 0x1, 0x1f ;  /* 0x0c201f0031067f89 */ /* 0x000eae00000e0000 */
[----:B------:R-:W-:Y:S01]  /*a480*/  MUFU.EX2 R13, R13 ;  /* 0x0000000d000d7308 */ /* 0x000fe20000000800 */
[----:B-1----:R-:W-:-:S07]  /*a490*/  FFMA.FTZ R3, R8, R3, R11 ;  /* 0x0000000308037223 */ /* 0x002fce000001000b */
[----:B------:R-:W1:Y:S01]  /*a4a0*/  MUFU.EX2 R20, R20 ;  /* 0x0000001400147308 */ /* 0x000e620000000800 */
[----:B0-----:R-:W-:-:S07]  /*a4b0*/  F2FP.F16.F32.PACK_AB R180, R10, R11 ;  /* 0x0000000b0ab4723e */ /* 0x001fce00000000ff */
[----:B------:R-:W-:Y:S01]  /*a4c0*/  MUFU.EX2 R26, R26 ;  /* 0x0000001a001a7308 */ /* 0x000fe20000000800 */
[----:B--2---:R-:W-:-:S07]  /*a4d0*/  FMNMX.FTZ R6, R49, R6, !PT ;  /* 0x0000000631067209 */ /* 0x004fce0007810000 */
[----:B------:R1:W0:Y:S08]  /*a4e0*/  MUFU.EX2 R21, R182 ;  /* 0x000000b600157308 */ /* 0x0002300000000800 */
[----:B------:R0:W-:Y:S01]  /*a4f0*/  MUFU.EX2 R29, R178 ;  /* 0x000000b2001d7308 */ /* 0x0001e20000000800 */
[----:B-1----:R-:W-:-:S07]  /*a500*/  F2FP.F16.F32.PACK_AB R182, R20, R13 ;  /* 0x0000000d14b6723e */ /* 0x002fce00000000ff */
[----:B------:R-:W-:Y:S01]  /*a510*/  MUFU.EX2 R184, R184 ;  /* 0x000000b800b87308 */ /* 0x000fe20000000800 */
[----:B0-----:R-:W-:-:S07]  /*a520*/  F2FP.F16.F32.PACK_AB R178, R30, R21 ;  /* 0x000000151eb2723e */ /* 0x001fce00000000ff */
[----:B------:R-:W-:Y:S08]  /*a530*/  MUFU.EX2 R35, R204 ;  /* 0x000000cc00237308 */ /* 0x000ff00000000800 */
[----:B------:R-:W-:Y:S08]  /*a540*/  MUFU.EX2 R37, R208 ;  /* 0x000000d000257308 */ /* 0x000ff00000000800 */
[----:B------:R-:W-:Y:S01]  /*a550*/  MUFU.EX2 R186, R186 ;  /* 0x000000ba00ba7308 */ /* 0x000fe20000000800 */
[----:B------:R-:W-:-:S02]  /*a560*/  WARPGROUP.DEPBAR.LE gsb0, 0x0 ;  /* 0x00008000000079c5 */ /* 0x000fc40000010000 */
[----:B------:R-:W-:Y:S01]  /*a570*/  WARPGROUP.ARRIVE ;  /* 0x00000000000079c5 */ /* 0x000fe20000000000 */
[-CC-:B------:R-:W-:Y:S01]  /*a580*/  FFMA.FTZ R164, R194, R7.reuse, -R31.reuse ;  /* 0x00000007c2a47223 */ /* 0x180fe2000001081f */
[-CC-:B------:R-:W-:Y:S01]  /*a590*/  FFMA.FTZ R166, R176, R7.reuse, -R31.reuse ;  /* 0x00000007b0a67223 */ /* 0x180fe2000001081f */
[----:B------:R-:W-:Y:S02]  /*a5a0*/  FFMA.FTZ R194, R174, R7, -R31 ;  /* 0x00000007aec27223 */ /* 0x000fe4000001081f */
[----:B------:R-:W-:Y:S01]  /*a5b0*/  MUFU.EX2 R39, R39 ;  /* 0x0000002700277308 */ /* 0x000fe20000000800 */
[----:B------:R-:W-:Y:S01]  /*a5c0*/  F2FP.F16.F32.PACK_AB R176, R26, R15 ;  /* 0x0000000f1ab0723e */ /* 0x000fe200000000ff */
[----:B------:R-:W-:Y:S01]  /*a5d0*/  HGMMA.64x128x16.F32 R88, R160, gdesc[UR4].tnspB, R88, gsb0 ;  /* 0x41e00004a0587df0 */ /* 0x000fe20008000858 */
[----:B------:R-:W-:Y:S01]  /*a5e0*/  UIADD3 UR6, UR10, 0x300, URZ ;  /* 0x000003000a067890 */ /* 0x000fe2000fffe03f */
[----:B------:R-:W-:-:S04]  /*a5f0*/  UMOV UR7, 0x40000040 ;  /* 0x4000004000077882 */ /* 0x000fc80000000000 */
[----:B------:R-:W0:Y:S08]  /*a600*/  MUFU.EX2 R164, R164 ;  /* 0x000000a400a47308 */ /* 0x000e300000000800 */
[----:B------:R-:W1:Y:S08]  /*a610*/  MUFU.EX2 R166, R166 ;  /* 0x000000a600a67308 */ /* 0x000e700000000800 */
[----:B------:R-:W-:Y:S01]  /*a620*/  MUFU.EX2 R194, R194 ;  /* 0x000000c200c27308 */ /* 0x000fe20000000800 */
[----:B0-----:R-:W-:-:S07]  /*a630*/  F2FP.F16.F32.PACK_AB R172, R164, R25 ;  /* 0x00000019a4ac723e */ /* 0x001fce00000000ff */
[----:B------:R-:W-:Y:S01]  /*a640*/  MUFU.EX2 R41, R41 ;  /* 0x0000002900297308 */ /* 0x000fe20000000800 */
[----:B-1----:R-:W-:-:S07]  /*a650*/  F2FP.F16.F32.PACK_AB R174, R166, R27 ;  /* 0x0000001ba6ae723e */ /* 0x002fce00000000ff */
[----:B------:R-:W-:Y:S08]  /*a660*/  MUFU.EX2 R196, R196 ;  /* 0x000000c400c47308 */ /* 0x000ff00000000800 */
[----:B------:R-:W-:Y:S08]  /*a670*/  MUFU.EX2 R43, R43 ;  /* 0x0000002b002b7308 */ /* 0x000ff00000000800 */
[----:B------:R-:W-:Y:S08]  /*a680*/  MUFU.EX2 R198, R198 ;  /* 0x000000c600c67308 */ /* 0x000ff00000000800 */
[----:B------:R-:W-:Y:S08]  /*a690*/  MUFU.EX2 R45, R45 ;  /* 0x0000002d002d7308 */ /* 0x000ff00000000800 */
[----:B------:R-:W0:Y:S08]  /*a6a0*/  MUFU.EX2 R76, R76 ;  /* 0x0000004c004c7308 */ /* 0x000e300000000800 */
[----:B------:R-:W-:Y:S08]  /*a6b0*/  MUFU.EX2 R47, R47 ;  /* 0x0000002f002f7308 */ /* 0x000ff00000000800 */
[----:B------:R-:W-:Y:S08]  /*a6c0*/  MUFU.EX2 R80, R80 ;  /* 0x0000005000507308 */ /* 0x000ff00000000800 */
[----:B------:R-:W-:Y:S08]  /*a6d0*/  MUFU.EX2 R49, R226 ;  /* 0x000000e200317308 */ /* 0x000ff00000000800 */
[----:B------:R-:W-:Y:S01]  /*a6e0*/  MUFU.EX2 R200, R200 ;  /* 0x000000c800c87308 */ /* 0x000fe20000000800 */
[----:B------:R-:W-:-:S02]  /*a6f0*/  WARPGROUP.DEPBAR.LE gsb0, 0x0 ;  /* 0x00008000000079c5 */ /* 0x000fc40000010000 */
[----:B------:R-:W-:Y:S01]  /*a700*/  WARPGROUP.ARRIVE ;  /* 0x00000000000079c5 */ /* 0x000fe20000000000 */
[-CC-:B------:R-:W-:Y:S01]  /*a710*/  FFMA.FTZ R160, R202, R7.reuse, -R31.reuse ;  /* 0x00000007caa07223 */ /* 0x180fe2000001081f */
[-C--:B------:R-:W-:Y:S01]  /*a720*/  FFMA.FTZ R162, R206, R7.reuse, -R31 ;  /* 0x00000007cea27223 */ /* 0x080fe2000001081f */
[----:B------:R-:W-:-:S03]  /*a730*/  FMUL.FTZ R31, R6, R7 ;  /* 0x00000007061f7220 */ /* 0x000fc60000410000 */
[----:B------:R-:W-:Y:S01]  /*a740*/  HGMMA.64x128x16.F32 R88, R156, gdesc[UR4].tnspB, R88, gsb0 ;  /* 0x41e000049c587df0 */ /* 0x000fe20008000858 */
[----:B------:R-:W-:Y:S01]  /*a750*/  UIADD3 UR6, UR10, 0x380, URZ ;  /* 0x000003800a067890 */ /* 0x000fe2000fffe03f */
[-CC-:B------:R-:W-:Y:S01]  /*a760*/  FFMA.FTZ R12, R12, R7.reuse, -R31.reuse ;  /* 0x000000070c0c7223 */ /* 0x180fe2000001081f */
[----:B------:R-:W-:Y:S01]  /*a770*/  UMOV UR7, 0x40000040 ;  /* 0x4000004000077882 */ /* 0x000fe20000000000 */
[-CC-:B------:R-:W-:Y:S01]  /*a780*/  FFMA.FTZ R181, R14, R7.reuse, -R31.reuse ;  /* 0x000000070eb57223 */ /* 0x180fe2000001081f */
[-CC-:B------:R-:W-:Y:S01]  /*a790*/  FFMA.FTZ R179, R36, R7.reuse, -R31.reuse ;  /* 0x0000000724b37223 */ /* 0x180fe2000001081f */
[-CC-:B------:R-:W-:Y:S01]  /*a7a0*/  FFMA.FTZ R36, R38, R7.reuse, -R31.reuse ;  /* 0x0000000726247223 */ /* 0x180fe2000001081f */
[----:B------:R-:W-:Y:S01]  /*a7b0*/  IMAD.U32 R38, RZ, RZ, UR42 ;  /* 0x0000002aff267e24 */ /* 0x000fe2000f8e00ff */
[----:B------:R-:W-:Y:S01]  /*a7c0*/  MUFU.EX2 R12, R12 ;  /* 0x0000000c000c7308 */ /* 0x000fe20000000800 */
[-CC-:B------:R-:W-:Y:S01]  /*a7d0*/  FFMA.FTZ R183, R24, R7.reuse, -R31.reuse ;  /* 0x0000000718b77223 */ /* 0x180fe2000001081f */
[-CC-:B------:R-:W-:Y:S01]  /*a7e0*/  FFMA.FTZ R177, R32, R7.reuse, -R31.reuse ;  /* 0x0000000720b17223 */ /* 0x180fe2000001081f */
[-CC-:B------:R-:W-:Y:S01]  /*a7f0*/  FFMA.FTZ R32, R42, R7.reuse, -R31.reuse ;  /* 0x000000072a207223 */ /* 0x180fe2000001081f */
[----:B------:R-:W-:Y:S01]  /*a800*/  @!P1 LEA R38, R38, UR41, 0x3 ;  /* 0x0000002926269c11 */ /* 0x000fe2000f8e18ff */
[-CC-:B------:R-:W-:Y:S01]  /*a810*/  FFMA.FTZ R34, R34, R7.reuse, -R31.reuse ;  /* 0x0000000722227223 */ /* 0x180fe2000001081f */
[----:B------:R-:W-:Y:S01]  /*a820*/  IADD3 R42, -R185, 0xb, RZ ;  /* 0x0000000bb92a7810 */ /* 0x000fe20007ffe1ff */
[----:B------:R-:W-:Y:S01]  /*a830*/  FFMA.FTZ R173, R40, R7, -R31 ;  /* 0x0000000728ad7223 */ /* 0x000fe2000001081f */
[----:B------:R-:W-:Y:S01]  /*a840*/  MUFU.EX2 R181, R181 ;  /* 0x000000b500b57308 */ /* 0x000fe20000000800 */
[----:B------:R-:W-:-:S02]  /*a850*/  @!P1 VIADD R38, R38, 0x28840 ;  /* 0x0002884026269836 */ /* 0x000fc40000000000 */
[-CC-:B------:R-:W-:Y:S01]  /*a860*/  FFMA.FTZ R175, R44, R7.reuse, -R31.reuse ;  /* 0x000000072caf7223 */ /* 0x180fe2000001081f */
[-CC-:B------:R-:W-:Y:S01]  /*a870*/  FFMA.FTZ R24, R46, R7.reuse, -R31.reuse ;  /* 0x000000072e187223 */ /* 0x180fe2000001081f */
[----:B------:R-:W-:Y:S02]  /*a880*/  IMAD.U32 R44, RZ, RZ, UR52 ;  /* 0x00000034ff2c7e24 */ /* 0x000fe4000f8e00ff */
[-CC-:B------:R-:W-:Y:S01]  /*a890*/  FFMA.FTZ R169, R48, R7.reuse, -R31.reuse ;  /* 0x0000000730a97223 */ /* 0x180fe2000001081f */
[----:B------:R-:W-:Y:S01]  /*a8a0*/  @!P1 PRMT R40, RZ, 0x654, R38 ;  /* 0x00000654ff289816 */ /* 0x000fe20000000026 */
[-CC-:B------:R-:W-:Y:S01]  /*a8b0*/  FFMA.FTZ R171, R52, R7.reuse, -R31.reuse ;  /* 0x0000000734ab7223 */ /* 0x180fe2000001081f */
[----:B------:R-:W-:Y:S01]  /*a8c0*/  MUFU.EX2 R183, R183 ;  /* 0x000000b700b77308 */ /* 0x000fe20000000800 */
[----:B------:R-:W-:Y:S01]  /*a8d0*/  @!P1 LEA R44, R44, UR41, 0x3 ;  /* 0x000000292c2c9c11 */ /* 0x000fe2000f8e18ff */
        /* <DEDUP_REMOVED lines=17> */
[----:B------:R-:W-:-:S05]  /*a9f0*/  UMOV UR52, UR42 ;  /* 0x0000002a00347c82 */ /* 0x000fca0008000000 */
        /* <DEDUP_REMOVED lines=14> */
[----:B------:R-:W-:-:S04]  /*aae0*/  FADD.FTZ R156, -R6, R9 ;  /* 0x00000009069c7221 */ /* 0x000fc80000010100 */
[----:B------:R-:W-:Y:S01]  /*aaf0*/  MUFU.EX2 R38, R38 ;  /* 0x0000002600267308 */ /* 0x000fe20000000800 */
[----:B0-----:R-:W-:Y:S01]  /*ab00*/  F2FP.F16.F32.PACK_AB R158, R76, R45 ;  /* 0x0000002d4c9e723e */ /* 0x001fe200000000ff */
[-C--:B------:R-:W-:Y:S01]  /*ab10*/  FMUL.FTZ R9, R156, R7.reuse ;  /* 0x000000079c097220 */ /* 0x080fe20000410000 */
[----:B------:R-:W-:Y:S01]  /*ab20*/  HGMMA.64x128x16.F32 R88, R152, gdesc[UR4].tnspB, R88, gsb0 ;  /* 0x41e0000498587df0 */ /* 0x000fe20008000858 */
[-CC-:B------:R-:W-:Y:S01]  /*ab30*/  FFMA.FTZ R156, R28, R7.reuse, -R31.reuse ;  /* 0x000000071c9c7223 */ /* 0x180fe2000001081f */
[----:B------:R-:W-:-:S03]  /*ab40*/  FFMA.FTZ R28, R50, R7, -R31 ;  /* 0x00000007321c7223 */ /* 0x000fc6000001081f */
[----:B------:R-:W-:Y:S08]  /*ab50*/  MUFU.EX2 R167, R167 ;  /* 0x000000a700a77308 */ /* 0x000ff00000000800 */
[----:B------:R-:W0:Y:S08]  /*ab60*/  MUFU.EX2 R9, R9 ;  /* 0x0000000900097308 */ /* 0x000e300000000800 */
[----:B------:R-:W1:Y:S08]  /*ab70*/  MUFU.EX2 R156, R156 ;  /* 0x0000009c009c7308 */ /* 0x000e700000000800 */
[----:B------:R-:W2:Y:S01]  /*ab80*/  MUFU.EX2 R28, R28 ;  /* 0x0000001c001c7308 */ /* 0x000ea20000000800 */
[----:B0-----:R-:W-:-:S04]  /*ab90*/  FFMA.FTZ R2, R9, R2, R12 ;  /* 0x0000000209027223 */ /* 0x001fc8000001000c */
[C---:B------:R-:W-:Y:S01]  /*aba0*/  FADD.FTZ R2, R181.reuse, R2 ;  /* 0x00000002b5027221 */ /* 0x040fe20000010000 */
[----:B------:R-:W-:Y:S02]  /*abb0*/  F2FP.F16.F32.PACK_AB R181, R181, R12 ;  /* 0x0000000cb5b5723e */ /* 0x000fe400000000ff */
[----:B------:R-:W0:Y:S01]  /*abc0*/  MUFU.EX2 R62, R62 ;  /* 0x0000003e003e7308 */ /* 0x000e220000000800 */
[----:B------:R-:W-:Y:S01]  /*abd0*/  FADD.FTZ R51, R183, R2 ;  /* 0x00000002b7337221 */ /* 0x000fe20000010000 */
[----:B-1----:R-:W-:-:S06]  /*abe0*/  F2FP.F16.F32.PACK_AB R183, R156, R183 ;  /* 0x000000b79cb7723e */ /* 0x002fcc00000000ff */
[----:B------:R-:W1:Y:S08]  /*abf0*/  MUFU.EX2 R161, R64 ;  /* 0x0000004000a17308 */ /* 0x000e700000000800 */
[----:B------:R-:W3:Y:S08]  /*ac00*/  MUFU.EX2 R66, R66 ;  /* 0x0000004200427308 */ /* 0x000ef00000000800 */
[----:B------:R-:W4:Y:S08]  /*ac10*/  MUFU.EX2 R163, R68 ;  /* 0x0000004400a37308 */ /* 0x000f300000000800 */
        /* <DEDUP_REMOVED lines=9> */
[----:B--2---:R-:W-:Y:S02]  /*acb0*/  @!P1 VIADD R42, R44, 0x28860 ;  /* 0x000288602c2a9836 */ /* 0x004fe40000000000 */
[-C--:B------:R-:W-:Y:S01]  /*acc0*/  FMUL.FTZ R88, R88, R8.reuse ;  /* 0x0000000858587220 */ /* 0x080fe20000410000 */
[-C--:B------:R-:W-:Y:S01]  /*acd0*/  FMUL.FTZ R89, R89, R8.reuse ;  /* 0x0000000859597220 */ /* 0x080fe20000410000 */
[-C--:B------:R-:W-:Y:S01]  /*ace0*/  FMUL.FTZ R92, R92, R8.reuse ;  /* 0x000000085c5c7220 */ /* 0x080fe20000410000 */
[-C--:B------:R-:W-:Y:S01]  /*acf0*/  FMUL.FTZ R93, R93, R8.reuse ;  /* 0x000000085d5d7220 */ /* 0x080fe20000410000 */
[----:B------:R-:W-:Y:S01]  /*ad00*/  @!P1 PRMT R42, RZ, 0x654, R42 ;  /* 0x00000654ff2a9816 */ /* 0x000fe2000000002a */
[----:B0-----:R-:W-:Y:S01]  /*ad10*/  FADD.FTZ R40, R10, R3 ;  /* 0x000000030a287221 */ /* 0x001fe20000010000 */
[----:B------:R-:W-:Y:S01]  /*ad20*/  MUFU.EX2 R155, R86 ;  /* 0x00000056009b7308 */ /* 0x000fe20000000800 */
[-C--:B------:R-:W-:Y:S01]  /*ad30*/  FMUL.FTZ R96, R96, R8.reuse ;  /* 0x0000000860607220 */ /* 0x080fe20000410000 */
[----:B------:R0:W-:Y:S01]  /*ad40*/  @!P1 SYNCS.ARRIVE.TRANS64.RED.A1T0 RZ, [R42+URZ], RZ ;  /* 0x000000ff2aff99a7 */ /* 0x0001e2000810043f */
        /* <DEDUP_REMOVED lines=30> */
[----:B------:R-:W-:Y:S01]  /*af30*/  F2FP.F16.F32.PACK_AB R164, R162, R35 ;  /* 0x00000023a2a4723e */ /* 0x000fe200000000ff */
[-C--:B------:R-:W-:Y:S01]  /*af40*/  FMUL.FTZ R125, R125, R8.reuse ;  /* 0x000000087d7d7220 */ /* 0x080fe20000410000 */
[----:B------:R-:W-:Y:S01]  /*af50*/  FADD.FTZ R3, R27, R2 ;  /* 0x000000021b037221 */ /* 0x000fe20000010000 */
[----:B0-----:R-:W-:Y:S01]  /*af60*/  FADD.FTZ R42, R24, R51 ;  /* 0x00000033182a7221 */ /* 0x001fe20000010000 */
[-CC-:B------:R-:W-:Y:S01]  /*af70*/  FFMA.FTZ R2, R168, R7.reuse, -R31.reuse ;  /* 0x00000007a8027223 */ /* 0x180fe2000001081f */
[----:B------:R-:W-:Y:S01]  /*af80*/  FFMA.FTZ R31, R170, R7, -R31 ;  /* 0x00000007aa1f7223 */ /* 0x000fe2000001081f */
[----:B------:R-:W-:Y:S01]  /*af90*/  FADD.FTZ R40, R166, R3 ;  /* 0x00000003a6287221 */ /* 0x000fe20000010000 */
[----:B------:R-:W-:Y:S01]  /*afa0*/  FADD.FTZ R11, R169, R42 ;  /* 0x0000002aa90b7221 */ /* 0x000fe20000010000 */
[----:B------:R-:W-:Y:S01]  /*afb0*/  F2FP.F16.F32.PACK_AB R170, R160, R33 ;  /* 0x00000021a0aa723e */ /* 0x000fe200000000ff */
[-C--:B------:R-:W-:Y:S01]  /*afc0*/  FMUL.FTZ R128, R128, R8.reuse ;  /* 0x0000000880807220 */ /* 0x080fe20000410000 */
[----:B------:R-:W-:Y:S01]  /*afd0*/  FADD.FTZ R3, R29, R40 ;  /* 0x000000281d037221 */ /* 0x000fe20000010000 */
[----:B------:R-:W-:Y:S01]  /*afe0*/  FADD.FTZ R20, R28, R11 ;  /* 0x0000000b1c147221 */ /* 0x000fe20000010000 */
[----:B------:R-:W-:Y:S01]  /*aff0*/  MUFU.EX2 R31, R31 ;  /* 0x0000001f001f7308 */ /* 0x000fe20000000800 */
        /* <DEDUP_REMOVED lines=16> */
[----:B------:R0:W2:Y:S01]  /*b100*/  MUFU.EX2 R11, R2 ;  /* 0x00000002000b7308 */ /* 0x0000a20000000800 */
[----:B------:R-:W-:Y:S01]  /*b110*/  FADD.FTZ R10, R162, R3 ;  /* 0x00000003a20a7221 */ /* 0x000fe20000010000 */
[----:B------:R-:W-:Y:S01]  /*b120*/  FADD.FTZ R12, R167, R12 ;  /* 0x0000000ca70c7221 */ /* 0x000fe20000010000 */
[-C--:B------:R-:W-:Y:S01]  /*b130*/  FMUL.FTZ R145, R145, R8.reuse ;  /* 0x0000000891917220 */ /* 0x080fe20000410000 */
[-C--:B------:R-:W-:Y:S01]  /*b140*/  FMUL.FTZ R148, R148, R8.reuse ;  /* 0x0000000894947220 */ /* 0x080fe20000410000 */
[----:B------:R-:W-:Y:S01]  /*b150*/  FADD.FTZ R3, R37, R10 ;  /* 0x0000000a25037221 */ /* 0x000fe20000010000 */
[----:B------:R-:W-:Y:S01]  /*b160*/  FADD.FTZ R12, R62, R12 ;  /* 0x0000000c3e0c7221 */ /* 0x000fe20000010000 */
[----:B------:R-:W-:Y:S01]  /*b170*/  FMUL.FTZ R149, R149, R8 ;  /* 0x0000000895957220 */ /* 0x000fe20000410000 */
[-C--:B------:R-:W-:Y:S01]  /*b180*/  FMUL.FTZ R90, R90, R9.reuse ;  /* 0x000000095a5a7220 */ /* 0x080fe20000410000 */
[----:B------:R-:W-:Y:S01]  /*b190*/  FADD.FTZ R10, R186, R3 ;  /* 0x00000003ba0a7221 */ /* 0x000fe20000010000 */
[----:B-1----:R-:W-:Y:S01]  /*b1a0*/  FADD.FTZ R12, R161, R12 ;  /* 0x0000000ca10c7221 */ /* 0x002fe20000010000 */
[-C--:B------:R-:W-:Y:S01]  /*b1b0*/  FMUL.FTZ R91, R91, R9.reuse ;  /* 0x000000095b5b7220 */ /* 0x080fe20000410000 */
[-C--:B------:R-:W-:Y:S01]  /*b1c0*/  FMUL.FTZ R94, R94, R9.reuse ;  /* 0x000000095e5e7220 */ /* 0x080fe20000410000 */
[----:B------:R-:W-:Y:S01]  /*b1d0*/  FADD.FTZ R3, R39, R10 ;  /* 0x0000000a27037221 */ /* 0x000fe20000010000 */
[----:B---3--:R-:W-:Y:S01]  /*b1e0*/  FADD.FTZ R12, R66, R12 ;  /* 0x0000000c420c7221 */ /* 0x008fe20000010000 */
[-C--:B------:R-:W-:Y:S01]  /*b1f0*/  FMUL.FTZ R95, R95, R9.reuse ;  /* 0x000000095f5f7220 */ /* 0x080fe20000410000 */
[-C--:B------:R-:W-:Y:S01]  /*b200*/  FMUL.FTZ R98, R98, R9.reuse ;  /* 0x0000000962627220 */ /* 0x080fe20000410000 */
[----:B------:R-:W-:Y:S01]  /*b210*/  FADD.FTZ R10, R194, R3 ;  /* 0x00000003c20a7221 */ /* 0x000fe20000010000 */
[----:B----4-:R-:W-:Y:S01]  /*b220*/  FADD.FTZ R12, R163, R12 ;  /* 0x0000000ca30c7221 */ /* 0x010fe20000010000 */
[-C--:B------:R-:W-:Y:S01]  /*b230*/  FMUL.FTZ R99, R99, R9.reuse ;  /* 0x0000000963637220 */ /* 0x080fe20000410000 */
[-C--:B------:R-:W-:Y:S01]  /*b240*/  FMUL.FTZ R102, R102, R9.reuse ;  /* 0x0000000966667220 */ /* 0x080fe20000410000 */
[----:B------:R-:W-:Y:S01]  /*b250*/  FADD.FTZ R3, R41, R10 ;  /* 0x0000000a29037221 */ /* 0x000fe20000010000 */
[----:B-----5:R-:W-:Y:S01]  /*b260*/  FADD.FTZ R12, R70, R12 ;  /* 0x0000000c460c7221 */ /* 0x020fe20000010000 */
        /* <DEDUP_REMOVED lines=18> */
[----:B0-----:R-:W-:Y:S01]  /*b390*/  FADD.FTZ R2, R76, R3 ;  /* 0x000000034c027221 */ /* 0x001fe20000010000 */
[----:B------:R-:W-:Y:S01]  /*b3a0*/  FADD.FTZ R12, R153, R12 ;  /* 0x0000000c990c7221 */ /* 0x000fe20000010000 */
[-C--:B------:R-:W-:Y:S01]  /*b3b0*/  FMUL.FTZ R123, R123, R9.reuse ;  /* 0x000000097b7b7220 */ /* 0x080fe20000410000 */
[-C--:B------:R-:W-:Y:S01]  /*b3c0*/  FMUL.FTZ R126, R126, R9.reuse ;  /* 0x000000097e7e7220 */ /* 0x080fe20000410000 */
[----:B------:R-:W-:Y:S01]  /*b3d0*/  FADD.FTZ R3, R47, R2 ;  /* 0x000000022f037221 */ /* 0x000fe20000010000 */
[----:B--2---:R-:W-:Y:S01]  /*b3e0*/  FADD.FTZ R12, R11, R12 ;  /* 0x0000000c0b0c7221 */ /* 0x004fe20000010000 */
[-C--:B------:R-:W-:Y:S01]  /*b3f0*/  FMUL.FTZ R127, R127, R9.reuse ;  /* 0x000000097f7f7220 */ /* 0x080fe20000410000 */
[-C--:B------:R-:W-:Y:S01]  /*b400*/  FMUL.FTZ R130, R130, R9.reuse ;  /* 0x0000000982827220 */ /* 0x080fe20000410000 */
[----:B------:R-:W-:Y:S01]  /*b410*/  FADD.FTZ R2, R80, R3 ;  /* 0x0000000350027221 */ /* 0x000fe20000010000 */
[----:B------:R-:W-:Y:S01]  /*b420*/  FADD.FTZ R12, R155, R12 ;  /* 0x0000000c9b0c7221 */ /* 0x000fe20000010000 */
[-C--:B------:R-:W-:Y:S01]  /*b430*/  FMUL.FTZ R131, R131, R9.reuse ;  /* 0x0000000983837220 */ /* 0x080fe20000410000 */
[-C--:B------:R-:W-:Y:S01]  /*b440*/  FMUL.FTZ R134, R134, R9.reuse ;  /* 0x0000000986867220 */ /* 0x080fe20000410000 */
[----:B------:R-:W-:Y:S01]  /*b450*/  FADD.FTZ R3, R49, R2 ;  /* 0x0000000231037221 */ /* 0x000fe20000010000 */
        /* <DEDUP_REMOVED lines=10> */
[----:B------:R-:W-:Y:S01]  /*b500*/  FADD.FTZ R3, R200, R3 ;  /* 0x00000003c8037221 */ /* 0x000fe20000010000 */
[----:B------:R-:W-:Y:S01]  /*b510*/  F2FP.F16.F32.PACK_AB R179, R36, R179 ;  /* 0x000000b324b3723e */ /* 0x000fe200000000ff */
[----:B------:R-:W-:Y:S01]  /*b520*/  FADD.FTZ R2, R31, R12 ;  /* 0x0000000c1f027221 */ /* 0x000fe20000010000 */
        /* <DEDUP_REMOVED lines=20> */
[----:B------:R-:W-:Y:S01]  /*b670*/  F2FP.F16.F32.PACK_AB R155, R31, R155 ;  /* 0x0000009b1f9b723e */ /* 0x000fe200000000ff */
[----:B------:R-:W-:Y:S06]  /*b680*/  @P2 BRA `(.L_x_1116) ;  /* 0xffffffd8000c2947 */ /* 0x000fec000383ffff */
.L_x_1107:
[----:B------:R-:W-:-:S13]  /*b690*/  ISETP.GE.AND P2, PT, R4, UR39, PT ;  /* 0x0000002704007c0c */ /* 0x000fda000bf46270 */
[----:B------:R-:W-:Y:S05]  /*b6a0*/  @!P2 BRA `(.L_x_1117) ;  /* 0x000000380020a947 */ /* 0x000fea0003800000 */
[----:B------:R-:W-:Y:S01]  /*b6b0*/  IMAD.IADD R11, R17, 0x1, -R18 ;  /* 0x00000001110b7824 */ /* 0x000fe200078e0a12 */
[----:B------:R-:W-:Y:S01]  /*b6c0*/  UMOV UR54, UR43 ;  /* 0x0000002b00367c82 */ /* 0x000fe20008000000 */
[----:B------:R-:W-:Y:S01]  /*b6d0*/  IMAD.MOV.U32 R10, RZ, RZ, R6 ;  /* 0x000000ffff0a7224 */ /* 0x000fe200078e0006 */
[----:B------:R-:W-:Y:S01]  /*b6e0*/  UMOV UR53, UR42 ;  /* 0x0000002a00357c82 */ /* 0x000fe20008000000 */
[----:B------:R-:W-:Y:S01]  /*b6f0*/  IMAD.MOV.U32 R8, RZ, RZ, R5 ;  /* 0x000000ffff087224 */ /* 0x000fe200078e0005 */
[----:B------:R-:W-:Y:S01]  /*b700*/  IADD3 R13, R11, 0x8, R0 ;  /* 0x000000080b0d7810 */ /* 0x000fe20007ffe000 */
[----:B------:R-:W-:Y:S01]  /*b710*/  IMAD.IADD R11, R0, 0x1, R11 ;  /* 0x00000001000b7824 */ /* 0x000fe200078e020b */
[----:B------:R-:W-:Y:S01]  /*b720*/  ULDC UR50, c[0x0][0x9e4] ;  /* 0x0002790000327ab9 */ /* 0x000fe20000000800 */
[----:B------:R-:W-:Y:S01]  /*b730*/  ULDC UR52, c[0x0][0x9d8] ;  /* 0x0002760000347ab9 */ /* 0x000fe20000000800 */
[----:B------:R-:W-:Y:S01]  /*b740*/  LOP3.LUT R9, RZ, R13, RZ, 0x33, !PT ;  /* 0x0000000dff097212 */ /* 0x000fe200078e33ff */
[----:B------:R-:W-:-:S06]  /*b750*/  ULDC UR51, c[0x0][0x9e0] ;  /* 0x0002780000337ab9 */ /* 0x000fcc0000000800 */
.L_x_1134:
        /* <DEDUP_REMOVED lines=9> */
.L_x_1119:
[----:B------:R-:W-:Y:S01]  /*b7f0*/  ULEA UR6, UR42, UR41, 0x3 ;  /* 0x000000292a067291 */ /* 0x000fe2000f8e183f */
[----:B------:R-:W-:-:S05]  /*b800*/  IMAD.U32 R5, RZ, RZ, UR43 ;  /* 0x0000002bff057e24 */ /* 0x000fca000f8e00ff */
[----:B------:R-:W-:-:S04]  /*b810*/  SHF.L.U32 R5, R5, 0x1f, RZ ;  /* 0x0000001f05057819 */ /* 0x000fc800000006ff */
[----:B------:R0:W1:Y:S01]  /*b820*/  SYNCS.PHASECHK.TRANS64.TRYWAIT P2, [UR6+0x28830], R5 ;  /* 0x02883005ff0075a7 */ /* 0x0000620008040146 */
[----:B------:R-:W-:Y:S05]  /*b830*/  @!P0 BRA `(.L_x_1120) ;  /* 0x0000000000048947 */ /* 0x000fea0003800000 */
[----:B------:R-:W-:Y:S01]  /*b840*/  BPT.TRAP 0x1 ;  /* 0x000000040000795c */ /* 0x000fe20000300000 */
.L_x_1120:
[----:B-1----:R-:W-:Y:S05]  /*b850*/  @P2 BRA `(.L_x_1118) ;  /* 0x0000000000082947 */ /* 0x002fea0003800000 */
[----:B------:R-:W1:Y:S02]  /*b860*/  SYNCS.PHASECHK.TRANS64.TRYWAIT P2, [UR6+0x28830], R5 ;  /* 0x02883005ff0075a7 */ /* 0x000e640008040146 */
[----:B-1----:R-:W-:Y:S05]  /*b870*/  @!P2 BRA `(.L_x_1121) ;  /* 0x000000b000e0a947 */ /* 0x002fea0003800000 */
.L_x_1118:
        /* <DEDUP_REMOVED lines=47> */
.L_x_1123:
[----:B------:R-:W-:Y:S01]  /*bb70*/  ULEA UR6, UR53, UR41, 0x3 ;  /* 0x0000002935067291 */ /* 0x000fe2000f8e183f */
[----:B------:R-:W-:-:S05]  /*bb80*/  IMAD.U32 R5, RZ, RZ, UR54 ;  /* 0x00000036ff057e24 */ /* 0x000fca000f8e00ff */
[----:B------:R-:W-:-:S04]  /*bb90*/  SHF.L.U32 R5, R5, 0x1f, RZ ;  /* 0x0000001f05057819 */ /* 0x000fc800000006ff */
[----:B------:R0:W1:Y:S01]  /*bba0*/  SYNCS.PHASECHK.TRANS64.TRYWAIT P2, [UR6+0x28850], R5 ;  /* 0x02885005ff0075a7 */ /* 0x0000620008040146 */
[----:B------:R-:W-:Y:S05]  /*bbb0*/  @!P0 BRA `(.L_x_1124) ;  /* 0x0000000000048947 */ /* 0x000fea0003800000 */
[----:B------:R-:W-:Y:S01]  /*bbc0*/  BPT.TRAP 0x1 ;  /* 0x000000040000795c */ /* 0x000fe20000300000 */
.L_x_1124:
[----:B-1----:R-:W-:Y:S05]  /*bbd0*/  @P2 BRA `(.L_x_1122) ;  /* 0x0000000000082947 */ /* 0x002fea0003800000 */
[----:B------:R-:W1:Y:S02]  /*bbe0*/  SYNCS.PHASECHK.TRANS64.TRYWAIT P2, [UR6+0x28850], R5 ;  /* 0x02885005ff0075a7 */ /* 0x000e640008040146 */
[----:B-1----:R-:W-:Y:S05]  /*bbf0*/  @!P2 BRA `(.L_x_1125) ;  /* 0x000000b00018a947 */ /* 0x002fea0003800000 */
.L_x_1122:
        /* <DEDUP_REMOVED lines=10> */
[----:B------:R-:W-:Y:S01]  /*bca0*/  FMUL.FTZ R56, R57, UR52 ;  /* 0x0000003439387c20 */ /* 0x000fe20008410000 */
[----:B------:R-:W-:Y:S01]  /*bcb0*/  FMUL.FTZ R12, R27, UR52 ;  /* 0x000000341b0c7c20 */ /* 0x000fe20008410000 */
[----:B------:R-:W-:Y:S01]  /*bcc0*/  ULOP3.LUT UR6, UR6, 0x4000000, URZ, 0xfc, !UPT ;  /* 0x0400000006067892 */ /* 0x000fe2000f8efc3f */
[----:B------:R-:W-:Y:S01]  /*bcd0*/  FMUL.FTZ R15, R30, UR52 ;  /* 0x000000341e0f7c20 */ /* 0x000fe20008410000 */
[----:B------:R-:W-:Y:S01]  /*bce0*/  FMUL.FTZ R14, R31, UR52 ;  /* 0x000000341f0e7c20 */ /* 0x000fe20008410000 */
[----:B------:R-:W-:Y:S01]  /*bcf0*/  FMUL.FTZ R25, R51, UR52 ;  /* 0x0000003433197c20 */ /* 0x000fe20008410000 */
[----:B------:R-:W-:Y:S01]  /*bd00*/  ULEA UR10, UR53, UR6, 0xb ;  /* 0x00000006350a7291 */ /* 0x000fe2000f8e583f */
[----:B------:R-:W-:Y:S01]  /*bd10*/  FMUL.FTZ R57, R60, UR52 ;  /* 0x000000343c397c20 */ /* 0x000fe20008410000 */
[----:B01----:R-:W-:Y:S01]  /*bd20*/  FMUL.FTZ R5, R24, UR52 ;  /* 0x0000003418057c20 */ /* 0x003fe20008410000 */
        /* <DEDUP_REMOVED lines=92> */
[----:B------:R-:W-:Y:S01]  /*c2f0*/  WARPGROUP.ARRIVE ;  /* 0x00000000000079c5 */ /* 0x000fe20000000000 */
[----:B------:R-:W-:Y:S01]  /*c300*/  FMUL.FTZ R168, R48, UR52 ;  /* 0x0000003430a87c20 */ /* 0x000fe20008410000 */
[----:B------:R-:W-:-:S05]  /*c310*/  FMUL.FTZ R48, R83, UR52 ;  /* 0x0000003453307c20 */ /* 0x000fca0008410000 */
[----:B------:R-:W-:Y:S01]  /*c320*/  HGMMA.64x128x16.F32 R88, R164, gdesc[UR4].tnspB, R88, gsb0 ;  /* 0x41e00004a4587df0 */ /* 0x000fe20008000858 */
[----:B------:R-:W-:Y:S01]  /*c330*/  UIADD3 UR6, UR10, 0x280, URZ ;  /* 0x000002800a067890 */ /* 0x000fe2000fffe03f */
[----:B------:R-:W0:Y:S01]  /*c340*/  MUFU.TANH R168, R168 ;  /* 0x000000a800a87308 */ /* 0x000e220000002400 */
[----:B------:R-:W-:-:S07]  /*c350*/  UMOV UR7, 0x40000040 ;  /* 0x4000004000077882 */ /* 0x000fce0000000000 */
[----:B------:R-:W0:Y:S01]  /*c360*/  MUFU.TANH R48, R48 ;  /* 0x0000003000307308 */ /* 0x000e220000002400 */
[----:B------:R-:W-:Y:S02]  /*c370*/  WARPGROUP.DEPBAR.LE gsb0, 0x0 ;  /* 0x00008000000079c5 */ /* 0x000fe40000010000 */
        /* <DEDUP_REMOVED lines=11> */
[----:B------:R-:W-:Y:S01]  /*c430*/  IADD3 R58, -R184, 0xb, RZ ;  /* 0x0000000bb83a7810 */ /* 0x000fe20007ffe1ff */
[----:B------:R-:W-:Y:S01]  /*c440*/  FMUL.FTZ R166, R44, UR52 ;  /* 0x000000342ca67c20 */ /* 0x000fe20008410000 */
[----:B------:R-:W-:-:S02]  /*c450*/  @!P1 VIADD R54, R54, 0x28840 ;  /* 0x0002884036369836 */ /* 0x000fc40000000000 */
[----:B------:R-:W-:Y:S01]  /*c460*/  FMUL.FTZ R167, R45, UR52 ;  /* 0x000000342da77c20 */ /* 0x000fe20008410000 */
[----:B------:R-:W-:Y:S01]  /*c470*/  FMUL.FTZ R44, R75, UR52 ;  /* 0x000000344b2c7c20 */ /* 0x000fe20008410000 */
[----:B------:R-:W-:Y:S01]  /*c480*/  FMUL.FTZ R45, R79, UR52 ;  /* 0x000000344f2d7c20 */ /* 0x000fe20008410000 */
[----:B------:R-:W0:Y:S01]  /*c490*/  MUFU.TANH R164, R164 ;  /* 0x000000a400a47308 */ /* 0x000e220000002400 */
[----:B------:R-:W-:-:S07]  /*c4a0*/  @!P1 PRMT R54, RZ, 0x654, R54 ;  /* 0x00000654ff369816 */ /* 0x000fce0000000036 */
        /* <DEDUP_REMOVED lines=51> */
[----:B-1234-:R-:W-:Y:S05]  /*c7e0*/  @!P6 BRA `(.L_x_1126) ;  /* 0x00000000005ce947 */ /* 0x01efea0003800000 */
[----:B------:R-:W-:Y:S01]  /*c7f0*/  ISETP.GT.AND P2, PT, R11, -0x1, PT ;  /* 0xffffffff0b00780c */ /* 0x000fe20003f44270 */
[----:B------:R-:W-:-:S12]  /*c800*/  BSSY B0, `(.L_x_1127) ;  /* 0x0000011000007945 */ /* 0x000fd80003800000 */
[----:B------:R-:W-:Y:S05]  /*c810*/  @P2 BRA `(.L_x_1128) ;  /* 0x0000000000242947 */ /* 0x000fea0003800000 */
[----:B------:R-:W-:Y:S01]  /*c820*/  IMAD.U32 R153, RZ, RZ, UR50 ;  /* 0x00000032ff997e24 */ /* 0x000fe2000f8e00ff */
[----:B------:R-:W-:-:S04]  /*c830*/  IADD3 R66, R0, R17, -R18 ;  /* 0x0000001100427210 */ /* 0x000fc80007ffe812 */
[----:B------:R-:W-:Y:S02]  /*c840*/  ISETP.NE.AND P2, PT, R153, 0x1, PT ;  /* 0x000000019900780c */ /* 0x000fe40003f45270 */
[----:B------:R-:W-:-:S11]  /*c850*/  LOP3.LUT R69, RZ, R66, RZ, 0x33, !PT ;  /* 0x00000042ff457212 */ /* 0x000fd600078e33ff */
[----:B0-----:R-:W0:Y:S02]  /*c860*/  @P2 LDC.64 R58, c[0x0][0x9e8] ;  /* 0x00027a00ff3a2b82 */ /* 0x001e240000000a00 */
[----:B0-----:R-:W-:-:S05]  /*c870*/  @P2 IMAD.HI.U32 R58, R69, R58, RZ ;  /* 0x0000003a453a2227 */ /* 0x001fca00078e00ff */
[----:B------:R-:W-:-:S04]  /*c880*/  @P2 SHF.R.U32.HI R69, RZ, R59, R58 ;  /* 0x0000003bff452219 */ /* 0x000fc8000001163a */
[----:B------:R-:W-:Y:S01]  /*c890*/  LOP3.LUT R58, RZ, R69, RZ, 0x33, !PT ;  /* 0x00000045ff3a7212 */ /* 0x000fe200078e33ff */
[----:B------:R-:W-:Y:S06]  /*c8a0*/  BRA `(.L_x_1129) ;  /* 0x0000000000187947 */ /* 0x000fec0003800000 */
.L_x_1128:
[----:B------:R-:W-:-:S05]  /*c8b0*/  IMAD.U32 R153, RZ, RZ, UR50 ;  /* 0x00000032ff997e24 */ /* 0x000fca000f8e00ff */
[----:B------:R-:W-:-:S13]  /*c8c0*/  ISETP.NE.AND P2, PT, R153, 0x1, PT ;  /* 0x000000019900780c */ /* 0x000fda0003f45270 */
[----:B0-----:R-:W0:Y:S02]  /*c8d0*/  @P2 LDC.64 R58, c[0x0][0x9e8] ;  /* 0x00027a00ff3a2b82 */ /* 0x001e240000000a00 */
[----:B0-----:R-:W-:-:S04]  /*c8e0*/  @P2 IMAD.HI.U32 R66, R11, R58, RZ ;  /* 0x0000003a0b422227 */ /* 0x001fc800078e00ff */
[----:B------:R-:W-:Y:S01]  /*c8f0*/  IMAD.MOV.U32 R58, RZ, RZ, R11 ;  /* 0x000000ffff3a7224 */ /* 0x000fe200078e000b */
[----:B------:R-:W-:-:S07]  /*c900*/  @P2 SHF.R.U32.HI R58, RZ, R59, R66 ;  /* 0x0000003bff3a2219 */ /* 0x000fce0000011642 */
.L_x_1129:
[----:B------:R-:W-:Y:S05]  /*c910*/  BSYNC B0 ;  /* 0x0000000000007941 */ /* 0x000fea0003800000 */
.L_x_1127:
[----:B------:R-:W-:-:S04]  /*c920*/  IMAD R59, R58, R153, -R158 ;  /* 0x000000993a3b7224 */ /* 0x000fc800078e0a9e */
[----:B------:R-:W-:-:S05]  /*c930*/  IMAD R58, R16, -0x2, R59 ;  /* 0xfffffffe103a7824 */ /* 0x000fca00078e023b */
[----:B------:R-:W-:Y:S02]  /*c940*/  VIADDMNMX R65, R58, R153, R65, PT ;  /* 0x000000993a417246 */ /* 0x000fe40003800141 */
[----:B------:R-:W-:-:S07]  /*c950*/  VIMNMX R67, R67, R58, !PT ;  /* 0x0000003a43437248 */ /* 0x000fce0007fe0100 */
.L_x_1126:
[----:B------:R-:W-:-:S04]  /*c960*/  ISETP.GT.AND P2, PT, R4, -0x1, PT ;  /* 0xffffffff0400780c */ /* 0x000fc80003f44270 */
[C---:B------:R-:W-:Y:S02]  /*c970*/  ISETP.GT.AND P4, PT, R67.reuse, RZ, P2 ;  /* 0x000000ff4300720c */ /* 0x040fe40001784270 */
[----:B------:R-:W-:Y:S02]  /*c980*/  ISETP.GT.AND P5, PT, R67, 0x1, P2 ;  /* 0x000000014300780c */ /* 0x000fe400017a4270 */
[C---:B------:R-:W-:Y:S02]  /*c990*/  ISETP.LT.OR P4, PT, R65.reuse, 0x1, P4 ;  /* 0x000000014100780c */ /* 0x040fe40002781670 */
[----:B------:R-:W-:Y:S02]  /*c9a0*/  ISETP.LT.OR P5, PT, R65, 0x2, P5 ;  /* 0x000000024100780c */ /* 0x000fe40002fa1670 */
[----:B0-----:R-:W-:Y:S02]  /*c9b0*/  FSEL R180, R5, -INF , !P4 ;  /* 0xff80000005b47808 */ /* 0x001fe40006000000 */
        /* <DEDUP_REMOVED lines=88> */
[--C-:B------:R-:W-:Y:S02]  /*cf40*/  IADD3 R49, R83, 0x8, R0.reuse ;  /* 0x0000000853317810 */ /* 0x100fe40007ffe000 */
[----:B------:R-:W-:Y:S02]  /*cf50*/  IADD3 R51, R87, 0x8, R0 ;  /* 0x0000000857337810 */ /* 0x000fe40007ffe000 */
[----:B------:R-:W-:-:S02]  /*cf60*/  FSEL R60, R81, -INF , !P3 ;  /* 0xff800000513c7808 */ /* 0x000fc40005800000 */
[----:B------:R-:W-:Y:S02]  /*cf70*/  FSEL R56, R79, -INF , !P4 ;  /* 0xff8000004f387808 */ /* 0x000fe40006000000 */
[----:B------:R-:W-:Y:S01]  /*cf80*/  FSEL R52, R85, -INF , !P5 ;  /* 0xff80000055347808 */ /* 0x000fe20006800000 */
[----:B------:R-:W-:Y:S06]  /*cf90*/  @!P6 BRA `(.L_x_1130) ;  /* 0x000000000058e947 */ /* 0x000fec0003800000 */
        /* <DEDUP_REMOVED lines=11> */
.L_x_1132:
[----:B------:R-:W-:Y:S02]  /*d050*/  IMAD.U32 R7, RZ, RZ, UR50 ;  /* 0x00000032ff077e24 */ /* 0x000fe4000f8e00ff */
[----:B------:R-:W-:-:S03]  /*d060*/  IMAD.MOV.U32 R5, RZ, RZ, R13 ;  /* 0x000000ffff057224 */ /* 0x000fc600078e000d */
[----:B------:R-:W-:-:S13]  /*d070*/  ISETP.NE.AND P3, PT, R7, 0x1, PT ;  /* 0x000000010700780c */ /* 0x000fda0003f65270 */
[----:B------:R-:W0:Y:S02]  /*d080*/  @P3 LDC.64 R30, c[0x0][0x9e8] ;  /* 0x00027a00ff1e3b82 */ /* 0x000e240000000a00 */
[----:B0-----:R-:W-:-:S05]  /*d090*/  @P3 IMAD.HI.U32 R30, R13, R30, RZ ;  /* 0x0000001e0d1e3227 */ /* 0x001fca00078e00ff */
[----:B------:R-:W-:-:S07]  /*d0a0*/  @P3 SHF.R.U32.HI R5, RZ, R31, R30 ;  /* 0x0000001fff053219 */ /* 0x000fce000001161e */
.L_x_1133:
[----:B------:R-:W-:Y:S05]  /*d0b0*/  BSYNC B0 ;  /* 0x0000000000007941 */ /* 0x000fea0003800000 */
.L_x_1131:
[----:B------:R-:W-:-:S04]  /*d0c0*/  IMAD R5, R5, R7, -R158 ;  /* 0x0000000705057224 */ /* 0x000fc800078e0a9e */
[----:B------:R-:W-:-:S05]  /*d0d0*/  IMAD R30, R16, -0x2, R5 ;  /* 0xfffffffe101e7824 */ /* 0x000fca00078e0205 */
[----:B------:R-:W-:Y:S02]  /*d0e0*/  VIADDMNMX R49, R30, R7, R49, PT ;  /* 0x000000071e317246 */ /* 0x000fe40003800131 */
[----:B------:R-:W-:-:S07]  /*d0f0*/  VIMNMX R51, R51, R30, !PT ;  /* 0x0000001e33337248 */ /* 0x000fce0007fe0100 */
.L_x_1130:
[----:B------:R-:W-:Y:S01]  /*d100*/  FMNMX.FTZ R5, R180, R8, !PT ;  /* 0x00000008b4057209 */ /* 0x000fe20007810000 */
[----:B------:R-:W0:Y:S01]  /*d110*/  LDC R7, c[0x0][0x988] ;  /* 0x00026200ff077b82 */ /* 0x000e220000000800 */
        /* <DEDUP_REMOVED lines=53> */
[----:B------:R-:W1:Y:S02]  /*d470*/  SHFL.BFLY PT, R5, R30, 0x2, 0x1f ;  /* 0x0c401f001e057f89 */ /* 0x000e6400000e0000 */
[----:B-1----:R-:W-:Y:S02]  /*d480*/  FMNMX.FTZ R31, R30, R5, !PT ;  /* 0x000000051e1f7209 */ /* 0x002fe40007810000 */
[----:B------:R-:W-:Y:S02]  /*d490*/  FSEL R30, R15, -INF , !P4 ;  /* 0xff8000000f1e7808 */ /* 0x000fe40006000000 */
[----:B------:R-:W-:Y:S01]  /*d4a0*/  ISETP.GT.AND P4, PT, R51, 0x11, P2 ;  /* 0x000000113300780c */ /* 0x000fe20001784270 */
[----:B------:R-:W1:Y:S03]  /*d4b0*/  SHFL.BFLY PT, R158, R31, 0x1, 0x1f ;  /* 0x0c201f001f9e7f89 */ /* 0x000e6600000e0000 */
[----:B------:R-:W-:-:S04]  /*d4c0*/  ISETP.LT.OR P4, PT, R49, 0x12, P4 ;  /* 0x000000123100780c */ /* 0x000fc80002781670 */
[----:B------:R-:W-:Y:S02]  /*d4d0*/  FSEL R20, R20, -INF , !P4 ;  /* 0xff80000014147808 */ /* 0x000fe40006000000 */
[----:B------:R-:W-:-:S04]  /*d4e0*/  ISETP.GT.AND P4, PT, R51, 0x19, P2 ;  /* 0x000000193300780c */ /* 0x000fc80001784270 */
[----:B------:R-:W-:-:S04]  /*d4f0*/  ISETP.LT.OR P4, PT, R49, 0x1a, P4 ;  /* 0x0000001a3100780c */ /* 0x000fc80002781670 */
[----:B------:R-:W-:Y:S02]  /*d500*/  FSEL R162, R27, -INF , !P4 ;  /* 0xff8000001ba27808 */ /* 0x000fe40006000000 */
[----:B------:R-:W-:-:S04]  /*d510*/  ISETP.GT.AND P4, PT, R51, 0x21, P2 ;  /* 0x000000213300780c */ /* 0x000fc80001784270 */
[----:B------:R-:W-:Y:S02]  /*d520*/  ISETP.LT.OR P4, PT, R49, 0x22, P4 ;  /* 0x000000223100780c */ /* 0x000fe40002781670 */
[----:B-1----:R-:W-:Y:S02]  /*d530*/  FMNMX.FTZ R5, R31, R158, !PT ;  /* 0x0000009e1f057209 */ /* 0x002fe40007810000 */
[----:B------:R-:W-:Y:S02]  /*d540*/  FSEL R26, R26, -INF , !P4 ;  /* 0xff8000001a1a7808 */ /* 0x000fe40006000000 */
[----:B------:R-:W-:Y:S01]  /*d550*/  ISETP.GT.AND P4, PT, R51, RZ, P2 ;  /* 0x000000ff3300720c */ /* 0x000fe20001784270 */
[----:B0-----:R-:W-:Y:S01]  /*d560*/  FMUL.FTZ R31, R5, R7 ;  /* 0x00000007051f7220 */ /* 0x001fe20000410000 */
[----:B------:R-:W-:Y:S02]  /*d570*/  FSEL R158, R12, -INF , !P5 ;  /* 0xff8000000c9e7808 */ /* 0x000fe40006800000 */
[----:B------:R-:W-:-:S02]  /*d580*/  ISETP.LT.OR P4, PT, R49, 0x1, P4 ;  /* 0x000000013100780c */ /* 0x000fc40002781670 */
[----:B------:R-:W-:Y:S02]  /*d590*/  ISETP.GT.AND P5, PT, R51, 0x10, P2 ;  /* 0x000000103300780c */ /* 0x000fe400017a4270 */
[----:B------:R-:W-:Y:S02]  /*d5a0*/  FSEL R33, R6, -INF , !P4 ;  /* 0xff80000006217808 */ /* 0x000fe40006000000 */
[----:B------:R-:W-:Y:S02]  /*d5b0*/  ISETP.LT.OR P5, PT, R49, 0x11, P5 ;  /* 0x000000113100780c */ /* 0x000fe40002fa1670 */
[----:B------:R-:W-:Y:S02]  /*d5c0*/  FMNMX.FTZ R27, R33, R10, !PT ;  /* 0x0000000a211b7209 */ /* 0x000fe40007810000 */
[----:B------:R-:W-:Y:S02]  /*d5d0*/  ISETP.GT.AND P4, PT, R51, 0x30, P2 ;  /* 0x000000303300780c */ /* 0x000fe40001784270 */
[----:B------:R-:W-:-:S02]  /*d5e0*/  FMNMX.FTZ R27, R158, R27, !PT ;  /* 0x0000001b9e1b7209 */ /* 0x000fc40007810000 */
[----:B------:R-:W-:Y:S02]  /*d5f0*/  FSEL R12, R21, -INF , !P5 ;  /* 0xff800000150c7808 */ /* 0x000fe40006800000 */
[----:B------:R-:W-:Y:S02]  /*d600*/  FMNMX.FTZ R27, R30, R27, !PT ;  /* 0x0000001b1e1b7209 */ /* 0x000fe40007810000 */
[----:B------:R-:W-:Y:S02]  /*d610*/  ISETP.LT.OR P4, PT, R49, 0x31, P4 ;  /* 0x000000313100780c */ /* 0x000fe40002781670 */
[----:B------:R-:W-:Y:S02]  /*d620*/  FMNMX.FTZ R27, R14, R27, !PT ;  /* 0x0000001b0e1b7209 */ /* 0x000fe40007810000 */
[----:B------:R-:W-:Y:S02]  /*d630*/  FSETP.NEU.FTZ.AND P5, PT, R5, -INF , PT ;  /* 0xff8000000500780b */ /* 0x000fe40003fbd000 */
[----:B------:R-:W-:-:S02]  /*d640*/  FMNMX.FTZ R27, R12, R27, !PT ;  /* 0x0000001b0c1b7209 */ /* 0x000fc40007810000 */
[----:B------:R-:W-:Y:S02]  /*d650*/  FSEL R32, R32, -INF , !P4 ;  /* 0xff80000020207808 */ /* 0x000fe40006000000 */
[----:B------:R-:W-:Y:S02]  /*d660*/  ISETP.GT.AND P4, PT, R51, 0x38, P2 ;  /* 0x000000383300780c */ /* 0x000fe40001784270 */
[----:B------:R-:W-:Y:S02]  /*d670*/  FMNMX.FTZ R27, R20, R27, !PT ;  /* 0x0000001b141b7209 */ /* 0x000fe40007810000 */
[----:B------:R-:W-:Y:S02]  /*d680*/  FSEL R31, R31, RZ, P5 ;  /* 0x000000ff1f1f7208 */ /* 0x000fe40002800000 */
[----:B------:R-:W-:Y:S02]  /*d690*/  ISETP.LT.OR P4, PT, R49, 0x39, P4 ;  /* 0x000000393100780c */ /* 0x000fe40002781670 */
[----:B------:R-:W-:Y:S01]  /*d6a0*/  FMNMX.FTZ R27, R28, R27, !PT ;  /* 0x0000001b1c1b7209 */ /* 0x000fe20007810000 */
[-CC-:B------:R-:W-:Y:S01]  /*d6b0*/  FFMA.FTZ R21, R184, R7.reuse, -R31.reuse ;  /* 0x00000007b8157223 */ /* 0x180fe2000001081f */
[----:B------:R-:W-:Y:S01]  /*d6c0*/  FSEL R184, R29, -INF , !P4 ;  /* 0xff8000001db87808 */ /* 0x000fe20006000000 */
[--C-:B------:R-:W-:Y:S01]  /*d6d0*/  FFMA.FTZ R6, R174, R7, -R31.reuse ;  /* 0x00000007ae067223 */ /* 0x100fe2000001081f */
[----:B------:R-:W-:Y:S01]  /*d6e0*/  FMNMX.FTZ R29, R162, R27, !PT ;  /* 0x0000001ba21d7209 */ /* 0x000fe20007810000 */
[-CC-:B------:R-:W-:Y:S01]  /*d6f0*/  FFMA.FTZ R15, R186, R7.reuse, -R31.reuse ;  /* 0x00000007ba0f7223 */ /* 0x180fe2000001081f */
[----:B------:R-:W-:Y:S01]  /*d700*/  FSEL R174, R25, -INF , !P3 ;  /* 0xff80000019ae7808 */ /* 0x000fe20005800000 */
[--C-:B------:R-:W-:Y:S01]  /*d710*/  FFMA.FTZ R166, R166, R7, -R31.reuse ;  /* 0x00000007a6a67223 */ /* 0x100fe2000001081f */
[----:B------:R-:W-:Y:S01]  /*d720*/  FMNMX.FTZ R29, R164, R29, !PT ;  /* 0x0000001da41d7209 */ /* 0x000fe20007810000 */
[----:B------:R0:W-:Y:S01]  /*d730*/  MUFU.EX2 R25, R6 ;  /* 0x0000000600197308 */ /* 0x0001e20000000800 */
[----:B------:R-:W-:Y:S01]  /*d740*/  ISETP.GT.AND P3, PT, R51, 0x39, P2 ;  /* 0x000000393300780c */ /* 0x000fe20001764270 */
[--C-:B------:R-:W-:Y:S01]  /*d750*/  FFMA.FTZ R84, R84, R7, -R31.reuse ;  /* 0x0000000754547223 */ /* 0x100fe2000001081f */
[----:B------:R-:W-:Y:S01]  /*d760*/  FMNMX.FTZ R29, R26, R29, !PT ;  /* 0x0000001d1a1d7209 */ /* 0x000fe20007810000 */
[-CC-:B------:R-:W-:Y:S01]  /*d770*/  FFMA.FTZ R59, R56, R7.reuse, -R31.reuse ;  /* 0x00000007383b7223 */ /* 0x180fe2000001081f */
[----:B------:R-:W-:Y:S01]  /*d780*/  ISETP.LT.OR P3, PT, R49, 0x3a, P3 ;  /* 0x0000003a3100780c */ /* 0x000fe20001f61670 */
[--C-:B------:R-:W-:Y:S01]  /*d790*/  FFMA.FTZ R180, R180, R7, -R31.reuse ;  /* 0x00000007b4b47223 */ /* 0x100fe2000001081f */
[----:B------:R-:W-:Y:S01]  /*d7a0*/  FMNMX.FTZ R29, R34, R29, !PT ;  /* 0x0000001d221d7209 */ /* 0x000fe20007810000 */
[-CC-:B------:R-:W-:Y:S01]  /*d7b0*/  FFMA.FTZ R182, R182, R7.reuse, -R31.reuse ;  /* 0x00000007b6b67223 */ /* 0x180fe2000001081f */
[----:B------:R-:W-:Y:S01]  /*d7c0*/  FSEL R186, R35, -INF , !P3 ;  /* 0xff80000023ba7808 */ /* 0x000fe20005800000 */
[-CC-:B0-----:R-:W-:Y:S01]  /*d7d0*/  FFMA.FTZ R6, R172, R7.reuse, -R31.reuse ;  /* 0x00000007ac067223 */ /* 0x181fe2000001081f */
[C---:B------:R-:W-:Y:S01]  /*d7e0*/  ISETP.GT.AND P3, PT, R51.reuse, 0x41, P2 ;  /* 0x000000413300780c */ /* 0x040fe20001764270 */
[--C-:B------:R-:W-:Y:S01]  /*d7f0*/  FFMA.FTZ R172, R170, R7, -R31.reuse ;  /* 0x00000007aaac7223 */ /* 0x100fe2000001081f */
[----:B------:R-:W-:Y:S01]  /*d800*/  FMNMX.FTZ R35, R24, R29, !PT ;  /* 0x0000001d18237209 */ /* 0x000fe20007810000 */
[----:B------:R0:W-:Y:S01]  /*d810*/  MUFU.EX2 R27, R6 ;  /* 0x00000006001b7308 */ /* 0x0001e20000000800 */
[----:B------:R-:W-:Y:S01]  /*d820*/  ISETP.GT.AND P4, PT, R51, 0x40, P2 ;  /* 0x000000403300780c */ /* 0x000fe20001784270 */
[-CC-:B------:R-:W-:Y:S01]  /*d830*/  FFMA.FTZ R176, R176, R7.reuse, -R31.reuse ;  /* 0x00000007b0b07223 */ /* 0x180fe2000001081f */
[C---:B------:R-:W-:Y:S01]  /*d840*/  ISETP.LT.OR P3, PT, R49.reuse, 0x42, P3 ;  /* 0x000000423100780c */ /* 0x040fe20001f61670 */
[--C-:B------:R-:W-:Y:S01]  /*d850*/  FFMA.FTZ R178, R178, R7, -R31.reuse ;  /* 0x00000007b2b27223 */ /* 0x100fe2000001081f */
[----:B------:R-:W-:Y:S01]  /*d860*/  FMNMX.FTZ R35, R32, R35, !PT ;  /* 0x0000002320237209 */ /* 0x000fe20007810000 */
[-CC-:B------:R-:W-:Y:S01]  /*d870*/  FFMA.FTZ R168, R168, R7.reuse, -R31.reuse ;  /* 0x00000007a8a87223 */ /* 0x180fe2000001081f */
[----:B------:R-:W-:Y:S01]  /*d880*/  ISETP.LT.OR P4, PT, R49, 0x41, P4 ;  /* 0x000000413100780c */ /* 0x000fe20002781670 */
[-CC-:B------:R-:W-:Y:S01]  /*d890*/  FFMA.FTZ R66, R66, R7.reuse, -R31.reuse ;  /* 0x0000000742427223 */ /* 0x180fe2000001081f */
[----:B------:R-:W-:Y:S01]  /*d8a0*/  FSEL R170, R37, -INF , !P3 ;  /* 0xff80000025aa7808 */ /* 0x000fe20005800000 */
[--C-:B0-----:R-:W-:Y:S01]  /*d8b0*/  FFMA.FTZ R6, R160, R7, -R31.reuse ;  /* 0x00000007a0067223 */ /* 0x101fe2000001081f */
[----:B------:R-:W-:Y:S01]  /*d8c0*/  FMNMX.FTZ R37, R174, R35, !PT ;  /* 0x00000023ae257209 */ /* 0x000fe20007810000 */
[----:B------:R-:W-:Y:S01]  /*d8d0*/  FFMA.FTZ R62, R62, R7, -R31 ;  /* 0x000000073e3e7223 */ /* 0x000fe2000001081f */
[----:B------:R-:W-:Y:S01]  /*d8e0*/  FSEL R38, R38, -INF , !P4 ;  /* 0xff80000026267808 */ /* 0x000fe20006000000 */
[----:B------:R-:W-:Y:S01]  /*d8f0*/  MUFU.EX2 R35, R166 ;  /* 0x000000a600237308 */ /* 0x000fe20000000800 */
[----:B------:R-:W-:-:S02]  /*d900*/  ISETP.GT.AND P4, PT, R51, 0x48, P2 ;  /* 0x000000483300780c */ /* 0x000fc40001784270 */
[----:B------:R-:W-:Y:S02]  /*d910*/  FMNMX.FTZ R37, R184, R37, !PT ;  /* 0x00000025b8257209 */ /* 0x000fe40007810000 */
[----:B------:R-:W-:Y:S02]  /*d920*/  ISETP.GT.AND P3, PT, R51, 0x49, P2 ;  /* 0x000000493300780c */ /* 0x000fe40001764270 */
[C---:B------:R-:W-:Y:S01]  /*d930*/  ISETP.LT.OR P4, PT, R49.reuse, 0x49, P4 ;  /* 0x000000493100780c */ /* 0x040fe20002781670 */
[----:B------:R0:W-:Y:S01]  /*d940*/  MUFU.EX2 R29, R6 ;  /* 0x00000006001d7308 */ /* 0x0001e20000000800 */
[----:B------:R-:W-:Y:S02]  /*d950*/  FMNMX.FTZ R37, R186, R37, !PT ;  /* 0x00000025ba257209 */ /* 0x000fe40007810000 */
[----:B------:R-:W-:Y:S02]  /*d960*/  ISETP.LT.OR P3, PT, R49, 0x4a, P3 ;  /* 0x0000004a3100780c */ /* 0x000fe40001f61670 */
[----:B------:R-:W-:-:S02]  /*d970*/  FSEL R194, R39, -INF , !P4 ;  /* 0xff80000027c27808 */ /* 0x000fc40006000000 */
[C---:B------:R-:W-:Y:S01]  /*d980*/  ISETP.GT.AND P4, PT, R51.reuse, 0x50, P2 ;  /* 0x000000503300780c */ /* 0x040fe20001784270 */
[----:B------:R-:W-:Y:S01]  /*d990*/  MUFU.EX2 R180, R180 ;  /* 0x000000b400b47308 */ /* 0x000fe20000000800 */
[----:B------:R-:W-:Y:S01]  /*d9a0*/  FMNMX.FTZ R37, R38, R37, !PT ;  /* 0x0000002526257209 */ /* 0x000fe20007810000 */
[-CC-:B0-----:R-:W-:Y:S01]  /*d9b0*/  FFMA.FTZ R6, R154, R7.reuse, -R31.reuse ;  /* 0x000000079a067223 */ /* 0x181fe2000001081f */
[----:B------:R-:W-:Y:S01]  /*d9c0*/  FSEL R160, R36, -INF , !P3 ;  /* 0xff80000024a07808 */ /* 0x000fe20005800000 */
[----:B------:R-:W-:Y:S01]  /*d9d0*/  FFMA.FTZ R36, R156, R7, -R31 ;  /* 0x000000079c247223 */ /* 0x000fe2000001081f */
[----:B------:R-:W-:Y:S02]  /*d9e0*/  ISETP.GT.AND P3, PT, R51, 0x51, P2 ;  /* 0x000000513300780c */ /* 0x000fe40001764270 */
[----:B------:R-:W-:Y:S01]  /*d9f0*/  ISETP.LT.OR P4, PT, R49, 0x51, P4 ;  /* 0x000000513100780c */ /* 0x000fe20002781670 */
[----:B------:R-:W-:Y:S01]  /*da00*/  MUFU.EX2 R15, R15 ;  /* 0x0000000f000f7308 */ /* 0x000fe20000000800 */
[----:B------:R-:W-:-:S02]  /*da10*/  FMNMX.FTZ R37, R170, R37, !PT ;  /* 0x00000025aa257209 */ /* 0x000fc40007810000 */
[----:B------:R-:W-:Y:S02]  /*da20*/  ISETP.LT.OR P3, PT, R49, 0x52, P3 ;  /* 0x000000523100780c */ /* 0x000fe40001f61670 */
[----:B------:R-:W-:Y:S02]  /*da30*/  FSEL R42, R42, -INF , !P4 ;  /* 0xff8000002a2a7808 */ /* 0x000fe40006000000 */
[C---:B------:R-:W-:Y:S01]  /*da40*/  ISETP.GT.AND P4, PT, R51.reuse, 0x58, P2 ;  /* 0x000000583300780c */ /* 0x040fe20001784270 */
[----:B------:R-:W-:Y:S01]  /*da50*/  MUFU.EX2 R182, R182 ;  /* 0x000000b600b67308 */ /* 0x000fe20000000800 */
[----:B------:R-:W-:Y:S02]  /*da60*/  FMNMX.FTZ R37, R194, R37, !PT ;  /* 0x00000025c2257209 */ /* 0x000fe40007810000 */
[----:B------:R-:W-:Y:S02]  /*da70*/  FSEL R40, R40, -INF , !P3 ;  /* 0xff80000028287808 */ /* 0x000fe40005800000 */
[----:B------:R-:W-:-:S02]  /*da80*/  ISETP.GT.AND P3, PT, R51, 0x59, P2 ;  /* 0x000000593300780c */ /* 0x000fc40001764270 */
[C---:B------:R-:W-:Y:S01]  /*da90*/  ISETP.LT.OR P4, PT, R49.reuse, 0x59, P4 ;  /* 0x000000593100780c */ /* 0x040fe20002781670 */
[----:B------:R-:W-:Y:S01]  /*daa0*/  MUFU.EX2 R21, R21 ;  /* 0x0000001500157308 */ /* 0x000fe20000000800 */
[----:B------:R-:W-:Y:S02]  /*dab0*/  FMNMX.FTZ R39, R160, R37, !PT ;  /* 0x00000025a0277209 */ /* 0x000fe40007810000 */
[----:B------:R-:W-:Y:S02]  /*dac0*/  ISETP.LT.OR P3, PT, R49, 0x5a, P3 ;  /* 0x0000005a3100780c */ /* 0x000fe40001f61670 */
[----:B------:R-:W-:Y:S01]  /*dad0*/  FSEL R156, R43, -INF , !P4 ;  /* 0xff8000002b9c7808 */ /* 0x000fe20006000000 */
[----:B------:R-:W-:Y:S01]  /*dae0*/  FFMA.FTZ R43, R152, R7, -R31 ;  /* 0x00000007982b7223 */ /* 0x000fe2000001081f */
[----:B------:R-:W-:Y:S01]  /*daf0*/  FMNMX.FTZ R39, R42, R39, !PT ;  /* 0x000000272a277209 */ /* 0x000fe20007810000 */
[----:B------:R-:W-:Y:S01]  /*db00*/  MUFU.EX2 R37, R6 ;  /* 0x0000000600257308 */ /* 0x000fe20000000800 */
[----:B------:R-:W-:-:S02]  /*db10*/  ISETP.GT.AND P4, PT, R51, 0x60, P2 ;  /* 0x000000603300780c */ /* 0x000fc40001784270 */
[----:B------:R-:W-:Y:S02]  /*db20*/  FSEL R166, R41, -INF , !P3 ;  /* 0xff80000029a67808 */ /* 0x000fe40005800000 */
[----:B------:R-:W-:Y:S02]  /*db30*/  FMNMX.FTZ R41, R40, R39, !PT ;  /* 0x0000002728297209 */ /* 0x000fe40007810000 */
[----:B------:R-:W-:Y:S01]  /*db40*/  ISETP.LT.OR P4, PT, R49, 0x61, P4 ;  /* 0x000000613100780c */ /* 0x000fe20002781670 */
[----:B------:R0:W-:Y:S01]  /*db50*/  MUFU.EX2 R39, R43 ;  /* 0x0000002b00277308 */ /* 0x0001e20000000800 */
[----:B------:R-:W-:Y:S02]  /*db60*/  ISETP.GT.AND P3, PT, R51, 0x61, P2 ;  /* 0x000000613300780c */ /* 0x000fe40001764270 */
[----:B------:R-:W-:Y:S02]  /*db70*/  FMNMX.FTZ R41, R156, R41, !PT ;  /* 0x000000299c297209 */ /* 0x000fe40007810000 */
[----:B------:R-:W-:-:S02]  /*db80*/  FSEL R46, R46, -INF , !P4 ;  /* 0xff8000002e2e7808 */ /* 0x000fc40006000000 */
[----:B------:R-:W-:Y:S01]  /*db90*/  ISETP.GT.AND P4, PT, R51, 0x68, P2 ;  /* 0x000000683300780c */ /* 0x000fe20001784270 */
[----:B------:R-:W-:Y:S01]  /*dba0*/  MUFU.EX2 R176, R176 ;  /* 0x000000b000b07308 */ /* 0x000fe20000000800 */
[C---:B------:R-:W-:Y:S02]  /*dbb0*/  ISETP.LT.OR P3, PT, R49.reuse, 0x62, P3 ;  /* 0x000000623100780c */ /* 0x040fe40001f61670 */
[----:B------:R-:W-:Y:S02]  /*dbc0*/  FMNMX.FTZ R41, R166, R41, !PT ;  /* 0x00000029a6297209 */ /* 0x000fe40007810000 */
[----:B------:R-:W-:Y:S02]  /*dbd0*/  ISETP.LT.OR P4, PT, R49, 0x69, P4 ;  /* 0x000000693100780c */ /* 0x000fe40002781670 */
[----:B------:R-:W-:Y:S01]  /*dbe0*/  FSEL R152, R44, -INF , !P3 ;  /* 0xff8000002c987808 */ /* 0x000fe20005800000 */
[----:B------:R-:W-:Y:S01]  /*dbf0*/  FFMA.FTZ R44, R86, R7, -R31 ;  /* 0x00000007562c7223 */ /* 0x000fe2000001081f */
[----:B------:R-:W-:Y:S01]  /*dc00*/  ISETP.GT.AND P3, PT, R51, 0x69, P2 ;  /* 0x000000693300780c */ /* 0x000fe20001764270 */
[----:B------:R-:W-:Y:S01]  /*dc10*/  MUFU.EX2 R178, R178 ;  /* 0x000000b200b27308 */ /* 0x000fe20000000800 */
[----:B------:R-:W-:-:S02]  /*dc20*/  FMNMX.FTZ R41, R46, R41, !PT ;  /* 0x000000292e297209 */ /* 0x000fc40007810000 */
[----:B------:R-:W-:Y:S01]  /*dc30*/  FSEL R154, R47, -INF , !P4 ;  /* 0xff8000002f9a7808 */ /* 0x000fe20006000000 */
[----:B------:R-:W-:Y:S01]  /*dc40*/  FFMA.FTZ R47, R82, R7, -R31 ;  /* 0x00000007522f7223 */ /* 0x000fe2000001081f */
[----:B------:R-:W-:Y:S02]  /*dc50*/  ISETP.GT.AND P4, PT, R51, 0x70, P2 ;  /* 0x000000703300780c */ /* 0x000fe40001784270 */
[C---:B------:R-:W-:Y:S01]  /*dc60*/  ISETP.LT.OR P3, PT, R49.reuse, 0x6a, P3 ;  /* 0x0000006a3100780c */ /* 0x040fe20001f61670 */
[----:B------:R-:W-:Y:S01]  /*dc70*/  MUFU.EX2 R172, R172 ;  /* 0x000000ac00ac7308 */ /* 0x000fe20000000800 */
[----:B0-----:R-:W-:Y:S02]  /*dc80*/  FMNMX.FTZ R43, R152, R41, !PT ;  /* 0x00000029982b7209 */ /* 0x001fe40007810000 */
[----:B------:R-:W-:Y:S02]  /*dc90*/  ISETP.LT.OR P4, PT, R49, 0x71, P4 ;  /* 0x000000713100780c */ /* 0x000fe40002781670 */
[----:B------:R-:W-:-:S02]  /*dca0*/  FSEL R86, R45, -INF , !P3 ;  /* 0xff8000002d567808 */ /* 0x000fc40005800000 */
[C---:B------:R-:W-:Y:S01]  /*dcb0*/  ISETP.GT.AND P3, PT, R51.reuse, 0x71, P2 ;  /* 0x000000713300780c */ /* 0x040fe20001764270 */
[----:B------:R0:W-:Y:S01]  /*dcc0*/  MUFU.EX2 R41, R84 ;  /* 0x0000005400297308 */ /* 0x0001e20000000800 */
[----:B------:R-:W-:Y:S02]  /*dcd0*/  FMNMX.FTZ R43, R154, R43, !PT ;  /* 0x0000002b9a2b7209 */ /* 0x000fe40007810000 */
[----:B------:R-:W-:Y:S02]  /*dce0*/  FSEL R50, R50, -INF , !P4 ;  /* 0xff80000032327808 */ /* 0x000fe40006000000 */
[----:B------:R-:W-:Y:S02]  /*dcf0*/  ISETP.GT.AND P4, PT, R51, 0x78, P2 ;  /* 0x000000783300780c */ /* 0x000fe40001784270 */
[----:B------:R-:W-:Y:S01]  /*dd00*/  ISETP.LT.OR P3, PT, R49, 0x72, P3 ;  /* 0x000000723100780c */ /* 0x000fe20001f61670 */
[----:B------:R-:W-:Y:S01]  /*dd10*/  MUFU.EX2 R36, R36 ;  /* 0x0000002400247308 */ /* 0x000fe20000000800 */
[----:B------:R-:W-:-:S02]  /*dd20*/  FMNMX.FTZ R43, R86, R43, !PT ;  /* 0x0000002b562b7209 */ /* 0x000fc40007810000 */
[----:B------:R-:W-:Y:S02]  /*dd30*/  ISETP.GT.AND P2, PT, R51, 0x79, P2 ;  /* 0x000000793300780c */ /* 0x000fe40001744270 */
[C---:B------:R-:W-:Y:S02]  /*dd40*/  ISETP.LT.OR P4, PT, R49.reuse, 0x79, P4 ;  /* 0x000000793100780c */ /* 0x040fe40002781670 */
[----:B------:R-:W-:Y:S01]  /*dd50*/  FSEL R82, R48, -INF , !P3 ;  /* 0xff80000030527808 */ /* 0x000fe20005800000 */
[----:B------:R-:W-:Y:S01]  /*dd60*/  MUFU.EX2 R168, R168 ;  /* 0x000000a800a87308 */ /* 0x000fe20000000800 */
[----:B------:R-:W-:Y:S02]  /*dd70*/  FMNMX.FTZ R43, R50, R43, !PT ;  /* 0x0000002b322b7209 */ /* 0x000fe40007810000 */
[----:B------:R-:W-:Y:S01]  /*dd80*/  ISETP.LT.OR P2, PT, R49, 0x7a, P2 ;  /* 0x0000007a3100780c */ /* 0x000fe20001741670 */
[-CC-:B------:R-:W-:Y:S01]  /*dd90*/  FFMA.FTZ R49, R80, R7.reuse, -R31.reuse ;  /* 0x0000000750317223 */ /* 0x180fe2000001081f */
[----:B0-----:R-:W-:Y:S01]  /*dda0*/  FSEL R84, R53, -INF , !P4 ;  /* 0xff80000035547808 */ /* 0x001fe20006000000 */
[--C-:B------:R-:W-:Y:S01]  /*ddb0*/  FFMA.FTZ R53, R58, R7, -R31.reuse ;  /* 0x000000073a357223 */ /* 0x100fe2000001081f */
[----:B------:R-:W-:Y:S01]  /*ddc0*/  FMNMX.FTZ R45, R82, R43, !PT ;  /* 0x0000002b522d7209 */ /* 0x000fe20007810000 */
[----:B------:R0:W-:Y:S01]  /*ddd0*/  MUFU.EX2 R48, R47 ;  /* 0x0000002f00307308 */ /* 0x0001e20000000800 */
[----:B------:R-:W-:Y:S01]  /*dde0*/  FSEL R80, R54, -INF , !P2 ;  /* 0xff80000036507808 */ /* 0x000fe20005000000 */
[--C-:B------:R-:W-:Y:S01]  /*ddf0*/  FFMA.FTZ R54, R74, R7, -R31.reuse ;  /* 0x000000074a367223 */ /* 0x100fe2000001081f */
[----:B------:R-:W-:Y:S01]  /*de00*/  FMNMX.FTZ R45, R84, R45, !PT ;  /* 0x0000002d542d7209 */ /* 0x000fe20007810000 */
[----:B------:R-:W-:Y:S01]  /*de10*/  FFMA.FTZ R58, R60, R7, -R31 ;  /* 0x000000073c3a7223 */ /* 0x000fe2000001081f */
[----:B------:R-:W-:-:S02]  /*de20*/  FSEL R57, R5, RZ, P5 ;  /* 0x000000ff05397208 */ /* 0x000fc40002800000 */
[----:B------:R-:W-:Y:S01]  /*de30*/  FMNMX.FTZ R6, R80, R45, !PT ;  /* 0x0000002d50067209 */ /* 0x000fe20007810000 */
[----:B------:R1:W-:Y:S01]  /*de40*/  MUFU.EX2 R43, R49 ;  /* 0x00000031002b7308 */ /* 0x0003e20000000800 */
[-CC-:B------:R-:W-:Y:S01]  /*de50*/  FFMA.FTZ R45, R70, R7.reuse, -R31.reuse ;  /* 0x00000007462d7223 */ /* 0x180fe2000001081f */
[----:B------:R-:W-:Y:S01]  /*de60*/  FADD.FTZ R56, -R57, R8 ;  /* 0x0000000839387221 */ /* 0x000fe20000010100 */
[-CC-:B0-----:R-:W-:Y:S01]  /*de70*/  FFMA.FTZ R47, R72, R7.reuse, -R31.reuse ;  /* 0x00000007482f7223 */ /* 0x181fe2000001081f */
[----:B------:R-:W0:Y:S01]  /*de80*/  SHFL.BFLY PT, R51, R6, 0x2, 0x1f ;  /* 0x0c401f0006337f89 */ /* 0x000e2200000e0000 */
[-CC-:B------:R-:W-:Y:S01]  /*de90*/  FFMA.FTZ R70, R78, R7.reuse, -R31.reuse ;  /* 0x000000074e467223 */ /* 0x180fe2000001081f */
[-CC-:B------:R-:W-:Y:S01]  /*dea0*/  FFMA.FTZ R72, R76, R7.reuse, -R31.reuse ;  /* 0x000000074c487223 */ /* 0x180fe2000001081f */
[-CC-:B------:R-:W-:Y:S01]  /*deb0*/  FFMA.FTZ R8, R52, R7.reuse, -R31.reuse ;  /* 0x0000000734087223 */ /* 0x180fe2000001081f */
[----:B------:R-:W-:Y:S01]  /*dec0*/  MUFU.EX2 R44, R44 ;  /* 0x0000002c002c7308 */ /* 0x000fe20000000800 */
[----:B-1----:R-:W-:-:S07]  /*ded0*/  FFMA.FTZ R49, R68, R7, -R31 ;  /* 0x0000000744317223 */ /* 0x002fce000001081f */
[----:B------:R-:W-:Y:S08]  /*dee0*/  MUFU.EX2 R54, R54 ;  /* 0x0000003600367308 */ /* 0x000ff00000000800 */
[----:B------:R-:W-:Y:S01]  /*def0*/  MUFU.EX2 R45, R45 ;  /* 0x0000002d002d7308 */ /* 0x000fe20000000800 */
[----:B0-----:R-:W-:Y:S01]  /*df00*/  FMNMX.FTZ R55, R6, R51, !PT ;  /* 0x0000003306377209 */ /* 0x001fe20007810000 */
[-C--:B------:R-:W-:Y:S01]  /*df10*/  FFMA.FTZ R51, R64, R7.reuse, -R31 ;  /* 0x0000000740337223 */ /* 0x080fe2000001081f */
[----:B------:R-:W-:-:S05]  /*df20*/  FMUL.FTZ R31, R56, R7 ;  /* 0x00000007381f7220 */ /* 0x000fca0000410000 */
[----:B------:R-:W-:Y:S01]  /*df30*/  MUFU.EX2 R70, R70 ;  /* 0x0000004600467308 */ /* 0x000fe20000000800 */
[----:B------:R-:W0:Y:S07]  /*df40*/  SHFL.BFLY PT, R6, R55, 0x1, 0x1f ;  /* 0x0c201f0037067f89 */ /* 0x000e2e00000e0000 */
[----:B------:R-:W1:Y:S08]  /*df50*/  MUFU.EX2 R31, R31 ;  /* 0x0000001f001f7308 */ /* 0x000e700000000800 */
[----:B------:R-:W-:Y:S08]  /*df60*/  MUFU.EX2 R47, R47 ;  /* 0x0000002f002f7308 */ /* 0x000ff00000000800 */
[----:B------:R-:W-:Y:S01]  /*df70*/  MUFU.EX2 R72, R72 ;  /* 0x0000004800487308 */ /* 0x000fe20000000800 */
[----:B0-----:R-:W-:Y:S01]  /*df80*/  FMNMX.FTZ R6, R55, R6, !PT ;  /* 0x0000000637067209 */ /* 0x001fe20007810000 */
[-C--:B-1----:R-:W-:Y:S01]  /*df90*/  FMUL.FTZ R88, R88, R31.reuse ;  /* 0x0000001f58587220 */ /* 0x082fe20000410000 */
[-C--:B------:R-:W-:Y:S01]  /*dfa0*/  FMUL.FTZ R89, R89, R31.reuse ;  /* 0x0000001f59597220 */ /* 0x080fe20000410000 */
[----:B------:R-:W-:Y:S01]  /*dfb0*/  FMUL.FTZ R92, R92, R31 ;  /* 0x0000001f5c5c7220 */ /* 0x000fe20000410000 */
[C---:B------:R-:W-:Y:S01]  /*dfc0*/  FSETP.NEU.FTZ.AND P2, PT, R6.reuse, -INF , PT ;  /* 0xff8000000600780b */ /* 0x040fe20003f5d000 */
[----:B------:R-:W-:Y:S01]  /*dfd0*/  FMUL.FTZ R52, R6, R7 ;  /* 0x0000000706347220 */ /* 0x000fe20000410000 */
[-C--:B------:R-:W-:Y:S01]  /*dfe0*/  FMUL.FTZ R93, R93, R31.reuse ;  /* 0x0000001f5d5d7220 */ /* 0x080fe20000410000 */
[----:B------:R0:W-:Y:S01]  /*dff0*/  MUFU.EX2 R55, R59 ;  /* 0x0000003b00377308 */ /* 0x0001e20000000800 */
        /* <DEDUP_REMOVED lines=9> */
[-CC-:B------:R-:W-:Y:S01]  /*e090*/  FFMA.FTZ R183, R30, R7.reuse, -R57.reuse ;  /* 0x000000071eb77223 */ /* 0x180fe20000010839 */
[-CC-:B------:R-:W-:Y:S01]  /*e0a0*/  FFMA.FTZ R181, R33, R7.reuse, -R57.reuse ;  /* 0x0000000721b57223 */ /* 0x180fe20000010839 */
[----:B------:R-:W-:Y:S01]  /*e0b0*/  FFMA.FTZ R175, R34, R7, -R57 ;  /* 0x0000000722af7223 */ /* 0x000fe20000010839 */
[----:B------:R-:W-:Y:S01]  /*e0c0*/  FADD.FTZ R3, R15, R28 ;  /* 0x0000001c0f037221 */ /* 0x000fe20000010000 */
[----:B------:R-:W-:-:S02]  /*e0d0*/  IMAD.U32 R34, RZ, RZ, UR53 ;  /* 0x00000035ff227e24 */ /* 0x000fc4000f8e00ff */
[-CC-:B------:R-:W-:Y:S01]  /*e0e0*/  FFMA.FTZ R169, R32, R7.reuse, -R57.reuse ;  /* 0x0000000720a97223 */ /* 0x180fe20000010839 */
[-C--:B------:R-:W-:Y:S01]  /*e0f0*/  FFMA.FTZ R52, R158, R7.reuse, -R57 ;  /* 0x000000079e347223 */ /* 0x080fe20000010839 */
[----:B------:R-:W-:Y:S01]  /*e100*/  FADD.FTZ R28, R182, R3 ;  /* 0x00000003b61c7221 */ /* 0x000fe20000010000 */
[----:B------:R-:W-:Y:S01]  /*e110*/  MUFU.EX2 R181, R181 ;  /* 0x000000b500b57308 */ /* 0x000fe20000000800 */
[----:B------:R-:W-:Y:S01]  /*e120*/  @!P1 LEA R34, R34, UR41, 0x3 ;  /* 0x0000002922229c11 */ /* 0x000fe2000f8e18ff */
[-CC-:B------:R-:W-:Y:S01]  /*e130*/  FFMA.FTZ R14, R14, R7.reuse, -R57.reuse ;  /* 0x000000070e0e7223 */ /* 0x180fe20000010839 */
[----:B------:R-:W-:Y:S01]  /*e140*/  FADD.FTZ R3, R21, R28 ;  /* 0x0000001c15037221 */ /* 0x000fe20000010000 */
[-CC-:B------:R-:W-:Y:S01]  /*e150*/  FFMA.FTZ R177, R12, R7.reuse, -R57.reuse ;  /* 0x000000070cb17223 */ /* 0x180fe20000010839 */
[-C--:B------:R-:W-:Y:S01]  /*e160*/  FFMA.FTZ R12, R20, R7.reuse, -R57 ;  /* 0x00000007140c7223 */ /* 0x080fe20000010839 */
[----:B------:R-:W-:Y:S02]  /*e170*/  @!P1 VIADD R34, R34, 0x28860 ;  /* 0x0002886022229836 */ /* 0x000fe40000000000 */
[----:B------:R-:W-:Y:S01]  /*e180*/  FADD.FTZ R28, R176, R3 ;  /* 0x00000003b01c7221 */ /* 0x000fe20000010000 */
[----:B------:R-:W-:Y:S01]  /*e190*/  MUFU.EX2 R52, R52 ;  /* 0x0000003400347308 */ /* 0x000fe20000000800 */
[-CC-:B------:R-:W-:Y:S01]  /*e1a0*/  FFMA.FTZ R20, R162, R7.reuse, -R57.reuse ;  /* 0x00000007a2147223 */ /* 0x180fe20000010839 */
[-CC-:B------:R-:W-:Y:S01]  /*e1b0*/  FFMA.FTZ R173, R164, R7.reuse, -R57.reuse ;  /* 0x00000007a4ad7223 */ /* 0x180fe20000010839 */
[----:B------:R-:W-:Y:S01]  /*e1c0*/  FADD.FTZ R3, R25, R28 ;  /* 0x0000001c19037221 */ /* 0x000fe20000010000 */
[----:B------:R-:W-:Y:S01]  /*e1d0*/  @!P1 PRMT R34, RZ, 0x654, R34 ;  /* 0x00000654ff229816 */ /* 0x000fe20000000022 */
[-C--:B------:R-:W-:Y:S01]  /*e1e0*/  FFMA.FTZ R26, R26, R7.reuse, -R57 ;  /* 0x000000071a1a7223 */ /* 0x080fe20000010839 */
[----:B------:R-:W-:Y:S01]  /*e1f0*/  F2FP.F16.F32.PACK_AB R180, R15, R180 ;  /* 0x000000b40fb4723e */ /* 0x000fe200000000ff */
[----:B------:R-:W-:Y:S01]  /*e200*/  FADD.FTZ R30, R178, R3 ;  /* 0x00000003b21e7221 */ /* 0x000fe20000010000 */
[----:B------:R1:W-:Y:S01]  /*e210*/  @!P1 SYNCS.ARRIVE.TRANS64.RED.A1T0 RZ, [R34+URZ], RZ ;  /* 0x000000ff22ff99a7 */ /* 0x0003e2000810043f */
[----:B------:R-:W-:Y:S01]  /*e220*/  MUFU.EX2 R183, R183 ;  /* 0x000000b700b77308 */ /* 0x000fe20000000800 */
[-CC-:B------:R-:W-:Y:S01]  /*e230*/  FFMA.FTZ R24, R24, R7.reuse, -R57.reuse ;  /* 0x0000000718187223 */ /* 0x180fe20000010839 */
        /* <DEDUP_REMOVED lines=18> */
[-CC-:B------:R-:W-:Y:S01]  /*e360*/  FFMA.FTZ R46, R46, R7.reuse, -R57.reuse ;  /* 0x000000072e2e7223 */ /* 0x180fe20000010839 */
[-C--:B------:R-:W-:Y:S01]  /*e370*/  FFMA.FTZ R38, R154, R7.reuse, -R57 ;  /* 0x000000079a267223 */ /* 0x080fe20000010839 */
[----:B------:R-:W-:Y:S01]  /*e380*/  FADD.FTZ R32, R168, R33 ;  /* 0x00000021a8207221 */ /* 0x000fe20000010000 */
[-CC-:B------:R-:W-:Y:S01]  /*e390*/  FFMA.FTZ R33, R166, R7.reuse, -R57.reuse ;  /* 0x00000007a6217223 */ /* 0x180fe20000010839 */
[-CC-:B------:R-:W-:Y:S01]  /*e3a0*/  FFMA.FTZ R86, R86, R7.reuse, -R57.reuse ;  /* 0x0000000756567223 */ /* 0x180fe20000010839 */
[----:B------:R-:W2:Y:S01]  /*e3b0*/  MUFU.EX2 R10, R10 ;  /* 0x0000000a000a7308 */ /* 0x000ea20000000800 */
[----:B------:R-:W-:Y:S01]  /*e3c0*/  FADD.FTZ R32, R37, R32 ;  /* 0x0000002025207221 */ /* 0x000fe20000010000 */
[-CC-:B------:R-:W-:Y:S01]  /*e3d0*/  FFMA.FTZ R50, R50, R7.reuse, -R57.reuse ;  /* 0x0000000732327223 */ /* 0x180fe20000010839 */
[-CC-:B------:R-:W-:Y:S01]  /*e3e0*/  FFMA.FTZ R82, R82, R7.reuse, -R57.reuse ;  /* 0x0000000752527223 */ /* 0x180fe20000010839 */
[----:B------:R-:W-:Y:S01]  /*e3f0*/  F2FP.F16.F32.PACK_AB R182, R21, R182 ;  /* 0x000000b615b6723e */ /* 0x000fe200000000ff */
[----:B------:R-:W-:Y:S01]  /*e400*/  FADD.FTZ R3, R39, R32 ;  /* 0x0000002027037221 */ /* 0x000fe20000010000 */
[----:B------:R-:W-:Y:S01]  /*e410*/  FFMA.FTZ R32, R170, R7, -R57 ;  /* 0x00000007aa207223 */ /* 0x000fe20000010839 */
[C---:B------:R-:W-:Y:S01]  /*e420*/  F2FP.F16.F32.PACK_AB R170, R44.reuse, R39 ;  /* 0x000000272caa723e */ /* 0x040fe200000000ff */
[----:B------:R-:W3:Y:S01]  /*e430*/  MUFU.EX2 R12, R12 ;  /* 0x0000000c000c7308 */ /* 0x000ee20000000800 */
[----:B-1----:R-:W-:Y:S01]  /*e440*/  FADD.FTZ R34, R44, R3 ;  /* 0x000000032c227221 */ /* 0x002fe20000010000 */
[-CC-:B------:R-:W-:Y:S01]  /*e450*/  FFMA.FTZ R3, R156, R7.reuse, -R57.reuse ;  /* 0x000000079c037223 */ /* 0x180fe20000010839 */
[--C-:B------:R-:W-:Y:S01]  /*e460*/  FFMA.FTZ R84, R84, R7, -R57.reuse ;  /* 0x0000000754547223 */ /* 0x100fe20000010839 */
[----:B------:R-:W-:Y:S01]  /*e470*/  F2FP.F16.F32.PACK_AB R174, R36, R35 ;  /* 0x0000002324ae723e */ /* 0x000fe200000000ff */
[----:B0-----:R-:W-:Y:S01]  /*e480*/  FADD.FTZ R59, R41, R34 ;  /* 0x00000022293b7221 */ /* 0x001fe20000010000 */
[-CC-:B------:R-:W-:Y:S01]  /*e490*/  FFMA.FTZ R34, R152, R7.reuse, -R57.reuse ;  /* 0x0000000798227223 */ /* 0x180fe20000010839 */
[----:B------:R-:W-:Y:S01]  /*e4a0*/  FFMA.FTZ R57, R80, R7, -R57 ;  /* 0x0000000750397223 */ /* 0x000fe20000010839 */
[----:B------:R-:W0:Y:S01]  /*e4b0*/  MUFU.EX2 R179, R179 ;  /* 0x000000b300b37308 */ /* 0x000e220000000800 */
[----:B------:R-:W-:Y:S01]  /*e4c0*/  FADD.FTZ R56, R48, R59 ;  /* 0x0000003b30387221 */ /* 0x000fe20000010000 */
[----:B--2---:R-:W-:Y:S01]  /*e4d0*/  FFMA.FTZ R59, R10, R2, R181 ;  /* 0x000000020a3b7223 */ /* 0x004fe200000100b5 */
[----:B------:R-:W-:Y:S01]  /*e4e0*/  ISETP.GT.AND P2, PT, R4, UR39, PT ;  /* 0x0000002704007c0c */ /* 0x000fe2000bf44270 */
[----:B------:R-:W-:Y:S01]  /*e4f0*/  UMOV UR53, UR42 ;  /* 0x0000002a00357c82 */ /* 0x000fe20008000000 */
        /* <DEDUP_REMOVED lines=11> */
[----:B------:R-:W2:Y:S01]  /*e5b0*/  MUFU.EX2 R173, R173 ;  /* 0x000000ad00ad7308 */ /* 0x000ea20000000800 */
[----:B------:R-:W-:Y:S01]  /*e5c0*/  FADD.FTZ R56, R70, R61 ;  /* 0x0000003d46387221 */ /* 0x000fe20000010000 */
[----:B------:R-:W-:Y:S01]  /*e5d0*/  FADD.FTZ R15, R177, R2 ;  /* 0x00000002b10f7221 */ /* 0x000fe20000010000 */
[-C--:B------:R-:W-:Y:S01]  /*e5e0*/  FMUL.FTZ R98, R98, R10.reuse ;  /* 0x0000000a62627220 */ /* 0x080fe20000410000 */
[-C--:B------:R-:W-:Y:S01]  /*e5f0*/  FMUL.FTZ R99, R99, R10.reuse ;  /* 0x0000000a63637220 */ /* 0x080fe20000410000 */
[----:B------:R-:W-:Y:S01]  /*e600*/  FADD.FTZ R59, R47, R56 ;  /* 0x000000382f3b7221 */ /* 0x000fe20000010000 */
[----:B---3--:R-:W-:Y:S01]  /*e610*/  FADD.FTZ R2, R12, R15 ;  /* 0x0000000f0c027221 */ /* 0x008fe20000010000 */
[-C--:B------:R-:W-:Y:S01]  /*e620*/  FMUL.FTZ R102, R102, R10.reuse ;  /* 0x0000000a66667220 */ /* 0x080fe20000410000 */
[----:B------:R-:W3:Y:S01]  /*e630*/  MUFU.EX2 R26, R26 ;  /* 0x0000001a001a7308 */ /* 0x000ee20000000800 */
[----:B------:R-:W-:Y:S01]  /*e640*/  FADD.FTZ R56, R72, R59 ;  /* 0x0000003b48387221 */ /* 0x000fe20000010000 */
[----:B0-----:R-:W-:Y:S01]  /*e650*/  FADD.FTZ R15, R179, R2 ;  /* 0x00000002b30f7221 */ /* 0x001fe20000010000 */
[-C--:B------:R-:W-:Y:S01]  /*e660*/  FMUL.FTZ R103, R103, R10.reuse ;  /* 0x0000000a67677220 */ /* 0x080fe20000410000 */
[-C--:B------:R-:W-:Y:S01]  /*e670*/  FMUL.FTZ R106, R106, R10.reuse ;  /* 0x0000000a6a6a7220 */ /* 0x080fe20000410000 */
[-C--:B------:R-:W-:Y:S01]  /*e680*/  FMUL.FTZ R107, R107, R10.reuse ;  /* 0x0000000a6b6b7220 */ /* 0x080fe20000410000 */
[----:B-1----:R-:W-:Y:S01]  /*e690*/  FADD.FTZ R2, R20, R15 ;  /* 0x0000000f14027221 */ /* 0x002fe20000010000 */
[-C--:B------:R-:W-:Y:S01]  /*e6a0*/  FMUL.FTZ R110, R110, R10.reuse ;  /* 0x0000000a6e6e7220 */ /* 0x080fe20000410000 */
[----:B------:R-:W0:Y:S01]  /*e6b0*/  MUFU.EX2 R175, R175 ;  /* 0x000000af00af7308 */ /* 0x000e220000000800 */
[-C--:B------:R-:W-:Y:S01]  /*e6c0*/  FMUL.FTZ R111, R111, R10.reuse ;  /* 0x0000000a6f6f7220 */ /* 0x080fe20000410000 */
[----:B--2---:R-:W-:Y:S01]  /*e6d0*/  FADD.FTZ R15, R173, R2 ;  /* 0x00000002ad0f7221 */ /* 0x004fe20000010000 */
        /* <DEDUP_REMOVED lines=16> */
[-C--:B------:R-:W-:Y:S01]  /*e7e0*/  FMUL.FTZ R138, R138, R10.reuse ;  /* 0x0000000a8a8a7220 */ /* 0x080fe20000410000 */
[-C--:B------:R-:W-:Y:S01]  /*e7f0*/  FMUL.FTZ R139, R139, R10.reuse ;  /* 0x0000000a8b8b7220 */ /* 0x080fe20000410000 */
[-C--:B------:R-:W-:Y:S01]  /*e800*/  FMUL.FTZ R142, R142, R10.reuse ;  /* 0x0000000a8e8e7220 */ /* 0x080fe20000410000 */
[-C--:B------:R-:W-:Y:S01]  /*e810*/  FMUL.FTZ R143, R143, R10.reuse ;  /* 0x0000000a8f8f7220 */ /* 0x080fe20000410000 */
[-C--:B------:R-:W-:Y:S01]  /*e820*/  FMUL.FTZ R146, R146, R10.reuse ;  /* 0x0000000a92927220 */ /* 0x080fe20000410000 */
[----:B------:R-:W0:Y:S01]  /*e830*/  MUFU.EX2 R28, R28 ;  /* 0x0000001c001c7308 */ /* 0x000e220000000800 */
[----:B-1----:R-:W-:Y:S01]  /*e840*/  FADD.FTZ R2, R24, R15 ;  /* 0x0000000f18027221 */ /* 0x002fe20000010000 */
[-C--:B------:R-:W-:Y:S01]  /*e850*/  FMUL.FTZ R147, R147, R10.reuse ;  /* 0x0000000a93937220 */ /* 0x080fe20000410000 */
[-C--:B------:R-:W-:Y:S01]  /*e860*/  FMUL.FTZ R150, R150, R10.reuse ;  /* 0x0000000a96967220 */ /* 0x080fe20000410000 */
[----:B------:R-:W-:Y:S01]  /*e870*/  FMUL.FTZ R151, R151, R10 ;  /* 0x0000000a97977220 */ /* 0x000fe20000410000 */
[----:B------:R-:W-:Y:S01]  /*e880*/  F2FP.F16.F32.PACK_AB R176, R25, R176 ;  /* 0x000000b019b0723e */ /* 0x000fe200000000ff */
[-C--:B------:R-:W-:Y:S01]  /*e890*/  FMUL.FTZ R108, R108, R31.reuse ;  /* 0x0000001f6c6c7220 */ /* 0x080fe20000410000 */
[----:B------:R-:W-:Y:S01]  /*e8a0*/  F2FP.F16.F32.PACK_AB R178, R27, R178 ;  /* 0x000000b21bb2723e */ /* 0x000fe200000000ff */
[----:B------:R-:W1:Y:S01]  /*e8b0*/  MUFU.EX2 R171, R171 ;  /* 0x000000ab00ab7308 */ /* 0x000e620000000800 */
[----:B--2---:R-:W-:Y:S01]  /*e8c0*/  FADD.FTZ R15, R169, R2 ;  /* 0x00000002a90f7221 */ /* 0x004fe20000010000 */
[----:B------:R-:W-:Y:S01]  /*e8d0*/  F2FP.F16.F32.PACK_AB R172, R29, R172 ;  /* 0x000000ac1dac723e */ /* 0x000fe200000000ff */
[-C--:B------:R-:W-:Y:S01]  /*e8e0*/  FMUL.FTZ R109, R109, R31.reuse ;  /* 0x0000001f6d6d7220 */ /* 0x080fe20000410000 */
[----:B------:R-:W-:Y:S01]  /*e8f0*/  F2FP.F16.F32.PACK_AB R168, R37, R168 ;  /* 0x000000a825a8723e */ /* 0x000fe200000000ff */
[----:B------:R-:W-:Y:S01]  /*e900*/  FMUL.FTZ R112, R112, R31 ;  /* 0x0000001f70707220 */ /* 0x000fe20000410000 */
[----:B------:R-:W-:Y:S01]  /*e910*/  F2FP.F16.F32.PACK_AB R164, R48, R41 ;  /* 0x0000002930a4723e */ /* 0x000fe200000000ff */
[----:B------:R-:W-:Y:S01]  /*e920*/  FMUL.FTZ R113, R113, R31 ;  /* 0x0000001f71717220 */ /* 0x000fe20000410000 */
[----:B------:R-:W2:Y:S01]  /*e930*/  MUFU.EX2 R30, R30 ;  /* 0x0000001e001e7308 */ /* 0x000ea20000000800 */
[----:B0-----:R-:W-:Y:S01]  /*e940*/  FADD.FTZ R2, R28, R15 ;  /* 0x0000000f1c027221 */ /* 0x001fe20000010000 */
[----:B------:R-:W-:Y:S01]  /*e950*/  F2FP.F16.F32.PACK_AB R166, R54, R43 ;  /* 0x0000002b36a6723e */ /* 0x000fe200000000ff */
[----:B------:R-:W-:Y:S01]  /*e960*/  FMUL.FTZ R116, R116, R31 ;  /* 0x0000001f74747220 */ /* 0x000fe20000410000 */
[----:B------:R-:W-:Y:S01]  /*e970*/  F2FP.F16.F32.PACK_AB R162, R72, R47 ;  /* 0x0000002f48a2723e */ /* 0x000fe200000000ff */
[-C--:B------:R-:W-:Y:S01]  /*e980*/  FMUL.FTZ R117, R117, R31.reuse ;  /* 0x0000001f75757220 */ /* 0x080fe20000410000 */
[-C--:B------:R-:W-:Y:S01]  /*e990*/  FMUL.FTZ R120, R120, R31.reuse ;  /* 0x0000001f78787220 */ /* 0x080fe20000410000 */
        /* <DEDUP_REMOVED lines=25> */
[----:B------:R0:W3:Y:S01]  /*eb30*/  MUFU.EX2 R167, R160 ;  /* 0x000000a000a77308 */ /* 0x0000e20000000800 */
[----:B-1----:R-:W-:Y:S01]  /*eb40*/  FADD.FTZ R15, R32, R15 ;  /* 0x0000000f200f7221 */ /* 0x002fe20000010000 */
[----:B------:R-:W-:-:S02]  /*eb50*/  F2FP.F16.F32.PACK_AB R177, R12, R177 ;  /* 0x000000b10cb1723e */ /* 0x000fc400000000ff */
[----:B------:R-:W-:Y:S02]  /*eb60*/  F2FP.F16.F32.PACK_AB R179, R20, R179 ;  /* 0x000000b314b3723e */ /* 0x000fe400000000ff */
[----:B------:R-:W-:Y:S02]  /*eb70*/  F2FP.F16.F32.PACK_AB R173, R26, R173 ;  /* 0x000000ad1aad723e */ /* 0x000fe400000000ff */
[----:B------:R-:W1:Y:S01]  /*eb80*/  MUFU.EX2 R42, R42 ;  /* 0x0000002a002a7308 */ /* 0x000e620000000800 */
[----:B--2---:R-:W-:Y:S01]  /*eb90*/  FADD.FTZ R15, R194, R15 ;  /* 0x0000000fc20f7221 */ /* 0x004fe20000010000 */
[----:B0-----:R-:W-:Y:S02]  /*eba0*/  F2FP.F16.F32.PACK_AB R160, R70, R45 ;  /* 0x0000002d46a0723e */ /* 0x001fe400000000ff */
[----:B------:R-:W-:Y:S02]  /*ebb0*/  F2FP.F16.F32.PACK_AB R175, R24, R175 ;  /* 0x000000af18af723e */ /* 0x000fe400000000ff */
[----:B------:R-:W-:-:S02]  /*ebc0*/  F2FP.F16.F32.PACK_AB R169, R28, R169 ;  /* 0x000000a91ca9723e */ /* 0x000fc400000000ff */
[----:B------:R-:W0:Y:S01]  /*ebd0*/  MUFU.EX2 R40, R40 ;  /* 0x0000002800287308 */ /* 0x000e220000000800 */
[C---:B---3--:R-:W-:Y:S01]  /*ebe0*/  FADD.FTZ R15, R167.reuse, R15 ;  /* 0x0000000fa70f7221 */ /* 0x048fe20000010000 */
[----:B------:R-:W-:Y:S02]  /*ebf0*/  F2FP.F16.F32.PACK_AB R171, R30, R171 ;  /* 0x000000ab1eab723e */ /* 0x000fe400000000ff */
[----:B------:R-:W-:Y:S02]  /*ec00*/  F2FP.F16.F32.PACK_AB R165, R32, R165 ;  /* 0x000000a520a5723e */ /* 0x000fe400000000ff */
[----:B------:R-:W-:Y:S02]  /*ec10*/  F2FP.F16.F32.PACK_AB R167, R167, R194 ;  /* 0x000000c2a7a7723e */ /* 0x000fe400000000ff */
[----:B------:R-:W2:Y:S01]  /*ec20*/  MUFU.EX2 R44, R3 ;  /* 0x00000003002c7308 */ /* 0x000ea20000000800 */
[----:B-1----:R-:W-:-:S07]  /*ec30*/  FADD.FTZ R15, R42, R15 ;  /* 0x0000000f2a0f7221 */ /* 0x002fce0000010000 */
[----:B------:R-:W1:Y:S01]  /*ec40*/  MUFU.EX2 R33, R33 ;  /* 0x0000002100217308 */ /* 0x000e620000000800 */
[C---:B0-----:R-:W-:Y:S01]  /*ec50*/  FADD.FTZ R15, R40.reuse, R15 ;  /* 0x0000000f280f7221 */ /* 0x041fe20000010000 */
[----:B------:R-:W-:-:S06]  /*ec60*/  F2FP.F16.F32.PACK_AB R161, R40, R42 ;  /* 0x0000002a28a1723e */ /* 0x000fcc00000000ff */
[----:B------:R-:W0:Y:S01]  /*ec70*/  MUFU.EX2 R49, R49 ;  /* 0x0000003100317308 */ /* 0x000e220000000800 */
[----:B--2---:R-:W-:-:S07]  /*ec80*/  FADD.FTZ R15, R44, R15 ;  /* 0x0000000f2c0f7221 */ /* 0x004fce0000010000 */
[----:B------:R-:W2:Y:S01]  /*ec90*/  MUFU.EX2 R46, R46 ;  /* 0x0000002e002e7308 */ /* 0x000ea20000000800 */
[C---:B-1----:R-:W-:Y:S01]  /*eca0*/  FADD.FTZ R15, R33.reuse, R15 ;  /* 0x0000000f210f7221 */ /* 0x042fe20000010000 */
[----:B------:R-:W-:-:S06]  /*ecb0*/  F2FP.F16.F32.PACK_AB R163, R33, R44 ;  /* 0x0000002c21a3723e */ /* 0x000fcc00000000ff */
        /* <DEDUP_REMOVED lines=9> */
[----:B------:R-:W-:-:S06]  /*ed50*/  F2FP.F16.F32.PACK_AB R157, R34, R46 ;  /* 0x0000002e229d723e */ /* 0x000fcc00000000ff */
[----:B------:R-:W0:Y:S01]  /*ed60*/  MUFU.EX2 R62, R62 ;  /* 0x0000003e003e7308 */ /* 0x000e220000000800 */
[----:B--2---:R-:W-:-:S07]  /*ed70*/  FADD.FTZ R21, R51, R36 ;  /* 0x0000002433157221 */ /* 0x004fce0000010000 */
[----:B------:R-:W2:Y:S01]  /*ed80*/  MUFU.EX2 R86, R86 ;  /* 0x0000005600567308 */ /* 0x000ea20000000800 */
[----:B-1----:R-:W-:-:S07]  /*ed90*/  FADD.FTZ R15, R38, R15 ;  /* 0x0000000f260f7221 */ /* 0x002fce0000010000 */
[----:B------:R-:W1:Y:S01]  /*eda0*/  MUFU.EX2 R53, R53 ;  /* 0x0000003500357308 */ /* 0x000e620000000800 */
[C---:B0-----:R-:W-:Y:S01]  /*edb0*/  FADD.FTZ R36, R62.reuse, R21 ;  /* 0x000000153e247221 */ /* 0x041fe20000010000 */
[----:B------:R-:W-:-:S06]  /*edc0*/  F2FP.F16.F32.PACK_AB R158, R62, R51 ;  /* 0x000000333e9e723e */ /* 0x000fcc00000000ff */
[----:B------:R-:W0:Y:S01]  /*edd0*/  MUFU.EX2 R50, R50 ;  /* 0x0000003200327308 */ /* 0x000e220000000800 */
[C---:B--2---:R-:W-:Y:S01]  /*ede0*/  FADD.FTZ R15, R86.reuse, R15 ;  /* 0x0000000f560f7221 */ /* 0x044fe20000010000 */
[----:B------:R-:W-:-:S06]  /*edf0*/  F2FP.F16.F32.PACK_AB R159, R86, R38 ;  /* 0x00000026569f723e */ /* 0x000fcc00000000ff */
[----:B------:R-:W2:Y:S01]  /*ee00*/  MUFU.EX2 R58, R58 ;  /* 0x0000003a003a7308 */ /* 0x000ea20000000800 */
[----:B-1----:R-:W-:-:S07]  /*ee10*/  FADD.FTZ R21, R53, R36 ;  /* 0x0000002435157221 */ /* 0x002fce0000010000 */
[----:B------:R-:W1:Y:S01]  /*ee20*/  MUFU.EX2 R82, R82 ;  /* 0x0000005200527308 */ /* 0x000e620000000800 */
[----:B0-----:R-:W-:-:S07]  /*ee30*/  FADD.FTZ R15, R50, R15 ;  /* 0x0000000f320f7221 */ /* 0x001fce0000010000 */
[----:B------:R-:W0:Y:S01]  /*ee40*/  MUFU.EX2 R84, R84 ;  /* 0x0000005400547308 */ /* 0x000e220000000800 */
[C---:B--2---:R-:W-:Y:S01]  /*ee50*/  FADD.FTZ R36, R58.reuse, R21 ;  /* 0x000000153a247221 */ /* 0x044fe20000010000 */
[----:B------:R-:W-:-:S03]  /*ee60*/  F2FP.F16.F32.PACK_AB R152, R58, R53 ;  /* 0x000000353a98723e */ /* 0x000fc600000000ff */
[----:B------:R-:W-:-:S03]  /*ee70*/  FADD.FTZ R21, R55, R36 ;  /* 0x0000002437157221 */ /* 0x000fc60000010000 */
[----:B------:R-:W2:Y:S01]  /*ee80*/  MUFU.EX2 R8, R8 ;  /* 0x0000000800087308 */ /* 0x000ea20000000800 */
[C---:B-1----:R-:W-:Y:S01]  /*ee90*/  FADD.FTZ R15, R82.reuse, R15 ;  /* 0x0000000f520f7221 */ /* 0x042fe20000010000 */
[----:B------:R-:W-:-:S06]  /*eea0*/  F2FP.F16.F32.PACK_AB R153, R82, R50 ;  /* 0x000000325299723e */ /* 0x000fcc00000000ff */
[----:B------:R-:W1:Y:S01]  /*eeb0*/  MUFU.EX2 R57, R57 ;  /* 0x0000003900397308 */ /* 0x000e620000000800 */
[----:B0-----:R-:W-:Y:S01]  /*eec0*/  FADD.FTZ R15, R84, R15 ;  /* 0x0000000f540f7221 */ /* 0x001fe20000010000 */
[C---:B--2---:R-:W-:Y:S01]  /*eed0*/  FADD.FTZ R3, R8.reuse, R21 ;  /* 0x0000001508037221 */ /* 0x044fe20000010000 */
[----:B------:R-:W-:Y:S01]  /*eee0*/  F2FP.F16.F32.PACK_AB R154, R8, R55 ;  /* 0x00000037089a723e */ /* 0x000fe200000000ff */
[----:B------:R-:W-:Y:S02]  /*eef0*/  IMAD.MOV.U32 R8, RZ, RZ, R5 ;  /* 0x000000ffff087224 */ /* 0x000fe400078e0005 */
[C---:B-1----:R-:W-:Y:S01]  /*ef00*/  FADD.FTZ R2, R57.reuse, R15 ;  /* 0x0000000f39027221 */ /* 0x042fe20000010000 */
[----:B------:R-:W-:Y:S01]  /*ef10*/  F2FP.F16.F32.PACK_AB R155, R57, R84 ;  /* 0x00000054399b723e */ /* 0x000fe200000000ff */
[----:B------:R-:W-:Y:S06]  /*ef20*/  @P2 BRA `(.L_x_1134) ;  /* 0xffffffc8000c2947 */ /* 0x000fec000383ffff */
.L_x_1117:
[----:B------:R-:W-:Y:S06]  /*ef30*/  BAR.ARV 0x8, 0x120 ;  /* 0x0204800000007b1d */ /* 0x000fec0000002000 */
[----:B------:R-:W-:Y:S05]  /*ef40*/  @!P0 BRA `(.L_x_1135) ;  /* 0x0000000000048947 */ /* 0x000fea0003800000 */
[----:B------:R-:W-:Y:S01]  /*ef50*/  BPT.TRAP 0x1 ;  /* 0x000000040000795c */ /* 0x000fe20000300000 */
.L_x_1135:
[----:B------:R-:W-:Y:S01]  /*ef60*/  ULEA UR5, UR42, UR41, 0x3 ;  /* 0x000000292a057291 */ /* 0x000fe2000f8e183f */
[----:B------:R-:W-:-:S05]  /*ef70*/  IMAD.U32 R0, RZ, RZ, UR43 ;  /* 0x0000002bff007e24 */ /* 0x000fca000f8e00ff */
[----:B------:R-:W-:-:S04]  /*ef80*/  SHF.L.U32 R0, R0, 0x1f, RZ ;  /* 0x0000001f00007819 */ /* 0x000fc800000006ff */
[----:B------:R0:W1:Y:S01]  /*ef90*/  SYNCS.PHASECHK.TRANS64.TRYWAIT P2, [UR5+0x28850], R0 ;  /* 0x02885000ff0075a7 */ /* 0x0000620008040145 */
[----:B------:R-:W-:Y:S05]  /*efa0*/  @!P0 BRA `(.L_x_1136) ;  /* 0x0000000000048947 */ /* 0x000fea0003800000 */
[----:B------:R-:W-:Y:S01]  /*efb0*/  BPT.TRAP 0x1 ;  /* 0x000000040000795c */ /* 0x000fe20000300000 */
.L_x_1136:
[----:B-1----:R-:W-:Y:S05]  /*efc0*/  @P2 BRA `(.L_x_1137) ;  /* 0x0000000000082947 */ /* 0x002fea0003800000 */
[----:B------:R-:W1:Y:S02]  /*efd0*/  SYNCS.PHASECHK.TRANS64.TRYWAIT P0, [UR5+0x28850], R0 ;  /* 0x02885000ff0075a7 */ /* 0x000e640008000145 */
[----:B-1----:R-:W-:Y:S05]  /*efe0*/  @!P0 BRA `(.L_x_1138) ;  /* 0x0000007c00348947 */ /* 0x002fea0003800000 */
.L_x_1137:
[----:B------:R-:W-:Y:S01]  /*eff0*/  UIADD3 UR41, UR41, 0x400, URZ ;  /* 0x0000040029297890 */ /* 0x000fe2000fffe03f */
[----:B------:R-:W-:Y:S01]  /*f000*/  WARPGROUP.ARRIVE ;  /* 0x00000000000079c5 */ /* 0x000fe20000000000 */
[----:B------:R-:W-:Y:S01]  /*f010*/  UMOV UR7, 0x40000040 ;  /* 0x4000004000077882 */ /* 0x000fe20000000000 */
[----:B01----:R-:W0:Y:S01]  /*f020*/  SHFL.BFLY PT, R0, R3, 0x2, 0x1f ;  /* 0x0c401f0003007f89 */ /* 0x003e2200000e0000 */
[----:B------:R-:W-:Y:S01]  /*f030*/  USHF.R.U32.HI UR41, URZ, 0x4, UR41 ;  /* 0x000000043f297899 */ /* 0x000fe20008011629 */
[----:B------:R-:W-:Y:S01]  /*f040*/  IMAD.U32 R15, RZ, RZ, UR5 ;  /* 0x00000005ff0f7e24 */ /* 0x000fe2000f8e00ff */
[----:B------:R-:W-:Y:S01]  /*f050*/  UIADD3 UR44, UR44, 0x1, URZ ;  /* 0x000000012c2c7890 */ /* 0x000fe2000fffe03f */
[----:B------:R-:W1:Y:S01]  /*f060*/  SHFL.BFLY PT, R9, R2, 0x2, 0x1f ;  /* 0x0c401f0002097f89 */ /* 0x000e6200000e0000 */
        /* <DEDUP_REMOVED lines=8> */
[----:B0-----:R-:W-:Y:S01]  /*f0f0*/  FADD.FTZ R0, R0, R3 ;  /* 0x0000000300007221 */ /* 0x001fe20000010000 */
[----:B------:R-:W-:Y:S01]  /*f100*/  UMOV UR7, 0x40000040 ;  /* 0x4000004000077882 */ /* 0x000fe20000000000 */
[----:B------:R-:W-:Y:S02]  /*f110*/  IMAD.MOV.U32 R3, RZ, RZ, RZ ;  /* 0x000000ffff037224 */ /* 0x000fe400078e00ff */
[----:B-1----:R-:W-:Y:S01]  /*f120*/  FADD.FTZ R4, R9, R2 ;  /* 0x0000000209047221 */ /* 0x002fe20000010000 */
[----:B------:R-:W-:Y:S01]  /*f130*/  IMAD.MOV.U32 R2, RZ, RZ, -0x800000 ;  /* 0xff800000ff027424 */ /* 0x000fe200078e00ff */
[----:B------:R-:W0:Y:S01]  /*f140*/  SHFL.BFLY PT, R9, R0, 0x1, 0x1f ;  /* 0x0c201f0000097f89 */ /* 0x000e2200000e0000 */
[----:B------:R-:W-:-:S03]  /*f150*/  USEL UR42, UR42, URZ, UP0 ;  /* 0x0000003f2a2a7287 */ /* 0x000fc60008000000 */
[----:B------:R-:W1:Y:S01]  /*f160*/  SHFL.BFLY PT, R11, R4, 0x1, 0x1f ;  /* 0x0c201f00040b7f89 */ /* 0x000e6200000e0000 */
[----:B0-----:R-:W-:Y:S01]  /*f170*/  FADD.FTZ R12, R0, R9 ;  /* 0x00000009000c7221 */ /* 0x001fe20000010000 */
[----:B------:R-:W-:Y:S02]  /*f180*/  IMAD.MOV.U32 R9, RZ, RZ, RZ ;  /* 0x000000ffff097224 */ /* 0x000fe400078e00ff */
[----:B------:R-:W-:Y:S02]  /*f190*/  IMAD.MOV.U32 R0, RZ, RZ, -0x800000 ;  /* 0xff800000ff007424 */ /* 0x000fe400078e00ff */
[----:B-1----:R-:W-:Y:S01]  /*f1a0*/  FADD.FTZ R13, R4, R11 ;  /* 0x0000000b040d7221 */ /* 0x002fe20000010000 */
[----:B------:R-:W-:-:S04]  /*f1b0*/  FSETP.NE.FTZ.AND P0, PT, R12, RZ, PT ;  /* 0x000000ff0c00720b */ /* 0x000fc80003f15000 */
[----:B------:R-:W-:-:S09]  /*f1c0*/  FSETP.NE.FTZ.AND P2, PT, R13, RZ, PT ;  /* 0x000000ff0d00720b */ /* 0x000fd20003f55000 */
[----:B------:R-:W0:Y:S01]  /*f1d0*/  @P0 MUFU.LG2 R8, R12 ;  /* 0x0000000c00080308 */ /* 0x000e220000000c00 */
[----:B------:R-:W-:-:S03]  /*f1e0*/  @P0 FMUL.FTZ R4, R7, 0.69314718246459960938 ;  /* 0x3f31721807040820 */ /* 0x000fc60000410000 */
[----:B------:R-:W-:-:S04]  /*f1f0*/  @P2 FMUL.FTZ R14, R7, 0.69314718246459960938 ;  /* 0x3f317218070e2820 */ /* 0x000fc80000410000 */
[----:B------:R-:W1:Y:S08]  /*f200*/  @P2 MUFU.LG2 R10, R13 ;  /* 0x0000000d000a2308 */ /* 0x000e700000000c00 */
[----:B------:R-:W2:Y:S01]  /*f210*/  @P0 MUFU.RCP R3, R12 ;  /* 0x0000000c00030308 */ /* 0x000ea20000001000 */
[----:B0-----:R-:W-:Y:S01]  /*f220*/  @P0 FMUL.FTZ R7, R8, 0.69314718246459960938 ;  /* 0x3f31721808070820 */ /* 0x001fe20000410000 */
[----:B------:R-:W-:-:S03]  /*f230*/  @!P1 VIADD R8, R15, 0x28860 ;  /* 0x000288600f089836 */ /* 0x000fc60000000000 */
[----:B------:R-:W-:Y:S01]  /*f240*/  @P0 FFMA.FTZ R2, R4, R5, R7 ;  /* 0x0000000504020223 */ /* 0x000fe20000010007 */
[----:B------:R-:W-:Y:S02]  /*f250*/  PLOP3.LUT P0, PT, PT, PT, PT, 0x8, 0x0 ;  /* 0x000000000000781c */ /* 0x000fe40003f0e170 */
[----:B------:R-:W-:Y:S01]  /*f260*/  @!P1 PRMT R4, RZ, 0x654, R8 ;  /* 0x00000654ff049816 */ /* 0x000fe20000000008 */
[----:B------:R-:W0:Y:S01]  /*f270*/  @P2 MUFU.RCP R9, R13 ;  /* 0x0000000d00092308 */ /* 0x000e220000001000 */
[----:B-1----:R-:W-:-:S04]  /*f280*/  @P2 FMUL.FTZ R11, R10, 0.69314718246459960938 ;  /* 0x3f3172180a0b2820 */ /* 0x002fc80000410000 */
        /* <DEDUP_REMOVED lines=102> */
[----:B-1----:R-:W-:-:S07]  /*f8f0*/  FMUL.FTZ R151, R151, R9 ;  /* 0x0000000997977220 */ /* 0x002fce0000410000 */
.L_x_1068:
[----:B------:R-:W0:Y:S01]  /*f900*/  S2R R4, SR_CgaCtaId ;  /* 0x0000000000047919 */ /* 0x000e220000008800 */
[----:B------:R-:W-:Y:S01]  /*f910*/  MOV R3, 0x400 ;  /* 0x0000040000037802 */ /* 0x000fe20000000f00 */
[----:B------:R-:W-:Y:S01]  /*f920*/  BSSY B0, `(.L_x_1139) ;  /* 0x00001ed000007945 */ /* 0x000fe20003800000 */
[----:B------:R-:W-:Y:S02]  /*f930*/  BAR.SYNC.DEFER_BLOCKING 0x5, 0x120 ;  /* 0x0144800000007b1d */ /* 0x000fe40000010000 */
[----:B0-----:R-:W-:-:S05]  /*f940*/  LEA R3, R4, R3, 0x18 ;  /* 0x0000000304037211 */ /* 0x001fca00078ec0ff */
[----:B------:R-:W0:Y:S02]  /*f950*/  LDS.128 R184, [R3+0x288d0] ;  /* 0x0288d00003b87984 */ /* 0x000e240000000c00 */
[----:B0-----:R-:W-:Y:S02]  /*f960*/  R2UR UR6, R186 ;  /* 0x00000000ba0672ca */ /* 0x001fe400000e0000 */
[----:B------:R-:W-:Y:S01]  /*f970*/  R2UR UR5, R187 ;  /* 0x00000000bb0572ca */ /* 0x000fe200000e0000 */
[----:B------:R-:W-:Y:S06]  /*f980*/  BAR.ARV 0x4, 0x120 ;  /* 0x0104800000007b1d */ /* 0x000fec0000002000 */
[----:B------:R-:W-:Y:S08]  /*f990*/  @P0 BRA `(.L_x_1140) ;  /* 0x0000001000f00947 */ /* 0x000ff00003800000 */
[----:B------:R-:W0:Y:S01]  /*f9a0*/  S2R R4, SR_SWINHI ;  /* 0x0000000000047919 */ /* 0x000e220000002f00 */
[----:B------:R-:W-:Y:S01]  /*f9b0*/  F2FP.F16.F32.PACK_AB R6, R6, R31 ;  /* 0x0000001f0606723e */ /* 0x000fe200000000ff */
[----:B------:R-:W-:Y:S01]  /*f9c0*/  ULDC.64 UR8, c[0x0][0xbd8] ;  /* 0x0002f60000087ab9 */ /* 0x000fe20000000a00 */
[----:B------:R-:W-:Y:S01]  /*f9d0*/  F2FP.F16.F32.PACK_AB R7, R7, R94 ;  /* 0x0000005e0707723e */ /* 0x000fe200000000ff */
[----:B------:R-:W-:Y:S01]  /*f9e0*/  UISETP.NE.U32.AND UP0, UPT, UR8, URZ, UPT ;  /* 0x0000003f0800728c */ /* 0x000fe2000bf05070 */
[----:B------:R-:W-:Y:S02]  /*f9f0*/  F2FP.F16.F32.PACK_AB R120, R121, R120 ;  /* 0x000000787978723e */ /* 0x000fe400000000ff */
[----:B------:R-:W-:Y:S01]  /*fa00*/  F2FP.F16.F32.PACK_AB R121, R123, R122 ;  /* 0x0000007a7b79723e */ /* 0x000fe200000000ff */
[----:B------:R-:W-:Y:S01]  /*fa10*/  UISETP.NE.AND.EX UP0, UPT, UR9, URZ, UPT, UP0 ;  /* 0x0000003f0900728c */ /* 0x000fe2000bf05300 */
[----:B------:R-:W-:Y:S02]  /*fa20*/  F2FP.F16.F32.PACK_AB R128, R129, R128 ;  /* 0x000000808180723e */ /* 0x000fe400000000ff */
[----:B------:R-:W-:Y:S01]  /*fa30*/  F2FP.F16.F32.PACK_AB R122, R125, R124 ;  /* 0x0000007c7d7a723e */ /* 0x000fe200000000ff */
[----:B------:R-:W-:Y:S01]  /*fa40*/  ULDC.64 UR8, c[0x0][0xbd8] ;  /* 0x0002f60000087ab9 */ /* 0x000fe20000000a00 */
[----:B------:R-:W-:Y:S01]  /*fa50*/  F2FP.F16.F32.PACK_AB R123, R127, R126 ;  /* 0x0000007e7f7b723e */ /* 0x000fe200000000ff */
[----:B------:R-:W-:Y:S01]  /*fa60*/  UIMAD.WIDE UR8, UR38, 0x4, UR8 ;  /* 0x00000004260878a5 */ /* 0x000fe2000f8e0208 */
        /* <DEDUP_REMOVED lines=9> */
[----:B------:R-:W-:Y:S02]  /*fb00*/  MOV R20, R3 ;  /* 0x0000000300147202 */ /* 0x000fe40000000f00 */
[----:B0-----:R-:W-:Y:S02]  /*fb10*/  MOV R21, R4 ;  /* 0x0000000400157202 */ /* 0x001fe40000000f00 */
[----:B------:R-:W-:Y:S02]  /*fb20*/  F2FP.F16.F32.PACK_AB R146, R149, R148 ;  /* 0x000000949592723e */ /* 0x000fe400000000ff */
[----:B------:R-:W-:Y:S01]  /*fb30*/  F2FP.F16.F32.PACK_AB R147, R151, R150 ;  /* 0x000000969793723e */ /* 0x000fe200000000ff */
[----:B------:R-:W-:-:S03]  /*fb40*/  IMAD.WIDE R4, R192, 0x2, R20 ;  /* 0x00000002c0047825 */ /* 0x000fc600078e0214 */
[C---:B------:R-:W-:Y:S02]  /*fb50*/  LOP3.LUT R9, R4.reuse, 0x380, RZ, 0xc0, !PT ;  /* 0x0000038004097812 */ /* 0x040fe400078ec0ff */
[C---:B------:R-:W-:Y:S02]  /*fb60*/  IADD3 R17, P6, R4.reuse, 0x20, RZ ;  /* 0x0000002004117810 */ /* 0x040fe40007fde0ff */
[C---:B------:R-:W-:Y:S02]  /*fb70*/  IADD3 R33, P5, R4.reuse, 0x40, RZ ;  /* 0x0000004004217810 */ /* 0x040fe40007fbe0ff */
[----:B------:R-:W-:Y:S01]  /*fb80*/  SHF.R.U64 R9, R9, 0x3, RZ ;  /* 0x0000000309097819 */ /* 0x000fe200000012ff */
[--C-:B------:R-:W-:Y:S01]  /*fb90*/  IMAD.X R29, RZ, RZ, R5.reuse, P6 ;  /* 0x000000ffff1d7224 */ /* 0x100fe200030e0605 */
[----:B------:R-:W-:Y:S01]  /*fba0*/  IADD3 R37, P3, R4, 0x4000, RZ ;  /* 0x0000400004257810 */ /* 0x000fe20007f7e0ff */
[----:B------:R-:W-:Y:S01]  /*fbb0*/  IMAD.X R27, RZ, RZ, R5, P5 ;  /* 0x000000ffff1b7224 */ /* 0x000fe200028e0605 */
[----:B------:R-:W-:-:S02]  /*fbc0*/  LOP3.LUT R10, R17, 0x380, RZ, 0xc0, !PT ;  /* 0x00000380110a7812 */ /* 0x000fc400078ec0ff */
[C---:B------:R-:W-:Y:S01]  /*fbd0*/  IADD3 R35, P4, R4.reuse, 0x60, RZ ;  /* 0x0000006004237810 */ /* 0x040fe20007f9e0ff */
[--C-:B------:R-:W-:Y:S01]  /*fbe0*/  IMAD.X R13, RZ, RZ, R5.reuse, P3 ;  /* 0x000000ffff0d7224 */ /* 0x100fe200018e0605 */
[C---:B------:R-:W-:Y:S02]  /*fbf0*/  IADD3 R39, P2, R4.reuse, 0x4020, RZ ;  /* 0x0000402004277810 */ /* 0x040fe40007f5e0ff */
[C---:B------:R-:W-:Y:S01]  /*fc00*/  IADD3 R24, P1, R4.reuse, 0x4040, RZ ;  /* 0x0000404004187810 */ /* 0x040fe20007f3e0ff */
[--C-:B------:R-:W-:Y:S01]  /*fc10*/  IMAD.X R15, RZ, RZ, R5.reuse, P4 ;  /* 0x000000ffff0f7224 */ /* 0x100fe200020e0605 */
[----:B------:R-:W-:Y:S01]  /*fc20*/  BAR.SYNC.DEFER_BLOCKING 0x1, 0x100 ;  /* 0x0044000000007b1d */ /* 0x000fe20000010000 */
[----:B------:R-:W-:Y:S01]  /*fc30*/  IADD3 R41, P0, R4, 0x4060, RZ ;  /* 0x0000406004297810 */ /* 0x000fe20007f1e0ff */
[--C-:B------:R-:W-:Y:S01]  /*fc40*/  IMAD.X R11, RZ, RZ, R5.reuse, P2 ;  /* 0x000000ffff0b7224 */ /* 0x100fe200010e0605 */
[----:B------:R-:W-:Y:S01]  /*fc50*/  LOP3.LUT R4, R9, R4, RZ, 0x3c, !PT ;  /* 0x0000000409047212 */ /* 0x000fe200078e3cff */
[--C-:B------:R-:W-:Y:S01]  /*fc60*/  IMAD.X R9, RZ, RZ, R5.reuse, P1 ;  /* 0x000000ffff097224 */ /* 0x100fe200008e0605 */
[----:B------:R-:W-:Y:S01]  /*fc70*/  LOP3.LUT R12, R33, 0x380, RZ, 0xc0, !PT ;  /* 0x00000380210c7812 */ /* 0x000fe200078ec0ff */
[----:B------:R-:W-:Y:S01]  /*fc80*/  IMAD.X R25, RZ, RZ, R5, P0 ;  /* 0x000000ffff197224 */ /* 0x000fe200000e0605 */
[----:B------:R-:W-:-:S02]  /*fc90*/  LOP3.LUT R18, R37, 0x380, RZ, 0xc0, !PT ;  /* 0x0000038025127812 */ /* 0x000fc400078ec0ff */
[----:B------:R-:W-:Y:S02]  /*fca0*/  SHF.R.U64 R10, R10, 0x3, RZ ;  /* 0x000000030a0a7819 */ /* 0x000fe400000012ff */
[----:B------:R-:W-:Y:S02]  /*fcb0*/  SHF.R.U64 R12, R12, 0x3, RZ ;  /* 0x000000030c0c7819 */ /* 0x000fe400000012ff */
[----:B------:R-:W-:Y:S02]  /*fcc0*/  MOV R30, R4 ;  /* 0x00000004001e7202 */ /* 0x000fe40000000f00 */
[----:B------:R-:W-:Y:S02]  /*fcd0*/  SHF.R.U64 R18, R18, 0x3, RZ ;  /* 0x0000000312127819 */ /* 0x000fe400000012ff */
[----:B------:R-:W-:Y:S02]  /*fce0*/  F2FP.F16.F32.PACK_AB R4, R89, R8 ;  /* 0x000000085904723e */ /* 0x000fe400000000ff */
[----:B------:R-:W-:-:S02]  /*fcf0*/  LOP3.LUT R28, R10, R17, RZ, 0x3c, !PT ;  /* 0x000000110a1c7212 */ /* 0x000fc400078e3cff */
[----:B------:R-:W-:Y:S02]  /*fd00*/  LOP3.LUT R8, R39, 0x380, RZ, 0xc0, !PT ;  /* 0x0000038027087812 */ /* 0x000fe400078ec0ff */
[----:B------:R-:W-:Y:S02]  /*fd10*/  LOP3.LUT R17, R24, 0x380, RZ, 0xc0, !PT ;  /* 0x0000038018117812 */ /* 0x000fe400078ec0ff */
[----:B------:R-:W-:Y:S02]  /*fd20*/  LOP3.LUT R26, R12, R33, RZ, 0x3c, !PT ;  /* 0x000000210c1a7212 */ /* 0x000fe400078e3cff */
[----:B------:R-:W-:Y:S02]  /*fd30*/  LOP3.LUT R14, R35, 0x380, RZ, 0xc0, !PT ;  /* 0x00000380230e7812 */ /* 0x000fe400078ec0ff */
[----:B------:R-:W-:Y:S02]  /*fd40*/  LOP3.LUT R12, R18, R37, RZ, 0x3c, !PT ;  /* 0x00000025120c7212 */ /* 0x000fe400078e3cff */
[----:B------:R-:W-:-:S02]  /*fd50*/  LOP3.LUT R18, R41, 0x380, RZ, 0xc0, !PT ;  /* 0x0000038029127812 */ /* 0x000fc400078ec0ff */
[----:B------:R-:W-:Y:S02]  /*fd60*/  SHF.R.U64 R8, R8, 0x3, RZ ;  /* 0x0000000308087819 */ /* 0x000fe400000012ff */
[----:B------:R-:W-:Y:S02]  /*fd70*/  SHF.R.U64 R17, R17, 0x3, RZ ;  /* 0x0000000311117819 */ /* 0x000fe400000012ff */
[----:B------:R-:W-:Y:S02]  /*fd80*/  SHF.R.U64 R14, R14, 0x3, RZ ;  /* 0x000000030e0e7819 */ /* 0x000fe400000012ff */
[----:B------:R-:W-:Y:S02]  /*fd90*/  SHF.R.U64 R18, R18, 0x3, RZ ;  /* 0x0000000312127819 */ /* 0x000fe400000012ff */
[----:B------:R-:W-:Y:S02]  /*fda0*/  LOP3.LUT R10, R8, R39, RZ, 0x3c, !PT ;  /* 0x00000027080a7212 */ /* 0x000fe400078e3cff */
[----:B------:R-:W-:-:S02]  /*fdb0*/  F2FP.F16.F32.PACK_AB R5, R91, R90 ;  /* 0x0000005a5b05723e */ /* 0x000fc400000000ff */
[----:B------:R-:W-:Y:S02]  /*fdc0*/  LOP3.LUT R8, R17, R24, RZ, 0x3c, !PT ;  /* 0x0000001811087212 */ /* 0x000fe400078e3cff */
[----:B------:R-:W-:Y:S01]  /*fdd0*/  LOP3.LUT R14, R14, R35, RZ, 0x3c, !PT ;  /* 0x000000230e0e7212 */ /* 0x000fe200078e3cff */
[----:B------:R0:W-:Y:S01]  /*fde0*/  STSM.16.M88.4 [R30], R4 ;  /* 0x000000041e007844 */ /* 0x0001e20000000200 */
[----:B------:R-:W-:Y:S02]  /*fdf0*/  MOV R29, R28 ;  /* 0x0000001c001d7202 */ /* 0x000fe40000000f00 */
[----:B------:R-:W-:Y:S02]  /*fe00*/  LOP3.LUT R24, R18, R41, RZ, 0x3c, !PT ;  /* 0x0000002912187212 */ /* 0x000fe400078e3cff */
[----:B------:R-:W-:Y:S02]  /*fe10*/  MOV R28, R26 ;  /* 0x0000001a001c7202 */ /* 0x000fe40000000f00 */
[----:B------:R-:W-:-:S02]  /*fe20*/  MOV R26, R10 ;  /* 0x0000000a001a7202 */ /* 0x000fc40000000f00 */
[----:B------:R-:W-:Y:S02]  /*fe30*/  MOV R18, R8 ;  /* 0x0000000800127202 */ /* 0x000fe40000000f00 */
[----:B------:R-:W-:Y:S02]  /*fe40*/  F2FP.F16.F32.PACK_AB R8, R97, R96 ;  /* 0x000000606108723e */ /* 0x000fe400000000ff */
[----:B------:R-:W-:Y:S02]  /*fe50*/  F2FP.F16.F32.PACK_AB R9, R99, R98 ;  /* 0x000000626309723e */ /* 0x000fe400000000ff */
[----:B------:R-:W-:Y:S02]  /*fe60*/  F2FP.F16.F32.PACK_AB R10, R101, R100 ;  /* 0x00000064650a723e */ /* 0x000fe400000000ff */
[----:B------:R-:W-:Y:S02]  /*fe70*/  F2FP.F16.F32.PACK_AB R11, R103, R102 ;  /* 0x00000066670b723e */ /* 0x000fe400000000ff */
[----:B------:R-:W-:-:S02]  /*fe80*/  MOV R17, R14 ;  /* 0x0000000e00117202 */ /* 0x000fc40000000f00 */
[----:B------:R-:W-:Y:S01]  /*fe90*/  MOV R27, R12 ;  /* 0x0000000c001b7202 */ /* 0x000fe20000000f00 */
[----:B------:R-:W-:Y:S01]  /*fea0*/  STSM.16.M88.4 [R29], R8 ;  /* 0x000000081d007844 */ /* 0x000fe20000000200 */
[----:B0-----:R-:W-:Y:S02]  /*feb0*/  F2FP.F16.F32.PACK_AB R4, R105, R104 ;  /* 0x000000686904723e */ /* 0x001fe400000000ff */
[----:B------:R-:W-:Y:S02]  /*fec0*/  F2FP.F16.F32.PACK_AB R5, R107, R106 ;  /* 0x0000006a6b05723e */ /* 0x000fe400000000ff */
[----:B------:R-:W-:Y:S02]  /*fed0*/  F2FP.F16.F32.PACK_AB R6, R109, R108 ;  /* 0x0000006c6d06723e */ /* 0x000fe400000000ff */
[----:B------:R-:W-:Y:S02]  /*fee0*/  F2FP.F16.F32.PACK_AB R7, R111, R110 ;  /* 0x0000006e6f07723e */ /* 0x000fe400000000ff */
[----:B------:R-:W-:-:S02]  /*fef0*/  F2FP.F16.F32.PACK_AB R12, R113, R112 ;  /* 0x00000070710c723e */ /* 0x000fc400000000ff */
[----:B------:R-:W-:Y:S01]  /*ff00*/  F2FP.F16.F32.PACK_AB R13, R115, R114 ;  /* 0x00000072730d723e */ /* 0x000fe200000000ff */
[----:B------:R0:W-:Y:S01]  /*ff10*/  STSM.16.M88.4 [R28], R4 ;  /* 0x000000041c007844 */ /* 0x0001e20000000200 */
[----:B------:R-:W-:Y:S02]  /*ff20*/  F2FP.F16.F32.PACK_AB R14, R117, R116 ;  /* 0x00000074750e723e */ /* 0x000fe400000000ff */
[----:B------:R-:W-:Y:S02]  /*ff30*/  F2FP.F16.F32.PACK_AB R15, R119, R118 ;  /* 0x00000076770f723e */ /* 0x000fe400000000ff */
[----:B------:R-:W-:Y:S02]  /*ff40*/  MOV R24, R24 ;  /* 0x0000001800187202 */ /* 0x000fe40000000f00 */
[----:B------:R-:W-:Y:S01]  /*ff50*/  PLOP3.LUT P0, PT, PT, PT, UP0, 0x80, 0x0 ;  /* 0x000000000000781c */ /* 0x000fe20003f0f008 */
[----:B------:R1:W-:Y:S04]  /*ff60*/  STSM.16.M88.4 [R17], R12 ;  /* 0x0000000c11007844 */ /* 0x0003e80000000200 */
[----:B------:R2:W-:Y:S04]  /*ff70*/  STSM.16.M88.4 [R27], R120 ;  /* 0x000000781b007844 */ /* 0x0005e80000000200 */
[----:B------:R2:W-:Y:S01]  /*ff80*/  STSM.16.M88.4 [R26], R128 ;  /* 0x000000801a007844 */ /* 0x0005e20000000200 */
[----:B0-----:R-:W-:-:S02]  /*ff90*/  IMAD.U32 R4, RZ, RZ, UR8 ;  /* 0x00000008ff047e24 */ /* 0x001fc4000f8e00ff */
[----:B------:R-:W-:Y:S01]  /*ffa0*/  IMAD.U32 R5, RZ, RZ, UR9 ;  /* 0x00000009ff057e24 */ /* 0x000fe2000f8e00ff */
[----:B------:R2:W-:Y:S01]  /*ffb0*/  STSM.16.M88.4 [R18], R136 ;  /* 0x0000008812007844 */ /* 0x0005e20000000200 */
[----:B------:R-:W-:-:S03]  /*ffc0*/  ULDC.64 UR8, c[0x0][0xbe0] ;  /* 0x0002f80000087ab9 */ /* 0x000fc60000000a00 */
[----:B------:R2:W-:Y:S01]  /*ffd0*/  STSM.16.M88.4 [R24], R144 ;  /* 0x0000009018007844 */ /* 0x0005e20000000200 */
[----:B------:R-:W-:Y:S06]  /*ffe0*/  BAR.SYNC.DEFER_BLOCKING 0x1, 0x100 ;  /* 0x0044000000007b1d */ /* 0x000fec0000010000 */
[----:B------:R-:W3:Y:S01]  /*fff0*/  @P0 LDG.E R6, desc[UR48][R4.64] ;  /* 0x0000003004060981 */ /* 0x000ee2000c1e1900 */
[----:B------:R-:W-:Y:S01]  /*10000*/  UISETP.NE.U32.AND UP1, UPT, UR8, URZ, UPT ;  /* 0x0000003f0800728c */ /* 0x000fe2000bf25070 */
[----:B-1----:R-:W0:Y:S01]  /*10010*/  LDC R17, c[0x0][0xa88] ;  /* 0x0002a200ff117b82 */ /* 0x002e220000000800 */
[----:B------:R-:W-:Y:S01]  /*10020*/  IMAD R7, R22, 0x40, R19 ;  /* 0x0000004016077824 */ /* 0x000fe200078e0213 */
[----:B------:R-:W-:Y:S01]  /*10030*/  UMOV UR4, URZ ;  /* 0x0000003f00047c82 */ /* 0x000fe20008000000 */
[----:B------:R-:W-:-:S02]  /*10040*/  UISETP.NE.AND.EX UP1, UPT, UR9, URZ, UPT, UP1 ;  /* 0x0000003f0900728c */ /* 0x000fc4000bf25310 */
[----:B------:R-:W-:-:S04]  /*10050*/  IMAD.WIDE R20, R7, 0x2, R20 ;  /* 0x0000000207147825 */ /* 0x000fc800078e0214 */
[----:B------:R-:W-:Y:S02]  /*10060*/  PLOP3.LUT P2, PT, PT, PT, UP1, 0x80, 0x0 ;  /* 0x000000000000781c */ /* 0x000fe40003f4f018 */
[----:B------:R-:W-:-:S03]  /*10070*/  IADD3 R29, P1, R20, 0x1000, RZ ;  /* 0x00001000141d7810 */ /* 0x000fc60007f3e0ff */
[----:B------:R-:W-:Y:S02]  /*10080*/  @UP1 ULDC.64 UR8, c[0x0][0xbe0] ;  /* 0x0002f80000081ab9 */ /* 0x000fe40000000a00 */
[----:B------:R-:W-:-:S06]  /*10090*/  @UP1 UIMAD.WIDE UR8, UR38, 0x4, UR8 ;  /* 0x00000004260818a5 */ /* 0x000fcc000f8e0208 */
[----:B------:R-:W-:Y:S01]  /*100a0*/  IMAD.U32 R7, RZ, RZ, UR9 ;  /* 0x00000009ff077e24 */ /* 0x000fe2000f8e00ff */
[----:B---3--:R-:W-:Y:S01]  /*100b0*/  @P0 R2UR UR4, R6 ;  /* 0x00000000060402ca */ /* 0x008fe200000e0000 */
[----:B------:R-:W-:-:S05]  /*100c0*/  IMAD.U32 R6, RZ, RZ, UR8 ;  /* 0x00000008ff067e24 */ /* 0x000fca000f8e00ff */
[----:B0-----:R2:W5:Y:S01]  /*100d0*/  @P2 LDG.E R17, desc[UR48][R6.64] ;  /* 0x0000003006112981 */ /* 0x001562000c1e1900 */
[----:B------:R-:W-:Y:S08]  /*100e0*/  @P2 BRA `(.L_x_1141) ;  /* 0x0000000000102947 */ /* 0x000ff00003800000 */
[----:B------:R-:W-:Y:S05]  /*100f0*/  @!P0 BRA `(.L_x_1141) ;  /* 0x00000000000c8947 */ /* 0x000fea0003800000 */
[----:B--2---:R-:W2:Y:S04]  /*10100*/  LDG.E R6, desc[UR48][R4.64] ;  /* 0x0000003004067981 */ /* 0x004ea8000c1e1900 */
[----:B-----5:R-:W2:Y:S02]  /*10110*/  LDG.E R17, desc[UR48][R4.64+0x4] ;  /* 0x0000043004117981 */ /* 0x020ea4000c1e1900 */
[----:B--2---:R-:W-:-:S07]  /*10120*/  IMAD.IADD R17, R17, 0x1, -R6 ;  /* 0x0000000111117824 */ /* 0x004fce00078e0a06 */
.L_x_1141:
[----:B------:R-:W-:Y:S01]  /*10130*/  USHF.R.S32.HI UR14, URZ, 0x1f, UR37 ;  /* 0x0000001f3f0e7899 */ /* 0x000fe20008011425 */
[----:B------:R-:W-:Y:S01]  /*10140*/  IMAD R8, R188, 0x80, R190 ;  /* 0x00000080bc087824 */ /* 0x000fe200078e02be */
[----:B------:R-:W-:Y:S01]  /*10150*/  ULDC.64 UR12, c[0x0][0xb70] ;  /* 0x0002dc00000c7ab9 */ /* 0x000fe20000000a00 */
[----:B------:R-:W-:Y:S01]  /*10160*/  USHF.R.S32.HI UR11, URZ, 0x1f, UR4 ;  /* 0x0000001f3f0b7899 */ /* 0x000fe20008011404 */
[C---:B------:R-:W-:Y:S01]  /*10170*/  IADD3 R13, P2, R20.reuse, 0x2000, RZ ;  /* 0x00002000140d7810 */ /* 0x040fe20007f5e0ff */
[----:B------:R-:W-:Y:S01]  /*10180*/  UIMAD UR7, UR14, UR12, URZ ;  /* 0x0000000c0e0772a4 */ /* 0x000fe2000f8e023f */
[----:B------:R-:W-:Y:S01]  /*10190*/  SHF.R.S32.HI R5, RZ, 0x1f, R8 ;  /* 0x0000001fff057819 */ /* 0x000fe20000011408 */
[----:B------:R-:W-:Y:S01]  /*101a0*/  UMOV UR10, UR4 ;  /* 0x00000004000a7c82 */ /* 0x000fe20008000000 */
[----:B------:R-:W-:Y:S01]  /*101b0*/  USEL UR15, UR38, URZ, !UP0 ;  /* 0x0000003f260f7287 */ /* 0x000fe2000c000000 */
[----:B--2---:R-:W-:Y:S01]  /*101c0*/  IADD3 R7, P6, R20, 0x3000, RZ ;  /* 0x0000300014077810 */ /* 0x004fe20007fde0ff */
[----:B------:R-:W-:Y:S01]  /*101d0*/  UIMAD.WIDE.U32 UR8, UR37, UR12, UR10 ;  /* 0x0000000c250872a5 */ /* 0x000fe2000f8e000a */
[----:B------:R-:W-:Y:S01]  /*101e0*/  LOP3.LUT R28, R29, 0x380, RZ, 0xc0, !PT ;  /* 0x000003801d1c7812 */ /* 0x000fe200078ec0ff */
[----:B------:R-:W-:Y:S01]  /*101f0*/  UIMAD UR10, UR37, UR13, UR7 ;  /* 0x0000000d250a72a4 */ /* 0x000fe2000f8e0207 */
[----:B------:R-:W-:Y:S01]  /*10200*/  LOP3.LUT R12, R13, 0x380, RZ, 0xc0, !PT ;  /* 0x000003800d0c7812 */ /* 0x000fe200078ec0ff */
[----:B------:R-:W-:Y:S01]  /*10210*/  USHF.R.S32.HI UR7, URZ, 0x1f, UR38 ;  /* 0x0000001f3f077899 */ /* 0x000fe20008011426 */
[----:B------:R-:W-:Y:S01]  /*10220*/  LOP3.LUT R4, R7, 0x380, RZ, 0xc0, !PT ;  /* 0x0000038007047812 */ /* 0x000fe200078ec0ff */
[----:B------:R-:W-:Y:S01]  /*10230*/  ULDC.64 UR12, c[0x0][0xb78] ;  /* 0x0002de00000c7ab9 */ /* 0x000fe20000000a00 */
[----:B------:R-:W-:Y:S01]  /*10240*/  UIADD3 UR9, UR9, UR10, URZ ;  /* 0x0000000a09097290 */ /* 0x000fe2000fffe03f */
[----:B------:R-:W-:Y:S01]  /*10250*/  SHF.R.U64 R28, R28, 0x3, RZ ;  /* 0x000000031c1c7819 */ /* 0x000fe200000012ff */
[----:B------:R-:W-:Y:S01]  /*10260*/  USEL UR16, UR7, URZ, !UP0 ;  /* 0x0000003f07107287 */ /* 0x000fe2000c000000 */
[----:B------:R-:W-:Y:S01]  /*10270*/  SHF.R.U64 R12, R12, 0x3, RZ ;  /* 0x000000030c0c7819 */ /* 0x000fe200000012ff */
[----:B------:R-:W-:Y:S01]  /*10280*/  UIMAD.WIDE.U32 UR8, UR15, UR12, UR8 ;  /* 0x0000000c0f0872a5 */ /* 0x000fe2000f8e0008 */
[----:B------:R-:W-:Y:S01]  /*10290*/  SHF.R.U64 R4, R4, 0x3, RZ ;  /* 0x0000000304047819 */ /* 0x000fe200000012ff */
[----:B------:R-:W-:Y:S01]  /*102a0*/  UIMAD UR7, UR16, UR12, URZ ;  /* 0x0000000c100772a4 */ /* 0x000fe2000f8e023f */
[----:B------:R-:W-:Y:S01]  /*102b0*/  LOP3.LUT R28, R28, R29, RZ, 0x3c, !PT ;  /* 0x0000001d1c1c7212 */ /* 0x000fe200078e3cff */
[--C-:B------:R-:W-:Y:S01]  /*102c0*/  IMAD.X R29, RZ, RZ, R21.reuse, P1 ;  /* 0x000000ffff1d7224 */ /* 0x100fe200008e0615 */
[----:B------:R-:W-:Y:S01]  /*102d0*/  LOP3.LUT R12, R12, R13, RZ, 0x3c, !PT ;  /* 0x0000000d0c0c7212 */ /* 0x000fe200078e3cff */
[----:B------:R-:W-:Y:S01]  /*102e0*/  UIMAD UR7, UR15, UR13, UR7 ;  /* 0x0000000d0f0772a4 */ /* 0x000fe2000f8e0207 */
[----:B------:R-:W-:Y:S01]  /*102f0*/  IADD3 R6, P0, R8, UR8, RZ ;  /* 0x0000000808067c10 */ /* 0x000fe2000ff1e0ff */
[----:B------:R-:W-:Y:S01]  /*10300*/  IMAD.X R13, RZ, RZ, R21, P2 ;  /* 0x000000ffff0d7224 */ /* 0x000fe200010e0615 */
[----:B------:R-:W-:-:S02]  /*10310*/  IADD3 R37, P5, R20, 0x4000, RZ ;  /* 0x0000400014257810 */ /* 0x000fc40007fbe0ff */
[----:B------:R-:W-:Y:S01]  /*10320*/  LOP3.LUT R4, R4, R7, RZ, 0x3c, !PT ;  /* 0x0000000704047212 */ /* 0x000fe200078e3cff */
[----:B------:R-:W-:Y:S01]  /*10330*/  IMAD.U32 R10, RZ, RZ, UR7 ;  /* 0x00000007ff0a7e24 */ /* 0x000fe2000f8e00ff */
[C---:B------:R-:W-:Y:S02]  /*10340*/  IADD3 R41, P4, R20.reuse, 0x5000, RZ ;  /* 0x0000500014297810 */ /* 0x040fe40007f9e0ff */
[C---:B------:R-:W-:Y:S02]  /*10350*/  IADD3 R25, P3, R20.reuse, 0x6000, RZ ;  /* 0x0000600014197810 */ /* 0x040fe40007f7e0ff */
[----:B------:R-:W-:Y:S01]  /*10360*/  IADD3.X R5, R5, UR9, R10, P0, !PT ;  /* 0x0000000905057c10 */ /* 0x000fe200087fe40a */
[----:B------:R-:W-:Y:S01]  /*10370*/  ULDC.64 UR8, c[0x0][0xb40] ;  /* 0x0002d00000087ab9 */ /* 0x000fe20000000a00 */
[----:B------:R-:W-:Y:S02]  /*10380*/  IADD3 R7, P2, R20, 0x7000, RZ ;  /* 0x0000700014077810 */ /* 0x000fe40007f5e0ff */
[----:B------:R-:W-:-:S02]  /*10390*/  LEA R46, P0, R6, UR8, 0x2 ;  /* 0x00000008062e7c11 */ /* 0x000fc4000f8010ff */
[----:B------:R-:W-:Y:S02]  /*103a0*/  LOP3.LUT R9, R20, 0x380, RZ, 0xc0, !PT ;  /* 0x0000038014097812 */ /* 0x000fe400078ec0ff */
[----:B------:R-:W-:Y:S01]  /*103b0*/  LEA.HI.X R47, R6, UR9, R5, 0x2, P0 ;  /* 0x00000009062f7c11 */ /* 0x000fe200080f1405 */
[C---:B------:R-:W-:Y:S01]  /*103c0*/  VIADD R6, R8.reuse, 0x8 ;  /* 0x0000000808067836 */ /* 0x040fe20000000000 */
[----:B------:R-:W-:Y:S01]  /*103d0*/  LOP3.LUT P0, RZ, R189, 0x3, RZ, 0xc0, !PT ;  /* 0x00000003bdff7812 */ /* 0x000fe2000780c0ff */
[----:B------:R-:W-:Y:S01]  /*103e0*/  IMAD.X R5, RZ, RZ, R21, P6 ;  /* 0x000000ffff057224 */ /* 0x000fe200030e0615 */
[----:B------:R-:W-:Y:S01]  /*103f0*/  LOP3.LUT R36, R37, 0x380, RZ, 0xc0, !PT ;  /* 0x0000038025247812 */ /* 0x000fe200078ec0ff */
[----:B------:R-:W-:Y:S01]  /*10400*/  ULDC.64 UR8, c[0x0][0xaa0] ;  /* 0x0002a80000087ab9 */ /* 0x000fe20000000a00 */
[-C--:B-----5:R-:W-:Y:S02]  /*10410*/  ISETP.GE.OR P1, PT, R8, R17.reuse, P0 ;  /* 0x000000110800720c */ /* 0x0a0fe40000726670 */
[----:B------:R-:W-:-:S02]  /*10420*/  ISETP.GE.OR P0, PT, R6, R17, P0 ;  /* 0x000000110600720c */ /* 0x000fc40000706670 */
[----:B------:R-:W-:Y:S02]  /*10430*/  LOP3.LUT R40, R41, 0x380, RZ, 0xc0, !PT ;  /* 0x0000038029287812 */ /* 0x000fe400078ec0ff */
[----:B------:R-:W-:Y:S02]  /*10440*/  LOP3.LUT R24, R25, 0x380, RZ, 0xc0, !PT ;  /* 0x0000038019187812 */ /* 0x000fe400078ec0ff */
[----:B------:R-:W-:Y:S02]  /*10450*/  LOP3.LUT R6, R7, 0x380, RZ, 0xc0, !PT ;  /* 0x0000038007067812 */ /* 0x000fe400078ec0ff */
[----:B------:R-:W-:Y:S02]  /*10460*/  SHF.R.U64 R9, R9, 0x3, RZ ;  /* 0x0000000309097819 */ /* 0x000fe400000012ff */
[----:B------:R-:W-:Y:S01]  /*10470*/  SHF.R.U64 R36, R36, 0x3, RZ ;  /* 0x0000000324247819 */ /* 0x000fe200000012ff */
[----:B------:R-:W-:Y:S01]  /*10480*/  @!P1 STG.E desc[UR48][R46.64], R2 ;  /* 0x000000022e009986 */ /* 0x000fe2000c101930 */
[----:B------:R-:W-:-:S02]  /*10490*/  SHF.R.U64 R40, R40, 0x3, RZ ;  /* 0x0000000328287819 */ /* 0x000fc400000012ff */
[----:B------:R-:W-:Y:S01]  /*104a0*/  SHF.R.U64 R24, R24, 0x3, RZ ;  /* 0x0000000318187819 */ /* 0x000fe200000012ff */
[----:B------:R0:W-:Y:S01]  /*104b0*/  @!P0 STG.E desc[UR48][R46.64+0x20], R0 ;  /* 0x000020002e008986 */ /* 0x0001e2000c101930 */
[----:B------:R-:W-:Y:S02]  /*104c0*/  SHF.R.U64 R6, R6, 0x3, RZ ;  /* 0x0000000306067819 */ /* 0x000fe400000012ff */
[----:B------:R-:W-:Y:S01]  /*104d0*/  LOP3.LUT R20, R9, R20, RZ, 0x3c, !PT ;  /* 0x0000001409147212 */ /* 0x000fe200078e3cff */
[--C-:B------:R-:W-:Y:S01]  /*104e0*/  IMAD.X R9, RZ, RZ, R21.reuse, P2 ;  /* 0x000000ffff097224 */ /* 0x100fe200010e0615 */
[----:B------:R-:W-:Y:S01]  /*104f0*/  LOP3.LUT R36, R36, R37, RZ, 0x3c, !PT ;  /* 0x0000002524247212 */ /* 0x000fe200078e3cff */
[--C-:B------:R-:W-:Y:S01]  /*10500*/  IMAD.X R37, RZ, RZ, R21.reuse, P5 ;  /* 0x000000ffff257224 */ /* 0x100fe200028e0615 */
[----:B------:R-:W-:Y:S01]  /*10510*/  LOP3.LUT R40, R40, R41, RZ, 0x3c, !PT ;  /* 0x0000002928287212 */ /* 0x000fe200078e3cff */
[--C-:B------:R-:W-:Y:S01]  /*10520*/  IMAD.X R41, RZ, RZ, R21.reuse, P4 ;  /* 0x000000ffff297224 */ /* 0x100fe200020e0615 */
[----:B------:R-:W-:Y:S01]  /*10530*/  LOP3.LUT R24, R24, R25, RZ, 0x3c, !PT ;  /* 0x0000001918187212 */ /* 0x000fe200078e3cff */
[----:B------:R-:W-:Y:S01]  /*10540*/  IMAD.X R25, RZ, RZ, R21, P3 ;  /* 0x000000ffff197224 */ /* 0x000fe200018e0615 */
[----:B------:R-:W-:Y:S01]  /*10550*/  LOP3.LUT R8, R6, R7, RZ, 0x3c, !PT ;  /* 0x0000000706087212 */ /* 0x000fe200078e3cff */
[----:B------:R-:W-:Y:S01]  /*10560*/  UIMAD UR7, UR11, UR8, URZ ;  /* 0x000000080b0772a4 */ /* 0x000fe2000f8e023f */
[----:B------:R1:W5:Y:S01]  /*10570*/  LD.E.128 R32, desc[UR48][R20.64] ;  /* 0x0000003014207980 */ /* 0x000362000c101d00 */
[--C-:B------:R-:W-:Y:S01]  /*10580*/  SHF.R.S32.HI R45, RZ, 0x1f, R19.reuse ;  /* 0x0000001fff2d7819 */ /* 0x100fe20000011413 */
[----:B------:R-:W-:Y:S01]  /*10590*/  IMAD.MOV.U32 R44, RZ, RZ, R19 ;  /* 0x000000ffff2c7224 */ /* 0x000fe200078e0013 */
[----:B------:R-:W-:Y:S01]  /*105a0*/  UIMAD UR7, UR4, UR9, UR7 ;  /* 0x00000009040772a4 */ /* 0x000fe2000f8e0207 */
[----:B------:R-:W5:Y:S04]  /*105b0*/  LD.E.128 R28, desc[UR48][R28.64] ;  /* 0x000000301c1c7980 */ /* 0x000f68000c101d00 */
[----:B------:R-:W5:Y:S01]  /*105c0*/  LD.E.128 R12, desc[UR48][R12.64] ;  /* 0x000000300c0c7980 */ /* 0x000f62000c101d00 */
[----:B-1----:R-:W-:Y:S01]  /*105d0*/  IMAD.U32 R21, RZ, RZ, UR8 ;  /* 0x00000008ff157e24 */ /* 0x002fe2000f8e00ff */
[----:B------:R-:W-:-:S02]  /*105e0*/  ULDC.64 UR8, c[0x0][0xae0] ;  /* 0x0002b80000087ab9 */ /* 0x000fc40000000a00 */
[----:B------:R-:W5:Y:S01]  /*105f0*/  LD.E.128 R4, desc[UR48][R4.64] ;  /* 0x0000003004047980 */ /* 0x000f62000c101d00 */
[----:B------:R-:W-:-:S03]  /*10600*/  IMAD.WIDE.U32 R20, R21, UR4, R44 ;  /* 0x0000000415147c25 */ /* 0x000fc6000f8e002c */
[----:B------:R-:W5:Y:S04]  /*10610*/  LD.E.128 R36, desc[UR48][R36.64] ;  /* 0x0000003024247980 */ /* 0x000f68000c101d00 */
[----:B------:R-:W5:Y:S04]  /*10620*/  LD.E.128 R40, desc[UR48][R40.64] ;  /* 0x0000003028287980 */ /* 0x000f68000c101d00 */
[----:B------:R-:W5:Y:S04]  /*10630*/  LD.E.128 R24, desc[UR48][R24.64] ;  /* 0x0000003018187980 */ /* 0x000f68000c101d00 */
[----:B------:R-:W5:Y:S01]  /*10640*/  LD.E.128 R8, desc[UR48][R8.64] ;  /* 0x0000003008087980 */ /* 0x000f62000c101d00 */
[----:B------:R-:W-:Y:S01]  /*10650*/  UIMAD UR4, UR14, UR8, URZ ;  /* 0x000000080e0472a4 */ /* 0x000fe2000f8e023f */
[----:B------:R-:W-:Y:S01]  /*10660*/  VIADD R21, R21, UR7 ;  /* 0x0000000715157c36 */ /* 0x000fe20008000000 */
[----:B------:R-:W-:Y:S01]  /*10670*/  BSSY B1, `(.L_x_1142) ;  /* 0x000002f000017945 */ /* 0x000fe20003800000 */
[----:B------:R-:W-:Y:S01]  /*10680*/  @!PT LDS RZ, [RZ] ;  /* 0x00000000fffff984 */ /* 0x000fe20000000800 */
[----:B------:R-:W-:Y:S01]  /*10690*/  @!PT LDS RZ, [RZ] ;  /* 0x00000000fffff984 */ /* 0x000fe20000000800 */
[----:B------:R-:W-:Y:S01]  /*106a0*/  @!PT LDS RZ, [RZ] ;  /* 0x00000000fffff984 */ /* 0x000fe20000000800 */
[----:B------:R-:W-:Y:S01]  /*106b0*/  @!PT LDS RZ, [RZ] ;  /* 0x00000000fffff984 */ /* 0x000fe20000000800 */
[----:B------:R1:W-:Y:S06]  /*106c0*/  MEMBAR.ALL.CTA ;  /* 0x0000000000007992 */ /* 0x0003ec0000008000 */
[----:B-1----:R-:W1:Y:S01]  /*106d0*/  FENCE.VIEW.ASYNC.S ;  /* 0x00000000000073c6 */ /* 0x002e620000000000 */
[----:B------:R-:W-:Y:S01]  /*106e0*/  IMAD.U32 R23, RZ, RZ, UR8 ;  /* 0x00000008ff177e24 */ /* 0x000fe2000f8e00ff */
[----:B------:R-:W-:Y:S01]  /*106f0*/  UIMAD UR4, UR37, UR9, UR4 ;  /* 0x00000009250472a4 */ /* 0x000fe2000f8e0204 */
[----:B------:R-:W-:-:S02]  /*10700*/  IMAD R17, R188, -0x80, R17 ;  /* 0xffffff80bc117824 */ /* 0x000fc400078e0211 */
[----:B------:R-:W-:Y:S01]  /*10710*/  IMAD.WIDE.U32 R20, R23, UR37, R20 ;  /* 0x0000002517147c25 */ /* 0x000fe2000f8e0014 */
[----:B------:R-:W-:Y:S01]  /*10720*/  ULDC.64 UR8, c[0x0][0xae8] ;  /* 0x0002ba0000087ab9 */ /* 0x000fe20000000a00 */
[----:B------:R-:W-:Y:S02]  /*10730*/  SHF.R.S32.HI R23, RZ, 0x1f, R22 ;  /* 0x0000001fff177819 */ /* 0x000fe40000011416 */
[CC--:B------:R-:W-:Y:S01]  /*10740*/  ISETP.GE.AND P2, PT, R22.reuse, R17.reuse, PT ;  /* 0x000000111600720c */ /* 0x0c0fe20003f46270 */
[----:B------:R-:W-:Y:S01]  /*10750*/  VIADD R21, R21, UR4 ;  /* 0x0000000415157c36 */ /* 0x000fe20008000000 */
[----:B------:R-:W-:Y:S01]  /*10760*/  UIMAD UR4, UR16, UR8, URZ ;  /* 0x00000008100472a4 */ /* 0x000fe2000f8e023f */
[----:B------:R-:W-:Y:S02]  /*10770*/  VIADD R3, R3, 0x28820 ;  /* 0x0002882003037836 */ /* 0x000fe40000000000 */
[C---:B0-----:R-:W-:Y:S01]  /*10780*/  VIADD R0, R22.reuse, 0x20 ;  /* 0x0000002016007836 */ /* 0x041fe20000000000 */
[----:B------:R-:W-:Y:S01]  /*10790*/  UIMAD UR4, UR15, UR9, UR4 ;  /* 0x000000090f0472a4 */ /* 0x000fe2000f8e0204 */
[----:B------:R-:W-:Y:S01]  /*107a0*/  IMAD.U32 R45, RZ, RZ, UR8 ;  /* 0x00000008ff2d7e24 */ /* 0x000fe2000f8e00ff */
[----:B------:R-:W-:Y:S01]  /*107b0*/  PRMT R3, RZ, 0x654, R3 ;  /* 0x00000654ff037816 */ /* 0x000fe20000000003 */
[----:B------:R-:W-:Y:S01]  /*107c0*/  VIADD R2, R22, 0x60 ;  /* 0x0000006016027836 */ /* 0x000fe20000000000 */
[----:B------:R-:W-:Y:S01]  /*107d0*/  ISETP.GE.AND P4, PT, R0, R17, PT ;  /* 0x000000110000720c */ /* 0x000fe20003f86270 */
[----:B------:R-:W-:-:S03]  /*107e0*/  IMAD.WIDE.U32 R44, R45, UR15, R20 ;  /* 0x0000000f2d2c7c25 */ /* 0x000fc6000f8e0014 */
[-C--:B------:R-:W-:Y:S01]  /*107f0*/  ISETP.GE.AND P1, PT, R2, R17.reuse, PT ;  /* 0x000000110200720c */ /* 0x080fe20003f26270 */
[----:B------:R-:W-:Y:S01]  /*10800*/  VIADD R0, R22, 0x40 ;  /* 0x0000004016007836 */ /* 0x000fe20000000000 */
[----:B-1----:R0:W-:Y:S01]  /*10810*/  SYNCS.ARRIVE.TRANS64.RED.A1T0 RZ, [R3+URZ], RZ ;  /* 0x000000ff03ff79a7 */ /* 0x0021e2000810043f */
[----:B------:R-:W-:Y:S02]  /*10820*/  VIADD R49, R45, UR4 ;  /* 0x000000042d317c36 */ /* 0x000fe40008000000 */
[----:B------:R-:W-:Y:S01]  /*10830*/  IMAD.WIDE R20, R188, 0x80, R22 ;  /* 0x00000080bc147825 */ /* 0x000fe200078e0216 */
[----:B------:R-:W-:Y:S01]  /*10840*/  ISETP.GE.AND P0, PT, R0, R17, PT ;  /* 0x000000110000720c */ /* 0x000fe20003f06270 */
[----:B------:R-:W-:-:S12]  /*10850*/  @P2 BRA `(.L_x_1143) ;  /* 0x0000000000402947 */ /* 0x000fd80003800000 */
[----:B------:R-:W-:Y:S01]  /*10860*/  ULDC.64 UR8, c[0x0][0xad8] ;  /* 0x0002b60000087ab9 */ /* 0x000fe20000000a00 */
[----:B------:R-:W-:Y:S01]  /*10870*/  VIADD R0, R19, 0x40 ;  /* 0x0000004013007836 */ /* 0x000fe20000000000 */
[----:B------:R-:W-:Y:S01]  /*10880*/  ULDC UR4, c[0x0][0xa8c] ;  /* 0x0002a30000047ab9 */ /* 0x000fe20000000800 */
[----:B------:R-:W-:Y:S01]  /*10890*/  IMAD R17, R21, UR8, RZ ;  /* 0x0000000815117c24 */ /* 0x000fe2000f8e02ff */
[----:B------:R-:W-:Y:S01]  /*108a0*/  ISETP.GE.AND P2, PT, R19, UR4, PT ;  /* 0x0000000413007c0c */ /* 0x000fe2000bf46270 */
[----:B------:R-:W-:Y:S01]  /*108b0*/  IMAD.MOV.U32 R2, RZ, RZ, R44 ;  /* 0x000000ffff027224 */ /* 0x000fe200078e002c */
[----:B------:R-:W-:Y:S01]  /*108c0*/  ISETP.GE.AND P3, PT, R0, UR4, PT ;  /* 0x0000000400007c0c */ /* 0x000fe2000bf66270 */
[----:B0-----:R-:W-:Y:S02]  /*108d0*/  IMAD.MOV.U32 R3, RZ, RZ, R49 ;  /* 0x000000ffff037224 */ /* 0x001fe400078e0031 */
[C---:B------:R-:W-:Y:S02]  /*108e0*/  IMAD R17, R20.reuse, UR9, R17 ;  /* 0x0000000914117c24 */ /* 0x040fe4000f8e0211 */
[----:B------:R-:W-:Y:S01]  /*108f0*/  IMAD.WIDE.U32 R2, R20, UR8, R2 ;  /* 0x0000000814027c25 */ /* 0x000fe2000f8e0002 */
[----:B------:R-:W-:-:S03]  /*10900*/  ULDC.64 UR8, c[0x0][0xa80] ;  /* 0x0002a00000087ab9 */ /* 0x000fc60000000a00 */
[----:B------:R-:W-:Y:S01]  /*10910*/  IMAD.IADD R3, R3, 0x1, R17 ;  /* 0x0000000103037824 */ /* 0x000fe200078e0211 */
[----:B------:R-:W-:-:S04]  /*10920*/  LEA R46, P5, R2, UR8, 0x1 ;  /* 0x00000008022e7c11 */ /* 0x000fc8000f8a08ff */
[----:B------:R-:W-:-:S05]  /*10930*/  LEA.HI.X R47, R2, UR9, R3, 0x1, P5 ;  /* 0x00000009022f7c11 */ /* 0x000fca000a8f0c03 */
[----:B-----5:R1:W-:Y:S04]  /*10940*/  @!P2 STG.E.128 desc[UR48][R46.64], R32 ;  /* 0x000000202e00a986 */ /* 0x0203e8000c101d30 */
[----:B------:R1:W-:Y:S02]  /*10950*/  @!P3 STG.E.128 desc[UR48][R46.64+0x80], R36 ;  /* 0x000080242e00b986 */ /* 0x0003e4000c101d30 */
.L_x_1143:
[----:B------:R-:W-:Y:S05]  /*10960*/  BSYNC B1 ;  /* 0x0000000000017941 */ /* 0x000fea0003800000 */
.L_x_1142:
[----:B------:R-:W-:Y:S04]  /*10970*/  BSSY B1, `(.L_x_1144) ;  /* 0x0000014000017945 */ /* 0x000fe80003800000 */
[----:B------:R-:W-:Y:S05]  /*10980*/  @P4 BRA `(.L_x_1145) ;  /* 0x0000000000484947 */ /* 0x000fea0003800000 */
[----:B------:R-:W-:Y:S01]  /*10990*/  IADD3 R17, P2, R20, 0x20, RZ ;  /* 0x0000002014117810 */ /* 0x000fe20007f5e0ff */
[----:B------:R-:W-:Y:S01]  /*109a0*/  ULDC.64 UR8, c[0x0][0xad8] ;  /* 0x0002b60000087ab9 */ /* 0x000fe20000000a00 */
[----:B------:R-:W-:Y:S01]  /*109b0*/  IMAD.MOV.U32 R2, RZ, RZ, R44 ;  /* 0x000000ffff027224 */ /* 0x000fe200078e002c */
[----:B------:R-:W-:Y:S01]  /*109c0*/  ULDC UR4, c[0x0][0xa8c] ;  /* 0x0002a30000047ab9 */ /* 0x000fe20000000800 */
[----:B0-----:R-:W-:Y:S01]  /*109d0*/  IMAD.MOV.U32 R3, RZ, RZ, R49 ;  /* 0x000000ffff037224 */ /* 0x001fe200078e0031 */
        /* <DEDUP_REMOVED lines=8> */
[----:B-1---5:R-:W-:Y:S01]  /*10a60*/  LEA R32, P2, R2, UR8, 0x1 ;  /* 0x0000000802207c11 */ /* 0x022fe2000f8408ff */
[----:B------:R-:W-:-:S05]  /*10a70*/  IMAD.IADD R3, R3, 0x1, R17 ;  /* 0x0000000103037824 */ /* 0x000fca00078e0211 */
[----:B------:R-:W-:-:S05]  /*10a80*/  LEA.HI.X R33, R2, UR9, R3, 0x1, P2 ;  /* 0x0000000902217c11 */ /* 0x000fca00090f0c03 */
[----:B------:R2:W-:Y:S04]  /*10a90*/  @!P3 STG.E.128 desc[UR48][R32.64], R28 ;  /* 0x0000001c2000b986 */ /* 0x0005e8000c101d30 */
[----:B------:R2:W-:Y:S02]  /*10aa0*/  @!P4 STG.E.128 desc[UR48][R32.64+0x80], R40 ;  /* 0x000080282000c986 */ /* 0x0005e4000c101d30 */
.L_x_1145:
[----:B------:R-:W-:Y:S05]  /*10ab0*/  BSYNC B1 ;  /* 0x0000000000017941 */ /* 0x000fea0003800000 */
.L_x_1144:
        /* <DEDUP_REMOVED lines=15> */
[----:B--2--5:R-:W-:Y:S01]  /*10bb0*/  LEA R28, P0, R2, UR8, 0x1 ;  /* 0x00000008021c7c11 */ /* 0x024fe2000f8008ff */
[----:B------:R-:W-:-:S05]  /*10bc0*/  IMAD.IADD R3, R3, 0x1, R17 ;  /* 0x0000000103037824 */ /* 0x000fca00078e0211 */
[----:B------:R-:W-:-:S05]  /*10bd0*/  LEA.HI.X R29, R2, UR9, R3, 0x1, P0 ;  /* 0x00000009021d7c11 */ /* 0x000fca00080f0c03 */
[----:B------:R3:W-:Y:S04]  /*10be0*/  @!P2 STG.E.128 desc[UR48][R28.64], R12 ;  /* 0x0000000c1c00a986 */ /* 0x0007e8000c101d30 */
[----:B------:R3:W-:Y:S02]  /*10bf0*/  @!P3 STG.E.128 desc[UR48][R28.64+0x80], R24 ;  /* 0x000080181c00b986 */ /* 0x0007e4000c101d30 */
.L_x_1147:
[----:B------:R-:W-:Y:S05]  /*10c00*/  BSYNC B1 ;  /* 0x0000000000017941 */ /* 0x000fea0003800000 */
.L_x_1146:
[----:B------:R-:W-:Y:S05]  /*10c10*/  @P1 BRA `(.L_x_1148) ;  /* 0x0000000800f41947 */ /* 0x000fea0003800000 */
[----:B---3-5:R-:W-:Y:S01]  /*10c20*/  IADD3 R13, P0, R20, 0x60, RZ ;  /* 0x00000060140d7810 */ /* 0x028fe20007f1e0ff */
[----:B------:R-:W-:Y:S01]  /*10c30*/  ULDC.64 UR8, c[0x0][0xad8] ;  /* 0x0002b60000087ab9 */ /* 0x000fe20000000a00 */
[----:B------:R-:W-:Y:S01]  /*10c40*/  IMAD.MOV.U32 R2, RZ, RZ, R44 ;  /* 0x000000ffff027224 */ /* 0x000fe200078e002c */
[----:B------:R-:W-:Y:S01]  /*10c50*/  ULDC UR4, c[0x0][0xa8c] ;  /* 0x0002a30000047ab9 */ /* 0x000fe20000000800 */
[----:B0-----:R-:W-:Y:S01]  /*10c60*/  IMAD.MOV.U32 R3, RZ, RZ, R49 ;  /* 0x000000ffff037224 */ /* 0x001fe200078e0031 */
[----:B------:R-:W-:Y:S01]  /*10c70*/  ISETP.GE.AND P1, PT, R19, UR4, PT ;  /* 0x0000000413007c0c */ /* 0x000fe2000bf26270 */
[----:B------:R-:W-:Y:S02]  /*10c80*/  IMAD.X R20, RZ, RZ, R21, P0 ;  /* 0x000000ffff147224 */ /* 0x000fe400000e0615 */
[----:B------:R-:W-:-:S04]  /*10c90*/  IMAD.WIDE.U32 R2, R13, UR8, R2 ;  /* 0x000000080d027c25 */ /* 0x000fc8000f8e0002 */
[----:B------:R-:W-:Y:S02]  /*10ca0*/  IMAD R20, R20, UR8, RZ ;  /* 0x0000000814147c24 */ /* 0x000fe4000f8e02ff */
[----:B------:R-:W-:Y:S02]  /*10cb0*/  VIADD R0, R19, 0x40 ;  /* 0x0000004013007836 */ /* 0x000fe40000000000 */
        /* <DEDUP_REMOVED lines=8> */
[----:B------:R0:W-:Y:S01]  /*10d40*/  STG.E.128 desc[UR48][R12.64+0x80], R8 ;  /* 0x000080080c007986 */ /* 0x0001e2000c101d30 */
[----:B------:R-:W-:Y:S05]  /*10d50*/  BRA `(.L_x_1148) ;  /* 0x0000000800a47947 */ /* 0x000fea0003800000 */
.L_x_1140:
[----:B------:R-:W-:Y:S01]  /*10d60*/  ULDC.64 UR8, c[0x0][0xbd8] ;  /* 0x0002f60000087ab9 */ /* 0x000fe20000000a00 */
[----:B------:R-:W-:Y:S01]  /*10d70*/  IMAD.MOV.U32 R9, RZ, RZ, RZ ;  /* 0x000000ffff097224 */ /* 0x000fe200078e00ff */
[----:B------:R-:W-:-:S04]  /*10d80*/  UISETP.NE.U32.AND UP0, UPT, UR8, URZ, UPT ;  /* 0x0000003f0800728c */ /* 0x000fc8000bf05070 */
[----:B------:R-:W-:-:S03]  /*10d90*/  UISETP.NE.AND.EX UP0, UPT, UR9, URZ, UPT, UP0 ;  /* 0x0000003f0900728c */ /* 0x000fc6000bf05300 */
[----:B------:R-:W-:Y:S02]  /*10da0*/  ULDC.64 UR8, c[0x0][0xbd8] ;  /* 0x0002f60000087ab9 */ /* 0x000fe40000000a00 */
[----:B------:R-:W-:Y:S01]  /*10db0*/  UIMAD.WIDE UR8, UR38, 0x4, UR8 ;  /* 0x00000004260878a5 */ /* 0x000fe2000f8e0208 */
[----:B------:R-:W0:Y:S01]  /*10dc0*/  LDC R7, c[0x0][0xa88] ;  /* 0x0002a200ff077b82 */ /* 0x000e220000000800 */
[----:B------:R-:W-:-:S04]  /*10dd0*/  PLOP3.LUT P1, PT, PT, PT, UP0, 0x80, 0x0 ;  /* 0x000000000000781c */ /* 0x000fc80003f2f008 */
[----:B------:R-:W-:Y:S02]  /*10de0*/  IMAD.U32 R2, RZ, RZ, UR8 ;  /* 0x00000008ff027e24 */ /* 0x000fe4000f8e00ff */
[----:B------:R-:W-:Y:S01]  /*10df0*/  IMAD.U32 R3, RZ, RZ, UR9 ;  /* 0x00000009ff037e24 */ /* 0x000fe2000f8e00ff */
[----:B------:R-:W-:Y:S02]  /*10e00*/  ULDC.64 UR8, c[0x0][0xbe0] ;  /* 0x0002f80000087ab9 */ /* 0x000fe40000000a00 */
[----:B------:R-:W-:-:S04]  /*10e10*/  UISETP.NE.U32.AND UP1, UPT, UR8, URZ, UPT ;  /* 0x0000003f0800728c */ /* 0x000fc8000bf25070 */
[----:B------:R-:W-:Y:S01]  /*10e20*/  UISETP.NE.AND.EX UP1, UPT, UR9, URZ, UPT, UP1 ;  /* 0x0000003f0900728c */ /* 0x000fe2000bf25310 */
[----:B------:R1:W5:Y:S05]  /*10e30*/  @P1 LDG.E R9, desc[UR48][R2.64] ;  /* 0x0000003002091981 */ /* 0x00036a000c1e1900 */
[----:B------:R-:W-:-:S05]  /*10e40*/  PLOP3.LUT P2, PT, PT, PT, UP1, 0x80, 0x0 ;  /* 0x000000000000781c */ /* 0x000fca0003f4f018 */
[----:B------:R-:W-:Y:S02]  /*10e50*/  @UP1 ULDC.64 UR8, c[0x0][0xbe0] ;  /* 0x0002f80000081ab9 */ /* 0x000fe40000000a00 */
[----:B------:R-:W-:-:S06]  /*10e60*/  @UP1 UIMAD.WIDE UR8, UR38, 0x4, UR8 ;  /* 0x00000004260818a5 */ /* 0x000fcc000f8e0208 */
[----:B------:R-:W-:Y:S02]  /*10e70*/  IMAD.U32 R4, RZ, RZ, UR8 ;  /* 0x00000008ff047e24 */ /* 0x000fe4000f8e00ff */
[----:B------:R-:W-:-:S05]  /*10e80*/  IMAD.U32 R5, RZ, RZ, UR9 ;  /* 0x00000009ff057e24 */ /* 0x000fca000f8e00ff */
[----:B0-----:R1:W5:Y:S01]  /*10e90*/  @P2 LDG.E R7, desc[UR48][R4.64] ;  /* 0x0000003004072981 */ /* 0x001362000c1e1900 */
[----:B------:R-:W-:Y:S01]  /*10ea0*/  USHF.R.S32.HI UR8, URZ, 0x1f, UR37 ;  /* 0x0000001f3f087899 */ /* 0x000fe20008011425 */
[----:B------:R-:W-:Y:S01]  /*10eb0*/  ISETP.GT.AND P0, PT, R193, 0x7f, PT ;  /* 0x0000007fc100780c */ /* 0x000fe20003f04270 */
[----:B------:R-:W-:-:S12]  /*10ec0*/  @P2 BRA `(.L_x_1149) ;  /* 0x0000000000102947 */ /* 0x000fd80003800000 */
[----:B------:R-:W-:Y:S05]  /*10ed0*/  @!P1 BRA `(.L_x_1149) ;  /* 0x00000000000c9947 */ /* 0x000fea0003800000 */
[----:B------:R-:W2:Y:S04]  /*10ee0*/  LDG.E R0, desc[UR48][R2.64] ;  /* 0x0000003002007981 */ /* 0x000ea8000c1e1900 */
[----:B-----5:R-:W2:Y:S02]  /*10ef0*/  LDG.E R7, desc[UR48][R2.64+0x4] ;  /* 0x0000043002077981 */ /* 0x020ea4000c1e1900 */
[----:B--2---:R-:W-:-:S07]  /*10f00*/  IMAD.IADD R7, R7, 0x1, -R0 ;  /* 0x0000000107077824 */ /* 0x004fce00078e0a00 */
.L_x_1149:
[----:B------:R-:W-:Y:S01]  /*10f10*/  USHF.R.S32.HI UR4, URZ, 0x1f, UR38 ;  /* 0x0000001f3f047899 */ /* 0x000fe20008011426 */
[----:B------:R-:W-:Y:S01]  /*10f20*/  BSSY B1, `(.L_x_1150) ;  /* 0x000001e000017945 */ /* 0x000fe20003800000 */
[----:B------:R-:W-:Y:S01]  /*10f30*/  USEL UR10, UR38, URZ, !UP0 ;  /* 0x0000003f260a7287 */ /* 0x000fe2000c000000 */
[----:B------:R-:W-:Y:S01]  /*10f40*/  SHF.R.S32.HI R8, RZ, 0x1f, R19 ;  /* 0x0000001fff087819 */ /* 0x000fe20000011413 */
[----:B------:R-:W-:Y:S01]  /*10f50*/  USEL UR9, UR4, URZ, !UP0 ;  /* 0x0000003f04097287 */ /* 0x000fe2000c000000 */
[----:B-----5:R-:W-:Y:S01]  /*10f60*/  SHF.R.S32.HI R6, RZ, 0x1f, R9 ;  /* 0x0000001fff067819 */ /* 0x020fe20000011409 */
[----:B------:R-:W-:Y:S10]  /*10f70*/  @P0 BRA `(.L_x_1151) ;  /* 0x0000000000600947 */ /* 0x000ff40003800000 */
[----:B------:R-:W0:Y:S02]  /*10f80*/  S2R R0, SR_TID.X ;  /* 0x0000000000007919 */ /* 0x000e240000002100 */
[----:B0-----:R-:W-:-:S04]  /*10f90*/  IMAD R0, R188, 0x80, R0 ;  /* 0x00000080bc007824 */ /* 0x001fc800078e0200 */
[----:B------:R-:W-:-:S05]  /*10fa0*/  VIADD R0, R0, 0xffffff80 ;  /* 0xffffff8000007836 */ /* 0x000fca0000000000 */
[----:B------:R-:W-:-:S13]  /*10fb0*/  ISETP.GE.AND P0, PT, R0, R7, PT ;  /* 0x000000070000720c */ /* 0x000fda0003f06270 */
[----:B------:R-:W-:Y:S05]  /*10fc0*/  @P0 BRA `(.L_x_1151) ;  /* 0x00000000004c0947 */ /* 0x000fea0003800000 */
[C---:B-1----:R-:W-:Y:S01]  /*10fd0*/  IADD3 R2, P0, R0.reuse, R9, RZ ;  /* 0x0000000900027210 */ /* 0x042fe20007f1e0ff */
[----:B------:R-:W-:Y:S02]  /*10fe0*/  ULDC.64 UR12, c[0x0][0xb70] ;  /* 0x0002dc00000c7ab9 */ /* 0x000fe40000000a00 */
[----:B------:R-:W-:Y:S01]  /*10ff0*/  UIMAD UR4, UR8, UR12, URZ ;  /* 0x0000000c080472a4 */ /* 0x000fe2000f8e023f */
[----:B------:R-:W-:Y:S01]  /*11000*/  LEA.HI.X.SX32 R3, R0, R6, 0x1, P0 ;  /* 0x0000000600037211 */ /* 0x000fe200000f0eff */
[----:B------:R-:W-:Y:S02]  /*11010*/  IMAD.U32 R5, RZ, RZ, UR12 ;  /* 0x0000000cff057e24 */ /* 0x000fe4000f8e00ff */
[----:B------:R-:W-:Y:S02]  /*11020*/  UIMAD UR4, UR37, UR13, UR4 ;  /* 0x0000000d250472a4 */ /* 0x000fe4000f8e0204 */
[----:B------:R-:W-:Y:S01]  /*11030*/  IMAD.WIDE.U32 R2, R5, UR37, R2 ;  /* 0x0000002505027c25 */ /* 0x000fe2000f8e0002 */
[----:B------:R-:W-:-:S02]  /*11040*/  ULDC.64 UR12, c[0x0][0xb78] ;  /* 0x0002de00000c7ab9 */ /* 0x000fc40000000a00 */
[----:B------:R-:W-:Y:S01]  /*11050*/  UIMAD UR7, UR9, UR12, URZ ;  /* 0x0000000c090772a4 */ /* 0x000fe2000f8e023f */
[----:B------:R-:W-:Y:S02]  /*11060*/  VIADD R3, R3, UR4 ;  /* 0x0000000403037c36 */ /* 0x000fe40008000000 */
[----:B------:R-:W-:Y:S01]  /*11070*/  IMAD.U32 R5, RZ, RZ, UR12 ;  /* 0x0000000cff057e24 */ /* 0x000fe2000f8e00ff */
[----:B------:R-:W-:-:S03]  /*11080*/  UIMAD UR7, UR10, UR13, UR7 ;  /* 0x0000000d0a0772a4 */ /* 0x000fc6000f8e0207 */
[----:B------:R-:W-:Y:S01]  /*11090*/  IMAD.WIDE.U32 R2, R5, UR10, R2 ;  /* 0x0000000a05027c25 */ /* 0x000fe2000f8e0002 */
[----:B------:R-:W-:-:S03]  /*110a0*/  ULDC.64 UR12, c[0x0][0xb40] ;  /* 0x0002d000000c7ab9 */ /* 0x000fc60000000a00 */
[----:B------:R-:W-:Y:S01]  /*110b0*/  VIADD R3, R3, UR7 ;  /* 0x0000000703037c36 */ /* 0x000fe20008000000 */
[----:B------:R-:W-:-:S04]  /*110c0*/  LEA R4, P0, R2, UR12, 0x2 ;  /* 0x0000000c02047c11 */ /* 0x000fc8000f8010ff */
[----:B------:R-:W-:Y:S01]  /*110d0*/  LEA.HI.X R5, R2, UR13, R3, 0x2, P0 ;  /* 0x0000000d02057c11 */ /* 0x000fe200080f1403 */
[----:B------:R-:W-:-:S05]  /*110e0*/  IMAD.MOV.U32 R3, RZ, RZ, -0x800000 ;  /* 0xff800000ff037424 */ /* 0x000fca00078e00ff */
[----:B------:R0:W-:Y:S03]  /*110f0*/  STG.E desc[UR48][R4.64], R3 ;  /* 0x0000000304007986 */ /* 0x0001e6000c101930 */
.L_x_1151:
[----:B------:R-:W-:Y:S05]  /*11100*/  BSYNC B1 ;  /* 0x0000000000017941 */ /* 0x000fea0003800000 */
.L_x_1150:
[----:B------:R-:W-:Y:S01]  /*11110*/  ULDC.64 UR12, c[0x0][0xaa0] ;  /* 0x0002a800000c7ab9 */ /* 0x000fe20000000a00 */
[----:B-1----:R-:W-:Y:S01]  /*11120*/  IMAD.MOV.U32 R2, RZ, RZ, R19 ;  /* 0x000000ffff027224 */ /* 0x002fe200078e0013 */
[----:B------:R-:W-:Y:S01]  /*11130*/  BSSY B1, `(.L_x_1152) ;  /* 0x000002e000017945 */ /* 0x000fe20003800000 */
[----:B0-----:R-:W-:Y:S02]  /*11140*/  IMAD.MOV.U32 R3, RZ, RZ, R8 ;  /* 0x000000ffff037224 */ /* 0x001fe400078e0008 */
[----:B------:R-:W-:Y:S02]  /*11150*/  IMAD R0, R6, UR12, RZ ;  /* 0x0000000c06007c24 */ /* 0x000fe4000f8e02ff */
[----:B------:R-:W-:-:S04]  /*11160*/  IMAD.WIDE.U32 R2, R9, UR12, R2 ;  /* 0x0000000c09027c25 */ /* 0x000fc8000f8e0002 */
[----:B------:R-:W-:Y:S01]  /*11170*/  IMAD R9, R9, UR13, R0 ;  /* 0x0000000d09097c24 */ /* 0x000fe2000f8e0200 */
[----:B------:R-:W-:Y:S01]  /*11180*/  ULDC.64 UR12, c[0x0][0xae0] ;  /* 0x0002b800000c7ab9 */ /* 0x000fe20000000a00 */
[----:B------:R-:W-:Y:S01]  /*11190*/  IMAD R7, R188, -0x80, R7 ;  /* 0xffffff80bc077824 */ /* 0x000fe200078e0207 */
[----:B------:R-:W-:Y:S01]  /*111a0*/  UIMAD UR4, UR8, UR12, URZ ;  /* 0x0000000c080472a4 */ /* 0x000fe2000f8e023f */
[----:B------:R-:W-:Y:S02]  /*111b0*/  IMAD.IADD R3, R3, 0x1, R9 ;  /* 0x0000000103037824 */ /* 0x000fe400078e0209 */
[----:B------:R-:W-:Y:S01]  /*111c0*/  IMAD.U32 R5, RZ, RZ, UR12 ;  /* 0x0000000cff057e24 */ /* 0x000fe2000f8e00ff */
[----:B------:R-:W-:Y:S01]  /*111d0*/  UIMAD UR4, UR37, UR13, UR4 ;  /* 0x0000000d250472a4 */ /* 0x000fe2000f8e0204 */
[C---:B------:R-:W-:Y:S01]  /*111e0*/  VIADD R0, R22.reuse, 0x20 ;  /* 0x0000002016007836 */ /* 0x040fe20000000000 */
[----:B------:R-:W-:Y:S01]  /*111f0*/  ISETP.GE.AND P2, PT, R22, R7, PT ;  /* 0x000000071600720c */ /* 0x000fe20003f46270 */
[----:B------:R-:W-:Y:S01]  /*11200*/  IMAD.WIDE.U32 R2, R5, UR37, R2 ;  /* 0x0000002505027c25 */ /* 0x000fe2000f8e0002 */
[----:B------:R-:W-:-:S02]  /*11210*/  ULDC.64 UR12, c[0x0][0xae8] ;  /* 0x0002ba00000c7ab9 */ /* 0x000fc40000000a00 */
[-C--:B------:R-:W-:Y:S01]  /*11220*/  ISETP.GE.AND P3, PT, R0, R7.reuse, PT ;  /* 0x000000070000720c */ /* 0x080fe20003f66270 */
[----:B------:R-:W-:Y:S01]  /*11230*/  VIADD R3, R3, UR4 ;  /* 0x0000000403037c36 */ /* 0x000fe20008000000 */
[----:B------:R-:W-:Y:S01]  /*11240*/  UIMAD UR4, UR9, UR12, URZ ;  /* 0x0000000c090472a4 */ /* 0x000fe2000f8e023f */
[C---:B------:R-:W-:Y:S02]  /*11250*/  VIADD R4, R22.reuse, 0x40 ;  /* 0x0000004016047836 */ /* 0x040fe40000000000 */
[----:B------:R-:W-:Y:S01]  /*11260*/  VIADD R0, R22, 0x60 ;  /* 0x0000006016007836 */ /* 0x000fe20000000000 */
[----:B------:R-:W-:Y:S01]  /*11270*/  UIMAD UR4, UR10, UR13, UR4 ;  /* 0x0000000d0a0472a4 */ /* 0x000fe2000f8e0204 */
[----:B------:R-:W-:Y:S01]  /*11280*/  IMAD.U32 R5, RZ, RZ, UR12 ;  /* 0x0000000cff057e24 */ /* 0x000fe2000f8e00ff */
[-C--:B------:R-:W-:Y:S01]  /*11290*/  ISETP.GE.AND P1, PT, R4, R7.reuse, PT ;  /* 0x000000070400720c */ /* 0x080fe20003f26270 */
[----:B------:R-:W-:Y:S01]  /*112a0*/  IMAD.MOV.U32 R6, RZ, RZ, R22 ;  /* 0x000000ffff067224 */ /* 0x000fe200078e0016 */
[----:B------:R-:W-:Y:S01]  /*112b0*/  ISETP.GE.AND P0, PT, R0, R7, PT ;  /* 0x000000070000720c */ /* 0x000fe20003f06270 */
[----:B------:R-:W-:Y:S01]  /*112c0*/  IMAD.WIDE.U32 R4, R5, UR10, R2 ;  /* 0x0000000a05047c25 */ /* 0x000fe2000f8e0002 */
[----:B------:R-:W-:-:S03]  /*112d0*/  SHF.R.S32.HI R7, RZ, 0x1f, R22 ;  /* 0x0000001fff077819 */ /* 0x000fc60000011416 */
[----:B------:R-:W-:Y:S02]  /*112e0*/  VIADD R11, R5, UR4 ;  /* 0x00000004050b7c36 */ /* 0x000fe40008000000 */
[----:B------:R-:W-:Y:S01]  /*112f0*/  IMAD.WIDE R6, R188, 0x80, R6 ;  /* 0x00000080bc067825 */ /* 0x000fe200078e0206 */
[----:B------:R-:W-:Y:S06]  /*11300*/  @P2 BRA `(.L_x_1153) ;  /* 0x0000000000402947 */ /* 0x000fec0003800000 */
[----:B------:R-:W-:Y:S01]  /*11310*/  ULDC.64 UR8, c[0x0][0xad8] ;  /* 0x0002b60000087ab9 */ /* 0x000fe20000000a00 */
[----:B------:R-:W-:Y:S01]  /*11320*/  VIADD R0, R19, 0x40 ;  /* 0x0000004013007836 */ /* 0x000fe20000000000 */
        /* <DEDUP_REMOVED lines=14> */
.L_x_1153:
[----:B------:R-:W-:Y:S05]  /*11410*/  BSYNC B1 ;  /* 0x0000000000017941 */ /* 0x000fea0003800000 */
.L_x_1152:
[----:B------:R-:W-:Y:S04]  /*11420*/  BSSY B1, `(.L_x_1154) ;  /* 0x0000014000017945 */ /* 0x000fe80003800000 */
[----:B------:R-:W-:Y:S05]  /*11430*/  @P3 BRA `(.L_x_1155) ;  /* 0x0000000000483947 */ /* 0x000fea0003800000 */
[----:B0-----:R-:W-:Y:S01]  /*11440*/  IADD3 R9, P2, R6, 0x20, RZ ;  /* 0x0000002006097810 */ /* 0x001fe20007f5e0ff */
        /* <DEDUP_REMOVED lines=17> */
.L_x_1155:
[----:B------:R-:W-:Y:S05]  /*11560*/  BSYNC B1 ;  /* 0x0000000000017941 */ /* 0x000fea0003800000 */
.L_x_1154:
[----:B------:R-:W-:Y:S04]  /*11570*/  BSSY B1, `(.L_x_1156) ;  /* 0x0000014000017945 */ /* 0x000fe80003800000 */
[----:B------:R-:W-:Y:S05]  /*11580*/  @P1 BRA `(.L_x_1157) ;  /* 0x0000000000481947 */ /* 0x000fea0003800000 */
[----:B01----:R-:W-:Y:S01]  /*11590*/  IADD3 R9, P1, R6, 0x40, RZ ;  /* 0x0000004006097810 */ /* 0x003fe20007f3e0ff */
        /* <DEDUP_REMOVED lines=17> */
.L_x_1157:
[----:B------:R-:W-:Y:S05]  /*116b0*/  BSYNC B1 ;  /* 0x0000000000017941 */ /* 0x000fea0003800000 */
.L_x_1156:
        /* <DEDUP_REMOVED lines=19> */
.L_x_1148:
[----:B------:R-:W-:Y:S05]  /*117f0*/  BSYNC B0 ;  /* 0x0000000000007941 */ /* 0x000fea0003800000 */
.L_x_1139:
[----:B------:R-:W-:Y:S02]  /*11800*/  ULDC UR4, c[0x0][0xc14] ;  /* 0x0003050000047ab9 */ /* 0x000fe40000000800 */
[----:B------:R-:W-:-:S06]  /*11810*/  UISETP.GE.AND UP0, UPT, UR5, UR4, UPT ;  /* 0x000000040500728c */ /* 0x000fcc000bf06270 */
[----:B------:R-:W-:-:S13]  /*11820*/  PLOP3.LUT P0, PT, PT, PT, UP0, 0x80, 0x0 ;  /* 0x000000000000781c */ /* 0x000fda0003f0f008 */
[----:B------:R-:W-:Y:S05]  /*11830*/  @!P0 BRA `(.L_x_1158) ;  /* 0xfffffef400548947 */ /* 0x000fea000383ffff */
[----:B------:R-:W-:Y:S05]  /*11840*/  EXIT ;  /* 0x000000000000794d */ /* 0x000fea0003800000 */
.L_x_1057:
[----:B------:R-:W-:-:S08]  /*11850*/  NOP ;  /* 0x0000000000007918 */ /* 0x000fd00000000000 */
[----:B------:R-:W0:-:S00]  /*11860*/  USETMAXREG.DEALLOC.CTAPOOL 0x18 ;  /* 0x00000018000079c8 */ /* 0x000e0000080e0500 */
        /* <DEDUP_REMOVED lines=8> */
[----:B------:R-:W1:Y:S01]  /*118f0*/  S2UR UR6, SR_CTAID.X ;  /* 0x00000000000679c3 */ /* 0x000e620000002500 */
        /* <DEDUP_REMOVED lines=9> */
[----:B------:R-:W-:Y:S01]  /*11990*/  IMAD.MOV.U32 R16, RZ, RZ, RZ ;  /* 0x000000ffff107224 */ /* 0x000fe200078e00ff */
[----:B------:R-:W-:Y:S02]  /*119a0*/  ISETP.GE.U32.AND P0, PT, R7, 0x2, PT ;  /* 0x000000020700780c */ /* 0x000fe40003f06070 */
[----:B------:R-:W-:-:S09]  /*119b0*/  LOP3.LUT R0, R0, 0xfffffffe, RZ, 0xc0, !PT ;  /* 0xfffffffe00007812 */ /* 0x000fd200078ec0ff */
[----:B------:R-:W-:-:S04]  /*119c0*/  @P1 LOP3.LUT R0, R0, 0x1, RZ, 0xfc, !PT ;  /* 0x0000000100001812 */ /* 0x000fc800078efcff */
[----:B------:R-:W-:-:S04]  /*119d0*/  LOP3.LUT R0, R0, 0xffffffef, RZ, 0xc0, !PT ;  /* 0xffffffef00007812 */ /* 0x000fc800078ec0ff */
[----:B------:R-:W-:-:S04]  /*119e0*/  @P0 LOP3.LUT R0, R0, 0x10, RZ, 0xfc, !PT ;  /* 0x0000001000000812 */ /* 0x000fc800078efcff */
[----:B------:R-:W-:Y:S01]  /*119f0*/  LOP3.LUT R0, R0, 0xfffffff7, RZ, 0xc0, !PT ;  /* 0xfffffff700007812 */ /* 0x000fe200078ec0ff */
[----:B--2---:R-:W0:Y:S02]  /*11a00*/  SHFL.UP PT, R4, R8, 0x1, RZ ;  /* 0x0420000008047989 */ /* 0x004e2400000e00ff */
[----:B0-----:R-:W-:-:S05]  /*11a10*/  SEL R5, R4, RZ, P1 ;  /* 0x000000ff04057207 */ /* 0x001fca0000800000 */
[----:B------:R-:W-:-:S05]  /*11a20*/  IMAD.IADD R5, R8, 0x1, R5 ;  /* 0x0000000108057824 */ /* 0x000fca00078e0205 */
[----:B------:R-:W0:Y:S02]  /*11a30*/  SHFL.UP PT, R4, R5, 0x2, RZ ;  /* 0x0440000005047989 */ /* 0x000e2400000e00ff */
[----:B0-----:R-:W-:Y:S02]  /*11a40*/  SEL R4, R4, RZ, P0 ;  /* 0x000000ff04047207 */ /* 0x001fe40000000000 */
[----:B------:R-:W-:-:S03]  /*11a50*/  ISETP.GE.U32.AND P0, PT, R7, 0x4, PT ;  /* 0x000000040700780c */ /* 0x000fc60003f06070 */
[----:B------:R-:W-:-:S05]  /*11a60*/  IMAD.IADD R4, R5, 0x1, R4 ;  /* 0x0000000105047824 */ /* 0x000fca00078e0204 */
[----:B------:R-:W0:Y:S05]  /*11a70*/  SHFL.UP PT, R6, R4, 0x4, RZ ;  /* 0x0480000004067989 */ /* 0x000e2a00000e00ff */
[----:B------:R-:W-:-:S04]  /*11a80*/  @P0 LOP3.LUT R0, R0, 0x8, RZ, 0xfc, !PT ;  /* 0x0000000800000812 */ /* 0x000fc800078efcff */
[----:B------:R-:W-:Y:S02]  /*11a90*/  LOP3.LUT R0, R0, 0xfffffffb, RZ, 0xc0, !PT ;  /* 0xfffffffb00007812 */ /* 0x000fe400078ec0ff */
[----:B0-----:R-:W-:Y:S01]  /*11aa0*/  SEL R3, R6, RZ, P0 ;  /* 0x000000ff06037207 */ /* 0x001fe20000000000 */
[----:B------:R-:W-:Y:S01]  /*11ab0*/  IMAD.MOV.U32 R6, RZ, RZ, RZ ;  /* 0x000000ffff067224 */ /* 0x000fe200078e00ff */
[----:B------:R-:W-:-:S03]  /*11ac0*/  ISETP.GE.U32.AND P0, PT, R7, 0x8, PT ;  /* 0x000000080700780c */ /* 0x000fc60003f06070 */
[----:B------:R-:W-:-:S05]  /*11ad0*/  IMAD.IADD R3, R4, 0x1, R3 ;  /* 0x0000000104037824 */ /* 0x000fca00078e0203 */
[----:B------:R-:W0:Y:S05]  /*11ae0*/  SHFL.UP PT, R2, R3, 0x8, RZ ;  /* 0x0500000003027989 */ /* 0x000e2a00000e00ff */
[----:B------:R-:W-:-:S04]  /*11af0*/  @P0 LOP3.LUT R0, R0, 0x4, RZ, 0xfc, !PT ;  /* 0x0000000400000812 */ /* 0x000fc800078efcff */
[----:B------:R-:W-:Y:S02]  /*11b00*/  LOP3.LUT R0, R0, 0xfffffffd, RZ, 0xc0, !PT ;  /* 0xfffffffd00007812 */ /* 0x000fe400078ec0ff */
[----:B0-----:R-:W-:Y:S02]  /*11b10*/  SEL R2, R2, RZ, P0 ;  /* 0x000000ff02027207 */ /* 0x001fe40000000000 */
[----:B------:R-:W-:-:S03]  /*11b20*/  ISETP.GE.U32.AND P0, PT, R7, 0x10, PT ;  /* 0x000000100700780c */ /* 0x000fc60003f06070 */
[----:B------:R-:W-:-:S05]  /*11b30*/  IMAD.IADD R2, R3, 0x1, R2 ;  /* 0x0000000103027824 */ /* 0x000fca00078e0202 */
[----:B------:R-:W0:Y:S05]  /*11b40*/  SHFL.UP PT, R5, R2, 0x10, RZ ;  /* 0x0600000002057989 */ /* 0x000e2a00000e00ff */
[----:B------:R-:W-:Y:S02]  /*11b50*/  @P0 LOP3.LUT R0, R0, 0x2, RZ, 0xfc, !PT ;  /* 0x0000000200000812 */ /* 0x000fe400078efcff */
[----:B0-----:R-:W-:-:S05]  /*11b60*/  SEL R5, R5, RZ, P0 ;  /* 0x000000ff05057207 */ /* 0x001fca0000000000 */
[----:B------:R-:W-:-:S05]  /*11b70*/  IMAD.IADD R4, R2, 0x1, R5 ;  /* 0x0000000102047824 */ /* 0x000fca00078e0205 */
[----:B------:R-:W0:Y:S02]  /*11b80*/  SHFL.IDX PT, R5, R4, 0x1f, 0x1f ;  /* 0x03e01f0004057f89 */ /* 0x000e2400000e0000 */
[----:B0-----:R-:W-:-:S04]  /*11b90*/  IMAD R5, R5, UR4, RZ ;  /* 0x0000000405057c24 */ /* 0x001fc8000f8e02ff */
[----:B------:R-:W-:Y:S01]  /*11ba0*/  IMAD.MOV.U32 R2, RZ, RZ, R5 ;  /* 0x000000ffff027224 */ /* 0x000fe200078e0005 */
[----:B-1----:R-:W-:-:S13]  /*11bb0*/  ISETP.GT.AND P0, PT, R5, UR6, PT ;  /* 0x0000000605007c0c */ /* 0x002fda000bf04270 */
[----:B------:R-:W-:Y:S05]  /*11bc0*/  @P0 BRA `(.L_x_1159) ;  /* 0x0000000000b80947 */ /* 0x000fea0003800000 */
[----:B------:R-:W-:Y:S01]  /*11bd0*/  IMAD.MOV.U32 R5, RZ, RZ, R2 ;  /* 0x000000ffff057224 */ /* 0x000fe200078e0002 */
[----:B------:R-:W-:Y:S01]  /*11be0*/  ULDC UR5, c[0x0][0xc14] ;  /* 0x0003050000057ab9 */ /* 0x000fe20000000800 */
[----:B------:R-:W-:Y:S01]  /*11bf0*/  IMAD.MOV.U32 R6, RZ, RZ, RZ ;  /* 0x000000ffff067224 */ /* 0x000fe200078e00ff */
[----:B------:R-:W-:Y:S01]  /*11c00*/  ULDC UR7, c[0x0][0xc14] ;  /* 0x0003050000077ab9 */ /* 0x000fe20000000800 */
[----:B------:R-:W-:-:S05]  /*11c10*/  ULDC UR4, c[0x0][0xc10] ;  /* 0x0003040000047ab9 */ /* 0x000fca0000000800 */
.L_x_1163:
[----:B------:R-:W-:Y:S02]  /*11c20*/  VIADD R6, R6, 0x1f ;  /* 0x0000001f06067836 */ /* 0x000fe40000000000 */
[----:B------:R-:W-:-:S03]  /*11c30*/  IMAD.U32 R19, RZ, RZ, UR7 ;  /* 0x00000007ff137e24 */ /* 0x000fc6000f8e00ff */
[----:B------:R-:W-:-:S13]  /*11c40*/  ISETP.GE.AND P0, PT, R6, UR5, PT ;  /* 0x0000000506007c0c */ /* 0x000fda000bf06270 */
[----:B------:R-:W-:Y:S05]  /*11c50*/  @P0 BRA `(.L_x_1160) ;  /* 0x0000000400c40947 */ /* 0x000fea0003800000 */
[----:B------:R-:W0:Y:S01]  /*11c60*/  S2R R2, SR_TID.X ;  /* 0x0000000000027919 */ /* 0x000e220000002100 */
[----:B------:R-:W-:Y:S01]  /*11c70*/  BSSY B0, `(.L_x_1161) ;  /* 0x000000a000007945 */ /* 0x000fe20003800000 */
[----:B------:R-:W-:Y:S01]  /*11c80*/  IMAD.MOV.U32 R8, RZ, RZ, RZ ;  /* 0x000000ffff087224 */ /* 0x000fe200078e00ff */
[----:B0-----:R-:W-:-:S04]  /*11c90*/  LOP3.LUT R9, R2, 0x1f, RZ, 0xc0, !PT ;  /* 0x0000001f02097812 */ /* 0x001fc800078ec0ff */
[C---:B------:R-:W-:Y:S01]  /*11ca0*/  ISETP.NE.AND P1, PT, R9.reuse, 0x1f, PT ;  /* 0x0000001f0900780c */ /* 0x040fe20003f25270 */
[----:B------:R-:W-:-:S05]  /*11cb0*/  IMAD.IADD R7, R9, 0x1, R6 ;  /* 0x0000000109077824 */ /* 0x000fca00078e0206 */
[----:B------:R-:W-:-:S13]  /*11cc0*/  ISETP.GE.OR P0, PT, R7, UR5, !P1 ;  /* 0x0000000507007c0c */ /* 0x000fda000cf06670 */
[----:B------:R-:W-:Y:S05]  /*11cd0*/  @P0 BRA `(.L_x_1162) ;  /* 0x00000000000c0947 */ /* 0x000fea0003800000 */
[----:B------:R-:W0:Y:S02]  /*11ce0*/  LDC.64 R2, c[0x0][0xc58] ;  /* 0x00031600ff027b82 */ /* 0x000e240000000a00 */
[----:B0-----:R-:W-:-:S05]  /*11cf0*/  IMAD.WIDE R2, R7, 0x4, R2 ;  /* 0x0000000407027825 */ /* 0x001fca00078e0202 */
[----:B------:R0:W5:Y:S02]  /*11d00*/  LDG.E R8, desc[UR48][R2.64] ;  /* 0x0000003002087981 */ /* 0x000164000c1e1900 */
.L_x_1162:
[----:B------:R-:W-:Y:S05]  /*11d10*/  BSYNC B0 ;  /* 0x0000000000007941 */ /* 0x000fea0003800000 */
.L_x_1161:
        /* <DEDUP_REMOVED lines=25> */
.L_x_1159:
[----:B------:R-:W-:-:S04]  /*11eb0*/  IMAD.IADD R7, R5, 0x1, -R2 ;  /* 0x0000000105077824 */ /* 0x000fc800078e0a02 */
[----:B------:R-:W-:-:S05]  /*11ec0*/  IMAD R2, R4, UR4, R7 ;  /* 0x0000000404027c24 */ /* 0x000fca000f8e0207 */
[----:B------:R-:W-:Y:S02]  /*11ed0*/  ISETP.GT.AND P0, PT, R2, UR6, PT ;  /* 0x0000000602007c0c */ /* 0x000fe4000bf04270 */
[----:B------:R-:W0:Y:S11]  /*11ee0*/  LDC.64 R2, c[0x0][0xc68] ;  /* 0x00031a00ff027b82 */ /* 0x000e360000000a00 */
[----:B------:R-:W-:-:S04]  /*11ef0*/  VOTE.ANY R9, PT, !P0 ;  /* 0x0000000000097806 */ /* 0x000fc800040e0100 */
[----:B------:R-:W1:Y:S02]  /*11f00*/  POPC R5, R9 ;  /* 0x0000000900057309 */ /* 0x000e640000000000 */
[----:B-1----:R-:W-:-:S04]  /*11f10*/  IMAD.IADD R19, R5, 0x1, R6 ;  /* 0x0000000105137824 */ /* 0x002fc800078e0206 */
[----:B0-----:R-:W-:-:S05]  /*11f20*/  IMAD.WIDE R2, R19, 0x4, R2 ;  /* 0x0000000413027825 */ /* 0x001fca00078e0202 */
[----:B------:R-:W2:Y:S01]  /*11f30*/  LDG.E R10, desc[UR48][R2.64] ;  /* 0x00000030020a7981 */ /* 0x000ea2000c1e1900 */
[----:B------:R-:W-:-:S03]  /*11f40*/  ISETP.NE.AND P0, PT, R9, RZ, PT ;  /* 0x000000ff0900720c */ /* 0x000fc60003f05270 */
[----:B------:R-:W2:Y:S02]  /*11f50*/  SHFL.IDX PT, R17, R8, R5, 0x1f ;  /* 0x00001f0508117589 */ /* 0x000ea400000e0000 */
[----:B--2---:R-:W-:-:S05]  /*11f60*/  IMAD R6, R17, R10, RZ ;  /* 0x0000000a11067224 */ /* 0x004fca00078e02ff */
[----:B------:R-:W-:-:S04]  /*11f70*/  IABS R11, R6 ;  /* 0x00000006000b7213 */ /* 0x000fc80000000000 */
[----:B------:R-:W0:Y:S08]  /*11f80*/  I2F.RP R12, R11 ;  /* 0x0000000b000c7306 */ /* 0x000e300000209400 */
[----:B0-----:R-:W0:Y:S02]  /*11f90*/  MUFU.RCP R12, R12 ;  /* 0x0000000c000c7308 */ /* 0x001e240000001000 */
[----:B0-----:R-:W-:-:S06]  /*11fa0*/  VIADD R13, R12, 0xffffffe ;  /* 0x0ffffffe0c0d7836 */ /* 0x001fcc0000000000 */
[----:B------:R0:W1:Y:S01]  /*11fb0*/  F2I.FTZ.U32.TRUNC.NTZ R3, R13 ;  /* 0x0000000d00037305 */ /* 0x000062000021f000 */
[----:B------:R-:W-:Y:S05]  /*11fc0*/  @!P0 BRA `(.L_x_1164) ;  /* 0x0000000000088947 */ /* 0x000fea0003800000 */
[----:B------:R-:W-:-:S05]  /*11fd0*/  VIADD R5, R5, 0xffffffff ;  /* 0xffffffff05057836 */ /* 0x000fca0000000000 */
[----:B------:R2:W3:Y:S02]  /*11fe0*/  SHFL.IDX PT, R16, R4, R5, 0x1f ;  /* 0x00001f0504107589 */ /* 0x0004e400000e0000 */
.L_x_1164:
[----:B-1----:R-:W-:Y:S01]  /*11ff0*/  IMAD.MOV R2, RZ, RZ, -R3 ;  /* 0x000000ffff027224 */ /* 0x002fe200078e0a03 */
[----:B--2---:R-:W-:Y:S01]  /*12000*/  IABS R4, R6 ;  /* 0x0000000600047213 */ /* 0x004fe20000000000 */
[----:B---3--:R-:W-:Y:S02]  /*12010*/  IMAD R16, R16, UR4, R7 ;  /* 0x0000000410107c24 */ /* 0x008fe4000f8e0207 */
[----:B------:R-:W-:Y:S02]  /*12020*/  IMAD R5, R2, R11, RZ ;  /* 0x0000000b02057224 */ /* 0x000fe400078e02ff */
[----:B------:R-:W-:Y:S02]  /*12030*/  IMAD.MOV.U32 R2, RZ, RZ, RZ ;  /* 0x000000ffff027224 */ /* 0x000fe400078e00ff */
[----:B------:R-:W-:Y:S02]  /*12040*/  IMAD.MOV R4, RZ, RZ, -R4 ;  /* 0x000000ffff047224 */ /* 0x000fe400078e0a04 */
[----:B------:R-:W-:Y:S01]  /*12050*/  IMAD.HI.U32 R2, R3, R5, R2 ;  /* 0x0000000503027227 */ /* 0x000fe200078e0002 */
[----:B------:R-:W-:-:S04]  /*12060*/  IADD3 R5, -R16, UR6, RZ ;  /* 0x0000000610057c10 */ /* 0x000fc8000fffe1ff */
        /* <DEDUP_REMOVED lines=8> */
[----:B------:R-:W-:Y:S01]  /*120f0*/  @P0 VIADD R2, R2, 0x1 ;  /* 0x0000000102020836 */ /* 0x000fe20000000000 */
[----:B------:R-:W-:-:S13]  /*12100*/  ISETP.GE.AND P0, PT, R3, RZ, PT ;  /* 0x000000ff0300720c */ /* 0x000fda0003f06270 */
[----:B------:R-:W-:Y:S01]  /*12110*/  @!P0 IMAD.MOV R2, RZ, RZ, -R2 ;  /* 0x000000ffff028224 */ /* 0x000fe200078e0a02 */
[----:B------:R-:W-:-:S13]  /*12120*/  ISETP.NE.AND P0, PT, R6, RZ, PT ;  /* 0x000000ff0600720c */ /* 0x000fda0003f05270 */
[----:B------:R-:W-:-:S05]  /*12130*/  @!P0 LOP3.LUT R2, RZ, R6, RZ, 0x33, !PT ;  /* 0x00000006ff028212 */ /* 0x000fca00078e33ff */
[----:B------:R-:W-:Y:S02]  /*12140*/  IMAD R4, R10, R2, RZ ;  /* 0x000000020a047224 */ /* 0x000fe400078e02ff */
[----:B------:R-:W-:Y:S02]  /*12150*/  IMAD.MOV R2, RZ, RZ, -R2 ;  /* 0x000000ffff027224 */ /* 0x000fe400078e0a02 */
[----:B------:R-:W-:Y:S02]  /*12160*/  IMAD.MOV R3, RZ, RZ, -R4 ;  /* 0x000000ffff037224 */ /* 0x000fe400078e0a04 */
[----:B------:R-:W-:-:S03]  /*12170*/  IMAD R5, R6, R2, R5 ;  /* 0x0000000206057224 */ /* 0x000fc600078e0205 */
[----:B------:R-:W-:-:S04]  /*12180*/  VIADDMNMX R10, R3, UR4, R10, PT ;  /* 0x00000004030a7c46 */ /* 0x000fc8000b80010a */
[-C--:B------:R-:W-:Y:S02]  /*12190*/  IABS R7, R10.reuse ;  /* 0x0000000a00077213 */ /* 0x080fe40000000000 */
[----:B------:R-:W-:Y:S02]  /*121a0*/  IABS R6, R10 ;  /* 0x0000000a00067213 */ /* 0x000fe40000000000 */
[----:B------:R-:W1:Y:S03]  /*121b0*/  I2F.RP R8, R7 ;  /* 0x0000000700087306 */ /* 0x000e660000209400 */
[----:B------:R-:W-:-:S05]  /*121c0*/  IMAD.MOV R6, RZ, RZ, -R6 ;  /* 0x000000ffff067224 */ /* 0x000fca00078e0a06 */
[----:B-1----:R-:W1:Y:S02]  /*121d0*/  MUFU.RCP R8, R8 ;  /* 0x0000000800087308 */ /* 0x002e640000001000 */
[----:B-1----:R-:W-:-:S06]  /*121e0*/  VIADD R3, R8, 0xffffffe ;  /* 0x0ffffffe08037836 */ /* 0x002fcc0000000000 */
[----:B------:R-:W1:Y:S02]  /*121f0*/  F2I.FTZ.U32.TRUNC.NTZ R3, R3 ;  /* 0x0000000300037305 */ /* 0x000e64000021f000 */
[----:B-1----:R-:W-:-:S04]  /*12200*/  IMAD.MOV R2, RZ, RZ, -R3 ;  /* 0x000000ffff027224 */ /* 0x002fc800078e0a03 */
[----:B------:R-:W-:Y:S02]  /*12210*/  IMAD R9, R2, R7, RZ ;  /* 0x0000000702097224 */ /* 0x000fe400078e02ff */
[----:B------:R-:W-:-:S04]  /*12220*/  IMAD.MOV.U32 R2, RZ, RZ, RZ ;  /* 0x000000ffff027224 */ /* 0x000fc800078e00ff */
[----:B------:R-:W-:Y:S01]  /*12230*/  IMAD.HI.U32 R2, R3, R9, R2 ;  /* 0x0000000903027227 */ /* 0x000fe200078e0002 */
[----:B------:R-:W-:Y:S02]  /*12240*/  IABS R9, R5 ;  /* 0x0000000500097213 */ /* 0x000fe40000000000 */
[C---:B------:R-:W-:Y:S01]  /*12250*/  LOP3.LUT R3, R5.reuse, R10, RZ, 0x3c, !PT ;  /* 0x0000000a05037212 */ /* 0x040fe200078e3cff */
[----:B------:R-:W-:Y:S02]  /*12260*/  IMAD.IADD R5, R5, 0x1, R4 ;  /* 0x0000000105057824 */ /* 0x000fe400078e0204 */
[----:B------:R-:W-:-:S04]  /*12270*/  IMAD.HI.U32 R2, R2, R9, RZ ;  /* 0x0000000902027227 */ /* 0x000fc800078e00ff */
[----:B------:R-:W-:-:S05]  /*12280*/  IMAD R6, R2, R6, R9 ;  /* 0x0000000602067224 */ /* 0x000fca00078e0209 */
        /* <DEDUP_REMOVED lines=8> */
[----:B------:R-:W-:Y:S01]  /*12310*/  @!P0 LOP3.LUT R2, RZ, R10, RZ, 0x33, !PT ;  /* 0x0000000aff028212 */ /* 0x000fe200078e33ff */
[----:B------:R-:W-:-:S04]  /*12320*/  IMAD.MOV R10, RZ, RZ, -R10 ;  /* 0x000000ffff0a7224 */ /* 0x000fc800078e0a0a */
[----:B------:R-:W-:Y:S01]  /*12330*/  IMAD R18, R2, R10, R5 ;  /* 0x0000000a02127224 */ /* 0x000fe200078e0205 */
[----:B------:R-:W-:-:S05]  /*12340*/  LOP3.LUT R2, RZ, R2, RZ, 0x33, !PT ;  /* 0x00000002ff027212 */ /* 0x000fca00078e33ff */
[----:B------:R-:W-:Y:S01]  /*12350*/  IMAD.IADD R17, R17, 0x1, R2 ;  /* 0x0000000111117824 */ /* 0x000fe200078e0202 */
[----:B------:R-:W-:Y:S06]  /*12360*/  BRA `(.L_x_1165) ;  /* 0x00000000000c7947 */ /* 0x000fec0003800000 */
.L_x_1160:
[----:B------:R-:W-:Y:S02]  /*12370*/  IMAD.MOV.U32 R17, RZ, RZ, RZ ;  /* 0x000000ffff117224 */ /* 0x000fe400078e00ff */
[----:B------:R-:W-:Y:S02]  /*12380*/  IMAD.U32 R16, RZ, RZ, UR6 ;  /* 0x00000006ff107e24 */ /* 0x000fe4000f8e00ff */
[----:B------:R-:W-:-:S07]  /*12390*/  IMAD.MOV.U32 R18, RZ, RZ, RZ ;  /* 0x000000ffff127224 */ /* 0x000fce00078e00ff */
.L_x_1165:
[----:B------:R-:W1:Y:S01]  /*123a0*/  S2R R2, SR_TID.X ;  /* 0x0000000000027919 */ /* 0x000e620000002100 */
[----:B------:R-:W-:Y:S01]  /*123b0*/  STL [R1], RZ ;  /* 0x000000ff01007387 */ /* 0x000fe20000100800 */
[----:B-1----:R-:W-:-:S04]  /*123c0*/  LOP3.LUT R2, R2, 0x1f, RZ, 0xc0, !PT ;  /* 0x0000001f02027812 */ /* 0x002fc800078ec0ff */
[----:B------:R-:W-:-:S13]  /*123d0*/  ISETP.NE.AND P0, PT, R2, RZ, PT ;  /* 0x000000ff0200720c */ /* 0x000fda0003f05270 */
[----:B------:R-:W1:Y:S01]  /*123e0*/  @!P0 S2R R3, SR_CgaCtaId ;  /* 0x0000000000038919 */ /* 0x000e620000008800 */
[----:B------:R-:W-:-:S04]  /*123f0*/  @!P0 MOV R0, 0x400 ;  /* 0x0000040000008802 */ /* 0x000fc80000000f00 */
[----:B-1----:R-:W-:-:S05]  /*12400*/  @!P0 LEA R0, R3, R0, 0x18 ;  /* 0x0000000003008211 */ /* 0x002fca00078ec0ff */
[----:B------:R1:W-:Y:S01]  /*12410*/  @!P0 STS.128 [R0+0x288d0], R16 ;  /* 0x0288d01000008388 */ /* 0x0003e20000000c00 */
[----:B------:R-:W-:Y:S06]  /*12420*/  BAR.ARV 0x5, 0x120 ;  /* 0x0144800000007b1d */ /* 0x000fec0000002000 */
[----:B------:R-:W-:Y:S01]  /*12430*/  ISETP.GE.AND P0, PT, R19, UR5, PT ;  /* 0x0000000513007c0c */ /* 0x000fe2000bf06270 */
[----:B-1----:R-:W-:-:S05]  /*12440*/  IMAD.MOV.U32 R0, RZ, RZ, 0x1 ;  /* 0x00000001ff007424 */ /* 0x002fca00078e00ff */
[----:B------:R1:W-:Y:S04]  /*12450*/  STL [R1+0x8], R0 ;  /* 0x0000080001007387 */ /* 0x0003e80000100800 */
[----:B------:R1:W-:Y:S03]  /*12460*/  STL [R1+0x18], RZ ;  /* 0x000018ff01007387 */ /* 0x0003e60000100800 */
[----:B------:R-:W-:Y:S05]  /*12470*/  @P0 BRA `(.L_x_1166) ;  /* 0x0000004000600947 */ /* 0x000fea0003800000 */
[----:B-1----:R-:W-:Y:S01]  /*12480*/  IMAD.MOV.U32 R0, RZ, RZ, 0x1 ;  /* 0x00000001ff007424 */ /* 0x002fe200078e00ff */
[----:B------:R1:W-:Y:S01]  /*12490*/  STL [R1+0x18], RZ ;  /* 0x000018ff01007387 */ /* 0x0003e20000100800 */
[----:B------:R-:W-:Y:S01]  /*124a0*/  ULDC UR37, c[0x0][0xc] ;  /* 0x0000030000257ab9 */ /* 0x000fe20000000800 */
[----:B------:R-:W-:Y:S02]  /*124b0*/  ULDC.64 UR38, c[0x0][0x198] ;  /* 0x0000660000267ab9 */ /* 0x000fe40000000a00 */
[----:B------:R1:W-:Y:S04]  /*124c0*/  STL [R1+0x8], R0 ;  /* 0x0000080001007387 */ /* 0x0003e80000100800 */
[----:B------:R1:W-:Y:S02]  /*124d0*/  STL [R1], RZ ;  /* 0x000000ff01007387 */ /* 0x0003e40000100800 */
.L_x_1240:
[----:B------:R-:W-:Y:S05]  /*124e0*/  YIELD ;  /* 0x0000000000007946 */ /* 0x000fea0003800000 */
[----:B------:R-:W-:Y:S01]  /*124f0*/  ULDC.64 UR4, c[0x0][0xa28] ;  /* 0x00028a0000047ab9 */ /* 0x000fe20000000a00 */
[----:B------:R-:W-:Y:S01]  /*12500*/  IMAD.MOV.U32 R4, RZ, RZ, RZ ;  /* 0x000000ffff047224 */ /* 0x000fe200078e00ff */
[----:B------:R-:W-:Y:S01]  /*12510*/  ISETP.NE.U32.AND P0, PT, RZ, UR4, PT ;  /* 0x00000004ff007c0c */ /* 0x000fe2000bf05070 */
[----:B-1----:R-:W-:Y:S01]  /*12520*/  IMAD.MOV.U32 R0, RZ, RZ, RZ ;  /* 0x000000ffff007224 */ /* 0x002fe200078e00ff */
[----:B------:R-:W-:Y:S02]  /*12530*/  ULDC.64 UR6, c[0x0][0xa08] ;  /* 0x0002820000067ab9 */ /* 0x000fe40000000a00 */
[----:B------:R-:W-:Y:S01]  /*12540*/  ISETP.NE.AND.EX P0, PT, RZ, UR5, PT, P0 ;  /* 0x00000005ff007c0c */ /* 0x000fe2000bf05300 */
[----:B------:R-:W-:-:S12]  /*12550*/  ULDC.64 UR4, c[0x0][0xa00] ;  /* 0x0002800000047ab9 */ /* 0x000fd80000000a00 */
[----:B--2---:R-:W1:Y:S01]  /*12560*/  @P0 LDC.64 R2, c[0x0][0xa28] ;  /* 0x00028a00ff020b82 */ /* 0x004e620000000a00 */
[----:B------:R-:W-:Y:S01]  /*12570*/  ISETP.NE.U32.AND P2, PT, RZ, UR4, PT ;  /* 0x00000004ff007c0c */ /* 0x000fe2000bf45070 */
[----:B-1----:R-:W-:-:S05]  /*12580*/  @P0 IMAD.WIDE R2, R19, 0x4, R2 ;  /* 0x0000000413020825 */ /* 0x002fca00078e0202 */
[----:B------:R1:W5:Y:S01]  /*12590*/  @P0 LDG.E R4, desc[UR48][R2.64] ;  /* 0x0000003002040981 */ /* 0x000362000c1e1900 */
[----:B------:R-:W-:Y:S01]  /*125a0*/  ISETP.NE.AND.EX P2, PT, RZ, UR5, PT, P2 ;  /* 0x00000005ff007c0c */ /* 0x000fe2000bf45320 */
[----:B------:R-:W-:Y:S01]  /*125b0*/  ULDC.64 UR4, c[0x0][0xa18] ;  /* 0x0002860000047ab9 */ /* 0x000fe20000000a00 */
[----:B-1----:R-:W1:Y:S02]  /*125c0*/  LDC.64 R2, c[0x0][0xa00] ;  /* 0x00028000ff027b82 */ /* 0x002e640000000a00 */
[----:B-1----:R-:W-:-:S09]  /*125d0*/  IMAD.WIDE R2, R19, 0x4, R2 ;  /* 0x0000000413027825 */ /* 0x002fd200078e0202 */
[----:B------:R-:W2:Y:S01]  /*125e0*/  @P2 LDG.E R0, desc[UR48][R2.64] ;  /* 0x0000003002002981 */ /* 0x000ea2000c1e1900 */
[----:B------:R-:W-:Y:S01]  /*125f0*/  ISETP.NE.U32.AND P1, PT, RZ, UR4, PT ;  /* 0x00000004ff007c0c */ /* 0x000fe2000bf25070 */
[----:B------:R-:W-:-:S03]  /*12600*/  ULDC UR4, c[0x0][0x288] ;  /* 0x0000a20000047ab9 */ /* 0x000fc60000000800 */
[----:B------:R-:W-:-:S13]  /*12610*/  ISETP.NE.AND.EX P1, PT, RZ, UR5, PT, P1 ;  /* 0x00000005ff007c0c */ /* 0x000fda000bf25310 */
[----:B------:R-:W1:Y:S02]  /*12620*/  @P1 LDC.64 R6, c[0x0][0xa18] ;  /* 0x00028600ff061b82 */ /* 0x000e640000000a00 */
[----:B-1----:R-:W-:Y:S01]  /*12630*/  @P1 IMAD.WIDE R6, R19, 0x4, R6 ;  /* 0x0000000413061825 */ /* 0x002fe200078e0206 */
[----:B--2---:R1:W-:Y:S03]  /*12640*/  STL [R1+0x1c], R0 ;  /* 0x00001c0001007387 */ /* 0x0043e60000100800 */
[----:B-1----:R-:W-:Y:S01]  /*12650*/  IMAD.U32 R0, RZ, RZ, UR4 ;  /* 0x00000004ff007e24 */ /* 0x002fe2000f8e00ff */
[----:B------:R-:W-:-:S05]  /*12660*/  ULDC.64 UR4, c[0x0][0x3f8] ;  /* 0x0000fe0000047ab9 */ /* 0x000fca0000000a00 */
[----:B------:R1:W5:Y:S01]  /*12670*/  @P1 LDG.E R0, desc[UR48][R6.64] ;  /* 0x0000003006001981 */ /* 0x000362000c1e1900 */
[----:B------:R-:W-:Y:S01]  /*12680*/  UISETP.NE.U32.AND UP0, UPT, UR4, URZ, UPT ;  /* 0x0000003f0400728c */ /* 0x000fe2000bf05070 */
[----:B------:R-:W-:Y:S02]  /*12690*/  ISETP.NE.U32.AND P0, PT, RZ, UR6, PT ;  /* 0x00000006ff007c0c */ /* 0x000fe4000bf05070 */
[----:B------:R-:W-:Y:S01]  /*126a0*/  ULDC UR4, c[0x0][0x404] ;  /* 0x0001010000047ab9 */ /* 0x000fe20000000800 */
[----:B------:R-:W-:Y:S01]  /*126b0*/  UISETP.NE.AND.EX UP0, UPT, UR5, URZ, UPT, UP0 ;  /* 0x0000003f0500728c */ /* 0x000fe2000bf05300 */
[----:B------:R-:W-:Y:S02]  /*126c0*/  ISETP.NE.AND.EX P0, PT, RZ, UR7, PT, P0 ;  /* 0x00000007ff007c0c */ /* 0x000fe4000bf05300 */
[----:B------:R-:W-:Y:S01]  /*126d0*/  ULDC UR5, c[0x0][0x2e0] ;  /* 0x0000b80000057ab9 */ /* 0x000fe20000000800 */
[----:B------:R-:W-:-:S04]  /*126e0*/  USEL UR4, UR4, 0x1, UP0 ;  /* 0x0000000104047887 */ /* 0x000fc80008000000 */
[----:B------:R-:W-:-:S06]  /*126f0*/  UIMAD UR4, UR4, UR5, URZ ;  /* 0x00000005040472a4 */ /* 0x000fcc000f8e023f */
[----:B------:R-:W-:Y:S01]  /*12700*/  IMAD.U32 R5, RZ, RZ, UR4 ;  /* 0x00000004ff057e24 */ /* 0x000fe2000f8e00ff */
[----:B-1----:R-:W-:Y:S06]  /*12710*/  @P1 BRA `(.L_x_1167) ;  /* 0x0000000000101947 */ /* 0x002fec0003800000 */
[----:B------:R-:W-:Y:S05]  /*12720*/  @!P2 BRA `(.L_x_1167) ;  /* 0x00000000000ca947 */ /* 0x000fea0003800000 */
[----:B------:R-:W2:Y:S04]  /*12730*/  LDG.E R7, desc[UR48][R2.64] ;  /* 0x0000003002077981 */ /* 0x000ea8000c1e1900 */
[----:B-----5:R-:W2:Y:S02]  /*12740*/  LDG.E R0, desc[UR48][R2.64+0x4] ;  /* 0x0000043002007981 */ /* 0x020ea4000c1e1900 */
[----:B--2---:R-:W-:-:S07]  /*12750*/  IMAD.IADD R0, R0, 0x1, -R7 ;  /* 0x0000000100007824 */ /* 0x004fce00078e0a07 */
.L_x_1167:
[----:B------:R-:W1:Y:S01]  /*12760*/  LDC.64 R2, c[0x0][0xa08] ;  /* 0x00028200ff027b82 */ /* 0x000e620000000a00 */
[----:B------:R-:W-:Y:S01]  /*12770*/  IMAD.MOV.U32 R7, RZ, RZ, RZ ;  /* 0x000000ffff077224 */ /* 0x000fe200078e00ff */
[----:B------:R-:W-:Y:S01]  /*12780*/  ULDC.64 UR4, c[0x0][0xa20] ;  /* 0x0002880000047ab9 */ /* 0x000fe20000000a00 */
[----:B-1----:R-:W-:-:S05]  /*12790*/  IMAD.WIDE R2, R19, 0x4, R2 ;  /* 0x0000000413027825 */ /* 0x002fca00078e0202 */
[----:B------:R-:W2:Y:S01]  /*127a0*/  @P0 LDG.E R7, desc[UR48][R2.64] ;  /* 0x0000003002070981 */ /* 0x000ea2000c1e1900 */
[----:B------:R-:W-:-:S04]  /*127b0*/  ISETP.NE.U32.AND P1, PT, RZ, UR4, PT ;  /* 0x00000004ff007c0c */ /* 0x000fc8000bf25070 */
[----:B------:R-:W-:Y:S01]  /*127c0*/  ISETP.NE.AND.EX P1, PT, RZ, UR5, PT, P1 ;  /* 0x00000005ff007c0c */ /* 0x000fe2000bf25310 */
[----:B--2--5:R-:W-:-:S05]  /*127d0*/  IMAD.IADD R6, R7, 0x1, R4 ;  /* 0x0000000107067824 */ /* 0x024fca00078e0204 */
[----:B------:R1:W-:Y:S07]  /*127e0*/  STL [R1+0x4], R6 ;  /* 0x0000040601007387 */ /* 0x0003ee0000100800 */
[----:B------:R-:W-:Y:S05]  /*127f0*/  @!P1 BRA `(.L_x_1168) ;  /* 0x0000000000109947 */ /* 0x000fea0003800000 */
[----:B------:R-:W2:Y:S02]  /*12800*/  LDC.64 R2, c[0x0][0xa20] ;  /* 0x00028800ff027b82 */ /* 0x000ea40000000a00 */
[----:B--2---:R-:W-:-:S05]  /*12810*/  IMAD.WIDE R2, R19, 0x4, R2 ;  /* 0x0000000413027825 */ /* 0x004fca00078e0202 */
[----:B------:R2:W5:Y:S01]  /*12820*/  LDG.E R5, desc[UR48][R2.64] ;  /* 0x0000003002057981 */ /* 0x000562000c1e1900 */
[----:B------:R-:W-:Y:S05]  /*12830*/  BRA `(.L_x_1169) ;  /* 0x0000000000107947 */ /* 0x000fea0003800000 */
.L_x_1168:
[----:B------:R-:W-:Y:S05]  /*12840*/  @!P0 BRA `(.L_x_1169) ;  /* 0x00000000000c8947 */ /* 0x000fea0003800000 */
[----:B-1----:R-:W2:Y:S04]  /*12850*/  LDG.E R6, desc[UR48][R2.64] ;  /* 0x0000003002067981 */ /* 0x002ea8000c1e1900 */
[----:B------:R-:W2:Y:S02]  /*12860*/  LDG.E R5, desc[UR48][R2.64+0x4] ;  /* 0x0000043002057981 */ /* 0x000ea4000c1e1900 */
[----:B--2---:R-:W-:-:S07]  /*12870*/  IMAD.IADD R5, R5, 0x1, -R6 ;  /* 0x0000000105057824 */ /* 0x004fce00078e0a06 */
.L_x_1169:
[----:B--2---:R-:W2:Y:S01]  /*12880*/  LDC.64 R2, c[0x0][0x9e0] ;  /* 0x00027800ff027b82 */ /* 0x004ea20000000a00 */
[----:B-----5:R-:W-:Y:S01]  /*12890*/  IMAD.IADD R7, R5, 0x1, -R4 ;  /* 0x0000000105077824 */ /* 0x020fe200078e0a04 */
[----:B------:R-:W-:-:S04]  /*128a0*/  LEA R4, R17, 0x80, 0x7 ;  /* 0x0000008011047811 */ /* 0x000fc800078e38ff */
[----:B------:R-:W-:Y:S02]  /*128b0*/  IADD3 R9, R7, R4, -R0 ;  /* 0x0000000407097210 */ /* 0x000fe40007ffe800 */
[----:B--2---:R-:W-:-:S03]  /*128c0*/  ISETP.GE.AND P0, PT, R3, 0x1, PT ;  /* 0x000000010300780c */ /* 0x004fc60003f06270 */
[----:B------:R-:W-:-:S10]  /*128d0*/  IMAD.IADD R2, R9, 0x1, R2 ;  /* 0x0000000109027824 */ /* 0x000fd400078e0202 */
[----:B------:R-:W-:Y:S05]  /*128e0*/  @!P0 BRA `(.L_x_1170) ;  /* 0x0000000000488947 */ /* 0x000fea0003800000 */
[C---:B------:R-:W-:Y:S01]  /*128f0*/  ISETP.GT.AND P1, PT, R9.reuse, RZ, PT ;  /* 0x000000ff0900720c */ /* 0x040fe20003f24270 */
[----:B------:R-:W-:Y:S01]  /*12900*/  BSSY B0, `(.L_x_1171) ;  /* 0x000000e000007945 */ /* 0x000fe20003800000 */
[----:B-1----:R-:W-:-:S11]  /*12910*/  VIADD R6, R9, 0xffffffff ;  /* 0xffffffff09067836 */ /* 0x002fd60000000000 */
        /* <DEDUP_REMOVED lines=8> */
.L_x_1172:
[----:B------:R-:W-:-:S13]  /*129a0*/  ISETP.NE.AND P1, PT, R3, 0x1, PT ;  /* 0x000000010300780c */ /* 0x000fda0003f25270 */
[----:B------:R-:W1:Y:S02]  /*129b0*/  @P1 LDC.64 R4, c[0x0][0x9e8] ;  /* 0x00027a00ff041b82 */ /* 0x000e640000000a00 */
[----:B-1----:R-:W-:-:S05]  /*129c0*/  @P1 IMAD.HI.U32 R4, R6, R4, RZ ;  /* 0x0000000406041227 */ /* 0x002fca00078e00ff */
[----:B------:R-:W-:-:S07]  /*129d0*/  @P1 SHF.R.U32.HI R6, RZ, R5, R4 ;  /* 0x00000005ff061219 */ /* 0x000fce0000011604 */
.L_x_1173:
[----:B------:R-:W-:Y:S05]  /*129e0*/  BSYNC B0 ;  /* 0x0000000000007941 */ /* 0x000fea0003800000 */
.L_x_1171:
[----:B------:R-:W-:-:S05]  /*129f0*/  IMAD R5, R6, R3, R3 ;  /* 0x0000000306057224 */ /* 0x000fca00078e0203 */
[----:B------:R-:W-:-:S07]  /*12a00*/  VIMNMX R2, R2, R5, PT ;  /* 0x0000000502027248 */ /* 0x000fce0003fe0100 */
.L_x_1170:
[----:B------:R-:W-:Y:S01]  /*12a10*/  VIADD R2, R2, 0x7f ;  /* 0x0000007f02027836 */ /* 0x000fe20000000000 */
[----:B------:R-:W-:Y:S01]  /*12a20*/  ULDC UR4, c[0x0][0x9dc] ;  /* 0x0002770000047ab9 */ /* 0x000fe20000000800 */
[----:B------:R-:W-:-:S03]  /*12a30*/  IMAD R0, R17, 0x80, -R0 ;  /* 0x0000008011007824 */ /* 0x000fc600078e0a00 */
[----:B------:R-:W-:-:S04]  /*12a40*/  SHF.R.S32.HI R5, RZ, 0x1f, R2 ;  /* 0x0000001fff057819 */ /* 0x000fc80000011402 */
[----:B------:R-:W-:Y:S01]  /*12a50*/  LEA.HI R4, R5, R2, RZ, 0x7 ;  /* 0x0000000205047211 */ /* 0x000fe200078f38ff */
[C---:B------:R-:W-:Y:S02]  /*12a60*/  VIADD R2, R7.reuse, 0x7f ;  /* 0x0000007f07027836 */ /* 0x040fe40000000000 */
[----:B------:R-:W-:Y:S01]  /*12a70*/  IMAD.IADD R7, R7, 0x1, R0 ;  /* 0x0000000107077824 */ /* 0x000fe200078e0200 */
[----:B------:R-:W-:Y:S02]  /*12a80*/  SHF.R.S32.HI R4, RZ, 0x7, R4 ;  /* 0x00000007ff047819 */ /* 0x000fe40000011404 */
[----:B------:R-:W-:Y:S01]  /*12a90*/  SHF.R.S32.HI R5, RZ, 0x1f, R2 ;  /* 0x0000001fff057819 */ /* 0x000fe20000011402 */
[----:B------:R-:W-:-:S03]  /*12aa0*/  VIADD R0, R7, -UR4 ;  /* 0x8000000407007c36 */ /* 0x000fc60008000000 */
[----:B------:R-:W-:-:S04]  /*12ab0*/  LEA.HI R5, R5, R2, RZ, 0x7 ;  /* 0x0000000205057211 */ /* 0x000fc800078f38ff */
[----:B------:R-:W-:-:S04]  /*12ac0*/  SHF.R.S32.HI R5, RZ, 0x7, R5 ;  /* 0x00000007ff057819 */ /* 0x000fc80000011405 */
[----:B-1----:R-:W-:-:S05]  /*12ad0*/  VIMNMX R6, R5, R4, PT ;  /* 0x0000000405067248 */ /* 0x002fca0003fe0100 */
[----:B------:R1:W-:Y:S01]  /*12ae0*/  STL [R1+0x14], R6 ;  /* 0x0000140601007387 */ /* 0x0003e20000100800 */
[----:B------:R-:W-:Y:S05]  /*12af0*/  @!P0 BRA `(.L_x_1174) ;  /* 0x0000000000448947 */ /* 0x000fea0003800000 */
[----:B------:R-:W-:Y:S01]  /*12b00*/  ISETP.GT.AND P0, PT, R7, -0x1, PT ;  /* 0xffffffff0700780c */ /* 0x000fe20003f04270 */
[----:B------:R-:W-:-:S12]  /*12b10*/  BSSY B0, `(.L_x_1175) ;  /* 0x000000d000007945 */ /* 0x000fd80003800000 */
        /* <DEDUP_REMOVED lines=8> */
.L_x_1176:
[----:B------:R-:W-:-:S13]  /*12ba0*/  ISETP.NE.AND P0, PT, R3, 0x1, PT ;  /* 0x000000010300780c */ /* 0x000fda0003f05270 */
[----:B------:R-:W2:Y:S02]  /*12bb0*/  @P0 LDC.64 R4, c[0x0][0x9e8] ;  /* 0x00027a00ff040b82 */ /* 0x000ea40000000a00 */
[----:B--2---:R-:W-:-:S05]  /*12bc0*/  @P0 IMAD.HI.U32 R4, R7, R4, RZ ;  /* 0x0000000407040227 */ /* 0x004fca00078e00ff */
[----:B------:R-:W-:-:S07]  /*12bd0*/  @P0 SHF.R.U32.HI R7, RZ, R5, R4 ;  /* 0x00000005ff070219 */ /* 0x000fce0000011604 */
.L_x_1177:
[----:B------:R-:W-:Y:S05]  /*12be0*/  BSYNC B0 ;  /* 0x0000000000007941 */ /* 0x000fea0003800000 */
.L_x_1175:
[----:B------:R-:W-:-:S05]  /*12bf0*/  IMAD R3, R7, R3, RZ ;  /* 0x0000000307037224 */ /* 0x000fca00078e02ff */
[----:B------:R-:W-:-:S07]  /*12c00*/  VIMNMX R0, R0, R3, !PT ;  /* 0x0000000300007248 */ /* 0x000fce0007fe0100 */
.L_x_1174:
[----:B------:R-:W-:Y:S01]  /*12c10*/  SHF.R.S32.HI R3, RZ, 0x1f, R0 ;  /* 0x0000001fff037819 */ /* 0x000fe20000011400 */
[----:B------:R-:W-:Y:S03]  /*12c20*/  BSSY B6, `(.L_x_1178) ;  /* 0x00002dc000067945 */ /* 0x000fe60003800000 */
[----:B------:R-:W-:-:S04]  /*12c30*/  LEA.HI R3, R3, R0, RZ, 0x7 ;  /* 0x0000000003037211 */ /* 0x000fc800078f38ff */
[----:B------:R-:W-:-:S04]  /*12c40*/  SHF.R.S32.HI R3, RZ, 0x7, R3 ;  /* 0x00000007ff037819 */ /* 0x000fc80000011403 */
[----:B------:R-:W-:-:S04]  /*12c50*/  VIMNMX R2, RZ, R3, !PT ;  /* 0x00000003ff027248 */ /* 0x000fc80007fe0100 */
[----:B------:R-:W-:Y:S01]  /*12c60*/  ISETP.GT.AND P0, PT, R6, R2, PT ;  /* 0x000000020600720c */ /* 0x000fe20003f04270 */
[----:B------:R2:W-:-:S12]  /*12c70*/  STL [R1+0x10], R2 ;  /* 0x0000100201007387 */ /* 0x0005d80000100800 */
[----:B--2---:R-:W-:Y:S05]  /*12c80*/  @P0 BRA `(.L_x_1179) ;  /* 0x0000000000440947 */ /* 0x004fea0003800000 */
[----:B------:R-:W2:Y:S02]  /*12c90*/  S2R R2, SR_TID.X ;  /* 0x0000000000027919 */ /* 0x000ea40000002100 */
[----:B--2---:R-:W-:-:S04]  /*12ca0*/  LOP3.LUT R2, R2, 0x1f, RZ, 0xc0, !PT ;  /* 0x0000001f02027812 */ /* 0x004fc800078ec0ff */
[----:B------:R-:W-:-:S13]  /*12cb0*/  ISETP.NE.AND P1, PT, R2, RZ, PT ;  /* 0x000000ff0200720c */ /* 0x000fda0003f25270 */
[----:B------:R-:W-:Y:S05]  /*12cc0*/  @P1 BRA `(.L_x_1180) ;  /* 0x0000002c00441947 */ /* 0x000fea0003800000 */
[----:B------:R-:W2:Y:S01]  /*12cd0*/  S2R R7, SR_LANEID ;  /* 0x0000000000077919 */ /* 0x000ea20000000000 */
[----:B------:R-:W-:Y:S01]  /*12ce0*/  VOTEU.ANY UR4, UPT, PT ;  /* 0x0000000000047886 */ /* 0x000fe200038e0100 */
[----:B------:R-:W3:Y:S01]  /*12cf0*/  LDC.64 R2, c[0x0][0xc38] ;  /* 0x00030e00ff027b82 */ /* 0x000ee20000000a00 */
[----:B------:R-:W2:Y:S08]  /*12d00*/  FLO.U32 R0, UR4 ;  /* 0x0000000400007d00 */ /* 0x000eb000080e0000 */
[----:B------:R-:W3:Y:S01]  /*12d10*/  POPC R5, UR4 ;  /* 0x0000000400057d09 */ /* 0x000ee20008000000 */
[----:B--2---:R-:W-:-:S13]  /*12d20*/  ISETP.EQ.U32.AND P0, PT, R0, R7, PT ;  /* 0x000000070000720c */ /* 0x004fda0003f02070 */
[----:B---3--:R-:W2:Y:S01]  /*12d30*/  @P0 ATOMG.E.ADD.STRONG.GPU PT, R3, desc[UR48][R2.64], R5 ;  /* 0x00000005020309a8 */ /* 0x008ea200081ee1f0 */
[----:B------:R-:W3:Y:S02]  /*12d40*/  S2R R4, SR_LTMASK ;  /* 0x0000000000047919 */ /* 0x000ee40000003900 */
[----:B---3--:R-:W-:-:S04]  /*12d50*/  LOP3.LUT R4, R4, UR4, RZ, 0xc0, !PT ;  /* 0x0000000404047c12 */ /* 0x008fc8000f8ec0ff */
[----:B------:R-:W3:Y:S01]  /*12d60*/  POPC R7, R4 ;  /* 0x0000000400077309 */ /* 0x000ee20000000000 */
[----:B--2---:R-:W3:Y:S02]  /*12d70*/  SHFL.IDX PT, R0, R3, R0, 0x1f ;  /* 0x00001f0003007589 */ /* 0x004ee400000e0000 */
[----:B---3--:R-:W-:Y:S01]  /*12d80*/  IADD3 R16, R0, UR37, R7 ;  /* 0x0000002500107c10 */ /* 0x008fe2000fffe007 */
[----:B------:R-:W-:Y:S06]  /*12d90*/  BRA `(.L_x_1180) ;  /* 0x0000002c00107947 */ /* 0x000fec0003800000 */
.L_x_1179:
[----:B------:R-:W2:Y:S01]  /*12da0*/  S2R R3, SR_CgaCtaId ;  /* 0x0000000000037919 */ /* 0x000ea20000008800 */
[----:B------:R-:W-:-:S04]  /*12db0*/  MOV R0, 0x400 ;  /* 0x0000040000007802 */ /* 0x000fc80000000f00 */
[----:B--2---:R-:W-:-:S05]  /*12dc0*/  LEA R2, R3, R0, 0x18 ;  /* 0x0000000003027211 */ /* 0x004fca00078ec0ff */
[----:B------:R2:W-:Y:S01]  /*12dd0*/  STL [R1+0xc], R2 ;  /* 0x00000c0201007387 */ /* 0x0005e20000100800 */
[----:B------:R-:W-:-:S05]  /*12de0*/  VIADD R0, R2, 0x18400 ;  /* 0x0001840002007836 */ /* 0x000fca0000000000 */
[----:B------:R-:W-:-:S13]  /*12df0*/  LOP3.LUT P0, RZ, R0, 0x3ff, RZ, 0xc0, !PT ;  /* 0x000003ff00ff7812 */ /* 0x000fda000780c0ff */
[----:B--2---:R-:W-:Y:S05]  /*12e00*/  @!P0 BRA `(.L_x_1181) ;  /* 0x0000000000408947 */ /* 0x004fea0003800000 */
[----:B------:R-:W-:Y:S01]  /*12e10*/  MOV R2, 0x0 ;  /* 0x0000000000027802 */ /* 0x000fe20000000f00 */
[----:B------:R-:W-:Y:S01]  /*12e20*/  ULDC.64 UR6, c[0x4][0xa0] ;  /* 0x0100280000067ab9 */ /* 0x000fe20000000a00 */
[----:B------:R-:W-:Y:S01]  /*12e30*/  ULDC.64 UR8, c[0x4][0xa8] ;  /* 0x01002a0000087ab9 */ /* 0x000fe20000000a00 */
[----:B------:R-:W-:Y:S01]  /*12e40*/  ULDC.64 UR4, c[0x4][0x8] ;  /* 0x0100020000047ab9 */ /* 0x000fe20000000a00 */
[----:B------:R-:W-:Y:S02]  /*12e50*/  IMAD.U32 R4, RZ, RZ, UR6 ;  /* 0x00000006ff047e24 */ /* 0x000fe4000f8e00ff */
[----:B------:R-:W2:Y:S01]  /*12e60*/  LDC.64 R2, c[0x4][R2] ;  /* 0x0100000002027b82 */ /* 0x000ea20000000a00 */
[----:B------:R-:W-:Y:S02]  /*12e70*/  IMAD.U32 R5, RZ, RZ, UR7 ;  /* 0x00000007ff057e24 */ /* 0x000fe4000f8e00ff */
[----:B-1----:R-:W-:Y:S02]  /*12e80*/  IMAD.U32 R6, RZ, RZ, UR8 ;  /* 0x00000008ff067e24 */ /* 0x002fe4000f8e00ff */
[----:B------:R-:W-:-:S02]  /*12e90*/  IMAD.U32 R7, RZ, RZ, UR9 ;  /* 0x00000009ff077e24 */ /* 0x000fc4000f8e00ff */
[----:B------:R-:W-:Y:S02]  /*12ea0*/  IMAD.U32 R10, RZ, RZ, UR4 ;  /* 0x00000004ff0a7e24 */ /* 0x000fe4000f8e00ff */
[----:B------:R-:W-:Y:S02]  /*12eb0*/  IMAD.U32 R11, RZ, RZ, UR5 ;  /* 0x00000005ff0b7e24 */ /* 0x000fe4000f8e00ff */
[----:B------:R-:W-:Y:S02]  /*12ec0*/  IMAD.MOV.U32 R8, RZ, RZ, 0x70 ;  /* 0x00000070ff087424 */ /* 0x000fe400078e00ff */
[----:B------:R-:W-:Y:S02]  /*12ed0*/  IMAD.MOV.U32 R12, RZ, RZ, 0x1 ;  /* 0x00000001ff0c7424 */ /* 0x000fe400078e00ff */
[----:B0-----:R-:W-:-:S07]  /*12ee0*/  IMAD.MOV.U32 R13, RZ, RZ, RZ ;  /* 0x000000ffff0d7224 */ /* 0x001fce00078e00ff */
[----:B------:R-:W-:-:S07]  /*12ef0*/  LEPC R20, `(.L_x_1181) ;  /* 0x000000001014794e */ /* 0x000fce0000000000 */
[----:B--2---:R-:W-:Y:S05]  /*12f00*/  CALL.ABS.NOINC R2 ;  /* 0x0000000002007343 */ /* 0x004fea0003c00000 */
.L_x_1181:
        /* <DEDUP_REMOVED lines=8> */
[----:B------:R2:W3:Y:S01]  /*12f90*/  LDC.64 R2, c[0x4][R0] ;  /* 0x0100000000027b82 */ /* 0x0004e20000000a00 */
[----:B------:R-:W-:Y:S02]  /*12fa0*/  IMAD.U32 R4, RZ, RZ, UR6 ;  /* 0x00000006ff047e24 */ /* 0x000fe4000f8e00ff */
[----:B------:R-:W-:Y:S02]  /*12fb0*/  IMAD.U32 R5, RZ, RZ, UR7 ;  /* 0x00000007ff057e24 */ /* 0x000fe4000f8e00ff */
[----:B-1----:R-:W-:Y:S02]  /*12fc0*/  IMAD.U32 R6, RZ, RZ, UR8 ;  /* 0x00000008ff067e24 */ /* 0x002fe4000f8e00ff */
[----:B------:R-:W-:-:S02]  /*12fd0*/  IMAD.U32 R7, RZ, RZ, UR9 ;  /* 0x00000009ff077e24 */ /* 0x000fc4000f8e00ff */
[----:B------:R-:W-:Y:S02]  /*12fe0*/  IMAD.U32 R10, RZ, RZ, UR4 ;  /* 0x00000004ff0a7e24 */ /* 0x000fe4000f8e00ff */
[----:B------:R-:W-:Y:S02]  /*12ff0*/  IMAD.U32 R11, RZ, RZ, UR5 ;  /* 0x00000005ff0b7e24 */ /* 0x000fe4000f8e00ff */
[----:B------:R-:W-:Y:S02]  /*13000*/  IMAD.MOV.U32 R8, RZ, RZ, 0x70 ;  /* 0x00000070ff087424 */ /* 0x000fe400078e00ff */
[----:B------:R-:W-:Y:S02]  /*13010*/  IMAD.MOV.U32 R12, RZ, RZ, 0x1 ;  /* 0x00000001ff0c7424 */ /* 0x000fe400078e00ff */
[----:B0-2---:R-:W-:-:S07]  /*13020*/  IMAD.MOV.U32 R13, RZ, RZ, RZ ;  /* 0x000000ffff0d7224 */ /* 0x005fce00078e00ff */
[----:B------:R-:W-:-:S07]  /*13030*/  LEPC R20, `(.L_x_1183) ;  /* 0x000000001014794e */ /* 0x000fce0000000000 */
[----:B---3--:R-:W-:Y:S05]  /*13040*/  CALL.ABS.NOINC R2 ;  /* 0x0000000002007343 */ /* 0x008fea0003c00000 */
.L_x_1183:
[----:B------:R-:W-:Y:S01]  /*13050*/  MOV R2, 0x0 ;  /* 0x0000000000027802 */ /* 0x000fe20000000f00 */
[----:B------:R-:W-:Y:S01]  /*13060*/  ULDC.64 UR6, c[0x4][0xa0] ;  /* 0x0100280000067ab9 */ /* 0x000fe20000000a00 */
[----:B------:R-:W-:Y:S01]  /*13070*/  ULDC.64 UR8, c[0x4][0xa8] ;  /* 0x01002a0000087ab9 */ /* 0x000fe20000000a00 */
[----:B------:R-:W-:Y:S01]  /*13080*/  ULDC.64 UR4, c[0x4][0x18] ;  /* 0x0100060000047ab9 */ /* 0x000fe20000000a00 */
[----:B------:R-:W-:Y:S02]  /*13090*/  IMAD.U32 R4, RZ, RZ, UR6 ;  /* 0x00000006ff047e24 */ /* 0x000fe4000f8e00ff */
[----:B------:R-:W0:Y:S01]  /*130a0*/  LDC.64 R2, c[0x4][R2] ;  /* 0x0100000002027b82 */ /* 0x000e220000000a00 */
        /* <DEDUP_REMOVED lines=9> */
[----:B0-----:R-:W-:Y:S05]  /*13140*/  CALL.ABS.NOINC R2 ;  /* 0x0000000002007343 */ /* 0x001fea0003c00000 */
.L_x_1182:
[----:B-1----:R-:W2:Y:S01]  /*13150*/  LDL.LU R6, [R1+0x1c] ;  /* 0x00001c0001067983 */ /* 0x002ea20000300800 */
[----:B------:R-:W1:Y:S01]  /*13160*/  LDC R0, c[0x0][0x428] ;  /* 0x00010a00ff007b82 */ /* 0x000e620000000800 */
[----:B------:R-:W-:Y:S01]  /*13170*/  IMAD.MOV.U32 R4, RZ, RZ, R18 ;  /* 0x000000ffff047224 */ /* 0x000fe200078e0012 */
[----:B------:R-:W-:Y:S01]  /*13180*/  ULDC.64 UR4, c[0x0][0x9f8] ;  /* 0x00027e0000047ab9 */ /* 0x000fe20000000a00 */
[----:B------:R-:W3:Y:S01]  /*13190*/  S2R R7, SR_TID.X ;  /* 0x0000000000077919 */ /* 0x000ee20000002100 */
[----:B-1----:R-:W-:Y:S02]  /*131a0*/  ISETP.NE.AND P0, PT, R0, 0x1, PT ;  /* 0x000000010000780c */ /* 0x002fe40003f05270 */
[----:B---3--:R-:W-:-:S11]  /*131b0*/  LOP3.LUT R7, R7, 0x1f, RZ, 0xc0, !PT ;  /* 0x0000001f07077812 */ /* 0x008fd600078ec0ff */
[----:B------:R-:W1:Y:S08]  /*131c0*/  @P0 LDC R3, c[0x0][0x42c] ;  /* 0x00010b00ff030b82 */ /* 0x000e700000000800 */
[----:B------:R-:W3:Y:S01]  /*131d0*/  @P0 LDC R5, c[0x0][0x430] ;  /* 0x00010c00ff050b82 */ /* 0x000ee20000000800 */
[----:B-1----:R-:W-:-:S05]  /*131e0*/  @P0 IMAD.HI.U32 R0, R18, R3, RZ ;  /* 0x0000000312000227 */ /* 0x002fca00078e00ff */
[----:B---3--:R-:W-:Y:S01]  /*131f0*/  @P0 SHF.R.U32.HI R4, RZ, R5, R0 ;  /* 0x00000005ff040219 */ /* 0x008fe20000011600 */
[----:B------:R-:W-:Y:S01]  /*13200*/  IMAD.MOV.U32 R0, RZ, RZ, R19 ;  /* 0x000000ffff007224 */ /* 0x000fe200078e0013 */
[----:B------:R-:W-:-:S04]  /*13210*/  ISETP.NE.U32.AND P0, PT, RZ, UR4, PT ;  /* 0x00000004ff007c0c */ /* 0x000fc8000bf05070 */
[----:B------:R-:W-:Y:S01]  /*13220*/  ISETP.NE.AND.EX P0, PT, RZ, UR5, PT, P0 ;  /* 0x00000005ff007c0c */ /* 0x000fe2000bf05300 */
[----:B------:R-:W-:-:S12]  /*13230*/  ULDC.64 UR4, c[0x0][0xa00] ;  /* 0x0002800000047ab9 */ /* 0x000fd80000000a00 */
[----:B------:R-:W1:Y:S01]  /*13240*/  @P0 LDC.64 R2, c[0x0][0x9f8] ;  /* 0x00027e00ff020b82 */ /* 0x000e620000000a00 */
[----:B------:R-:W-:-:S04]  /*13250*/  ISETP.NE.AND P6, PT, R7, RZ, PT ;  /* 0x000000ff0700720c */ /* 0x000fc80003fc5270 */
[----:B------:R-:W-:-:S09]  /*13260*/  PLOP3.LUT P1, PT, P6, PT, PT, 0x8, 0x0 ;  /* 0x000000000000781c */ /* 0x000fd2000372e170 */
[----:B------:R-:W-:Y:S01]  /*13270*/  VOTEU.ALL UP1, P6 ;  /* 0x00000000003f7886 */ /* 0x000fe20003020000 */
[----:B-1----:R-:W-:-:S05]  /*13280*/  @P0 IMAD.WIDE R2, R19, 0x4, R2 ;  /* 0x0000000413020825 */ /* 0x002fca00078e0202 */
[----:B------:R1:W5:Y:S01]  /*13290*/  @P0 LDG.E R0, desc[UR48][R2.64] ;  /* 0x0000003002000981 */ /* 0x000362000c1e1900 */
[----:B------:R-:W-:Y:S01]  /*132a0*/  ISETP.NE.U32.AND P0, PT, RZ, UR4, PT ;  /* 0x00000004ff007c0c */ /* 0x000fe2000bf05070 */
[----:B------:R-:W-:-:S03]  /*132b0*/  @!UP1 UIADD3 UR8, UP0, UR38, 0x270, URZ ;  /* 0x0000027026089890 */ /* 0x000fc6000ff1e03f */
[----:B------:R-:W-:Y:S01]  /*132c0*/  ISETP.NE.AND.EX P0, PT, RZ, UR5, PT, P0 ;  /* 0x00000005ff007c0c */ /* 0x000fe2000bf05300 */
[----:B------:R-:W-:-:S03]  /*132d0*/  @!UP1 UIADD3.X UR9, URZ, UR39, URZ, UP0, !UPT ;  /* 0x000000273f099290 */ /* 0x000fc600087fe43f */
[----:B------:R-:W-:Y:S01]  /*132e0*/  SEL R7, R19, RZ, !P0 ;  /* 0x000000ff13077207 */ /* 0x000fe20004000000 */
[----:B------:R-:W-:Y:S01]  /*132f0*/  VOTEU.ALL UP0, P6 ;  /* 0x00000000003f7886 */ /* 0x000fe20003000000 */
[----:B-12---:R-:W-:-:S07]  /*13300*/  IMAD R8, R17, 0x80, R6 ;  /* 0x0000008011087824 */ /* 0x006fce00078e0206 */
.L_x_1184:
        /* <DEDUP_REMOVED lines=9> */
[----:B-1----:R-:W-:Y:S05]  /*133a0*/  @P1 BRA.U.ANY `(.L_x_1184) ;  /* 0xfffffffd00d81947 */ /* 0x002fea000393ffff */
[----:B------:R-:W1:Y:S01]  /*133b0*/  S2R R2, SR_TID.X ;  /* 0x0000000000027919 */ /* 0x000e620000002100 */
[----:B------:R-:W-:Y:S01]  /*133c0*/  UMOV UR4, 0x40 ;  /* 0x0000004000047882 */ /* 0x000fe20000000000 */
[----:B-1----:R-:W-:-:S04]  /*133d0*/  LOP3.LUT R2, R2, 0x1f, RZ, 0xc0, !PT ;  /* 0x0000001f02027812 */ /* 0x002fc800078ec0ff */
[----:B------:R-:W-:-:S04]  /*133e0*/  ISETP.NE.AND P2, PT, R2, RZ, PT ;  /* 0x000000ff0200720c */ /* 0x000fc80003f45270 */
[----:B------:R-:W-:-:S09]  /*133f0*/  PLOP3.LUT P1, PT, P2, PT, PT, 0x8, 0x0 ;  /* 0x000000000000781c */ /* 0x000fd2000172e170 */
[----:B------:R-:W-:-:S05]  /*13400*/  VOTEU.ALL UP0, P2 ;  /* 0x00000000003f7886 */ /* 0x000fca0001000000 */
.L_x_1185:
        /* <DEDUP_REMOVED lines=8> */
[----:B-1----:R-:W-:Y:S05]  /*13490*/  @P1 BRA.U.ANY `(.L_x_1185) ;  /* 0xfffffffd00dc1947 */ /* 0x002fea000393ffff */
[----:B------:R-:W2:Y:S01]  /*134a0*/  LDL R5, [R1+0x14] ;  /* 0x0000140001057983 */ /* 0x000ea20000100800 */
[----:B------:R-:W1:Y:S01]  /*134b0*/  LDC.64 R2, c[0x0][0x3f8] ;  /* 0x0000fe00ff027b82 */ /* 0x000e620000000a00 */
[----:B------:R-:W-:Y:S02]  /*134c0*/  ULDC.64 UR4, c[0x0][0xa08] ;  /* 0x0002820000047ab9 */ /* 0x000fe40000000a00 */
[----:B-1----:R-:W-:Y:S01]  /*134d0*/  LOP3.LUT P0, RZ, R2, UR4, RZ, 0xfc, !PT ;  /* 0x0000000402ff7c12 */ /* 0x002fe2000f80fcff */
[----:B------:R-:W-:-:S03]  /*134e0*/  UMOV UR4, 0xffffffff ;  /* 0xffffffff00047882 */ /* 0x000fc60000000000 */
[----:B------:R-:W-:-:S04]  /*134f0*/  LOP3.LUT P0, RZ, R3, UR5, RZ, 0xfc, P0 ;  /* 0x0000000503ff7c12 */ /* 0x000fc8000800fcff */
[----:B-----5:R-:W-:Y:S01]  /*13500*/  SEL R6, R0, RZ, !P0 ;  /* 0x000000ff00067207 */ /* 0x020fe20004000000 */
[----:B--2---:R-:W-:Y:S01]  /*13510*/  VIADD R5, R5, 0xffffffff ;  /* 0xffffffff05057836 */ /* 0x004fe20000000000 */
[----:B------:R-:W-:Y:S07]  /*13520*/  BRA.DIV UR4, `(.L_x_1186) ;  /* 0x0000003604fc7947 */ /* 0x000fee000b800000 */
.L_x_1256:
[----:B------:R-:W-:Y:S01]  /*13530*/  UMOV UR4, 0xffffffff ;  /* 0xffffffff00047882 */ /* 0x000fe20000000000 */
[----:B------:R-:W-:Y:S02]  /*13540*/  SHF.R.S32.HI R17, RZ, 0x1f, R0 ;  /* 0x0000001fff117819 */ /* 0x000fe40000011400 */
[----:B------:R-:W-:Y:S05]  /*13550*/  BRA.DIV UR4, `(.L_x_1187) ;  /* 0x0000003a04247947 */ /* 0x000fea000b800000 */
[----:B------:R-:W-:-:S13]  /*13560*/  ELECT P6, URZ, PT ;  /* 0x00000000003f782f */ /* 0x000fda00038c0000 */
.L_x_1259:
[----:B------:R-:W-:Y:S05]  /*13570*/  @!P6 BRA `(.L_x_1188) ;  /* 0x000000040010e947 */ /* 0x000fea0003800000 */
[----:B------:R-:W-:-:S04]  /*13580*/  ISETP.NE.U32.AND P0, PT, R2, RZ, PT ;  /* 0x000000ff0200720c */ /* 0x000fc80003f05070 */
[----:B------:R-:W-:-:S13]  /*13590*/  ISETP.NE.AND.EX P0, PT, R3, RZ, PT, P0 ;  /* 0x000000ff0300720c */ /* 0x000fda0003f05300 */
[----:B------:R-:W-:Y:S05]  /*135a0*/  @!P0 BRA `(.L_x_1189) ;  /* 0x0000000000488947 */ /* 0x000fea0003800000 */
[----:B------:R-:W1:Y:S01]  /*135b0*/  LDC R12, c[0x0][0x41c] ;  /* 0x00010700ff0c7b82 */ /* 0x000e620000000800 */
[----:B------:R-:W-:Y:S01]  /*135c0*/  IMAD.MOV.U32 R6, RZ, RZ, R5 ;  /* 0x000000ffff067224 */ /* 0x000fe200078e0005 */
        /* <DEDUP_REMOVED lines=14> */
[----:B0-----:R-:W-:-:S05]  /*136b0*/  LEA.HI.X R13, R10, R3, R6, 0x2, P0 ;  /* 0x000000030a0d7211 */ /* 0x001fca00000f1406 */
[----:B------:R1:W5:Y:S02]  /*136c0*/  LDG.E R6, desc[UR48][R12.64] ;  /* 0x000000300c067981 */ /* 0x000364000c1e1900 */
.L_x_1189:
[----:B------:R-:W2:Y:S01]  /*136d0*/  LDL R9, [R1] ;  /* 0x0000000001097983 */ /* 0x000ea20000100800 */
[----:B------:R-:W-:-:S03]  /*136e0*/  MOV R11, 0x400 ;  /* 0x00000400000b7802 */ /* 0x000fc60000000f00 */
[----:B------:R-:W3:Y:S01]  /*136f0*/  LDL R10, [R1+0x8] ;  /* 0x00000800010a7983 */ /* 0x000ee20000100800 */
[----:B-1----:R-:W1:Y:S02]  /*13700*/  S2R R12, SR_CgaCtaId ;  /* 0x00000000000c7919 */ /* 0x002e640000008800 */
[----:B-1----:R-:W-:-:S05]  /*13710*/  LEA R11, R12, R11, 0x18 ;  /* 0x0000000b0c0b7211 */ /* 0x002fca00078ec0ff */
[----:B--2---:R-:W-:Y:S01]  /*13720*/  IMAD R9, R9, 0x8, R11 ;  /* 0x0000000809097824 */ /* 0x004fe200078e020b */
[----:B---3--:R-:W-:-:S04]  /*13730*/  SHF.L.U32 R10, R10, 0x1f, RZ ;  /* 0x0000001f0a0a7819 */ /* 0x008fc800000006ff */
[----:B------:R-:W1:Y:S02]  /*13740*/  SYNCS.PHASECHK.TRANS64.TRYWAIT P0, [R9+URZ+0x28840], R10 ;  /* 0x0288400a090075a7 */ /* 0x000e64000800017f */
[----:B-1----:R-:W-:Y:S05]  /*13750*/  @!P0 BRA `(.L_x_1190) ;  /* 0x0000003400c48947 */ /* 0x002fea0003800000 */
.L_x_1260:
        /* <DEDUP_REMOVED lines=11> */
.L_x_1191:
[----:B------:R-:W2:Y:S01]  /*13810*/  LDL R11, [R1] ;  /* 0x00000000010b7983 */ /* 0x000ea20000100800 */
[----:B------:R-:W-:-:S03]  /*13820*/  MOV R12, 0x400 ;  /* 0x00000400000c7802 */ /* 0x000fc60000000f00 */
[----:B-1----:R-:W3:Y:S01]  /*13830*/  LDL R10, [R1+0x4] ;  /* 0x00000400010a7983 */ /* 0x002ee20000100800 */
[----:B0-----:R-:W0:Y:S01]  /*13840*/  S2R R13, SR_CgaCtaId ;  /* 0x00000000000d7919 */ /* 0x001e220000008800 */
[----:B------:R-:W-:Y:S02]  /*13850*/  R2UR UR9, R9 ;  /* 0x00000000090972ca */ /* 0x000fe400000e0000 */
[----:B------:R-:W-:Y:S01]  /*13860*/  R2UR UR11, R5 ;  /* 0x00000000050b72ca */ /* 0x000fe200000e0000 */
[----:B------:R-:W-:Y:S01]  /*13870*/  UIADD3 UR4, UP0, UR38, 0x370, URZ ;  /* 0x0000037026047890 */ /* 0x000fe2000ff1e03f */
[----:B------:R-:W-:Y:S02]  /*13880*/  R2UR UR12, R4 ;  /* 0x00000000040c72ca */ /* 0x000fe400000e0000 */
[----:B-----5:R-:W-:Y:S02]  /*13890*/  R2UR UR13, R6 ;  /* 0x00000000060d72ca */ /* 0x020fe400000e0000 */
[----:B0-----:R-:W-:-:S05]  /*138a0*/  LEA R12, R13, R12, 0x18 ;  /* 0x0000000c0d0c7211 */ /* 0x001fca00078ec0ff */
[----:B------:R-:W-:Y:S01]  /*138b0*/  UIADD3 UR9, UR9, 0x28830, URZ ;  /* 0x0002883009097890 */ /* 0x000fe2000fffe03f */
[----:B------:R-:W-:Y:S01]  /*138c0*/  UMOV UR10, URZ ;  /* 0x0000003f000a7c82 */ /* 0x000fe20008000000 */
[----:B------:R-:W-:Y:S01]  /*138d0*/  UMOV UR7, 0x14f00000 ;  /* 0x14f0000000077882 */ /* 0x000fe20000000000 */
[----:B------:R-:W-:Y:S01]  /*138e0*/  UMOV UR15, 0x40 ;  /* 0x00000040000f7882 */ /* 0x000fe20000000000 */
[----:B--2---:R-:W-:Y:S01]  /*138f0*/  IMAD R9, R11, 0x8000, R12 ;  /* 0x000080000b097824 */ /* 0x004fe200078e020c */
[----:B---3--:R-:W-:-:S04]  /*13900*/  R2UR UR5, R10 ;  /* 0x000000000a0572ca */ /* 0x008fc800000e0000 */
[----:B------:R-:W-:-:S09]  /*13910*/  R2UR UR6, R9 ;  /* 0x00000000090672ca */ /* 0x000fd200000e0000 */
[----:B------:R-:W-:-:S04]  /*13920*/  ULEA UR11, UR11, UR5, 0x7 ;  /* 0x000000050b0b7291 */ /* 0x000fc8000f8e383f */
[----:B------:R-:W-:Y:S02]  /*13930*/  UIADD3 UR8, UR6, 0x18400, URZ ;  /* 0x0001840006087890 */ /* 0x000fe4000fffe03f */
[----:B------:R-:W-:Y:S02]  /*13940*/  UIADD3.X UR5, URZ, UR39, URZ, UP0, !UPT ;  /* 0x000000273f057290 */ /* 0x000fe400087fe43f */
[----:B------:R-:W-:-:S03]  /*13950*/  UIADD3 UR14, UR6, 0x1c400, URZ ;  /* 0x0001c400060e7890 */ /* 0x000fc6000fffe03f */
[----:B------:R-:W-:-:S04]  /*13960*/  UMOV UR6, 0x0 ;  /* 0x0000000000067882 */ /* 0x000fc80000000000 */
[----:B------:R0:W-:Y:S02]  /*13970*/  UTMALDG.4D [UR8], [UR4], desc[UR6] ;  /* 0x00000608040075b4 */ /* 0x0001e40008019000 */
[----:B0-----:R-:W-:Y:S01]  /*13980*/  UMOV UR8, UR14 ;  /* 0x0000000e00087c82 */ /* 0x001fe20008000000 */
[----:B------:R-:W-:Y:S02]  /*13990*/  UMOV UR10, UR15 ;  /* 0x0000000f000a7c82 */ /* 0x000fe40008000000 */
[----:B------:R1:W-:Y:S02]  /*139a0*/  UTMALDG.4D [UR8], [UR4], desc[UR6] ;  /* 0x00000608040075b4 */ /* 0x0003e40008019000 */
[----:B-1----:R-:W-:Y:S01]  /*139b0*/  NOP ;  /* 0x0000000000007918 */ /* 0x002fe20000000000 */
.L_x_1188:
[----:B------:R-:W2:Y:S01]  /*139c0*/  LDL.LU R12, [R1+0x18] ;  /* 0x00001800010c7983 */ /* 0x000ea20000300800 */
[----:B------:R-:W-:Y:S01]  /*139d0*/  MOV R10, 0x400 ;  /* 0x00000400000a7802 */ /* 0x000fe20000000f00 */
[----:B------:R-:W-:Y:S05]  /*139e0*/  WARPSYNC.ALL ;  /* 0x0000000000007948 */ /* 0x000fea0003800000 */
[----:B------:R-:W1:Y:S01]  /*139f0*/  S2R R11, SR_CgaCtaId ;  /* 0x00000000000b7919 */ /* 0x000e620000008800 */
[----:B------:R-:W-:-:S13]  /*13a00*/  ELECT P0, URZ, PT ;  /* 0x00000000003f782f */ /* 0x000fda0003800000 */
[C---:B------:R-:W-:Y:S01]  /*13a10*/  @P0 R2UR UR13, R7.reuse ;  /* 0x00000000070d02ca */ /* 0x040fe200000e0000 */
[----:B------:R-:W-:Y:S01]  /*13a20*/  UIADD3 UR4, UP0, UR38, 0x270, URZ ;  /* 0x0000027026047890 */ /* 0x000fe2000ff1e03f */
[----:B------:R-:W-:Y:S01]  /*13a30*/  @P0 R2UR UR21, R7 ;  /* 0x00000000071502ca */ /* 0x000fe200000e0000 */
[----:B------:R-:W-:Y:S01]  /*13a40*/  UMOV UR6, 0x0 ;  /* 0x0000000000067882 */ /* 0x000fe20000000000 */
[----:B------:R-:W-:Y:S01]  /*13a50*/  @P0 R2UR UR12, R18 ;  /* 0x00000000120c02ca */ /* 0x000fe200000e0000 */
[----:B------:R-:W-:Y:S01]  /*13a60*/  UIADD3.X UR5, URZ, UR39, URZ, UP0, !UPT ;  /* 0x000000273f057290 */ /* 0x000fe200087fe43f */
[----:B------:R-:W-:Y:S01]  /*13a70*/  @P0 R2UR UR11, R8 ;  /* 0x00000000080b02ca */ /* 0x000fe200000e0000 */
[----:B------:R-:W-:Y:S01]  /*13a80*/  UMOV UR7, 0x12f00000 ;  /* 0x12f0000000077882 */ /* 0x000fe20000000000 */
[----:B------:R-:W-:Y:S01]  /*13a90*/  @P0 R2UR UR20, R18 ;  /* 0x00000000121402ca */ /* 0x000fe200000e0000 */
[----:B------:R-:W-:Y:S01]  /*13aa0*/  UMOV UR10, URZ ;  /* 0x0000003f000a7c82 */ /* 0x000fe20008000000 */
[----:B------:R-:W-:Y:S01]  /*13ab0*/  @P0 R2UR UR19, R8 ;  /* 0x00000000081302ca */ /* 0x000fe200000e0000 */
[----:B------:R-:W-:Y:S01]  /*13ac0*/  UMOV UR14, 0x0 ;  /* 0x00000000000e7882 */ /* 0x000fe20000000000 */
[----:B------:R-:W-:Y:S01]  /*13ad0*/  @P0 IMAD.MOV.U32 R9, RZ, RZ, 0x8000 ;  /* 0x00008000ff090424 */ /* 0x000fe200078e00ff */
[----:B------:R-:W-:Y:S01]  /*13ae0*/  UMOV UR15, 0x12f00000 ;  /* 0x12f00000000f7882 */ /* 0x000fe20000000000 */
[----:B------:R-:W-:Y:S01]  /*13af0*/  UMOV UR18, 0x40 ;  /* 0x0000004000127882 */ /* 0x000fe20000000000 */
[----:B------:R-:W-:Y:S01]  /*13b00*/  BSSY B0, `(.L_x_1192) ;  /* 0x0000013000007945 */ /* 0x000fe20003800000 */
[----:B-1----:R-:W-:Y:S01]  /*13b10*/  LEA R10, R11, R10, 0x18 ;  /* 0x0000000a0b0a7211 */ /* 0x002fe200078ec0ff */
        /* <DEDUP_REMOVED lines=15> */
[----:B------:R-:W2:Y:S02]  /*13c10*/  SYNCS.PHASECHK.TRANS64.TRYWAIT P0, [R10+URZ+0x28820], R7 ;  /* 0x028820070a0075a7 */ /* 0x000ea4000800017f */
[----:B-12---:R-:W-:Y:S05]  /*13c20*/  @!P0 BRA `(.L_x_1193) ;  /* 0x0000003000a48947 */ /* 0x006fea0003800000 */
.L_x_1261:
[----:B------:R-:W-:Y:S05]  /*13c30*/  BSYNC B0 ;  /* 0x0000000000007941 */ /* 0x000fea0003800000 */
.L_x_1192:
[----:B------:R-:W2:Y:S04]  /*13c40*/  LDL R9, [R1+0x14] ;  /* 0x0000140001097983 */ /* 0x000ea80000100800 */
[----:B-1----:R-:W3:Y:S01]  /*13c50*/  LDL R8, [R1+0x10] ;  /* 0x0000100001087983 */ /* 0x002ee20000100800 */
[----:B------:R-:W-:Y:S01]  /*13c60*/  BSSY B0, `(.L_x_1194) ;  /* 0x000018a000007945 */ /* 0x000fe20003800000 */
[----:B--2---:R-:W-:-:S05]  /*13c70*/  VIADD R7, R9, 0xfffffffe ;  /* 0xfffffffe09077836 */ /* 0x004fca0000000000 */
[----:B---3--:R-:W-:-:S13]  /*13c80*/  ISETP.GE.AND P0, PT, R7, R8, PT ;  /* 0x000000080700720c */ /* 0x008fda0003f06270 */
[----:B------:R-:W-:Y:S05]  /*13c90*/  @!P0 BRA `(.L_x_1195) ;  /* 0x0000001800188947 */ /* 0x000fea0003800000 */
[----:B0-----:R-:W-:Y:S01]  /*13ca0*/  LOP3.LUT R13, RZ, R8, RZ, 0x33, !PT ;  /* 0x00000008ff0d7212 */ /* 0x001fe200078e33ff */
[----:B------:R-:W-:Y:S01]  /*13cb0*/  IMAD.MOV R8, RZ, RZ, -R9 ;  /* 0x000000ffff087224 */ /* 0x000fe200078e0a09 */
[----:B------:R-:W-:Y:S04]  /*13cc0*/  BSSY B1, `(.L_x_1196) ;  /* 0x0000088000017945 */ /* 0x000fe80003800000 */
[----:B------:R-:W-:-:S05]  /*13cd0*/  VIADDMNMX R13, R8, 0x1, R13, !PT ;  /* 0x00000001080d7846 */ /* 0x000fca000780010d */
[----:B------:R-:W-:-:S05]  /*13ce0*/  IMAD.IADD R8, R9, 0x1, R13 ;  /* 0x0000000109087824 */ /* 0x000fca00078e020d */
        /* <DEDUP_REMOVED lines=33> */
.L_x_1200:
[----:B0-----:R-:W0:Y:S01]  /*13f00*/  S2R R3, SR_CgaCtaId ;  /* 0x0000000000037919 */ /* 0x001e220000008800 */
[----:B------:R-:W-:-:S04]  /*13f10*/  MOV R2, 0x400 ;  /* 0x0000040000027802 */ /* 0x000fc80000000f00 */
[----:B0-----:R-:W-:Y:S02]  /*13f20*/  LEA R2, R3, R2, 0x18 ;  /* 0x0000000203027211 */ /* 0x001fe400078ec0ff */
[----:B------:R-:W-:-:S03]  /*13f30*/  SHF.L.U32 R3, R14, 0x1f, RZ ;  /* 0x0000001f0e037819 */ /* 0x000fc600000006ff */
[----:B------:R-:W-:-:S04]  /*13f40*/  IMAD R2, R12, 0x8, R2 ;  /* 0x000000080c027824 */ /* 0x000fc800078e0202 */
[----:B------:R-:W0:Y:S02]  /*13f50*/  SYNCS.PHASECHK.TRANS64.TRYWAIT P0, [R2+URZ+0x28840], R3 ;  /* 0x02884003020075a7 */ /* 0x000e24000800017f */
[----:B0-----:R-:W-:Y:S05]  /*13f60*/  @!P0 BRA `(.L_x_1201) ;  /* 0x0000002c00f48947 */ /* 0x001fea0003800000 */
.L_x_1262:
        /* <DEDUP_REMOVED lines=11> */
.L_x_1202:
[----:B------:R-:W2:Y:S04]  /*14020*/  LDL R15, [R1+0x4] ;  /* 0x00000400010f7983 */ /* 0x000ea80000100800 */
[----:B------:R-:W3:Y:S01]  /*14030*/  LDL.LU R10, [R1+0x8] ;  /* 0x00000800010a7983 */ /* 0x000ee20000300800 */
[----:B0-----:R-:W-:-:S03]  /*14040*/  MOV R3, 0x400 ;  /* 0x0000040000037802 */ /* 0x001fc60000000f00 */
[----:B------:R-:W4:Y:S01]  /*14050*/  LDL R9, [R1] ;  /* 0x0000000001097983 */ /* 0x000f220000100800 */
[----:B------:R-:W0:Y:S01]  /*14060*/  S2R R11, SR_CgaCtaId ;  /* 0x00000000000b7919 */ /* 0x000e220000008800 */
[----:B------:R-:W-:Y:S02]  /*14070*/  R2UR UR14, R2 ;  /* 0x00000000020e72ca */ /* 0x000fe400000e0000 */
[----:B------:R-:W-:Y:S01]  /*14080*/  R2UR UR11, R7 ;  /* 0x00000000070b72ca */ /* 0x000fe200000e0000 */
[----:B------:R-:W-:Y:S01]  /*14090*/  UIADD3 UR4, UP0, UR38, 0x370, URZ ;  /* 0x0000037026047890 */ /* 0x000fe2000ff1e03f */
[----:B------:R-:W-:Y:S02]  /*140a0*/  R2UR UR12, R4 ;  /* 0x00000000040c72ca */ /* 0x000fe400000e0000 */
        /* <DEDUP_REMOVED lines=12> */
[----:B------:R-:W-:Y:S02]  /*14170*/  ULEA UR11, UR11, UR9, 0x7 ;  /* 0x000000090b0b7291 */ /* 0x000fe4000f8e383f */
        /* <DEDUP_REMOVED lines=11> */
.L_x_1263:
[----:B------:R-:W-:Y:S05]  /*14230*/  @P1 BRA `(.L_x_1204) ;  /* 0x0000000000301947 */ /* 0x000fea0003800000 */
[----:B------:R-:W1:Y:S01]  /*14240*/  S2R R9, SR_TID.X ;  /* 0x0000000000097919 */ /* 0x000e620000002100 */
[----:B------:R-:W-:Y:S01]  /*14250*/  MOV R10, 0x400 ;  /* 0x00000400000a7802 */ /* 0x000fe20000000f00 */
[----:B------:R-:W2:Y:S01]  /*14260*/  S2R R11, SR_CgaCtaId ;  /* 0x00000000000b7919 */ /* 0x000ea20000008800 */
[----:B-1----:R-:W-:Y:S02]  /*14270*/  LOP3.LUT R15, R9, 0x1f, RZ, 0xc0, !PT ;  /* 0x0000001f090f7812 */ /* 0x002fe400078ec0ff */
[----:B------:R-:W3:Y:S02]  /*14280*/  LDL R9, [R1] ;  /* 0x0000000001097983 */ /* 0x000ee40000100800 */
[----:B------:R-:W-:Y:S02]  /*14290*/  ISETP.NE.AND P0, PT, R15, RZ, PT ;  /* 0x000000ff0f00720c */ /* 0x000fe40003f05270 */
[----:B--2---:R-:W-:Y:S01]  /*142a0*/  LEA R10, R11, R10, 0x18 ;  /* 0x0000000a0b0a7211 */ /* 0x004fe200078ec0ff */
[----:B0-----:R-:W-:-:S04]  /*142b0*/  IMAD.MOV.U32 R3, RZ, RZ, 0x8000 ;  /* 0x00008000ff037424 */ /* 0x001fc800078e00ff */
[----:B---3--:R-:W-:-:S04]  /*142c0*/  IMAD R2, R9, 0x8, R10 ;  /* 0x0000000809027824 */ /* 0x008fc800078e020a */
[----:B------:R1:W-:Y:S02]  /*142d0*/  SYNCS.ARRIVE.TRANS64 RZ, [R2+URZ+0x28850], R3 ;  /* 0x0288500302ff79a7 */ /* 0x0003e4000800003f */
[----:B------:R-:W-:Y:S05]  /*142e0*/  @!P0 BRA `(.L_x_1204) ;  /* 0x0000000000048947 */ /* 0x000fea0003800000 */
[----:B------:R-:W-:Y:S01]  /*142f0*/  BPT.TRAP 0x1 ;  /* 0x000000040000795c */ /* 0x000fe20000300000 */
.L_x_1204:
[----:B01----:R-:W2:Y:S01]  /*14300*/  LDL.LU R2, [R1] ;  /* 0x0000000001027983 */ /* 0x003ea20000300800 */
[----:B------:R-:W-:-:S03]  /*14310*/  MOV R10, 0x400 ;  /* 0x00000400000a7802 */ /* 0x000fc60000000f00 */
[----:B------:R-:W3:Y:S01]  /*14320*/  LDL R3, [R1+0x4] ;  /* 0x0000040001037983 */ /* 0x000ee20000100800 */
[----:B------:R-:W0:Y:S01]  /*14330*/  S2R R11, SR_CgaCtaId ;  /* 0x00000000000b7919 */ /* 0x000e220000008800 */
[----:B------:R-:W-:Y:S01]  /*14340*/  R2UR UR11, R5 ;  /* 0x00000000050b72ca */ /* 0x000fe200000e0000 */
[----:B------:R-:W-:Y:S01]  /*14350*/  UIADD3 UR4, UP0, UR38, 0x470, URZ ;  /* 0x0000047026047890 */ /* 0x000fe2000ff1e03f */
[----:B------:R-:W-:Y:S02]  /*14360*/  R2UR UR13, R6 ;  /* 0x00000000060d72ca */ /* 0x000fe400000e0000 */
[----:B------:R-:W-:Y:S02]  /*14370*/  R2UR UR12, R4 ;  /* 0x00000000040c72ca */ /* 0x000fe400000e0000 */
[----:B0-----:R-:W-:Y:S01]  /*14380*/  LEA R10, R11, R10, 0x18 ;  /* 0x0000000a0b0a7211 */ /* 0x001fe200078ec0ff */
[----:B------:R-:W-:Y:S01]  /*14390*/  UMOV UR10, URZ ;  /* 0x0000003f000a7c82 */ /* 0x000fe20008000000 */
[----:B------:R-:W-:Y:S01]  /*143a0*/  UMOV UR6, 0x0 ;  /* 0x0000000000067882 */ /* 0x000fe20000000000 */
[----:B------:R-:W-:Y:S01]  /*143b0*/  UMOV UR7, 0x14f00000 ;  /* 0x14f0000000077882 */ /* 0x000fe20000000000 */
[----:B------:R-:W-:Y:S01]  /*143c0*/  UMOV UR15, 0x40 ;  /* 0x00000040000f7882 */ /* 0x000fe20000000000 */
[----:B------:R-:W-:-:S02]  /*143d0*/  IMAD.MOV.U32 R6, RZ, RZ, R8 ;  /* 0x000000ffff067224 */ /* 0x000fc400078e0008 */
[----:B------:R-:W-:Y:S02]  /*143e0*/  IMAD.MOV.U32 R5, RZ, RZ, R7 ;  /* 0x000000ffff057224 */ /* 0x000fe400078e0007 */
[----:B--2---:R-:W-:-:S04]  /*143f0*/  IMAD.MOV.U32 R9, RZ, RZ, R2 ;  /* 0x000000ffff097224 */ /* 0x004fc800078e0002 */
[----:B------:R-:W-:-:S05]  /*14400*/  IMAD R2, R9, 0x8, R10 ;  /* 0x0000000809027824 */ /* 0x000fca00078e020a */
[----:B------:R-:W-:Y:S01]  /*14410*/  R2UR UR9, R2 ;  /* 0x00000000020972ca */ /* 0x000fe200000e0000 */
[----:B------:R-:W-:Y:S01]  /*14420*/  IMAD R2, R9, 0x8000, R10 ;  /* 0x0000800009027824 */ /* 0x000fe200078e020a */
[----:B---3--:R-:W-:-:S04]  /*14430*/  R2UR UR5, R3 ;  /* 0x00000000030572ca */ /* 0x008fc800000e0000 */
[----:B------:R-:W-:-:S07]  /*14440*/  R2UR UR14, R2 ;  /* 0x00000000020e72ca */ /* 0x000fce00000e0000 */
[----:B------:R-:W-:Y:S02]  /*14450*/  UIADD3 UR9, UR9, 0x28850, URZ ;  /* 0x0002885009097890 */ /* 0x000fe4000fffe03f */
[----:B------:R-:W-:Y:S02]  /*14460*/  ULEA UR11, UR11, UR5, 0x7 ;  /* 0x000000050b0b7291 */ /* 0x000fe4000f8e383f */
[----:B------:R-:W-:Y:S02]  /*14470*/  UIADD3.X UR5, URZ, UR39, URZ, UP0, !UPT ;  /* 0x000000273f057290 */ /* 0x000fe400087fe43f */
[----:B------:R-:W-:Y:S02]  /*14480*/  UIADD3 UR8, UR14, 0x400, URZ ;  /* 0x000004000e087890 */ /* 0x000fe4000fffe03f */
[----:B------:R-:W-:-:S07]  /*14490*/  UIADD3 UR14, UR14, 0x4400, URZ ;  /* 0x000044000e0e7890 */ /* 0x000fce000fffe03f */
[----:B------:R0:W-:Y:S02]  /*144a0*/  UTMALDG.4D [UR8], [UR4], desc[UR6] ;  /* 0x00000608040075b4 */ /* 0x0001e40008019000 */
[----:B0-----:R-:W-:Y:S01]  /*144b0*/  UMOV UR8, UR14 ;  /* 0x0000000e00087c82 */ /* 0x001fe20008000000 */
[----:B------:R-:W-:Y:S02]  /*144c0*/  UMOV UR10, UR15 ;  /* 0x0000000f000a7c82 */ /* 0x000fe40008000000 */
[----:B------:R0:W-:Y:S02]  /*144d0*/  UTMALDG.4D [UR8], [UR4], desc[UR6] ;  /* 0x00000608040075b4 */ /* 0x0001e40008019000 */
[----:B0-----:R-:W-:Y:S01]  /*144e0*/  NOP ;  /* 0x0000000000007918 */ /* 0x001fe20000000000 */
.L_x_1199:
[----:B------:R-:W-:Y:S05]  /*144f0*/  BSYNC B2 ;  /* 0x0000000000027941 */ /* 0x000fea0003800000 */
.L_x_1198:
[----:B------:R-:W2:Y:S04]  /*14500*/  LDL R2, [R1+0x14] ;  /* 0x0000140001027983 */ /* 0x000ea80000100800 */
[----:B------:R0:W-:Y:S04]  /*14510*/  STL [R1], R12 ;  /* 0x0000000c01007387 */ /* 0x0001e80000100800 */
[----:B------:R0:W-:Y:S02]  /*14520*/  STL [R1+0x8], R14 ;  /* 0x0000080e01007387 */ /* 0x0001e40000100800 */
[----:B0-2---:R-:W-:-:S07]  /*14530*/  VIADD R7, R2, 0xfffffffd ;  /* 0xfffffffd02077836 */ /* 0x005fce0000000000 */
.L_x_1197:
[----:B------:R-:W-:Y:S05]  /*14540*/  BSYNC B1 ;  /* 0x0000000000017941 */ /* 0x000fea0003800000 */
.L_x_1196:
[----:B------:R-:W2:Y:S01]  /*14550*/  LDL.LU R2, [R1+0x14] ;  /* 0x0000140001027983 */ /* 0x000ea20000300800 */
[----:B------:R-:W-:Y:S01]  /*14560*/  VIADD R13, R13, 0xfffffffe ;  /* 0xfffffffe0d0d7836 */ /* 0x000fe20000000000 */
[----:B--2---:R-:W-:-:S04]  /*14570*/  LOP3.LUT R2, RZ, R2, RZ, 0x33, !PT ;  /* 0x00000002ff027212 */ /* 0x004fc800078e33ff */
[----:B------:R-:W-:-:S13]  /*14580*/  ISETP.NE.AND P0, PT, R13, R2, PT ;  /* 0x000000020d00720c */ /* 0x000fda0003f05270 */
[----:B------:R-:W-:Y:S05]  /*14590*/  @!P0 BRA `(.L_x_1195) ;  /* 0x0000000c00d88947 */ /* 0x000fea0003800000 */
[----:B------:R-:W-:-:S07]  /*145a0*/  IMAD.MOV.U32 R10, RZ, RZ, R6 ;  /* 0x000000ffff0a7224 */ /* 0x000fce00078e0006 */
.L_x_1219:
        /* <DEDUP_REMOVED lines=32> */
.L_x_1207:
[----:B------:R-:W1:Y:S01]  /*147b0*/  S2R R3, SR_CgaCtaId ;  /* 0x0000000000037919 */ /* 0x000e620000008800 */
[----:B------:R-:W-:-:S04]  /*147c0*/  MOV R2, 0x400 ;  /* 0x0000040000027802 */ /* 0x000fc80000000f00 */
[----:B-1----:R-:W-:Y:S02]  /*147d0*/  LEA R2, R3, R2, 0x18 ;  /* 0x0000000203027211 */ /* 0x002fe400078ec0ff */
[----:B------:R-:W-:-:S03]  /*147e0*/  SHF.L.U32 R3, R9, 0x1f, RZ ;  /* 0x0000001f09037819 */ /* 0x000fc600000006ff */
[----:B------:R-:W-:-:S04]  /*147f0*/  IMAD R2, R8, 0x8, R2 ;  /* 0x0000000808027824 */ /* 0x000fc800078e0202 */
[----:B------:R-:W1:Y:S02]  /*14800*/  SYNCS.PHASECHK.TRANS64.TRYWAIT P0, [R2+URZ+0x28840], R3 ;  /* 0x02884003020075a7 */ /* 0x000e64000800017f */
[----:B-1----:R-:W-:Y:S05]  /*14810*/  @!P0 BRA `(.L_x_1208) ;  /* 0x0000002400f08947 */ /* 0x002fea0003800000 */
.L_x_1264:
        /* <DEDUP_REMOVED lines=11> */
.L_x_1209:
[----:B------:R-:W2:Y:S04]  /*148d0*/  LDL R15, [R1+0x4] ;  /* 0x00000400010f7983 */ /* 0x000ea80000100800 */
[----:B-1----:R-:W3:Y:S01]  /*148e0*/  LDL.LU R3, [R1+0x8] ;  /* 0x0000080001037983 */ /* 0x002ee20000300800 */
[----:B------:R-:W-:-:S03]  /*148f0*/  MOV R13, 0x400 ;  /* 0x00000400000d7802 */ /* 0x000fc60000000f00 */
        /* <DEDUP_REMOVED lines=30> */
.L_x_1265:
        /* <DEDUP_REMOVED lines=8> */
.L_x_1211:
[----:B0-----:R-:W2:Y:S01]  /*14b60*/  LDL.LU R3, [R1] ;  /* 0x0000000001037983 */ /* 0x001ea20000300800 */
[----:B------:R-:W-:-:S03]  /*14b70*/  MOV R13, 0x400 ;  /* 0x00000400000d7802 */ /* 0x000fc60000000f00 */
[----:B------:R-:W3:Y:S01]  /*14b80*/  LDL R11, [R1+0x4] ;  /* 0x00000400010b7983 */ /* 0x000ee20000100800 */
[----:B------:R-:W0:Y:S01]  /*14b90*/  S2R R14, SR_CgaCtaId ;  /* 0x00000000000e7919 */ /* 0x000e220000008800 */
[----:B------:R-:W-:Y:S02]  /*14ba0*/  R2UR UR11, R5 ;  /* 0x00000000050b72ca */ /* 0x000fe400000e0000 */
[----:B------:R-:W-:Y:S01]  /*14bb0*/  R2UR UR9, R2 ;  /* 0x00000000020972ca */ /* 0x000fe200000e0000 */
[----:B------:R-:W-:Y:S01]  /*14bc0*/  UIADD3 UR4, UP0, UR38, 0x470, URZ ;  /* 0x0000047026047890 */ /* 0x000fe2000ff1e03f */
[----:B------:R-:W-:Y:S02]  /*14bd0*/  R2UR UR13, R6 ;  /* 0x00000000060d72ca */ /* 0x000fe400000e0000 */
[----:B------:R-:W-:Y:S02]  /*14be0*/  R2UR UR12, R4 ;  /* 0x00000000040c72ca */ /* 0x000fe400000e0000 */
[----:B0-----:R-:W-:-:S07]  /*14bf0*/  LEA R13, R14, R13, 0x18 ;  /* 0x0000000d0e0d7211 */ /* 0x001fce00078ec0ff */
[----:B------:R-:W-:Y:S01]  /*14c00*/  UIADD3 UR9, UR9, 0x50, URZ ;  /* 0x0000005009097890 */ /* 0x000fe2000fffe03f */
[----:B------:R-:W-:Y:S01]  /*14c10*/  UMOV UR10, URZ ;  /* 0x0000003f000a7c82 */ /* 0x000fe20008000000 */
[----:B------:R-:W-:Y:S01]  /*14c20*/  UMOV UR7, 0x14f00000 ;  /* 0x14f0000000077882 */ /* 0x000fe20000000000 */
[----:B------:R-:W-:Y:S01]  /*14c30*/  UMOV UR15, 0x40 ;  /* 0x00000040000f7882 */ /* 0x000fe20000000000 */
[----:B------:R-:W-:Y:S02]  /*14c40*/  IMAD.MOV.U32 R5, RZ, RZ, R12 ;  /* 0x000000ffff057224 */ /* 0x000fe400078e000c */
[----:B------:R-:W-:Y:S02]  /*14c50*/  IMAD.MOV.U32 R6, RZ, RZ, R10 ;  /* 0x000000ffff067224 */ /* 0x000fe400078e000a */
        /* <DEDUP_REMOVED lines=13> */
.L_x_1206:
[----:B------:R-:W-:Y:S05]  /*14d30*/  BSYNC B1 ;  /* 0x0000000000017941 */ /* 0x000fea0003800000 */
.L_x_1205:
[----:B------:R-:W-:Y:S01]  /*14d40*/  VIADD R2, R8, 0x1 ;  /* 0x0000000108027836 */ /* 0x000fe20000000000 */
[----:B------:R-:W-:Y:S01]  /*14d50*/  BSSY B1, `(.L_x_1212) ;  /* 0x0000076000017945 */ /* 0x000fe20003800000 */
[----:B------:R-:W-:-:S03]  /*14d60*/  VIADD R13, R7, 0xffffffff ;  /* 0xffffffff070d7836 */ /* 0x000fc60000000000 */
        /* <DEDUP_REMOVED lines=8> */
[----:B------:R-:W-:Y:S01]  /*14df0*/  IMAD.MOV.U32 R12, RZ, RZ, R13 ;  /* 0x000000ffff0c7224 */ /* 0x000fe200078e000d */
[----:B------:R-:W-:-:S04]  /*14e00*/  ISETP.NE.U32.AND P0, PT, RZ, UR4, PT ;  /* 0x00000004ff007c0c */ /* 0x000fc8000bf05070 */
[----:B------:R-:W-:-:S13]  /*14e10*/  ISETP.NE.AND.EX P0, PT, RZ, UR5, PT, P0 ;  /* 0x00000005ff007c0c */ /* 0x000fda000bf05300 */
[----:B------:R-:W-:Y:S05]  /*14e20*/  @!P0 BRA `(.L_x_1214) ;  /* 0x0000000000448947 */ /* 0x000fea0003800000 */
[----:B------:R-:W1:Y:S01]  /*14e30*/  LDC R11, c[0x0][0x41c] ;  /* 0x00010700ff0b7b82 */ /* 0x000e620000000800 */
        /* <DEDUP_REMOVED lines=16> */
.L_x_1214:
[----:B------:R-:W2:Y:S01]  /*14f40*/  S2R R3, SR_CgaCtaId ;  /* 0x0000000000037919 */ /* 0x000ea20000008800 */
[----:B------:R-:W-:-:S04]  /*14f50*/  MOV R2, 0x400 ;  /* 0x0000040000027802 */ /* 0x000fc80000000f00 */
[----:B--2---:R-:W-:Y:S02]  /*14f60*/  LEA R2, R3, R2, 0x18 ;  /* 0x0000000203027211 */ /* 0x004fe400078ec0ff */
[----:B------:R-:W-:-:S03]  /*14f70*/  SHF.L.U32 R3, R14, 0x1f, RZ ;  /* 0x0000001f0e037819 */ /* 0x000fc600000006ff */
[----:B------:R-:W-:-:S04]  /*14f80*/  IMAD R2, R15, 0x8, R2 ;  /* 0x000000080f027824 */ /* 0x000fc800078e0202 */
[----:B------:R-:W2:Y:S02]  /*14f90*/  SYNCS.PHASECHK.TRANS64.TRYWAIT P0, [R2+URZ+0x28840], R3 ;  /* 0x02884003020075a7 */ /* 0x000ea4000800017f */
[----:B--2---:R-:W-:Y:S05]  /*14fa0*/  @!P0 BRA `(.L_x_1215) ;  /* 0x0000002000348947 */ /* 0x004fea0003800000 */
.L_x_1266:
        /* <DEDUP_REMOVED lines=11> */
.L_x_1216:
        /* <DEDUP_REMOVED lines=21> */
[----:B------:R-:W-:Y:S02]  /*151b0*/  ULEA UR11, UR11, UR5, 0x7 ;  /* 0x000000050b0b7291 */ /* 0x000fe4000f8e383f */
        /* <DEDUP_REMOVED lines=11> */
.L_x_1267:
        /* <DEDUP_REMOVED lines=8> */
.L_x_1218:
[----:B-1----:R-:W2:Y:S01]  /*152f0*/  LDL R3, [R1+0x4] ;  /* 0x0000040001037983 */ /* 0x002ea20000100800 */
[----:B0-----:R-:W-:Y:S01]  /*15300*/  MOV R9, 0x400 ;  /* 0x0000040000097802 */ /* 0x001fe20000000f00 */
[----:B------:R-:W0:Y:S01]  /*15310*/  S2R R11, SR_CgaCtaId ;  /* 0x00000000000b7919 */ /* 0x000e220000008800 */
[----:B------:R-:W-:Y:S02]  /*15320*/  R2UR UR11, R5 ;  /* 0x00000000050b72ca */ /* 0x000fe400000e0000 */
        /* <DEDUP_REMOVED lines=14> */
[----:B------:R-:W-:Y:S02]  /*15410*/  IMAD.MOV.U32 R5, RZ, RZ, R12 ;  /* 0x000000ffff057224 */ /* 0x000fe400078e000c */
[----:B------:R-:W-:Y:S01]  /*15420*/  IMAD.MOV.U32 R6, RZ, RZ, R10 ;  /* 0x000000ffff067224 */ /* 0x000fe200078e000a */
[----:B--2---:R-:W-:-:S13]  /*15430*/  R2UR UR5, R3 ;  /* 0x00000000030572ca */ /* 0x004fda00000e0000 */
[----:B------:R-:W-:Y:S02]  /*15440*/  ULEA UR11, UR11, UR5, 0x7 ;  /* 0x000000050b0b7291 */ /* 0x000fe4000f8e383f */
[----:B------:R-:W-:-:S09]  /*15450*/  UIADD3.X UR5, URZ, UR39, URZ, UP0, !UPT ;  /* 0x000000273f057290 */ /* 0x000fd200087fe43f */
[----:B------:R0:W-:Y:S02]  /*15460*/  UTMALDG.4D [UR8], [UR4], desc[UR6] ;  /* 0x00000608040075b4 */ /* 0x0001e40008019000 */
[----:B0-----:R-:W-:Y:S01]  /*15470*/  UMOV UR8, UR14 ;  /* 0x0000000e00087c82 */ /* 0x001fe20008000000 */
[----:B------:R-:W-:Y:S02]  /*15480*/  UMOV UR10, UR15 ;  /* 0x0000000f000a7c82 */ /* 0x000fe40008000000 */
[----:B------:R1:W-:Y:S02]  /*15490*/  UTMALDG.4D [UR8], [UR4], desc[UR6] ;  /* 0x00000608040075b4 */ /* 0x0003e40008019000 */
[----:B-1----:R-:W-:Y:S01]  /*154a0*/  NOP ;  /* 0x0000000000007918 */ /* 0x002fe20000000000 */
.L_x_1213:
[----:B------:R-:W-:Y:S05]  /*154b0*/  BSYNC B1 ;  /* 0x0000000000017941 */ /* 0x000fea0003800000 */
.L_x_1212:
[----:B------:R-:W2:Y:S01]  /*154c0*/  LDL R2, [R1+0x10] ;  /* 0x0000100001027983 */ /* 0x000ea20000100800 */
[----:B------:R-:W-:Y:S01]  /*154d0*/  VIADD R7, R7, 0xfffffffe ;  /* 0xfffffffe07077836 */ /* 0x000fe20000000000 */
[----:B--2---:R-:W-:-:S13]  /*154e0*/  ISETP.GT.AND P0, PT, R13, R2, PT ;  /* 0x000000020d00720c */ /* 0x004fda0003f04270 */
[----:B------:R-:W-:Y:S05]  /*154f0*/  @P0 BRA `(.L_x_1219) ;  /* 0xfffffff0002c0947 */ /* 0x000fea000383ffff */
.L_x_1195:
[----:B------:R-:W-:Y:S05]  /*15500*/  BSYNC B0 ;  /* 0x0000000000007941 */ /* 0x000fea0003800000 */
.L_x_1194:
        /* <DEDUP_REMOVED lines=8> */
[----:B------:R-:W1:Y:S08]  /*15590*/  FLO.U32 R0, UR4 ;  /* 0x0000000400007d00 */ /* 0x000e7000080e0000 */
        /* <DEDUP_REMOVED lines=8> */
.L_x_1221:
[----:B------:R-:W-:Y:S05]  /*15620*/  BSYNC B0 ;  /* 0x0000000000007941 */ /* 0x000fea0003800000 */
.L_x_1220:
        /* <DEDUP_REMOVED lines=11> */
.L_x_1268:
        /* <DEDUP_REMOVED lines=11> */
.L_x_1225:
[----:B------:R-:W2:Y:S01]  /*15790*/  LDL.LU R8, [R1+0x4] ;  /* 0x0000040001087983 */ /* 0x000ea20000300800 */
[----:B------:R-:W-:-:S03]  /*157a0*/  MOV R2, 0x400 ;  /* 0x0000040000027802 */ /* 0x000fc60000000f00 */
[----:B-1----:R-:W3:Y:S01]  /*157b0*/  LDL R0, [R1] ;  /* 0x0000000001007983 */ /* 0x002ee20000100800 */
[----:B------:R-:W1:Y:S01]  /*157c0*/  S2R R7, SR_CgaCtaId ;  /* 0x0000000000077919 */ /* 0x000e620000008800 */
[----:B------:R-:W-:Y:S02]  /*157d0*/  R2UR UR11, R5 ;  /* 0x00000000050b72ca */ /* 0x000fe400000e0000 */
[----:B------:R-:W-:Y:S01]  /*157e0*/  R2UR UR9, R3 ;  /* 0x00000000030972ca */ /* 0x000fe200000e0000 */
[----:B------:R-:W-:Y:S01]  /*157f0*/  UIADD3 UR4, UP0, UR38, 0x470, URZ ;  /* 0x0000047026047890 */ /* 0x000fe2000ff1e03f */
[----:B------:R-:W-:Y:S02]  /*15800*/  R2UR UR12, R4 ;  /* 0x00000000040c72ca */ /* 0x000fe400000e0000 */
[----:B------:R-:W-:Y:S02]  /*15810*/  R2UR UR13, R6 ;  /* 0x00000000060d72ca */ /* 0x000fe400000e0000 */
[----:B-1----:R-:W-:-:S07]  /*15820*/  LEA R2, R7, R2, 0x18 ;  /* 0x0000000207027211 */ /* 0x002fce00078ec0ff */
[----:B------:R-:W-:Y:S01]  /*15830*/  UIADD3 UR9, UR9, 0x28850, URZ ;  /* 0x0002885009097890 */ /* 0x000fe2000fffe03f */
[----:B------:R-:W-:Y:S01]  /*15840*/  UMOV UR10, URZ ;  /* 0x0000003f000a7c82 */ /* 0x000fe20008000000 */
[----:B------:R-:W-:Y:S01]  /*15850*/  UMOV UR7, 0x14f00000 ;  /* 0x14f0000000077882 */ /* 0x000fe20000000000 */
[----:B------:R-:W-:Y:S01]  /*15860*/  UMOV UR15, 0x40 ;  /* 0x00000040000f7882 */ /* 0x000fe20000000000 */
[----:B--2---:R-:W-:Y:S01]  /*15870*/  R2UR UR5, R8 ;  /* 0x00000000080572ca */ /* 0x004fe200000e0000 */
[----:B---3--:R-:W-:-:S05]  /*15880*/  IMAD R0, R0, 0x8000, R2 ;  /* 0x0000800000007824 */ /* 0x008fca00078e0202 */
[----:B------:R-:W-:-:S07]  /*15890*/  R2UR UR6, R0 ;  /* 0x00000000000672ca */ /* 0x000fce00000e0000 */
[----:B------:R-:W-:Y:S02]  /*158a0*/  ULEA UR11, UR11, UR5, 0x7 ;  /* 0x000000050b0b7291 */ /* 0x000fe4000f8e383f */
[----:B------:R-:W-:-:S04]  /*158b0*/  UIADD3.X UR5, URZ, UR39, URZ, UP0, !UPT ;  /* 0x000000273f057290 */ /* 0x000fc800087fe43f */
[----:B------:R-:W-:Y:S02]  /*158c0*/  UIADD3 UR8, UR6, 0x400, URZ ;  /* 0x0000040006087890 */ /* 0x000fe4000fffe03f */
[----:B------:R-:W-:-:S03]  /*158d0*/  UIADD3 UR14, UR6, 0x4400, URZ ;  /* 0x00004400060e7890 */ /* 0x000fc6000fffe03f */
[----:B------:R-:W-:-:S04]  /*158e0*/  UMOV UR6, 0x0 ;  /* 0x0000000000067882 */ /* 0x000fc80000000000 */
[----:B------:R1:W-:Y:S02]  /*158f0*/  UTMALDG.4D [UR8], [UR4], desc[UR6] ;  /* 0x00000608040075b4 */ /* 0x0003e40008019000 */
[----:B-1----:R-:W-:Y:S01]  /*15900*/  UMOV UR8, UR14 ;  /* 0x0000000e00087c82 */ /* 0x002fe20008000000 */
[----:B------:R-:W-:Y:S02]  /*15910*/  UMOV UR10, UR15 ;  /* 0x0000000f000a7c82 */ /* 0x000fe40008000000 */
[----:B------:R1:W-:Y:S02]  /*15920*/  UTMALDG.4D [UR8], [UR4], desc[UR6] ;  /* 0x00000608040075b4 */ /* 0x0003e40008019000 */
[----:B-1----:R-:W-:Y:S01]  /*15930*/  NOP ;  /* 0x0000000000007918 */ /* 0x002fe20000000000 */
.L_x_1223:
[----:B------:R-:W-:Y:S05]  /*15940*/  BSYNC B0 ;  /* 0x0000000000007941 */ /* 0x000fea0003800000 */
.L_x_1222:
        /* <DEDUP_REMOVED lines=9> */
.L_x_1180:
[----:B------:R-:W-:Y:S05]  /*159e0*/  BSYNC B6 ;  /* 0x0000000000067941 */ /* 0x000fea0003800000 */
.L_x_1178:
[----:B------:R-:W-:-:S03]  /*159f0*/  UMOV UR4, 0xffffffff ;  /* 0xffffffff00047882 */ /* 0x000fc60000000000 */
[----:B------:R-:W-:Y:S05]  /*15a00*/  BRA.DIV UR4, `(.L_x_1226) ;  /* 0x0000001604d87947 */ /* 0x000fea000b800000 */
[----:B------:R2:W3:Y:S04]  /*15a10*/  SHFL.IDX PT, R4, R16, RZ, 0x1f ;  /* 0x00001fff10047589 */ /* 0x0004e800000e0000 */
[----:B------:R2:W4:Y:S02]  /*15a20*/  SHFL.IDX PT, R7, R16, 0x1, 0x1f ;  /* 0x00201f0010077f89 */ /* 0x00052400000e0000 */
.L_x_1272:
[----:B-1----:R-:W1:Y:S01]  /*15a30*/  S2R R0, SR_TID.X ;  /* 0x0000000000007919 */ /* 0x002e620000002100 */
[----:B------:R-:W-:Y:S01]  /*15a40*/  ULDC UR4, c[0x0][0xc14] ;  /* 0x0003050000047ab9 */ /* 0x000fe20000000800 */
[----:B------:R-:W-:Y:S01]  /*15a50*/  BSSY B0, `(.L_x_1227) ;  /* 0x000000b000007945 */ /* 0x000fe20003800000 */
[----:B------:R-:W-:Y:S01]  /*15a60*/  IMAD.MOV.U32 R17, RZ, RZ, RZ ;  /* 0x000000ffff117224 */ /* 0x000fe200078e00ff */
[----:B-1----:R-:W-:Y:S01]  /*15a70*/  LOP3.LUT R6, R0, 0x1f, RZ, 0xc0, !PT ;  /* 0x0000001f00067812 */ /* 0x002fe200078ec0ff */
[----:B------:R-:W-:-:S03]  /*15a80*/  IMAD.U32 R0, RZ, RZ, UR4 ;  /* 0x00000004ff007e24 */ /* 0x000fc6000f8e00ff */
[C---:B------:R-:W-:Y:S01]  /*15a90*/  ISETP.NE.AND P0, PT, R6.reuse, 0x1f, PT ;  /* 0x0000001f0600780c */ /* 0x040fe20003f05270 */
[----:B------:R-:W-:-:S05]  /*15aa0*/  IMAD.IADD R5, R6, 0x1, R19 ;  /* 0x0000000106057824 */ /* 0x000fca00078e0213 */
[----:B------:R-:W-:-:S13]  /*15ab0*/  ISETP.GE.OR P0, PT, R5, R0, !P0 ;  /* 0x000000000500720c */ /* 0x000fda0004706670 */
[----:B------:R-:W-:Y:S05]  /*15ac0*/  @P0 BRA `(.L_x_1228) ;  /* 0x00000000000c0947 */ /* 0x000fea0003800000 */
[----:B------:R-:W1:Y:S02]  /*15ad0*/  LDC.64 R2, c[0x0][0xc58] ;  /* 0x00031600ff027b82 */ /* 0x000e640000000a00 */
[----:B-1----:R-:W-:-:S05]  /*15ae0*/  IMAD.WIDE R2, R5, 0x4, R2 ;  /* 0x0000000405027825 */ /* 0x002fca00078e0202 */
[----:B------:R1:W5:Y:S02]  /*15af0*/  LDG.E R17, desc[UR48][R2.64] ;  /* 0x0000003002117981 */ /* 0x000364000c1e1900 */
.L_x_1228:
[----:B------:R-:W-:Y:S05]  /*15b00*/  BSYNC B0 ;  /* 0x0000000000007941 */ /* 0x000fea0003800000 */
.L_x_1227:
[----:B------:R-:W-:-:S03]  /*15b10*/  UMOV UR4, 0xffffffff ;  /* 0xffffffff00047882 */ /* 0x000fc60000000000 */
[----:B------:R-:W-:Y:S05]  /*15b20*/  BRA.DIV UR4, `(.L_x_1229) ;  /* 0x0000001604dc7947 */ /* 0x000fea000b800000 */
[----:B0----5:R-:W0:Y:S01]  /*15b30*/  SHFL.UP PT, R14, R17, 0x1, RZ ;  /* 0x04200000110e7989 */ /* 0x021e2200000e00ff */
[C---:B------:R-:W-:Y:S02]  /*15b40*/  ISETP.NE.AND P0, PT, R6.reuse, RZ, PT ;  /* 0x000000ff0600720c */ /* 0x040fe40003f05270 */
[----:B------:R-:W-:Y:S02]  /*15b50*/  ISETP.GE.U32.AND P1, PT, R6, 0x2, PT ;  /* 0x000000020600780c */ /* 0x000fe40003f26070 */
[----:B0-----:R-:W-:Y:S02]  /*15b60*/  SEL R14, R14, RZ, P0 ;  /* 0x000000ff0e0e7207 */ /* 0x001fe40000000000 */
[----:B------:R-:W-:-:S03]  /*15b70*/  ISETP.GE.U32.AND P0, PT, R6, 0x4, PT ;  /* 0x000000040600780c */ /* 0x000fc60003f06070 */
[----:B------:R-:W-:-:S05]  /*15b80*/  IMAD.IADD R13, R17, 0x1, R14 ;  /* 0x00000001110d7824 */ /* 0x000fca00078e020e */
[----:B------:R-:W1:Y:S02]  /*15b90*/  SHFL.UP PT, R14, R13, 0x2, RZ ;  /* 0x044000000d0e7989 */ /* 0x000e6400000e00ff */
        /* <DEDUP_REMOVED lines=14> */
.L_x_1280:
[----:B------:R-:W-:Y:S02]  /*15c80*/  ULDC UR4, c[0x0][0xc10] ;  /* 0x0003040000047ab9 */ /* 0x000fe40000000800 */
[----:B------:R-:W-:-:S04]  /*15c90*/  IMAD.U32 R5, RZ, RZ, UR4 ;  /* 0x00000004ff057e24 */ /* 0x000fc8000f8e00ff */
[----:B-1----:R-:W-:-:S04]  /*15ca0*/  IMAD R14, R14, R5, RZ ;  /* 0x000000050e0e7224 */ /* 0x002fc800078e02ff */
[----:B----4-:R-:W-:-:S05]  /*15cb0*/  IMAD.IADD R7, R7, 0x1, R14 ;  /* 0x0000000107077824 */ /* 0x010fca00078e020e */
[----:B---3--:R-:W-:-:S13]  /*15cc0*/  ISETP.GT.AND P0, PT, R7, R4, PT ;  /* 0x000000040700720c */ /* 0x008fda0003f04270 */
[----:B------:R-:W-:Y:S05]  /*15cd0*/  @P0 BRA `(.L_x_1230) ;  /* 0x0000000000b40947 */ /* 0x000fea0003800000 */
[----:B------:R-:W1:Y:S02]  /*15ce0*/  LDC R0, c[0x0][0xc14] ;  /* 0x00030500ff007b82 */ /* 0x000e640000000800 */
.L_x_1235:
[----:B------:R-:W-:-:S05]  /*15cf0*/  VIADD R19, R19, 0x1f ;  /* 0x0000001f13137836 */ /* 0x000fca0000000000 */
        /* <DEDUP_REMOVED lines=10> */
[----:B------:R-:W0:Y:S02]  /*15da0*/  LDC.64 R2, c[0x0][0xc58] ;  /* 0x00031600ff027b82 */ /* 0x000e240000000a00 */
[----:B0-----:R-:W-:-:S05]  /*15db0*/  IMAD.WIDE R2, R5, 0x4, R2 ;  /* 0x0000000405027825 */ /* 0x001fca00078e0202 */
[----:B------:R0:W5:Y:S02]  /*15dc0*/  LDG.E R17, desc[UR48][R2.64] ;  /* 0x0000003002117981 */ /* 0x000164000c1e1900 */
.L_x_1233:
[----:B------:R-:W-:Y:S05]  /*15dd0*/  BSYNC B0 ;  /* 0x0000000000007941 */ /* 0x000fea0003800000 */
.L_x_1232:
        /* <DEDUP_REMOVED lines=23> */
.L_x_1288:
[----:B------:R-:W-:Y:S02]  /*15f50*/  ULDC UR4, c[0x0][0xc10] ;  /* 0x0003040000047ab9 */ /* 0x000fe40000000800 */
[----:B------:R-:W-:-:S04]  /*15f60*/  IMAD.U32 R5, RZ, RZ, UR4 ;  /* 0x00000004ff057e24 */ /* 0x000fc8000f8e00ff */
[----:B-1----:R-:W-:-:S04]  /*15f70*/  IMAD R14, R14, R5, RZ ;  /* 0x000000050e0e7224 */ /* 0x002fc800078e02ff */
[----:B------:R-:W-:-:S05]  /*15f80*/  IMAD.IADD R7, R14, 0x1, R7 ;  /* 0x000000010e077824 */ /* 0x000fca00078e0207 */
[----:B------:R-:W-:-:S13]  /*15f90*/  ISETP.GT.AND P0, PT, R7, R4, PT ;  /* 0x000000040700720c */ /* 0x000fda0003f04270 */
[----:B------:R-:W-:Y:S05]  /*15fa0*/  @!P0 BRA `(.L_x_1235) ;  /* 0xfffffffc00508947 */ /* 0x000fea000383ffff */
.L_x_1230:
[----:B--2---:R-:W-:Y:S01]  /*15fb0*/  IMAD.IADD R16, R7, 0x1, -R14 ;  /* 0x0000000107107824 */ /* 0x004fe200078e0a0e */
[----:B------:R-:W-:-:S03]  /*15fc0*/  UMOV UR4, 0xffffffff ;  /* 0xffffffff00047882 */ /* 0x000fc60000000000 */
[----:B------:R-:W-:-:S05]  /*15fd0*/  IMAD R3, R2, R5, R16 ;  /* 0x0000000502037224 */ /* 0x000fca00078e0210 */
[----:B------:R-:W-:Y:S01]  /*15fe0*/  ISETP.GT.AND P6, PT, R3, R4, PT ;  /* 0x000000040300720c */ /* 0x000fe20003fc4270 */
[----:B------:R-:W-:-:S12]  /*15ff0*/  BRA.DIV UR4, `(.L_x_1236) ;  /* 0x0000001a04487947 */ /* 0x000fd8000b800000 */
[----:B------:R-:W-:-:S04]  /*16000*/  VOTE.ANY R3, PT, !P6 ;  /* 0x0000000000037806 */ /* 0x000fc800070e0100 */
[----:B------:R-:W1:Y:S02]  /*16010*/  POPC R6, R3 ;  /* 0x0000000300067309 */ /* 0x000e640000000000 */
[----:B-1----:R1:W2:Y:S02]  /*16020*/  SHFL.IDX PT, R17, R17, R6, 0x1f ;  /* 0x00001f0611117589 */ /* 0x0022a400000e0000 */
.L_x_1292:
[----:B------:R-:W-:Y:S01]  /*16030*/  ISETP.NE.AND P0, PT, R3, RZ, PT ;  /* 0x000000ff0300720c */ /* 0x000fe20003f05270 */
[----:B------:R-:W-:-:S12]  /*16040*/  IMAD.MOV.U32 R7, RZ, RZ, RZ ;  /* 0x000000ffff077224 */ /* 0x000fd800078e00ff */
[----:B------:R-:W-:Y:S05]  /*16050*/  @!P0 BRA `(.L_x_1237) ;  /* 0x0000000000108947 */ /* 0x000fea0003800000 */
[----:B------:R-:W-:Y:S01]  /*16060*/  UMOV UR4, 0xffffffff ;  /* 0xffffffff00047882 */ /* 0x000fe20000000000 */
[----:B------:R-:W-:Y:S02]  /*16070*/  VIADD R12, R6, 0xffffffff ;  /* 0xffffffff060c7836 */ /* 0x000fe40000000000 */
[----:B------:R-:W-:Y:S05]  /*16080*/  BRA.DIV UR4, `(.L_x_1238) ;  /* 0x0000001a046c7947 */ /* 0x000fea000b800000 */
[----:B------:R3:W4:Y:S02]  /*16090*/  SHFL.IDX PT, R7, R2, R12, 0x1f ;  /* 0x00001f0c02077589 */ /* 0x00072400000e0000 */
.L_x_1237:
[----:B0--3--:R-:W0:Y:S01]  /*160a0*/  LDC.64 R2, c[0x0][0xc68] ;  /* 0x00031a00ff027b82 */ /* 0x009e220000000a00 */
[----:B------:R-:W-:-:S04]  /*160b0*/  IMAD.IADD R19, R6, 0x1, R19 ;  /* 0x0000000106137824 */ /* 0x000fc800078e0213 */
[----:B0-----:R-:W-:-:S05]  /*160c0*/  IMAD.WIDE R2, R19, 0x4, R2 ;  /* 0x0000000413027825 */ /* 0x001fca00078e0202 */
[----:B------:R0:W1:Y:S01]  /*160d0*/  LDG.E R8, desc[UR48][R2.64] ;  /* 0x0000003002087981 */ /* 0x000062000c1e1900 */
[----:B----4-:R-:W-:-:S04]  /*160e0*/  IMAD R16, R7, R5, R16 ;  /* 0x0000000507107224 */ /* 0x010fc800078e0210 */
[----:B------:R-:W-:Y:S02]  /*160f0*/  IMAD.IADD R7, R4, 0x1, -R16 ;  /* 0x0000000104077824 */ /* 0x000fe400078e0a10 */
[----:B0-----:R-:W-:Y:S02]  /*16100*/  IMAD.MOV.U32 R2, RZ, RZ, RZ ;  /* 0x000000ffff027224 */ /* 0x001fe400078e00ff */
[----:B-12---:R-:W-:-:S05]  /*16110*/  IMAD R6, R17, R8, RZ ;  /* 0x0000000811067224 */ /* 0x006fca00078e02ff */
[-C--:B------:R-:W-:Y:S02]  /*16120*/  IABS R9, R6.reuse ;  /* 0x0000000600097213 */ /* 0x080fe40000000000 */
[----:B------:R-:W-:Y:S02]  /*16130*/  IABS R4, R6 ;  /* 0x0000000600047213 */ /* 0x000fe40000000000 */
[----:B------:R-:W0:Y:S03]  /*16140*/  I2F.RP R10, R9 ;  /* 0x00000009000a7306 */ /* 0x000e260000209400 */
[----:B------:R-:W-:-:S05]  /*16150*/  IMAD.MOV R4, RZ, RZ, -R4 ;  /* 0x000000ffff047224 */ /* 0x000fca00078e0a04 */
[----:B0-----:R-:W0:Y:S02]  /*16160*/  MUFU.RCP R10, R10 ;  /* 0x0000000a000a7308 */ /* 0x001e240000001000 */
[----:B0-----:R-:W-:-:S06]  /*16170*/  VIADD R11, R10, 0xffffffe ;  /* 0x0ffffffe0a0b7836 */ /* 0x001fcc0000000000 */
[----:B------:R-:W0:Y:S02]  /*16180*/  F2I.FTZ.U32.TRUNC.NTZ R3, R11 ;  /* 0x0000000b00037305 */ /* 0x000e24000021f000 */
[----:B0-----:R-:W-:-:S04]  /*16190*/  IMAD.MOV R12, RZ, RZ, -R3 ;  /* 0x000000ffff0c7224 */ /* 0x001fc800078e0a03 */
[----:B------:R-:W-:-:S04]  /*161a0*/  IMAD R13, R12, R9, RZ ;  /* 0x000000090c0d7224 */ /* 0x000fc800078e02ff */
[----:B------:R-:W-:Y:S01]  /*161b0*/  IMAD.HI.U32 R2, R3, R13, R2 ;  /* 0x0000000d03027227 */ /* 0x000fe200078e0002 */
        /* <DEDUP_REMOVED lines=9> */
[----:B------:R-:W-:-:S03]  /*16250*/  ISETP.GE.AND P0, PT, R3, RZ, PT ;  /* 0x000000ff0300720c */ /* 0x000fc60003f06270 */
[----:B------:R-:W-:-:S10]  /*16260*/  IMAD.MOV.U32 R9, RZ, RZ, R2 ;  /* 0x000000ffff097224 */ /* 0x000fd400078e0002 */
[----:B------:R-:W-:Y:S01]  /*16270*/  @!P0 IMAD.MOV R9, RZ, RZ, -R9 ;  /* 0x000000ffff098224 */ /* 0x000fe200078e0a09 */
[----:B------:R-:W-:-:S13]  /*16280*/  ISETP.NE.AND P0, PT, R6, RZ, PT ;  /* 0x000000ff0600720c */ /* 0x000fda0003f05270 */
[----:B------:R-:W-:-:S05]  /*16290*/  @!P0 LOP3.LUT R9, RZ, R6, RZ, 0x33, !PT ;  /* 0x00000006ff098212 */ /* 0x000fca00078e33ff */
[----:B------:R-:W-:Y:S02]  /*162a0*/  IMAD R4, R8, R9, RZ ;  /* 0x0000000908047224 */ /* 0x000fe400078e02ff */
[----:B------:R-:W-:Y:S02]  /*162b0*/  IMAD.MOV R9, RZ, RZ, -R9 ;  /* 0x000000ffff097224 */ /* 0x000fe400078e0a09 */
[----:B------:R-:W-:Y:S02]  /*162c0*/  IMAD.MOV R2, RZ, RZ, -R4 ;  /* 0x000000ffff027224 */ /* 0x000fe400078e0a04 */
[----:B------:R-:W-:-:S03]  /*162d0*/  IMAD R7, R6, R9, R7 ;  /* 0x0000000906077224 */ /* 0x000fc600078e0207 */
[----:B------:R-:W-:Y:S01]  /*162e0*/  VIADDMNMX R8, R2, R5, R8, PT ;  /* 0x0000000502087246 */ /* 0x000fe20003800108 */
[----:B------:R-:W-:-:S03]  /*162f0*/  IMAD.IADD R4, R7, 0x1, R4 ;  /* 0x0000000107047824 */ /* 0x000fc600078e0204 */
[----:B------:R-:W-:-:S04]  /*16300*/  IABS R5, R8 ;  /* 0x0000000800057213 */ /* 0x000fc80000000000 */
[----:B------:R-:W0:Y:S08]  /*16310*/  I2F.RP R10, R5 ;  /* 0x00000005000a7306 */ /* 0x000e300000209400 */
[----:B0-----:R-:W0:Y:S02]  /*16320*/  MUFU.RCP R10, R10 ;  /* 0x0000000a000a7308 */ /* 0x001e240000001000 */
[----:B0-----:R-:W-:-:S06]  /*16330*/  VIADD R2, R10, 0xffffffe ;  /* 0x0ffffffe0a027836 */ /* 0x001fcc0000000000 */
[----:B------:R0:W1:Y:S02]  /*16340*/  F2I.FTZ.U32.TRUNC.NTZ R3, R2 ;  /* 0x0000000200037305 */ /* 0x000064000021f000 */
[----:B0-----:R-:W-:Y:S02]  /*16350*/  IMAD.MOV.U32 R2, RZ, RZ, RZ ;  /* 0x000000ffff027224 */ /* 0x001fe400078e00ff */
[----:B-1----:R-:W-:-:S04]  /*16360*/  IMAD.MOV R6, RZ, RZ, -R3 ;  /* 0x000000ffff067224 */ /* 0x002fc800078e0a03 */
[----:B------:R-:W-:Y:S01]  /*16370*/  IMAD R9, R6, R5, RZ ;  /* 0x0000000506097224 */ /* 0x000fe200078e02ff */
[----:B------:R-:W-:-:S03]  /*16380*/  IABS R6, R7 ;  /* 0x0000000700067213 */ /* 0x000fc60000000000 */
[----:B------:R-:W-:Y:S01]  /*16390*/  IMAD.HI.U32 R3, R3, R9, R2 ;  /* 0x0000000903037227 */ /* 0x000fe200078e0002 */
[----:B------:R-:W-:-:S05]  /*163a0*/  IABS R9, R8 ;  /* 0x0000000800097213 */ /* 0x000fca0000000000 */
        /* <DEDUP_REMOVED lines=12> */
[----:B------:R-:W-:Y:S01]  /*16470*/  @!P0 LOP3.LUT R3, RZ, R8, RZ, 0x33, !PT ;  /* 0x00000008ff038212 */ /* 0x000fe200078e33ff */
[----:B------:R-:W-:-:S03]  /*16480*/  IMAD.MOV R8, RZ, RZ, -R8 ;  /* 0x000000ffff087224 */ /* 0x000fc600078e0a08 */
[----:B------:R-:W-:Y:S01]  /*16490*/  LOP3.LUT R2, RZ, R3, RZ, 0x33, !PT ;  /* 0x00000003ff027212 */ /* 0x000fe200078e33ff */
[----:B------:R-:W-:-:S04]  /*164a0*/  IMAD R18, R3, R8, R4 ;  /* 0x0000000803127224 */ /* 0x000fc800078e0204 */
[----:B------:R-:W-:Y:S01]  /*164b0*/  IMAD.IADD R17, R17, 0x1, R2 ;  /* 0x0000000111117824 */ /* 0x000fe200078e0202 */
[----:B------:R-:W-:Y:S06]  /*164c0*/  BRA `(.L_x_1239) ;  /* 0x00000000001c7947 */ /* 0x000fec0003800000 */
.L_x_1231:
[----:B------:R-:W-:Y:S01]  /*164d0*/  UMOV UR4, URZ ;  /* 0x0000003f00047c82 */ /* 0x000fe20008000000 */
[----:B------:R-:W-:Y:S01]  /*164e0*/  UMOV UR5, URZ ;  /* 0x0000003f00057c82 */ /* 0x000fe20008000000 */
[----:B------:R-:W-:Y:S01]  /*164f0*/  ULDC UR6, c[0x0][0xc14] ;  /* 0x0003050000067ab9 */ /* 0x000fe20000000800 */
[----:B--2---:R-:W-:Y:S02]  /*16500*/  IMAD.MOV.U32 R16, RZ, RZ, R4 ;  /* 0x000000ffff107224 */ /* 0x004fe400078e0004 */
[----:B------:R-:W-:Y:S02]  /*16510*/  IMAD.U32 R17, RZ, RZ, UR4 ;  /* 0x00000004ff117e24 */ /* 0x000fe4000f8e00ff */
[----:B------:R-:W-:Y:S02]  /*16520*/  IMAD.U32 R18, RZ, RZ, UR5 ;  /* 0x00000005ff127e24 */ /* 0x000fe4000f8e00ff */
[----:B------:R-:W-:-:S07]  /*16530*/  IMAD.U32 R19, RZ, RZ, UR6 ;  /* 0x00000006ff137e24 */ /* 0x000fce000f8e00ff */
.L_x_1239:
        /* <DEDUP_REMOVED lines=12> */
.L_x_1166:
[----:B-1----:R-:W3:Y:S01]  /*16600*/  LDL.LU R0, [R1+0x18] ;  /* 0x0000180001007983 */ /* 0x002ee20000300800 */
[----:B------:R-:W-:Y:S01]  /*16610*/  BSSY B0, `(.L_x_1241) ;  /* 0x000000b000007945 */ /* 0x000fe20003800000 */
[----:B------:R-:W1:Y:S01]  /*16620*/  S2R R5, SR_CgaCtaId ;  /* 0x0000000000057919 */ /* 0x000e620000008800 */
[----:B---3--:R-:W-:-:S05]  /*16630*/  VIADD R0, R0, 0x1 ;  /* 0x0000000100007836 */ /* 0x008fca0000000000 */
[----:B--2---:R-:W-:-:S04]  /*16640*/  LEA.HI R2, R0, R0, RZ, 0x1 ;  /* 0x0000000000027211 */ /* 0x004fc800078f08ff */
[----:B------:R-:W-:-:S05]  /*16650*/  LOP3.LUT R3, R2, 0xfffffffe, RZ, 0xc0, !PT ;  /* 0xfffffffe02037812 */ /* 0x000fca00078ec0ff */
[----:B------:R-:W-:Y:S01]  /*16660*/  IMAD.IADD R3, R0, 0x1, -R3 ;  /* 0x0000000100037824 */ /* 0x000fe200078e0a03 */
[----:B------:R-:W-:-:S04]  /*16670*/  MOV R0, 0x400 ;  /* 0x0000040000007802 */ /* 0x000fc80000000f00 */
[----:B-1----:R-:W-:Y:S02]  /*16680*/  LEA R0, R5, R0, 0x18 ;  /* 0x0000000005007211 */ /* 0x002fe400078ec0ff */
[----:B------:R-:W-:-:S04]  /*16690*/  SHF.L.U32 R3, R3, 0x1f, RZ ;  /* 0x0000001f03037819 */ /* 0x000fc800000006ff */
[----:B------:R-:W1:Y:S02]  /*166a0*/  SYNCS.PHASECHK.TRANS64.TRYWAIT P0, [R0+URZ+0x28820], R3 ;  /* 0x02882003000075a7 */ /* 0x000e64000800017f */
[----:B-1----:R-:W-:Y:S05]  /*166b0*/  @!P0 BRA `(.L_x_1242) ;  /* 0x0000001400088947 */ /* 0x002fea0003800000 */
.L_x_1295:
[----:B------:R-:W-:Y:S05]  /*166c0*/  BSYNC B0 ;  /* 0x0000000000007941 */ /* 0x000fea0003800000 */
.L_x_1241:
[----:B------:R-:W-:-:S03]  /*166d0*/  UMOV UR4, 0xffffffff ;  /* 0xffffffff00047882 */ /* 0x000fc60000000000 */
[----:B------:R-:W-:Y:S05]  /*166e0*/  BRA.DIV UR4, `(.L_x_1243) ;  /* 0x0000001604107947 */ /* 0x000fea000b800000 */
[----:B------:R-:W2:Y:S02]  /*166f0*/  S2R R2, SR_TID.X ;  /* 0x0000000000027919 */ /* 0x000ea40000002100 */
[----:B--2---:R-:W-:-:S04]  /*16700*/  SHF.R.U32.HI R2, RZ, 0x5, R2 ;  /* 0x00000005ff027819 */ /* 0x004fc80000011602 */
[----:B------:R-:W-:-:S05]  /*16710*/  LOP3.LUT R2, R2, 0x3, RZ, 0xc0, !PT ;  /* 0x0000000302027812 */ /* 0x000fca00078ec0ff */
[----:B------:R2:W3:Y:S02]  /*16720*/  SHFL.IDX PT, R14, R2, RZ, 0x1f ;  /* 0x00001fff020e7589 */ /* 0x0004e400000e0000 */
.L_x_1298:
[----:B---3--:R-:W-:Y:S01]  /*16730*/  ISETP.NE.AND P0, PT, R14, RZ, PT ;  /* 0x000000ff0e00720c */ /* 0x008fe20003f05270 */
[----:B------:R-:W-:-:S12]  /*16740*/  BSSY B0, `(.L_x_1244) ;  /* 0x0000027000007945 */ /* 0x000fd80003800000 */
[----:B------:R-:W-:Y:S05]  /*16750*/  @P0 BRA `(.L_x_1245) ;  /* 0x0000000000940947 */ /* 0x000fea0003800000 */
[----:B------:R-:W-:-:S03]  /*16760*/  UMOV UR4, 0xffffffff ;  /* 0xffffffff00047882 */ /* 0x000fc60000000000 */
[----:B------:R-:W-:Y:S05]  /*16770*/  BRA.DIV UR4, `(.L_x_1246) ;  /* 0x0000001604207947 */ /* 0x000fea000b800000 */
[----:B------:R-:W-:-:S13]  /*16780*/  ELECT P6, URZ, PT ;  /* 0x00000000003f782f */ /* 0x000fda00038c0000 */
.L_x_1301:
[----:B------:R-:W-:Y:S05]  /*16790*/  @!P6 BRA `(.L_x_1245) ;  /* 0x000000000084e947 */ /* 0x000fea0003800000 */
[----:B------:R-:W-:-:S06]  /*167a0*/  ULOP3.LUT UR4, UR36, 0x2, URZ, 0xfc, !UPT ;  /* 0x0000000224047892 */ /* 0x000fcc000f8efc3f */
[----:B--2---:R-:W-:-:S05]  /*167b0*/  IMAD.U32 R2, RZ, RZ, UR4 ;  /* 0x00000004ff027e24 */ /* 0x004fca000f8e00ff */
[----:B------:R-:W-:-:S13]  /*167c0*/  ISETP.NE.AND P2, PT, R2, 0x3, PT ;  /* 0x000000030200780c */ /* 0x000fda0003f45270 */
[----:B------:R-:W-:Y:S05]  /*167d0*/  @!P2 BRA `(.L_x_1247) ;  /* 0x000000000004a947 */ /* 0x000fea0003800000 */
[----:B------:R-:W-:Y:S01]  /*167e0*/  BPT.TRAP 0x1 ;  /* 0x000000040000795c */ /* 0x000fe20000300000 */
.L_x_1247:
[----:B-1----:R-:W2:Y:S04]  /*167f0*/  LDL R3, [R1] ;  /* 0x0000000001037983 */ /* 0x002ea80000100800 */
[----:B------:R-:W3:Y:S01]  /*16800*/  LDL.LU R7, [R1+0x8] ;  /* 0x0000080001077983 */ /* 0x000ee20000300800 */
[----:B------:R-:W-:-:S04]  /*16810*/  VIADD R2, R0, 0x28840 ;  /* 0x0002884000027836 */ /* 0x000fc80000000000 */
[C---:B--2---:R-:W-:Y:S02]  /*16820*/  IMAD R6, R3.reuse, 0x8, R2 ;  /* 0x0000000803067824 */ /* 0x044fe400078e0202 */
[----:B------:R-:W-:Y:S01]  /*16830*/  VIADD R3, R3, 0x1 ;  /* 0x0000000103037836 */ /* 0x000fe20000000000 */
[----:B---3--:R-:W-:-:S04]  /*16840*/  SHF.L.U32 R5, R7, 0x1f, RZ ;  /* 0x0000001f07057819 */ /* 0x008fc800000006ff */
[C---:B------:R-:W-:Y:S01]  /*16850*/  ISETP.NE.AND P1, PT, R3.reuse, 0x2, PT ;  /* 0x000000020300780c */ /* 0x040fe20003f25270 */
[----:B------:R-:W1:Y:S03]  /*16860*/  SYNCS.PHASECHK.TRANS64.TRYWAIT P0, [R6+URZ], R5 ;  /* 0x00000005060075a7 */ /* 0x000e66000800017f */
[----:B------:R-:W-:Y:S02]  /*16870*/  SEL R4, RZ, 0x1, P1 ;  /* 0x00000001ff047807 */ /* 0x000fe40000800000 */
[----:B------:R-:W-:Y:S02]  /*16880*/  SEL R3, R3, RZ, P1 ;  /* 0x000000ff03037207 */ /* 0x000fe40000800000 */
[----:B------:R-:W-:-:S03]  /*16890*/  LOP3.LUT R4, R7, R4, RZ, 0x3c, !PT ;  /* 0x0000000407047212 */ /* 0x000fc600078e3cff */
[----:B------:R-:W-:Y:S01]  /*168a0*/  IMAD R7, R3, 0x8, R2 ;  /* 0x0000000803077824 */ /* 0x000fe200078e0202 */
[----:B------:R-:W-:Y:S01]  /*168b0*/  SHF.L.U32 R2, R4, 0x1f, RZ ;  /* 0x0000001f04027819 */ /* 0x000fe200000006ff */
[----:B-1----:R-:W-:Y:S06]  /*168c0*/  @!P0 BRA `(.L_x_1248) ;  /* 0x0000001000ec8947 */ /* 0x002fec0003800000 */
.L_x_1302:
[----:B------:R-:W2:Y:S02]  /*168d0*/  SYNCS.PHASECHK.TRANS64.TRYWAIT P0, [R7+URZ], R2 ;  /* 0x00000002070075a7 */ /* 0x000ea4000800017f */
[----:B--2---:R-:W-:Y:S05]  /*168e0*/  @!P0 BRA `(.L_x_1249) ;  /* 0x0000001000f88947 */ /* 0x004fea0003800000 */
.L_x_1303:
[----:B------:R-:W-:Y:S05]  /*168f0*/  @!P2 BRA `(.L_x_1250) ;  /* 0x000000000004a947 */ /* 0x000fea0003800000 */
[----:B------:R-:W-:Y:S01]  /*16900*/  BPT.TRAP 0x1 ;  /* 0x000000040000795c */ /* 0x000fe20000300000 */
.L_x_1250:
[----:B------:R-:W3:Y:S01]  /*16910*/  LDL.LU R4, [R1] ;  /* 0x0000000001047983 */ /* 0x000ee20000300800 */
[----:B------:R-:W-:-:S04]  /*16920*/  VIADD R0, R0, 0x28860 ;  /* 0x0002886000007836 */ /* 0x000fc80000000000 */
[----:B---3--:R-:W-:-:S04]  /*16930*/  IMAD R4, R4, 0x8, R0 ;  /* 0x0000000804047824 */ /* 0x008fc800078e0200 */
[----:B------:R-:W3:Y:S02]  /*16940*/  SYNCS.PHASECHK.TRANS64.TRYWAIT P0, [R4+URZ], R5 ;  /* 0x00000005040075a7 */ /* 0x000ee4000800017f */
[----:B---3--:R-:W-:Y:S05]  /*16950*/  @!P0 BRA `(.L_x_1251) ;  /* 0x0000001000f08947 */ /* 0x008fea0003800000 */
.L_x_1304:
[----:B------:R-:W-:-:S07]  /*16960*/  IMAD R3, R3, 0x8, R0 ;  /* 0x0000000803037824 */ /* 0x000fce00078e0200 */
.L_x_1252:
[----:B----4-:R4:W0:Y:S02]  /*16970*/  SYNCS.PHASECHK.TRANS64.TRYWAIT P0, [R3+URZ], R2 ;  /* 0x00000002030075a7 */ /* 0x010824000800017f */
[----:B0-----:R-:W-:Y:S05]  /*16980*/  @!P0 NANOSLEEP.SYNCS 0x989680 ;  /* 0x009896800000895d */ /* 0x001fea0003900000 */
[----:B------:R-:W0:Y:S02]  /*16990*/  @!P0 SYNCS.PHASECHK.TRANS64 P0, [R3+URZ], R2 ;  /* 0x00000002030085a7 */ /* 0x000e24000800007f */
[----:B0-----:R-:W-:Y:S05]  /*169a0*/  @!P0 BRA `(.L_x_1252) ;  /* 0xfffffffc00f08947 */ /* 0x001fea000383ffff */
.L_x_1245:
[----:B------:R-:W-:Y:S05]  /*169b0*/  BSYNC B0 ;  /* 0x0000000000007941 */ /* 0x000fea0003800000 */
.L_x_1244:
[----:B------:R-:W-:Y:S05]  /*169c0*/  EXIT ;  /* 0x000000000000794d */ /* 0x000fea0003800000 */
.L_x_1070:
[----:B0-----:R-:W-:-:S04]  /*169d0*/  IMAD.U32 R3, RZ, RZ, UR41 ;  /* 0x00000029ff037e24 */ /* 0x001fc8000f8e00ff */
[----:B------:R0:W1:Y:S03]  /*169e0*/  SYNCS.PHASECHK.TRANS64.TRYWAIT P1, [R3+URZ+0x28800], R0 ;  /* 0x02880000030075a7 */ /* 0x000066000802017f */
[----:B-1----:R-:W-:Y:S05]  /*169f0*/  @!P1 NANOSLEEP.SYNCS 0x989680 ;  /* 0x009896800000995d */ /* 0x002fea0003900000 */
[----:B------:R-:W1:Y:S02]  /*16a00*/  @!P1 SYNCS.PHASECHK.TRANS64 P1, [R3+URZ+0x28800], R0 ;  /* 0x02880000030095a7 */ /* 0x000e64000802007f */
[----:B-1----:R-:W-:Y:S05]  /*16a10*/  @!P1 BRA `(.L_x_1070) ;  /* 0xfffffffc00ec9947 */ /* 0x002fea000383ffff */
[----:B------:R-:W-:Y:S05]  /*16a20*/  BRA `(.L_x_1253) ;  /* 0xfffffeb000007947 */ /* 0x000fea000383ffff */
.L_x_1074:
[----:B-1----:R1:W2:Y:S02]  /*16a30*/  SYNCS.PHASECHK.TRANS64.TRYWAIT P2, [R7+URZ+0x28830], R0 ;  /* 0x02883000070075a7 */ /* 0x0022a4000804017f */
[----:B--2---:R-:W-:Y:S05]  /*16a40*/  @!P2 NANOSLEEP.SYNCS 0x989680 ;  /* 0x009896800000a95d */ /* 0x004fea0003900000 */
[----:B------:R-:W2:Y:S02]  /*16a50*/  @!P2 SYNCS.PHASECHK.TRANS64 P2, [R7+URZ+0x28830], R0 ;  /* 0x028830000700a5a7 */ /* 0x000ea4000804007f */
[----:B--2---:R-:W-:Y:S05]  /*16a60*/  @!P2 BRA `(.L_x_1074) ;  /* 0xfffffffc00f0a947 */ /* 0x004fea000383ffff */
[----:B------:R-:W-:Y:S05]  /*16a70*/  BRA `(.L_x_1073) ;  /* 0xfffffeb000247947 */ /* 0x000fea000383ffff */
.L_x_1090:
[----:B-1----:R-:W-:-:S04]  /*16a80*/  IMAD.U32 R8, RZ, RZ, UR6 ;  /* 0x00000006ff087e24 */ /* 0x002fc8000f8e00ff */
[----:B------:R1:W2:Y:S03]  /*16a90*/  SYNCS.PHASECHK.TRANS64.TRYWAIT P2, [R8+URZ+0x28830], R7 ;  /* 0x02883007080075a7 */ /* 0x0002a6000804017f */
[----:B--2---:R-:W-:Y:S05]  /*16aa0*/  @!P2 NANOSLEEP.SYNCS 0x989680 ;  /* 0x009896800000a95d */ /* 0x004fea0003900000 */
[----:B------:R-:W2:Y:S02]  /*16ab0*/  @!P2 SYNCS.PHASECHK.TRANS64 P2, [R8+URZ+0x28830], R7 ;  /* 0x028830070800a5a7 */ /* 0x000ea4000804007f */
[----:B--2---:R-:W-:Y:S05]  /*16ac0*/  @!P2 BRA `(.L_x_1090) ;  /* 0xfffffffc00eca947 */ /* 0x004fea000383ffff */
[----:B------:R-:W-:Y:S05]  /*16ad0*/  BRA `(.L_x_1087) ;  /* 0xfffffee800987947 */ /* 0x000fea000383ffff */
.L_x_1094:
[----:B-1----:R-:W-:-:S04]  /*16ae0*/  IMAD.U32 R8, RZ, RZ, UR6 ;  /* 0x00000006ff087e24 */ /* 0x002fc8000f8e00ff */
[----:B------:R1:W2:Y:S03]  /*16af0*/  SYNCS.PHASECHK.TRANS64.TRYWAIT P2, [R8+URZ+0x28850], R7 ;  /* 0x02885007080075a7 */ /* 0x0002a6000804017f */
[----:B--2---:R-:W-:Y:S05]  /*16b00*/  @!P2 NANOSLEEP.SYNCS 0x989680 ;  /* 0x009896800000a95d */ /* 0x004fea0003900000 */
[----:B------:R-:W2:Y:S02]  /*16b10*/  @!P2 SYNCS.PHASECHK.TRANS64 P2, [R8+URZ+0x28850], R7 ;  /* 0x028850070800a5a7 */ /* 0x000ea4000804007f */
[----:B--2---:R-:W-:Y:S05]  /*16b20*/  @!P2 BRA `(.L_x_1094) ;  /* 0xfffffffc00eca947 */ /* 0x004fea000383ffff */
[----:B------:R-:W-:Y:S05]  /*16b30*/  BRA `(.L_x_1091) ;  /* 0xfffffeec00607947 */ /* 0x000fea000383ffff */
.L_x_1111:
[----:B-1----:R-:W-:-:S04]  /*16b40*/  IMAD.U32 R6, RZ, RZ, UR6 ;  /* 0x00000006ff067e24 */ /* 0x002fc8000f8e00ff */
[----:B------:R1:W2:Y:S03]  /*16b50*/  SYNCS.PHASECHK.TRANS64.TRYWAIT P2, [R6+URZ+0x28830], R5 ;  /* 0x02883005060075a7 */ /* 0x0002a6000804017f */
[----:B--2---:R-:W-:Y:S05]  /*16b60*/  @!P2 NANOSLEEP.SYNCS 0x989680 ;  /* 0x009896800000a95d */ /* 0x004fea0003900000 */
[----:B------:R-:W2:Y:S02]  /*16b70*/  @!P2 SYNCS.PHASECHK.TRANS64 P2, [R6+URZ+0x28830], R5 ;  /* 0x028830050600a5a7 */ /* 0x000ea4000804007f */
[----:B--2---:R-:W-:Y:S05]  /*16b80*/  @!P2 BRA `(.L_x_1111) ;  /* 0xfffffffc00eca947 */ /* 0x004fea000383ffff */
[----:B------:R-:W-:Y:S05]  /*16b90*/  BRA `(.L_x_1108) ;  /* 0xffffff2400107947 */ /* 0x000fea000383ffff */
.L_x_1115:
[----:B-1----:R-:W-:-:S04]  /*16ba0*/  IMAD.U32 R6, RZ, RZ, UR6 ;  /* 0x00000006ff067e24 */ /* 0x002fc8000f8e00ff */
[----:B------:R1:W2:Y:S03]  /*16bb0*/  SYNCS.PHASECHK.TRANS64.TRYWAIT P2, [R6+URZ+0x28850], R5 ;  /* 0x02885005060075a7 */ /* 0x0002a6000804017f */
[----:B--2---:R-:W-:Y:S05]  /*16bc0*/  @!P2 NANOSLEEP.SYNCS 0x989680 ;  /* 0x009896800000a95d */ /* 0x004fea0003900000 */
[----:B------:R-:W2:Y:S02]  /*16bd0*/  @!P2 SYNCS.PHASECHK.TRANS64 P2, [R6+URZ+0x28850], R5 ;  /* 0x028850050600a5a7 */ /* 0x000ea4000804007f */
[----:B--2---:R-:W-:Y:S05]  /*16be0*/  @!P2 BRA `(.L_x_1115) ;  /* 0xfffffffc00eca947 */ /* 0x004fea000383ffff */
[----:B------:R-:W-:Y:S05]  /*16bf0*/  BRA `(.L_x_1112) ;  /* 0xffffff2400d87947 */ /* 0x000fea000383ffff */
.L_x_1121:
[----:B-1----:R-:W-:-:S04]  /*16c00*/  IMAD.U32 R6, RZ, RZ, UR6 ;  /* 0x00000006ff067e24 */ /* 0x002fc8000f8e00ff */
[----:B------:R1:W2:Y:S03]  /*16c10*/  SYNCS.PHASECHK.TRANS64.TRYWAIT P2, [R6+URZ+0x28830], R5 ;  /* 0x02883005060075a7 */ /* 0x0002a6000804017f */
[----:B--2---:R-:W-:Y:S05]  /*16c20*/  @!P2 NANOSLEEP.SYNCS 0x989680 ;  /* 0x009896800000a95d */ /* 0x004fea0003900000 */
[----:B------:R-:W2:Y:S02]  /*16c30*/  @!P2 SYNCS.PHASECHK.TRANS64 P2, [R6+URZ+0x28830], R5 ;  /* 0x028830050600a5a7 */ /* 0x000ea4000804007f */
[----:B--2---:R-:W-:Y:S05]  /*16c40*/  @!P2 BRA `(.L_x_1121) ;  /* 0xfffffffc00eca947 */ /* 0x004fea000383ffff */
[----:B------:R-:W-:Y:S05]  /*16c50*/  BRA `(.L_x_1118) ;  /* 0xffffff4c00087947 */ /* 0x000fea000383ffff */
.L_x_1125:
[----:B-1----:R-:W-:-:S04]  /*16c60*/  IMAD.U32 R6, RZ, RZ, UR6 ;  /* 0x00000006ff067e24 */ /* 0x002fc8000f8e00ff */
[----:B------:R1:W2:Y:S03]  /*16c70*/  SYNCS.PHASECHK.TRANS64.TRYWAIT P2, [R6+URZ+0x28850], R5 ;  /* 0x02885005060075a7 */ /* 0x0002a6000804017f */
[----:B--2---:R-:W-:Y:S05]  /*16c80*/  @!P2 NANOSLEEP.SYNCS 0x989680 ;  /* 0x009896800000a95d */ /* 0x004fea0003900000 */
[----:B------:R-:W2:Y:S02]  /*16c90*/  @!P2 SYNCS.PHASECHK.TRANS64 P2, [R6+URZ+0x28850], R5 ;  /* 0x028850050600a5a7 */ /* 0x000ea4000804007f */
[----:B--2---:R-:W-:Y:S05]  /*16ca0*/  @!P2 BRA `(.L_x_1125) ;  /* 0xfffffffc00eca947 */ /* 0x004fea000383ffff */
[----:B------:R-:W-:Y:S05]  /*16cb0*/  BRA `(.L_x_1122) ;  /* 0xffffff4c00d07947 */ /* 0x000fea000383ffff */
.L_x_1138:
[----:B-1----:R-:W-:-:S04]  /*16cc0*/  IMAD.U32 R9, RZ, RZ, UR5 ;  /* 0x00000005ff097e24 */ /* 0x002fc8000f8e00ff */
[----:B------:R1:W2:Y:S03]  /*16cd0*/  SYNCS.PHASECHK.TRANS64.TRYWAIT P0, [R9+URZ+0x28850], R0 ;  /* 0x02885000090075a7 */ /* 0x0002a6000800017f */
[----:B--2---:R-:W-:Y:S05]  /*16ce0*/  @!P0 NANOSLEEP.SYNCS 0x989680 ;  /* 0x009896800000895d */ /* 0x004fea0003900000 */
[----:B------:R-:W2:Y:S02]  /*16cf0*/  @!P0 SYNCS.PHASECHK.TRANS64 P0, [R9+URZ+0x28850], R0 ;  /* 0x02885000090085a7 */ /* 0x000ea4000800007f */
[----:B--2---:R-:W-:Y:S05]  /*16d00*/  @!P0 BRA `(.L_x_1138) ;  /* 0xfffffffc00ec8947 */ /* 0x004fea000383ffff */
[----:B------:R-:W-:Y:S05]  /*16d10*/  BRA `(.L_x_1137) ;  /* 0xffffff8000b47947 */ /* 0x000fea000383ffff */
.L_x_1186:
[----:B------:R-:W1:Y:S01]  /*16d20*/  S2R R9, SR_TID.X ;  /* 0x0000000000097919 */ /* 0x000e620000002100 */
[----:B------:R-:W-:Y:S01]  /*16d30*/  BSSY B0, `(.L_x_1254) ;  /* 0x000000a000007945 */ /* 0x000fe20003800000 */
[----:B------:R-:W-:Y:S02]  /*16d40*/  IMAD.MOV.U32 R12, RZ, RZ, RZ ;  /* 0x000000ffff0c7224 */ /* 0x000fe400078e00ff */
[----:B------:R-:W-:Y:S02]  /*16d50*/  IMAD.MOV.U32 R11, RZ, RZ, 0x1f ;  /* 0x0000001fff0b7424 */ /* 0x000fe400078e00ff */
[----:B------:R-:W-:Y:S01]  /*16d60*/  IMAD.MOV.U32 R15, RZ, RZ, -0x1 ;  /* 0xffffffffff0f7424 */ /* 0x000fe200078e00ff */
[----:B-1----:R-:W-:-:S04]  /*16d70*/  SHF.R.U32.HI R9, RZ, 0x5, R9 ;  /* 0x00000005ff097819 */ /* 0x002fc80000011609 */
[----:B------:R-:W-:-:S05]  /*16d80*/  LOP3.LUT R9, R9, 0x3, RZ, 0xc0, !PT ;  /* 0x0000000309097812 */ /* 0x000fca00078ec0ff */
[----:B0-----:R-:W-:-:S07]  /*16d90*/  IMAD.MOV.U32 R13, RZ, RZ, R9 ;  /* 0x000000ffff0d7224 */ /* 0x001fce00078e0009 */
[----:B------:R-:W-:Y:S05]  /*16da0*/  WARPSYNC.COLLECTIVE R15, `(.L_x_1255) ;  /* 0x000000000f087348 */ /* 0x000fea0003c00000 */
[----:B------:R0:W1:Y:S02]  /*16db0*/  SHFL.IDX P6, R14, R13, R12, R11 ;  /* 0x0000000c0d0e7389 */ /* 0x00006400000c000b */
[----:B01----:R-:W-:Y:S01]  /*16dc0*/  ENDCOLLECTIVE ;  /* 0x000000000000791b */ /* 0x003fe20003800000 */
.L_x_1255:
[----:B------:R-:W-:Y:S05]  /*16dd0*/  BSYNC B0 ;  /* 0x0000000000007941 */ /* 0x000fea0003800000 */
.L_x_1254:
[----:B------:R-:W-:Y:S05]  /*16de0*/  BRA `(.L_x_1256) ;  /* 0xffffffc400d07947 */ /* 0x000fea000383ffff */
.L_x_1187:
[----:B------:R-:W-:Y:S01]  /*16df0*/  BSSY B0, `(.L_x_1257) ;  /* 0x0000006000007945 */ /* 0x000fe20003800000 */
[----:B------:R-:W-:-:S07]  /*16e00*/  IMAD.MOV.U32 R15, RZ, RZ, -0x1 ;  /* 0xffffffffff0f7424 */ /* 0x000fce00078e00ff */
[----:B0-----:R-:W-:Y:S05]  /*16e10*/  WARPSYNC.COLLECTIVE R15, `(.L_x_1258) ;  /* 0x000000000f0c7348 */ /* 0x001fea0003c00000 */
[----:B------:R-:W-:Y:S02]  /*16e20*/  ELECT P6, UR62, PT ;  /* 0x00000000003e782f */ /* 0x000fe400038c0000 */
[----:B------:R-:W-:Y:S01]  /*16e30*/  MOV R14, UR62 ;  /* 0x0000003e000e7c02 */ /* 0x000fe20008000f00 */
[----:B0-----:R-:W-:Y:S10]  /*16e40*/  ENDCOLLECTIVE ;  /* 0x000000000000791b */ /* 0x001ff40003800000 */
.L_x_1258:
[----:B------:R-:W-:Y:S05]  /*16e50*/  BSYNC B0 ;  /* 0x0000000000007941 */ /* 0x000fea0003800000 */
.L_x_1257:
[----:B------:R-:W-:Y:S05]  /*16e60*/  BRA `(.L_x_1259) ;  /* 0xffffffc400c07947 */ /* 0x000fea000383ffff */
.L_x_1190:
[----:B-1----:R1:W2:Y:S02]  /*16e70*/  SYNCS.PHASECHK.TRANS64.TRYWAIT P0, [R9+URZ+0x28840], R10 ;  /* 0x0288400a090075a7 */ /* 0x0022a4000800017f */
[----:B--2---:R-:W-:Y:S05]  /*16e80*/  @!P0 NANOSLEEP.SYNCS 0x989680 ;  /* 0x009896800000895d */ /* 0x004fea0003900000 */
[----:B------:R-:W2:Y:S02]  /*16e90*/  @!P0 SYNCS.PHASECHK.TRANS64 P0, [R9+URZ+0x28840], R10 ;  /* 0x0288400a090085a7 */ /* 0x000ea4000800007f */
[----:B--2---:R-:W-:Y:S05]  /*16ea0*/  @!P0 BRA `(.L_x_1190) ;  /* 0xfffffffc00f08947 */ /* 0x004fea000383ffff */
[----:B------:R-:W-:Y:S05]  /*16eb0*/  BRA `(.L_x_1260) ;  /* 0xffffffc800287947 */ /* 0x000fea000383ffff */
.L_x_1193:
        /* <DEDUP_REMOVED lines=8> */
.L_x_1201:
[----:B0-----:R0:W1:Y:S02]  /*16f40*/  SYNCS.PHASECHK.TRANS64.TRYWAIT P0, [R2+URZ+0x28840], R3 ;  /* 0x02884003020075a7 */ /* 0x001064000800017f */
[----:B-1----:R-:W-:Y:S05]  /*16f50*/  @!P0 NANOSLEEP.SYNCS 0x989680 ;  /* 0x009896800000895d */ /* 0x002fea0003900000 */
[----:B------:R-:W1:Y:S02]  /*16f60*/  @!P0 SYNCS.PHASECHK.TRANS64 P0, [R2+URZ+0x28840], R3 ;  /* 0x02884003020085a7 */ /* 0x000e64000800007f */
[----:B-1----:R-:W-:Y:S05]  /*16f70*/  @!P0 BRA `(.L_x_1201) ;  /* 0xfffffffc00f08947 */ /* 0x002fea000383ffff */
[----:B------:R-:W-:Y:S05]  /*16f80*/  BRA `(.L_x_1262) ;  /* 0xffffffcc00f87947 */ /* 0x000fea000383ffff */
.L_x_1203:
[----:B0-----:R0:W1:Y:S02]  /*16f90*/  SYNCS.PHASECHK.TRANS64.TRYWAIT P0, [R3+URZ+0x60], R2 ;  /* 0x00006002030075a7 */ /* 0x001064000800017f */
[----:B-1----:R-:W-:Y:S05]  /*16fa0*/  @!P0 NANOSLEEP.SYNCS 0x989680 ;  /* 0x009896800000895d */ /* 0x002fea0003900000 */
[----:B------:R-:W1:Y:S02]  /*16fb0*/  @!P0 SYNCS.PHASECHK.TRANS64 P0, [R3+URZ+0x60], R2 ;  /* 0x00006002030085a7 */ /* 0x000e64000800007f */
[----:B-1----:R-:W-:Y:S05]  /*16fc0*/  @!P0 BRA `(.L_x_1203) ;  /* 0xfffffffc00f08947 */ /* 0x002fea000383ffff */
[----:B------:R-:W-:Y:S05]  /*16fd0*/  BRA `(.L_x_1263) ;  /* 0xffffffd000947947 */ /* 0x000fea000383ffff */
.L_x_1208:
[----:B-1----:R1:W2:Y:S02]  /*16fe0*/  SYNCS.PHASECHK.TRANS64.TRYWAIT P0, [R2+URZ+0x28840], R3 ;  /* 0x02884003020075a7 */ /* 0x0022a4000800017f */
[----:B--2---:R-:W-:Y:S05]  /*16ff0*/  @!P0 NANOSLEEP.SYNCS 0x989680 ;  /* 0x009896800000895d */ /* 0x004fea0003900000 */
[----:B------:R-:W2:Y:S02]  /*17000*/  @!P0 SYNCS.PHASECHK.TRANS64 P0, [R2+URZ+0x28840], R3 ;  /* 0x02884003020085a7 */ /* 0x000ea4000800007f */
[----:B--2---:R-:W-:Y:S05]  /*17010*/  @!P0 BRA `(.L_x_1208) ;  /* 0xfffffffc00f08947 */ /* 0x004fea000383ffff */
[----:B------:R-:W-:Y:S05]  /*17020*/  BRA `(.L_x_1264) ;  /* 0xffffffd400fc7947 */ /* 0x000fea000383ffff */
.L_x_1210:
[----:B0-----:R0:W1:Y:S02]  /*17030*/  SYNCS.PHASECHK.TRANS64.TRYWAIT P1, [R2+URZ+0x60], R3 ;  /* 0x00006003020075a7 */ /* 0x001064000802017f */
[----:B-1----:R-:W-:Y:S05]  /*17040*/  @!P1 NANOSLEEP.SYNCS 0x989680 ;  /* 0x009896800000995d */ /* 0x002fea0003900000 */
[----:B------:R-:W1:Y:S02]  /*17050*/  @!P1 SYNCS.PHASECHK.TRANS64 P1, [R2+URZ+0x60], R3 ;  /* 0x00006003020095a7 */ /* 0x000e64000802007f */
[----:B-1----:R-:W-:Y:S05]  /*17060*/  @!P1 BRA `(.L_x_1210) ;  /* 0xfffffffc00f09947 */ /* 0x002fea000383ffff */
[----:B------:R-:W-:Y:S05]  /*17070*/  BRA `(.L_x_1265) ;  /* 0xffffffd800987947 */ /* 0x000fea000383ffff */
.L_x_1215:
[----:B--2---:R2:W3:Y:S02]  /*17080*/  SYNCS.PHASECHK.TRANS64.TRYWAIT P0, [R2+URZ+0x28840], R3 ;  /* 0x02884003020075a7 */ /* 0x0044e4000800017f */
[----:B---3--:R-:W-:Y:S05]  /*17090*/  @!P0 NANOSLEEP.SYNCS 0x989680 ;  /* 0x009896800000895d */ /* 0x008fea0003900000 */
[----:B------:R-:W3:Y:S02]  /*170a0*/  @!P0 SYNCS.PHASECHK.TRANS64 P0, [R2+URZ+0x28840], R3 ;  /* 0x02884003020085a7 */ /* 0x000ee4000800007f */
[----:B---3--:R-:W-:Y:S05]  /*170b0*/  @!P0 BRA `(.L_x_1215) ;  /* 0xfffffffc00f08947 */ /* 0x008fea000383ffff */
[----:B------:R-:W-:Y:S05]  /*170c0*/  BRA `(.L_x_1266) ;  /* 0xffffffdc00b87947 */ /* 0x000fea000383ffff */
.L_x_1217:
[----:B0-----:R0:W1:Y:S02]  /*170d0*/  SYNCS.PHASECHK.TRANS64.TRYWAIT P1, [R2+URZ+0x60], R9 ;  /* 0x00006009020075a7 */ /* 0x001064000802017f */
[----:B-1----:R-:W-:Y:S05]  /*170e0*/  @!P1 NANOSLEEP.SYNCS 0x989680 ;  /* 0x009896800000995d */ /* 0x002fea0003900000 */
[----:B------:R-:W1:Y:S02]  /*170f0*/  @!P1 SYNCS.PHASECHK.TRANS64 P1, [R2+URZ+0x60], R9 ;  /* 0x00006009020095a7 */ /* 0x000e64000802007f */
[----:B-1----:R-:W-:Y:S05]  /*17100*/  @!P1 BRA `(.L_x_1217) ;  /* 0xfffffffc00f09947 */ /* 0x002fea000383ffff */
[----:B------:R-:W-:Y:S05]  /*17110*/  BRA `(.L_x_1267) ;  /* 0xffffffe000547947 */ /* 0x000fea000383ffff */
.L_x_1224:
[----:B-1----:R1:W2:Y:S02]  /*17120*/  SYNCS.PHASECHK.TRANS64.TRYWAIT P0, [R3+URZ+0x28860], R0 ;  /* 0x02886000030075a7 */ /* 0x0022a4000800017f */
[----:B--2---:R-:W-:Y:S05]  /*17130*/  @!P0 NANOSLEEP.SYNCS 0x989680 ;  /* 0x009896800000895d */ /* 0x004fea0003900000 */
[----:B------:R-:W2:Y:S02]  /*17140*/  @!P0 SYNCS.PHASECHK.TRANS64 P0, [R3+URZ+0x28860], R0 ;  /* 0x02886000030085a7 */ /* 0x000ea4000800007f */
[----:B--2---:R-:W-:Y:S05]  /*17150*/  @!P0 BRA `(.L_x_1224) ;  /* 0xfffffffc00f08947 */ /* 0x004fea000383ffff */
[----:B------:R-:W-:Y:S05]  /*17160*/  BRA `(.L_x_1268) ;  /* 0xffffffe4005c7947 */ /* 0x000fea000383ffff */
.L_x_1226:
        /* <DEDUP_REMOVED lines=8> */
.L_x_1270:
[----:B------:R-:W-:Y:S05]  /*171f0*/  BSYNC B0 ;  /* 0x0000000000007941 */ /* 0x000fea0003800000 */
.L_x_1269:
[----:B------:R-:W-:Y:S02]  /*17200*/  IMAD.MOV.U32 R13, RZ, RZ, R16 ;  /* 0x000000ffff0d7224 */ /* 0x000fe400078e0010 */
[----:B------:R-:W-:Y:S02]  /*17210*/  IMAD.MOV.U32 R12, RZ, RZ, 0x1 ;  /* 0x00000001ff0c7424 */ /* 0x000fe400078e00ff */
[----:B------:R-:W-:Y:S02]  /*17220*/  IMAD.MOV.U32 R11, RZ, RZ, 0x1f ;  /* 0x0000001fff0b7424 */ /* 0x000fe400078e00ff */
[----:B------:R-:W-:Y:S02]  /*17230*/  IMAD.MOV.U32 R15, RZ, RZ, -0x1 ;  /* 0xffffffffff0f7424 */ /* 0x000fe400078e00ff */
[----:B------:R-:W-:-:S07]  /*17240*/  IMAD.MOV.U32 R4, RZ, RZ, R14 ;  /* 0x000000ffff047224 */ /* 0x000fce00078e000e */
[----:B------:R-:W-:Y:S05]  /*17250*/  WARPSYNC.COLLECTIVE R15, `(.L_x_1271) ;  /* 0x000000000f087348 */ /* 0x000fea0003c00000 */
[----:B------:R0:W1:Y:S02]  /*17260*/  SHFL.IDX P6, R14, R13, R12, R11 ;  /* 0x0000000c0d0e7389 */ /* 0x00006400000c000b */
[----:B01----:R-:W-:Y:S01]  /*17270*/  ENDCOLLECTIVE ;  /* 0x000000000000791b */ /* 0x003fe20003800000 */
.L_x_1271:
[----:B------:R-:W-:Y:S01]  /*17280*/  IMAD.MOV.U32 R7, RZ, RZ, R14 ;  /* 0x000000ffff077224 */ /* 0x000fe200078e000e */
[----:B------:R-:W-:Y:S06]  /*17290*/  BRA `(.L_x_1272) ;  /* 0xffffffe400e47947 */ /* 0x000fec000383ffff */
.L_x_1229:
[----:B------:R-:W-:Y:S01]  /*172a0*/  BSSY B0, `(.L_x_1273) ;  /* 0x0000008000007945 */ /* 0x000fe20003800000 */
[----:B0----5:R-:W-:Y:S02]  /*172b0*/  IMAD.MOV.U32 R13, RZ, RZ, R17 ;  /* 0x000000ffff0d7224 */ /* 0x021fe400078e0011 */
[----:B------:R-:W-:Y:S02]  /*172c0*/  IMAD.MOV.U32 R12, RZ, RZ, 0x1 ;  /* 0x00000001ff0c7424 */ /* 0x000fe400078e00ff */
[----:B------:R-:W-:Y:S02]  /*172d0*/  IMAD.MOV.U32 R11, RZ, RZ, RZ ;  /* 0x000000ffff0b7224 */ /* 0x000fe400078e00ff */
[----:B------:R-:W-:-:S07]  /*172e0*/  IMAD.MOV.U32 R15, RZ, RZ, -0x1 ;  /* 0xffffffffff0f7424 */ /* 0x000fce00078e00ff */
[----:B-1234-:R-:W-:Y:S05]  /*172f0*/  WARPSYNC.COLLECTIVE R15, `(.L_x_1274) ;  /* 0x000000000f087348 */ /* 0x01efea0003c00000 */
[----:B------:R0:W0:Y:S02]  /*17300*/  SHFL.UP P6, R14, R13, R12, R11 ;  /* 0x0400000c0d0e7389 */ /* 0x00002400000c000b */
[----:B01234-:R-:W-:Y:S01]  /*17310*/  ENDCOLLECTIVE ;  /* 0x000000000000791b */ /* 0x01ffe20003800000 */
.L_x_1274:
[----:B------:R-:W-:Y:S05]  /*17320*/  BSYNC B0 ;  /* 0x0000000000007941 */ /* 0x000fea0003800000 */
.L_x_1273:
[----:B------:R-:W-:Y:S01]  /*17330*/  ISETP.NE.AND P0, PT, R6, RZ, PT ;  /* 0x000000ff0600720c */ /* 0x000fe20003f05270 */
        /* <DEDUP_REMOVED lines=9> */
.L_x_1275:
        /* <DEDUP_REMOVED lines=8> */
.L_x_1276:
        /* <DEDUP_REMOVED lines=8> */
.L_x_1277:
        /* <DEDUP_REMOVED lines=8> */
.L_x_1278:
        /* <DEDUP_REMOVED lines=8> */
.L_x_1279:
[----:B------:R-:W-:Y:S05]  /*175d0*/  BRA `(.L_x_1280) ;  /* 0xffffffe400a87947 */ /* 0x000fea000383ffff */
.L_x_1234:
[----:B------:R-:W-:Y:S01]  /*175e0*/  BSSY B0, `(.L_x_1281) ;  /* 0x0000008000007945 */ /* 0x000fe20003800000 */
[----:B-----5:R-:W-:Y:S02]  /*175f0*/  IMAD.MOV.U32 R13, RZ, RZ, R17 ;  /* 0x000000ffff0d7224 */ /* 0x020fe400078e0011 */
[----:B------:R-:W-:Y:S02]  /*17600*/  IMAD.MOV.U32 R12, RZ, RZ, 0x1 ;  /* 0x00000001ff0c7424 */ /* 0x000fe400078e00ff */
[----:B------:R-:W-:Y:S02]  /*17610*/  IMAD.MOV.U32 R11, RZ, RZ, RZ ;  /* 0x000000ffff0b7224 */ /* 0x000fe400078e00ff */
[----:B------:R-:W-:-:S07]  /*17620*/  IMAD.MOV.U32 R15, RZ, RZ, -0x1 ;  /* 0xffffffffff0f7424 */ /* 0x000fce00078e00ff */
[----:B0-2---:R-:W-:Y:S05]  /*17630*/  WARPSYNC.COLLECTIVE R15, `(.L_x_1282) ;  /* 0x000000000f087348 */ /* 0x005fea0003c00000 */
[----:B------:R1:W3:Y:S02]  /*17640*/  SHFL.UP P6, R14, R13, R12, R11 ;  /* 0x0400000c0d0e7389 */ /* 0x0002e400000c000b */
[----:B0123--:R-:W-:Y:S01]  /*17650*/  ENDCOLLECTIVE ;  /* 0x000000000000791b */ /* 0x00ffe20003800000 */
.L_x_1282:
[----:B------:R-:W-:Y:S05]  /*17660*/  BSYNC B0 ;  /* 0x0000000000007941 */ /* 0x000fea0003800000 */
.L_x_1281:
        /* <DEDUP_REMOVED lines=10> */
.L_x_1283:
        /* <DEDUP_REMOVED lines=8> */
.L_x_1284:
        /* <DEDUP_REMOVED lines=8> */
.L_x_1285:
        /* <DEDUP_REMOVED lines=8> */
.L_x_1286:
        /* <DEDUP_REMOVED lines=8> */
.L_x_1287:
[----:B------:R-:W-:Y:S05]  /*17910*/  BRA `(.L_x_1288) ;  /* 0xffffffe4008c7947 */ /* 0x000fea000383ffff */
.L_x_1236:
[----:B------:R-:W-:Y:S01]  /*17920*/  BSSY B0, `(.L_x_1289) ;  /* 0x0000006000007945 */ /* 0x000fe20003800000 */
[----:B------:R-:W-:Y:S01]  /*17930*/  PLOP3.LUT P6, PT, P6, PT, PT, 0x8, 0x0 ;  /* 0x000000000000781c */ /* 0x000fe200037ce170 */
[----:B------:R-:W-:-:S12]  /*17940*/  IMAD.MOV.U32 R15, RZ, RZ, -0x1 ;  /* 0xffffffffff0f7424 */ /* 0x000fd800078e00ff */
[----:B0-----:R-:W-:Y:S05]  /*17950*/  WARPSYNC.COLLECTIVE R15, `(.L_x_1290) ;  /* 0x000000000f087348 */ /* 0x001fea0003c00000 */
[----:B------:R-:W-:Y:S01]  /*17960*/  VOTE.ANY R14, PT, P6 ;  /* 0x00000000000e7806 */ /* 0x000fe200030e0100 */
[----:B0-----:R-:W-:Y:S06]  /*17970*/  ENDCOLLECTIVE ;  /* 0x000000000000791b */ /* 0x001fec0003800000 */
.L_x_1290:
[----:B------:R-:W-:Y:S05]  /*17980*/  BSYNC B0 ;  /* 0x0000000000007941 */ /* 0x000fea0003800000 */
.L_x_1289:
        /* <DEDUP_REMOVED lines=9> */
.L_x_1291:
[----:B------:R-:W-:Y:S01]  /*17a20*/  IMAD.MOV.U32 R17, RZ, RZ, R14 ;  /* 0x000000ffff117224 */ /* 0x000fe200078e000e */
[----:B------:R-:W-:Y:S06]  /*17a30*/  BRA `(.L_x_1292) ;  /* 0xffffffe4007c7947 */ /* 0x000fec000383ffff */
.L_x_1238:
[----:B------:R-:W-:Y:S01]  /*17a40*/  BSSY B0, `(.L_x_1293) ;  /* 0x0000007000007945 */ /* 0x000fe20003800000 */
[----:B------:R-:W-:Y:S02]  /*17a50*/  IMAD.MOV.U32 R13, RZ, RZ, R2 ;  /* 0x000000ffff0d7224 */ /* 0x000fe400078e0002 */
[----:B------:R-:W-:Y:S02]  /*17a60*/  IMAD.MOV.U32 R11, RZ, RZ, 0x1f ;  /* 0x0000001fff0b7424 */ /* 0x000fe400078e00ff */
[----:B------:R-:W-:-:S07]  /*17a70*/  IMAD.MOV.U32 R15, RZ, RZ, -0x1 ;  /* 0xffffffffff0f7424 */ /* 0x000fce00078e00ff */
[----:B012---:R-:W-:Y:S05]  /*17a80*/  WARPSYNC.COLLECTIVE R15, `(.L_x_1294) ;  /* 0x000000000f087348 */ /* 0x007fea0003c00000 */
[----:B------:R3:W4:Y:S02]  /*17a90*/  SHFL.IDX P6, R14, R13, R12, R11 ;  /* 0x0000000c0d0e7389 */ /* 0x00072400000c000b */
[----:B01234-:R-:W-:Y:S01]  /*17aa0*/  ENDCOLLECTIVE ;  /* 0x000000000000791b */ /* 0x01ffe20003800000 */
.L_x_1294:
[----:B------:R-:W-:Y:S05]  /*17ab0*/  BSYNC B0 ;  /* 0x0000000000007941 */ /* 0x000fea0003800000 */
.L_x_1293:
[----:B------:R-:W-:Y:S01]  /*17ac0*/  IMAD.MOV.U32 R7, RZ, RZ, R14 ;  /* 0x000000ffff077224 */ /* 0x000fe200078e000e */
[----:B------:R-:W-:Y:S06]  /*17ad0*/  BRA `(.L_x_1237) ;  /* 0xffffffe400707947 */ /* 0x000fec000383ffff */
.L_x_1242:
[----:B-1----:R1:W2:Y:S02]  /*17ae0*/  SYNCS.PHASECHK.TRANS64.TRYWAIT P0, [R0+URZ+0x28820], R3 ;  /* 0x02882003000075a7 */ /* 0x0022a4000800017f */
[----:B--2---:R-:W-:Y:S05]  /*17af0*/  @!P0 NANOSLEEP.SYNCS 0x989680 ;  /* 0x009896800000895d */ /* 0x004fea0003900000 */
[----:B------:R-:W2:Y:S02]  /*17b00*/  @!P0 SYNCS.PHASECHK.TRANS64 P0, [R0+URZ+0x28820], R3 ;  /* 0x02882003000085a7 */ /* 0x000ea4000800007f */
[----:B--2---:R-:W-:Y:S05]  /*17b10*/  @!P0 BRA `(.L_x_1242) ;  /* 0xfffffffc00f08947 */ /* 0x004fea000383ffff */
[----:B------:R-:W-:Y:S05]  /*17b20*/  BRA `(.L_x_1295) ;  /* 0xffffffe800e47947 */ /* 0x000fea000383ffff */
.L_x_1243:
[----:B------:R-:W2:Y:S01]  /*17b30*/  S2R R2, SR_TID.X ;  /* 0x0000000000027919 */ /* 0x000ea20000002100 */
[----:B------:R-:W-:Y:S01]  /*17b40*/  BSSY B0, `(.L_x_1296) ;  /* 0x000000a000007945 */ /* 0x000fe20003800000 */
[----:B------:R-:W-:Y:S02]  /*17b50*/  IMAD.MOV.U32 R12, RZ, RZ, RZ ;  /* 0x000000ffff0c7224 */ /* 0x000fe400078e00ff */
[----:B------:R-:W-:Y:S02]  /*17b60*/  IMAD.MOV.U32 R11, RZ, RZ, 0x1f ;  /* 0x0000001fff0b7424 */ /* 0x000fe400078e00ff */
[----:B------:R-:W-:Y:S01]  /*17b70*/  IMAD.MOV.U32 R15, RZ, RZ, -0x1 ;  /* 0xffffffffff0f7424 */ /* 0x000fe200078e00ff */
[----:B--2---:R-:W-:-:S04]  /*17b80*/  SHF.R.U32.HI R2, RZ, 0x5, R2 ;  /* 0x00000005ff027819 */ /* 0x004fc80000011602 */
[----:B------:R-:W-:-:S05]  /*17b90*/  LOP3.LUT R2, R2, 0x3, RZ, 0xc0, !PT ;  /* 0x0000000302027812 */ /* 0x000fca00078ec0ff */
[----:B0-----:R-:W-:-:S07]  /*17ba0*/  IMAD.MOV.U32 R13, RZ, RZ, R2 ;  /* 0x000000ffff0d7224 */ /* 0x001fce00078e0002 */
[----:B-1----:R-:W-:Y:S05]  /*17bb0*/  WARPSYNC.COLLECTIVE R15, `(.L_x_1297) ;  /* 0x000000000f087348 */ /* 0x002fea0003c00000 */
[----:B------:R0:W2:Y:S02]  /*17bc0*/  SHFL.IDX P6, R14, R13, R12, R11 ;  /* 0x0000000c0d0e7389 */ /* 0x0000a400000c000b */
[----:B012---:R-:W-:Y:S01]  /*17bd0*/  ENDCOLLECTIVE ;  /* 0x000000000000791b */ /* 0x007fe20003800000 */
.L_x_1297:
[----:B------:R-:W-:Y:S05]  /*17be0*/  BSYNC B0 ;  /* 0x0000000000007941 */ /* 0x000fea0003800000 */
.L_x_1296:
[----:B------:R-:W-:Y:S05]  /*17bf0*/  BRA `(.L_x_1298) ;  /* 0xffffffe800cc7947 */ /* 0x000fea000383ffff */
.L_x_1246:
[----:B------:R-:W-:Y:S01]  /*17c00*/  BSSY B1, `(.L_x_1299) ;  /* 0x0000006000017945 */ /* 0x000fe20003800000 */
[----:B------:R-:W-:-:S07]  /*17c10*/  IMAD.MOV.U32 R15, RZ, RZ, -0x1 ;  /* 0xffffffffff0f7424 */ /* 0x000fce00078e00ff */
[----:B012---:R-:W-:Y:S05]  /*17c20*/  WARPSYNC.COLLECTIVE R15, `(.L_x_1300) ;  /* 0x000000000f0c7348 */ /* 0x007fea0003c00000 */
[----:B------:R-:W-:Y:S02]  /*17c30*/  ELECT P6, UR62, PT ;  /* 0x00000000003e782f */ /* 0x000fe400038c0000 */
[----:B------:R-:W-:Y:S01]  /*17c40*/  MOV R14, UR62 ;  /* 0x0000003e000e7c02 */ /* 0x000fe20008000f00 */
[----:B012---:R-:W-:Y:S10]  /*17c50*/  ENDCOLLECTIVE ;  /* 0x000000000000791b */ /* 0x007ff40003800000 */
.L_x_1300:
[----:B------:R-:W-:Y:S05]  /*17c60*/  BSYNC B1 ;  /* 0x0000000000017941 */ /* 0x000fea0003800000 */
.L_x_1299:
[----:B------:R-:W-:Y:S05]  /*17c70*/  BRA `(.L_x_1301) ;  /* 0xffffffe800c47947 */ /* 0x000fea000383ffff */
.L_x_1248:
[----:B-1----:R1:W2:Y:S02]  /*17c80*/  SYNCS.PHASECHK.TRANS64.TRYWAIT P0, [R6+URZ], R5 ;  /* 0x00000005060075a7 */ /* 0x0022a4000800017f */
[----:B--2---:R-:W-:Y:S05]  /*17c90*/  @!P0 NANOSLEEP.SYNCS 0x989680 ;  /* 0x009896800000895d */ /* 0x004fea0003900000 */
[----:B------:R-:W2:Y:S02]  /*17ca0*/  @!P0 SYNCS.PHASECHK.TRANS64 P0, [R6+URZ], R5 ;  /* 0x00000005060085a7 */ /* 0x000ea4000800007f */
[----:B--2---:R-:W-:Y:S05]  /*17cb0*/  @!P0 BRA `(.L_x_1248) ;  /* 0xfffffffc00f08947 */ /* 0x004fea000383ffff */
[----:B------:R-:W-:Y:S05]  /*17cc0*/  BRA `(.L_x_1302) ;  /* 0xffffffec00007947 */ /* 0x000fea000383ffff */
.L_x_1249:
[----:B--2---:R2:W3:Y:S02]  /*17cd0*/  SYNCS.PHASECHK.TRANS64.TRYWAIT P0, [R7+URZ], R2 ;  /* 0x00000002070075a7 */ /* 0x0044e4000800017f */
[----:B---3--:R-:W-:Y:S05]  /*17ce0*/  @!P0 NANOSLEEP.SYNCS 0x989680 ;  /* 0x009896800000895d */ /* 0x008fea0003900000 */
[----:B------:R-:W3:Y:S02]  /*17cf0*/  @!P0 SYNCS.PHASECHK.TRANS64 P0, [R7+URZ], R2 ;  /* 0x00000002070085a7 */ /* 0x000ee4000800007f */
[----:B---3--:R-:W-:Y:S05]  /*17d00*/  @!P0 BRA `(.L_x_1249) ;  /* 0xfffffffc00f08947 */ /* 0x008fea000383ffff */
[----:B------:R-:W-:Y:S05]  /*17d10*/  BRA `(.L_x_1303) ;  /* 0xffffffe800f47947 */ /* 0x000fea000383ffff */
.L_x_1251:
[----:B---3--:R3:W4:Y:S02]  /*17d20*/  SYNCS.PHASECHK.TRANS64.TRYWAIT P0, [R4+URZ], R5 ;  /* 0x00000005040075a7 */ /* 0x008724000800017f */
[----:B----4-:R-:W-:Y:S05]  /*17d30*/  @!P0 NANOSLEEP.SYNCS 0x989680 ;  /* 0x009896800000895d */ /* 0x010fea0003900000 */
[----:B------:R-:W4:Y:S02]  /*17d40*/  @!P0 SYNCS.PHASECHK.TRANS64 P0, [R4+URZ], R5 ;  /* 0x00000005040085a7 */ /* 0x000f24000800007f */
[----:B----4-:R-:W-:Y:S05]  /*17d50*/  @!P0 BRA `(.L_x_1251) ;  /* 0xfffffffc00f08947 */ /* 0x010fea000383ffff */
[----:B------:R-:W-:Y:S05]  /*17d60*/  BRA `(.L_x_1304) ;  /* 0xffffffe800fc7947 */ /* 0x000fea000383ffff */
.L_x_1305:
        /* <DEDUP_REMOVED lines=9> */
.L_x_2731:


//--------------------- .text._ZN7cutlass13device_kernelIN5flash11enable_sm90INS1_16FlashAttnFwdSm90INS1_25CollectiveMainloopFwdSm90ILi2EN4cute5tupleIJNS5_1CILi1EEES8_S8_EEENS6_IJNS7_ILi128EEESA_SA_EEELi128ENS_6half_tEfNS_4arch4Sm90ELb0ELb1ELb1ELb1ELb0ELb1ELb0ELb1ELb1ELb0ELb0ELb0EEENS1_21CollectiveEpilogueFwdISB_S9_SC_SE_Li256ELb1ELb0ELb0ELb0EEENS1_36VarlenDynamicPersistentTileSchedulerILi128ELi128ELi256ELi32ELb0ELb0ELb1ELb1ELb0ELb1EEEEEEEEEvNT_6ParamsE --------------------------
	.section	.text._ZN7cutlass13device_kernelIN5flash11enable_sm90INS1_16FlashAttnFwdSm90INS1_25CollectiveMainloopFwdSm90ILi2EN4cute5tupleIJNS5_1CILi1EEES8_S8_EEENS6_IJNS7_ILi128EEESA_SA_EEELi128ENS_6half_tEfNS_4arch4Sm90ELb0ELb1ELb1ELb1ELb0ELb1ELb0ELb1ELb1ELb0ELb0ELb0EEENS1_21CollectiveEpilogueFwdISB_S9_SC_SE_Li256ELb1ELb0ELb0ELb0EEENS1_36VarlenDynamicPersistentTileSchedulerILi128ELi128ELi256ELi32ELb0ELb0ELb1ELb1ELb0ELb1EEEEEEEEEvNT_6ParamsE,"ax",@progbits
	.align	128
.text._ZN7cutlass13device_kernelIN5flash11enable_sm90INS1_16FlashAttnFwdSm90INS1_25CollectiveMainloopFwdSm90ILi2EN4cute5tupleIJNS5_1CILi1EEES8_S8_EEENS6_IJNS7_ILi128EEESA_SA_EEELi128ENS_6half_tEfNS_4arch4Sm90ELb0ELb1ELb1ELb1ELb0ELb1ELb0ELb1ELb1ELb0ELb0ELb0EEENS1_21CollectiveEpilogueFwdISB_S9_SC_SE_Li256ELb1ELb0ELb0ELb0EEENS1_36VarlenDynamicPersistentTileSchedulerILi128ELi128ELi256ELi32ELb0ELb0ELb1ELb1ELb0ELb1EEEEEEEEEvNT_6ParamsE:
        .type           _ZN7cutlass13device_kernelIN5flash11enable_sm90INS1_16FlashAttnFwdSm90INS1_25CollectiveMainloopFwdSm90ILi2EN4cute5tupleIJNS5_1CILi1EEES8_S8_EEENS6_IJNS7_ILi128EEESA_SA_EEELi128ENS_6half_tEfNS_4arch4Sm90ELb0ELb1ELb1ELb1ELb0ELb1ELb0ELb1ELb1ELb0ELb0ELb0EEENS1_21CollectiveEpilogueFwdISB_S9_SC_SE_Li256ELb1ELb0ELb0ELb0EEENS1_36VarlenDynamicPersistentTileSchedulerILi128ELi128ELi256ELi32ELb0ELb0ELb1ELb1ELb0ELb1EEEEEEEEEvNT_6ParamsE,@function
        .size           _ZN7cutlass13device_kernelIN5flash11enable_sm90INS1_16FlashAttnFwdSm90INS1_25CollectiveMainloopFwdSm90ILi2EN4cute5tupleIJNS5_1CILi1EEES8_S8_EEENS6_IJNS7_ILi128EEESA_SA_EEELi128ENS_6half_tEfNS_4arch4Sm90ELb0ELb1ELb1ELb1ELb0ELb1ELb0ELb1ELb1ELb0ELb0ELb0EEENS1_21CollectiveEpilogueFwdISB_S9_SC_SE_Li256ELb1ELb0ELb0ELb0EEENS1_36VarlenDynamicPersistentTileSchedulerILi128ELi128ELi256ELi32ELb0ELb0ELb1ELb1ELb0ELb1EEEEEEEEEvNT_6ParamsE,(.L_x_2732 - _ZN7cutlass13device_kernelIN5flash11enable_sm90INS1_16FlashAttnFwdSm90INS1_25CollectiveMainloopFwdSm90ILi2EN4cute5tupleIJNS5_1CILi1EEES8_S8_EEENS6_IJNS7_ILi128EEESA_SA_EEELi128ENS_6half_tEfNS_4arch4Sm90ELb0ELb1ELb1ELb1ELb0ELb1ELb0ELb1ELb1ELb0ELb0ELb0EEENS1_21CollectiveEpilogueFwdISB_S9_SC_SE_Li256ELb1ELb0ELb0ELb0EEENS1_36VarlenDynamicPersistentTileSchedulerILi128ELi128ELi256ELi32ELb0ELb0ELb1ELb1ELb0ELb1EEEEEEEEEvNT_6ParamsE)
        .other          _ZN7cutlass13device_kernelIN5flash11enable_sm90INS1_16FlashAttnFwdSm90INS1_25CollectiveMainloopFwdSm90ILi2EN4cute5tupleIJNS5_1CILi1EEES8_S8_EEENS6_IJNS7_ILi128EEESA_SA_EEELi128ENS_6half_tEfNS_4arch4Sm90ELb0ELb1ELb1ELb1ELb0ELb1ELb0ELb1ELb1ELb0ELb0ELb0EEENS1_21CollectiveEpilogueFwdISB_S9_SC_SE_Li256ELb1ELb0ELb0ELb0EEENS1_36VarlenDynamicPersistentTileSchedulerILi128ELi128ELi256ELi32ELb0ELb0ELb1ELb1ELb0ELb1EEEEEEEEEvNT_6ParamsE,@"STO_CUDA_ENTRY STV_DEFAULT"
_ZN7cutlass13device_kernelIN5flash11enable_sm90INS1_16FlashAttnFwdSm90INS1_25CollectiveMainloopFwdSm90ILi2EN4cute5tupleIJNS5_1CILi1EEES8_S8_EEENS6_IJNS7_ILi128EEESA_SA_EEELi128ENS_6half_tEfNS_4arch4Sm90ELb0ELb1ELb1ELb1ELb0ELb1ELb0ELb1ELb1ELb0ELb0ELb0EEENS1_21CollectiveEpilogueFwdISB_S9_SC_SE_Li256ELb1ELb0ELb0ELb0EEENS1_36VarlenDynamicPersistentTileSchedulerILi128ELi128ELi256ELi32ELb0ELb0ELb1ELb1ELb0ELb1EEEEEEEEEvNT_6ParamsE:
        /* <DEDUP_REMOVED lines=27> */
.L_x_1307:
[----:B------:R-:W-:Y:S05]  /*01b0*/  BSYNC B0 ;  /* 0x0000000000007941 */ /* 0x000fea0003800000 */
.L_x_1306:
        /* <DEDUP_REMOVED lines=41> */
.L_x_1308:
        /* <DEDUP_REMOVED lines=22> */
.L_x_1309:
        /* <DEDUP_REMOVED lines=18> */
.L_x_1310:
        /* <DEDUP_REMOVED lines=22> */
.L_x_1311:
        /* <DEDUP_REMOVED lines=22> */
.L_x_1312:
[----:B------:R-:W-:Y:S01]  /*0990*/  PLOP3.LUT P0, PT, PT, PT, UP0, 0x80, 0x0 ;  /* 0x000000000000781c */ /* 0x000fe20003f0f008 */
[----:B------:R-:W-:Y:S01]  /*09a0*/  UMOV UR36, 0x1 ;  /* 0x0000000100247882 */ /* 0x000fe20000000000 */
[----:B------:R-:W-:Y:S01]  /*09b0*/  NOP ;  /* 0x0000000000007918 */ /* 0x000fe20000000000 */
[----:B------:R-:W-:Y:S01]  /*09c0*/  USEL UR36, UR36, 0x2, !UP0 ;  /* 0x0000000224247887 */ /* 0x000fe2000c000000 */
[----:B------:R-:W-:Y:S01]  /*09d0*/  BSSY B7, `(.L_x_1313) ;  /* 0x00023d3000077945 */ /* 0x000fe20003800000 */
[----:B------:R-:W-:Y:S01]  /*09e0*/  ULDC.64 UR56, c[0x0][0x208] ;  /* 0x0000820000387ab9 */ /* 0x000fe20000000a00 */
[----:B012-4-:R-:W-:Y:S07]  /*09f0*/  BAR.SYNC.DEFER_BLOCKING 0x0 ;  /* 0x0000000000007b1d */ /* 0x017fee0000010000 */
[----:B------:R-:W-:Y:S05]  /*0a00*/  @!P0 BRA `(.L_x_1314) ;  /* 0x000001d8008c8947 */ /* 0x000fea0003800000 */
.L_x_1315:
[----:B------:R-:W-:-:S08]  /*0a10*/  NOP ;  /* 0x0000000000007918 */ /* 0x000fd00000000000 */
[----:B------:R-:W0:Y:S02]  /*0a20*/  USETMAXREG.TRY_ALLOC.CTAPOOL UP0, 0xf0 ;  /* 0x000000f0000079c8 */ /* 0x000e240008000600 */
[----:B0-----:R-:W-:-:S13]  /*0a30*/  PLOP3.LUT P0, PT, PT, PT, UP0, 0x80, 0x0 ;  /* 0x000000000000781c */ /* 0x001fda0003f0f008 */
[----:B------:R-:W-:Y:S05]  /*0a40*/  @!P0 BRA `(.L_x_1315) ;  /* 0xfffffffc00f08947 */ /* 0x000fea000383ffff */
[----:B------:R-:W-:Y:S01]  /*0a50*/  SHF.R.U32.HI R0, RZ, 0x7, R3 ;  /* 0x00000007ff007819 */ /* 0x000fe20000011603 */
[----:B------:R-:W0:Y:S08]  /*0a60*/  S2UR UR5, SR_CgaCtaId ;  /* 0x00000000000579c3 */ /* 0x000e300000008800 */
[----:B------:R-:W-:Y:S06]  /*0a70*/  BAR.ARV 0x8, 0x120 ;  /* 0x0204800000007b1d */ /* 0x000fec0000002000 */
[----:B------:R-:W-:Y:S01]  /*0a80*/  ISETP.NE.AND P0, PT, R0, 0x1, PT ;  /* 0x000000010000780c */ /* 0x000fe20003f05270 */
[----:B------:R-:W-:-:S12]  /*0a90*/  UMOV UR4, 0x400 ;  /* 0x0000040000047882 */ /* 0x000fd80000000000 */
[----:B------:R-:W-:Y:S06]  /*0aa0*/  @!P0 BAR.ARV 0x9, 0x100 ;  /* 0x0244000000008b1d */ /* 0x000fec0000002000 */
[----:B0-----:R-:W-:Y:S02]  /*0ab0*/  ULEA UR4, UR5, UR4, 0x18 ;  /* 0x0000000405047291 */ /* 0x001fe4000f8ec03f */
[----:B------:R-:W-:Y:S04]  /*0ac0*/  BAR.SYNC.DEFER_BLOCKING 0x5, 0x120 ;  /* 0x0144800000007b1d */ /* 0x000fe80000010000 */
[----:B------:R-:W-:-:S02]  /*0ad0*/  IMAD.U32 R2, RZ, RZ, UR4 ;  /* 0x00000004ff027e24 */ /* 0x000fc4000f8e00ff */
[----:B------:R-:W-:-:S03]  /*0ae0*/  ULDC UR4, c[0x0][0xc14] ;  /* 0x0003050000047ab9 */ /* 0x000fc60000000800 */
[----:B------:R-:W0:Y:S01]  /*0af0*/  LDS.128 R196, [R2+0x288d0] ;  /* 0x0288d00002c47984 */ /* 0x000e220000000c00 */
[----:B------:R-:W-:Y:S06]  /*0b00*/  BAR.ARV 0x4, 0x120 ;  /* 0x0104800000007b1d */ /* 0x000fec0000002000 */
[----:B0-----:R-:W-:-:S13]  /*0b10*/  ISETP.GE.AND P0, PT, R199, UR4, PT ;  /* 0x00000004c7007c0c */ /* 0x001fda000bf06270 */
[----:B------:R-:W-:Y:S05]  /*0b20*/  @P0 BRA `(.L_x_1316) ;  /* 0x0000023800f40947 */ /* 0x000fea0003800000 */
[----:B------:R-:W-:Y:S01]  /*0b30*/  VIADD R229, R3, 0xffffff80 ;  /* 0xffffff8003e57836 */ /* 0x000fe20000000000 */
[----:B------:R-:W-:Y:S02]  /*0b40*/  R2UR UR38, R2 ;  /* 0x00000000022672ca */ /* 0x000fe400000e0000 */
[----:B------:R-:W-:Y:S02]  /*0b50*/  CS2R R184, SRZ ;  /* 0x0000000000b87805 */ /* 0x000fe4000001ff00 */
[----:B------:R-:W-:Y:S01]  /*0b60*/  MOV R221, RZ ;  /* 0x000000ff00dd7202 */ /* 0x000fe20000000f00 */
[----:B------:R-:W-:Y:S01]  /*0b70*/  IMAD.MOV.U32 R194, RZ, RZ, RZ ;  /* 0x000000ffffc27224 */ /* 0x000fe200078e00ff */
[----:B------:R-:W-:Y:S01]  /*0b80*/  SHF.R.S32.HI R0, RZ, 0x1f, R229 ;  /* 0x0000001fff007819 */ /* 0x000fe200000114e5 */
[----:B------:R-:W-:Y:S01]  /*0b90*/  IMAD.MOV.U32 R186, RZ, RZ, RZ ;  /* 0x000000ffffba7224 */ /* 0x000fe200078e00ff */
[----:B------:R-:W-:Y:S02]  /*0ba0*/  ULOP3.LUT UR39, UR36, 0x1, URZ, 0xfc, !UPT ;  /* 0x0000000124277892 */ /* 0x000fe4000f8efc3f */
[----:B------:R-:W-:-:S02]  /*0bb0*/  LEA.HI R4, R0, R229, RZ, 0x7 ;  /* 0x000000e500047211 */ /* 0x000fc400078f38ff */
[----:B------:R-:W-:Y:S02]  /*0bc0*/  LEA.HI R5, R0, R229, RZ, 0x5 ;  /* 0x000000e500057211 */ /* 0x000fe400078f28ff */
[C---:B------:R-:W-:Y:S01]  /*0bd0*/  LOP3.LUT R6, R4.reuse, 0xffffff80, RZ, 0xc0, !PT ;  /* 0xffffff8004067812 */ /* 0x040fe200078ec0ff */
[----:B------:R-:W-:Y:S01]  /*0be0*/  UIADD3 UR38, UR38, 0x10400, URZ ;  /* 0x0001040026267890 */ /* 0x000fe2000fffe03f */
[----:B------:R-:W-:Y:S01]  /*0bf0*/  SHF.R.S32.HI R227, RZ, 0x7, R4 ;  /* 0x00000007ffe37819 */ /* 0x000fe20000011404 */
[----:B------:R-:W-:Y:S02]  /*0c00*/  IMAD.SHL.U32 R5, R5, 0x20, RZ ;  /* 0x0000002005057824 */ /* 0x000fe400078e00ff */
[----:B------:R-:W-:Y:S01]  /*0c10*/  IMAD.IADD R223, R229, 0x1, -R6 ;  /* 0x00000001e5df7824 */ /* 0x000fe200078e0a06 */
[----:B------:R-:W-:Y:S02]  /*0c20*/  LEA.HI R4, R4, R227, RZ, 0x1 ;  /* 0x000000e304047211 */ /* 0x000fe400078f08ff */
[----:B------:R-:W-:-:S02]  /*0c30*/  LOP3.LUT R5, R5, 0xfffffc00, RZ, 0xc0, !PT ;  /* 0xfffffc0005057812 */ /* 0x000fc400078ec0ff */
        /* <DEDUP_REMOVED lines=9> */
[----:B------:R-:W-:Y:S02]  /*0cd0*/  LEA.HI R3, R0, R229, RZ, 0x4 ;  /* 0x000000e500037211 */ /* 0x000fe400078f20ff */
[----:B------:R-:W-:Y:S02]  /*0ce0*/  LOP3.LUT R9, R8, 0xfffffff8, RZ, 0xc0, !PT ;  /* 0xfffffff808097812 */ /* 0x000fe400078ec0ff */
[----:B------:R-:W-:-:S03]  /*0cf0*/  SHF.R.S32.HI R8, RZ, 0x4, R3 ;  /* 0x00000004ff087819 */ /* 0x000fc60000011403 */
[----:B------:R-:W-:Y:S01]  /*0d00*/  IMAD.IADD R9, R6, 0x1, -R9 ;  /* 0x0000000106097824 */ /* 0x000fe200078e0a09 */
[C---:B------:R-:W-:Y:S02]  /*0d10*/  LOP3.LUT R6, R3.reuse, 0x3fffff0, RZ, 0xc0, !PT ;  /* 0x03fffff003067812 */ /* 0x040fe400078ec0ff */
[----:B------:R-:W-:Y:S01]  /*0d20*/  LEA.HI R3, R3, R8, RZ, 0x1 ;  /* 0x0000000803037211 */ /* 0x000fe200078f08ff */
[----:B------:R-:W-:Y:S01]  /*0d30*/  IMAD R9, R10, 0x10, R9 ;  /* 0x000000100a097824 */ /* 0x000fe200078e0209 */
[----:B------:R-:W-:Y:S02]  /*0d40*/  IADD3 R6, R229, -R6, RZ ;  /* 0x80000006e5067210 */ /* 0x000fe40007ffe0ff */
[----:B------:R-:W-:Y:S01]  /*0d50*/  LOP3.LUT R3, R3, 0x1ffffffe, RZ, 0xc0, !PT ;  /* 0x1ffffffe03037812 */ /* 0x000fe200078ec0ff */
[----:B------:R-:W-:Y:S02]  /*0d60*/  IMAD R204, R4, 0x40, R9 ;  /* 0x0000004004cc7824 */ /* 0x000fe400078e0209 */
[----:B------:R-:W-:-:S02]  /*0d70*/  IMAD R6, R6, 0x40, R5 ;  /* 0x0000004006067824 */ /* 0x000fc400078e0205 */
[----:B------:R-:W-:-:S04]  /*0d80*/  IMAD.IADD R3, R8, 0x1, -R3 ;  /* 0x0000000108037824 */ /* 0x000fc800078e0a03 */
[----:B------:R-:W-:Y:S01]  /*0d90*/  IMAD R228, R3, 0x8, R6 ;  /* 0x0000000803e47824 */ /* 0x000fe200078e0206 */
[CC--:B------:R-:W-:Y:S02]  /*0da0*/  LEA.HI R3, R0.reuse, R229.reuse, RZ, 0x6 ;  /* 0x000000e500037211 */ /* 0x0c0fe400078f30ff */
[----:B------:R-:W-:-:S03]  /*0db0*/  LEA.HI R0, R0, R229, RZ, 0x3 ;  /* 0x000000e500007211 */ /* 0x000fc600078f18ff */
[----:B------:R-:W-:Y:S01]  /*0dc0*/  IMAD.SHL.U32 R3, R3, 0x8, RZ ;  /* 0x0000000803037824 */ /* 0x000fe200078e00ff */
[----:B------:R-:W-:Y:S02]  /*0dd0*/  SHF.R.S32.HI R18, RZ, 0x3, R0 ;  /* 0x00000003ff127819 */ /* 0x000fe40000011400 */
[----:B------:R-:W-:Y:S02]  /*0de0*/  LOP3.LUT R4, R0, 0xfffffff8, RZ, 0xc0, !PT ;  /* 0xfffffff800047812 */ /* 0x000fe400078ec0ff */
[C---:B------:R-:W-:Y:S01]  /*0df0*/  IADD3 R188, R18.reuse, 0x40, RZ ;  /* 0x0000004012bc7810 */ /* 0x040fe20007ffe0ff */
[C---:B------:R-:W-:Y:S01]  /*0e00*/  VIADD R189, R18.reuse, 0x20 ;  /* 0x0000002012bd7836 */ /* 0x040fe20000000000 */
[----:B------:R-:W-:Y:S01]  /*0e10*/  LOP3.LUT R212, R3, 0xfffffe00, RZ, 0xc0, !PT ;  /* 0xfffffe0003d47812 */ /* 0x000fe200078ec0ff */
[C---:B------:R-:W-:Y:S01]  /*0e20*/  VIADD R190, R18.reuse, 0x60 ;  /* 0x0000006012be7836 */ /* 0x040fe20000000000 */
[----:B------:R-:W-:Y:S01]  /*0e30*/  SHF.R.S32.HI R5, RZ, 0x1f, R188 ;  /* 0x0000001fff057819 */ /* 0x000fe200000114bc */
[----:B------:R-:W-:Y:S01]  /*0e40*/  IMAD.IADD R219, R229, 0x1, -R4 ;  /* 0x00000001e5db7824 */ /* 0x000fe200078e0a04 */
[----:B------:R-:W-:Y:S01]  /*0e50*/  SHF.R.S32.HI R0, RZ, 0x1f, R189 ;  /* 0x0000001fff007819 */ /* 0x000fe200000114bd */
[----:B------:R-:W-:Y:S01]  /*0e60*/  IMAD.SHL.U32 R203, R18, 0x40, RZ ;  /* 0x0000004012cb7824 */ /* 0x000fe200078e00ff */
[----:B------:R-:W-:Y:S01]  /*0e70*/  SHF.R.S32.HI R9, RZ, 0x1f, R190 ;  /* 0x0000001fff097819 */ /* 0x000fe200000114be */
[----:B------:R-:W-:Y:S01]  /*0e80*/  IMAD.SHL.U32 R202, R189, 0x40, RZ ;  /* 0x00000040bdca7824 */ /* 0x000fe200078e00ff */
[----:B------:R-:W-:Y:S01]  /*0e90*/  LEA.HI R0, R0, R189, RZ, 0x3 ;  /* 0x000000bd00007211 */ /* 0x000fe200078f18ff */
[----:B------:R-:W-:Y:S01]  /*0ea0*/  IMAD.SHL.U32 R201, R188, 0x40, RZ ;  /* 0x00000040bcc97824 */ /* 0x000fe200078e00ff */
[----:B------:R-:W-:Y:S01]  /*0eb0*/  LEA.HI R5, R5, R188, RZ, 0x3 ;  /* 0x000000bc05057211 */ /* 0x000fe200078f18ff */
[----:B------:R-:W-:Y:S01]  /*0ec0*/  IMAD.SHL.U32 R200, R190, 0x40, RZ ;  /* 0x00000040bec87824 */ /* 0x000fe200078e00ff */
[----:B------:R-:W-:Y:S01]  /*0ed0*/  LEA.HI R9, R9, R190, RZ, 0x3 ;  /* 0x000000be09097211 */ /* 0x000fe200078f18ff */
[----:B------:R-:W-:Y:S01]  /*0ee0*/  IMAD.SHL.U32 R16, R219, 0x8, RZ ;  /* 0x00000008db107824 */ /* 0x000fe200078e00ff */
[----:B------:R-:W-:Y:S01]  /*0ef0*/  LOP3.LUT R3, R203, 0x1c0, RZ, 0xc0, !PT ;  /* 0x000001c0cb037812 */ /* 0x000fe200078ec0ff */
[----:B------:R-:W-:Y:S01]  /*0f00*/  IMAD.SHL.U32 R0, R0, 0x40, RZ ;  /* 0x0000004000007824 */ /* 0x000fe200078e00ff */
[----:B------:R-:W-:Y:S01]  /*0f10*/  LOP3.LUT R202, R202, 0x1c0, RZ, 0xc0, !PT ;  /* 0x000001c0caca7812 */ /* 0x000fe200078ec0ff */
[----:B------:R-:W-:Y:S01]  /*0f20*/  IMAD.SHL.U32 R5, R5, 0x40, RZ ;  /* 0x0000004005057824 */ /* 0x000fe200078e00ff */
[----:B------:R-:W-:Y:S01]  /*0f30*/  LOP3.LUT R201, R201, 0x1c0, RZ, 0xc0, !PT ;  /* 0x000001c0c9c97812 */ /* 0x000fe200078ec0ff */
[----:B------:R-:W-:Y:S01]  /*0f40*/  IMAD.SHL.U32 R9, R9, 0x40, RZ ;  /* 0x0000004009097824 */ /* 0x000fe200078e00ff */
[----:B------:R-:W-:Y:S01]  /*0f50*/  LOP3.LUT R200, R200, 0x1c0, RZ, 0xc0, !PT ;  /* 0x000001c0c8c87812 */ /* 0x000fe200078ec0ff */
[----:B------:R-:W-:Y:S01]  /*0f60*/  IMAD.SHL.U32 R22, R219, 0x4, RZ ;  /* 0x00000004db167824 */ /* 0x000fe200078e00ff */
[----:B------:R-:W-:Y:S01]  /*0f70*/  SHF.R.U32.HI R211, RZ, 0x3, R3 ;  /* 0x00000003ffd37819 */ /* 0x000fe20000011603 */
[----:B------:R-:W-:Y:S01]  /*0f80*/  VIADD R195, R16, 0x40 ;  /* 0x0000004010c37836 */ /* 0x000fe20000000000 */
[----:B------:R-:W-:-:S02]  /*0f90*/  LOP3.LUT R214, R3, 0x38, R16, 0xf8, !PT ;  /* 0x0000003803d67812 */ /* 0x000fc400078ef810 */
[----:B------:R-:W-:Y:S02]  /*0fa0*/  LOP3.LUT R4, R7, 0x7ffffffc, RZ, 0xc0, !PT ;  /* 0x7ffffffc07047812 */ /* 0x000fe400078ec0ff */
[----:B------:R-:W-:Y:S02]  /*0fb0*/  SHF.R.U32.HI R209, RZ, 0x3, R202 ;  /* 0x00000003ffd17819 */ /* 0x000fe400000116ca */
[----:B------:R-:W-:Y:S01]  /*0fc0*/  LOP3.LUT R3, R202, 0x38, R16, 0xf8, !PT ;  /* 0x00000038ca037812 */ /* 0x000fe200078ef810 */
[----:B------:R-:W-:Y:S01]  /*0fd0*/  IMAD.IADD R191, R223, 0x1, -R4 ;  /* 0x00000001dfbf7824 */ /* 0x000fe200078e0a04 */
[----:B------:R-:W-:Y:S02]  /*0fe0*/  SHF.R.U32.HI R207, RZ, 0x3, R201 ;  /* 0x00000003ffcf7819 */ /* 0x000fe400000116c9 */
[----:B------:R-:W-:Y:S02]  /*0ff0*/  LOP3.LUT R6, R201, 0x38, R16, 0xf8, !PT ;  /* 0x00000038c9067812 */ /* 0x000fe400078ef810 */
[----:B------:R-:W-:-:S02]  /*1000*/  SHF.R.U32.HI R205, RZ, 0x3, R200 ;  /* 0x00000003ffcd7819 */ /* 0x000fc400000116c8 */
[----:B------:R-:W-:Y:S02]  /*1010*/  LOP3.LUT R7, R200, 0x38, R16, 0xf8, !PT ;  /* 0x00000038c8077812 */ /* 0x000fe400078ef810 */
[----:B------:R-:W-:Y:S02]  /*1020*/  LOP3.LUT R210, R0, 0xfffffe00, RZ, 0xc0, !PT ;  /* 0xfffffe0000d27812 */ /* 0x000fe400078ec0ff */
[----:B------:R-:W-:Y:S02]  /*1030*/  LOP3.LUT R208, R5, 0xfffffe00, RZ, 0xc0, !PT ;  /* 0xfffffe0005d07812 */ /* 0x000fe400078ec0ff */
[----:B------:R-:W-:Y:S02]  /*1040*/  LOP3.LUT R206, R9, 0xfffffe00, RZ, 0xc0, !PT ;  /* 0xfffffe0009ce7812 */ /* 0x000fe400078ec0ff */
[----:B------:R-:W-:Y:S02]  /*1050*/  LOP3.LUT R214, R212, R214, R211, 0xf6, !PT ;  /* 0x000000d6d4d67212 */ /* 0x000fe400078ef6d3 */
[----:B------:R-:W-:-:S02]  /*1060*/  LOP3.LUT R3, R210, R3, R209, 0xf6, !PT ;  /* 0x00000003d2037212 */ /* 0x000fc400078ef6d1 */
[----:B------:R-:W-:Y:S02]  /*1070*/  LOP3.LUT R6, R208, R6, R207, 0xf6, !PT ;  /* 0x00000006d0067212 */ /* 0x000fe400078ef6cf */
[----:B------:R-:W-:Y:S02]  /*1080*/  LOP3.LUT R7, R206, R7, R205, 0xf6, !PT ;  /* 0x00000007ce077212 */ /* 0x000fe400078ef6cd */
[----:B------:R-:W-:Y:S02]  /*1090*/  SHF.R.S32.HI R19, RZ, 0x1f, R18 ;  /* 0x0000001fff137819 */ /* 0x000fe40000011412 */
[----:B------:R-:W-:Y:S02]  /*10a0*/  SHF.R.S32.HI R217, RZ, 0x1f, R189 ;  /* 0x0000001fffd97819 */ /* 0x000fe400000114bd */
[----:B------:R-:W-:Y:S02]  /*10b0*/  SHF.R.S32.HI R216, RZ, 0x1f, R188 ;  /* 0x0000001fffd87819 */ /* 0x000fe400000114bc */
[----:B------:R-:W-:-:S02]  /*10c0*/  SHF.R.S32.HI R215, RZ, 0x1f, R190 ;  /* 0x0000001fffd77819 */ /* 0x000fc400000114be */
[----:B------:R-:W-:Y:S02]  /*10d0*/  SHF.R.S32.HI R17, RZ, 0x1f, R16 ;  /* 0x0000001fff117819 */ /* 0x000fe40000011410 */
[----:B------:R-:W-:Y:S02]  /*10e0*/  IADD3 R187, R22, 0x20, RZ ;  /* 0x0000002016bb7810 */ /* 0x000fe40007ffe0ff */
[----:B------:R-:W-:Y:S02]  /*10f0*/  LEA R213, R214, UR38, 0x1 ;  /* 0x00000026d6d57c11 */ /* 0x000fe4000f8e08ff */
[----:B------:R-:W-:Y:S02]  /*1100*/  LEA R226, R3, UR38, 0x1 ;  /* 0x0000002603e27c11 */ /* 0x000fe4000f8e08ff */
[----:B------:R-:W-:Y:S02]  /*1110*/  LEA R225, R6, UR38, 0x1 ;  /* 0x0000002606e17c11 */ /* 0x000fe4000f8e08ff */
[----:B------:R-:W-:-:S07]  /*1120*/  LEA R224, R7, UR38, 0x1 ;  /* 0x0000002607e07c11 */ /* 0x000fce000f8e08ff */
.L_x_1596:
[----:B------:R-:W-:Y:S05]  /*1130*/  YIELD ;  /* 0x0000000000007946 */ /* 0x000fea0003800000 */
[----:B------:R-:W-:Y:S01]  /*1140*/  ULDC.64 UR4, c[0x0][0xa28] ;  /* 0x00028a0000047ab9 */ /* 0x000fe20000000a00 */
[----:B0-2345:R-:W0:Y:S01]  /*1150*/  LDC.64 R6, c[0x0][0xa08] ;  /* 0x00028200ff067b82 */ /* 0x03de220000000a00 */
[----:B------:R-:W-:Y:S01]  /*1160*/  ISETP.NE.U32.AND P1, PT, RZ, UR4, PT ;  /* 0x00000004ff007c0c */ /* 0x000fe2000bf25070 */
[----:B------:R-:W-:Y:S01]  /*1170*/  IMAD.MOV.U32 R0, RZ, RZ, RZ ;  /* 0x000000ffff007224 */ /* 0x000fe200078e00ff */
[----:B------:R-:W-:Y:S02]  /*1180*/  MOV R28, RZ ;  /* 0x000000ff001c7202 */ /* 0x000fe40000000f00 */
[----:B------:R-:W-:Y:S01]  /*1190*/  ISETP.NE.AND.EX P1, PT, RZ, UR5, PT, P1 ;  /* 0x00000005ff007c0c */ /* 0x000fe2000bf25310 */
[----:B------:R-:W-:-:S02]  /*11a0*/  ULDC.64 UR4, c[0x0][0xa18] ;  /* 0x0002860000047ab9 */ /* 0x000fc40000000a00 */
[----:B------:R-:W-:-:S04]  /*11b0*/  ISETP.NE.U32.AND P2, PT, RZ, UR4, PT ;  /* 0x00000004ff007c0c */ /* 0x000fc8000bf45070 */
[----:B------:R-:W-:Y:S01]  /*11c0*/  ISETP.NE.AND.EX P2, PT, RZ, UR5, PT, P2 ;  /* 0x00000005ff007c0c */ /* 0x000fe2000bf45320 */
[----:B------:R-:W-:Y:S02]  /*11d0*/  ULDC.64 UR4, c[0x0][0xa08] ;  /* 0x0002820000047ab9 */ /* 0x000fe40000000a00 */
[----:B------:R-:W-:-:S03]  /*11e0*/  ISETP.NE.U32.AND P0, PT, RZ, UR4, PT ;  /* 0x00000004ff007c0c */ /* 0x000fc6000bf05070 */
[----:B------:R-:W1:Y:S01]  /*11f0*/  @P1 LDC.64 R4, c[0x0][0xa28] ;  /* 0x00028a00ff041b82 */ /* 0x000e620000000a00 */
[----:B------:R-:W-:Y:S01]  /*1200*/  ISETP.NE.AND.EX P0, PT, RZ, UR5, PT, P0 ;  /* 0x00000005ff007c0c */ /* 0x000fe2000bf05300 */
[----:B0-----:R-:W-:-:S06]  /*1210*/  IMAD.WIDE R10, R199, 0x4, R6 ;  /* 0x00000004c70a7825 */ /* 0x001fcc00078e0206 */
[----:B------:R-:W0:Y:S01]  /*1220*/  @P2 LDC.64 R8, c[0x0][0xa18] ;  /* 0x00028600ff082b82 */ /* 0x000e220000000a00 */
[----:B------:R-:W-:Y:S02]  /*1230*/  ULDC UR4, c[0x0][0x288] ;  /* 0x0000a20000047ab9 */ /* 0x000fe40000000800 */
[----:B------:R-:W-:Y:S01]  /*1240*/  IMAD.U32 R193, RZ, RZ, UR4 ;  /* 0x00000004ffc17e24 */ /* 0x000fe2000f8e00ff */
[----:B------:R-:W-:Y:S02]  /*1250*/  ULDC.64 UR4, c[0x0][0x3f8] ;  /* 0x0000fe0000047ab9 */ /* 0x000fe40000000a00 */
[----:B------:R2:W5:Y:S01]  /*1260*/  @P0 LDG.E R28, desc[UR56][R10.64] ;  /* 0x000000380a1c0981 */ /* 0x000562000c1e1900 */
[----:B-1----:R-:W-:-:S05]  /*1270*/  @P1 IMAD.WIDE R4, R199, 0x4, R4 ;  /* 0x00000004c7041825 */ /* 0x002fca00078e0204 */
[----:B------:R2:W5:Y:S01]  /*1280*/  @P1 LDG.E R0, desc[UR56][R4.64] ;  /* 0x0000003804001981 */ /* 0x000562000c1e1900 */
[----:B0-----:R-:W-:-:S05]  /*1290*/  @P2 IMAD.WIDE R6, R199, 0x4, R8 ;  /* 0x00000004c7062825 */ /* 0x001fca00078e0208 */
[----:B------:R2:W5:Y:S01]  /*12a0*/  @P2 LDG.E R193, desc[UR56][R6.64] ;  /* 0x0000003806c12981 */ /* 0x000562000c1e1900 */
[----:B------:R-:W-:-:S03]  /*12b0*/  UISETP.NE.U32.AND UP0, UPT, UR4, URZ, UPT ;  /* 0x0000003f0400728c */ /* 0x000fc6000bf05070 */
[----:B------:R-:W-:Y:S01]  /*12c0*/  ULDC UR4, c[0x0][0x404] ;  /* 0x0001010000047ab9 */ /* 0x000fe20000000800 */
[----:B------:R-:W-:-:S03]  /*12d0*/  UISETP.NE.AND.EX UP0, UPT, UR5, URZ, UPT, UP0 ;  /* 0x0000003f0500728c */ /* 0x000fc6000bf05300 */
[----:B------:R-:W-:Y:S01]  /*12e0*/  ULDC UR5, c[0x0][0x2e0] ;  /* 0x0000b80000057ab9 */ /* 0x000fe20000000800 */
[----:B------:R-:W-:-:S04]  /*12f0*/  USEL UR4, UR4, 0x1, UP0 ;  /* 0x0000000104047887 */ /* 0x000fc80008000000 */
[----:B------:R-:W-:-:S03]  /*1300*/  UIMAD UR4, UR4, UR5, URZ ;  /* 0x00000005040472a4 */ /* 0x000fc6000f8e023f */
[----:B------:R-:W-:Y:S02]  /*1310*/  ULDC UR5, c[0x0][0x338] ;  /* 0x0000ce0000057ab9 */ /* 0x000fe40000000800 */
[----:B------:R-:W-:Y:S02]  /*1320*/  IMAD.U32 R24, RZ, RZ, UR5 ;  /* 0x00000005ff187e24 */ /* 0x000fe4000f8e00ff */
[----:B------:R-:W-:Y:S01]  /*1330*/  IMAD.U32 R27, RZ, RZ, UR4 ;  /* 0x00000004ff1b7e24 */ /* 0x000fe2000f8e00ff */
[----:B--2---:R-:W-:Y:S06]  /*1340*/  @P2 BRA `(.L_x_1317) ;  /* 0x0000000000242947 */ /* 0x004fec0003800000 */
[----:B------:R-:W-:Y:S02]  /*1350*/  ULDC.64 UR4, c[0x0][0xa00] ;  /* 0x0002800000047ab9 */ /* 0x000fe40000000a00 */
[----:B------:R-:W-:-:S04]  /*1360*/  ISETP.NE.U32.AND P1, PT, RZ, UR4, PT ;  /* 0x00000004ff007c0c */ /* 0x000fc8000bf25070 */
[----:B------:R-:W-:-:S13]  /*1370*/  ISETP.NE.AND.EX P1, PT, RZ, UR5, PT, P1 ;  /* 0x00000005ff007c0c */ /* 0x000fda000bf25310 */
[----:B------:R-:W-:Y:S05]  /*1380*/  @!P1 BRA `(.L_x_1317) ;  /* 0x0000000000149947 */ /* 0x000fea0003800000 */
[----:B------:R-:W0:Y:S02]  /*1390*/  LDC.64 R4, c[0x0][0xa00] ;  /* 0x00028000ff047b82 */ /* 0x000e240000000a00 */
[----:B0-----:R-:W-:-:S05]  /*13a0*/  IMAD.WIDE R4, R199, 0x4, R4 ;  /* 0x00000004c7047825 */ /* 0x001fca00078e0204 */
[----:B-----5:R-:W2:Y:S04]  /*13b0*/  LDG.E R193, desc[UR56][R4.64] ;  /* 0x0000003804c17981 */ /* 0x020ea8000c1e1900 */
[----:B------:R-:W2:Y:S02]  /*13c0*/  LDG.E R6, desc[UR56][R4.64+0x4] ;  /* 0x0000043804067981 */ /* 0x000ea4000c1e1900 */
[----:B--2---:R-:W-:-:S07]  /*13d0*/  IMAD.IADD R193, R6, 0x1, -R193 ;  /* 0x0000000106c17824 */ /* 0x004fce00078e0ac1 */
.L_x_1317:
[----:B------:R-:W-:Y:S01]  /*13e0*/  ULDC.64 UR4, c[0x0][0xa20] ;  /* 0x0002880000047ab9 */ /* 0x000fe20000000a00 */
[----:B------:R-:W-:Y:S01]  /*13f0*/  IMAD.MOV.U32 R222, RZ, RZ, R197 ;  /* 0x000000ffffde7224 */ /* 0x000fe200078e00c5 */
[----:B------:R-:W-:Y:S01]  /*1400*/  ISETP.NE.U32.AND P1, PT, RZ, UR4, PT ;  /* 0x00000004ff007c0c */ /* 0x000fe2000bf25070 */
[----:B------:R-:W-:Y:S01]  /*1410*/  IMAD.MOV.U32 R218, RZ, RZ, R198 ;  /* 0x000000ffffda7224 */ /* 0x000fe200078e00c6 */
[----:B------:R-:W-:Y:S02]  /*1420*/  MOV R220, R199 ;  /* 0x000000c700dc7202 */ /* 0x000fe40000000f00 */
[----:B------:R-:W-:-:S13]  /*1430*/  ISETP.NE.AND.EX P1, PT, RZ, UR5, PT, P1 ;  /* 0x00000005ff007c0c */ /* 0x000fda000bf25310 */
[----:B------:R-:W-:Y:S05]  /*1440*/  @!P1 BRA `(.L_x_1318) ;  /* 0x0000000000109947 */ /* 0x000fea0003800000 */
[----:B------:R-:W0:Y:S02]  /*1450*/  LDC.64 R4, c[0x0][0xa20] ;  /* 0x00028800ff047b82 */ /* 0x000e240000000a00 */
[----:B0-----:R-:W-:-:S05]  /*1460*/  IMAD.WIDE R4, R199, 0x4, R4 ;  /* 0x00000004c7047825 */ /* 0x001fca00078e0204 */
[----:B------:R0:W5:Y:S01]  /*1470*/  LDG.E R27, desc[UR56][R4.64] ;  /* 0x00000038041b7981 */ /* 0x000162000c1e1900 */
[----:B------:R-:W-:Y:S05]  /*1480*/  BRA `(.L_x_1319) ;  /* 0x0000000000107947 */ /* 0x000fea0003800000 */
.L_x_1318:
[----:B------:R-:W-:Y:S05]  /*1490*/  @!P0 BRA `(.L_x_1319) ;  /* 0x00000000000c8947 */ /* 0x000fea0003800000 */
[----:B------:R-:W2:Y:S04]  /*14a0*/  LDG.E R4, desc[UR56][R10.64] ;  /* 0x000000380a047981 */ /* 0x000ea8000c1e1900 */
[----:B------:R-:W2:Y:S02]  /*14b0*/  LDG.E R27, desc[UR56][R10.64+0x4] ;  /* 0x000004380a1b7981 */ /* 0x000ea4000c1e1900 */
[----:B--2---:R-:W-:-:S07]  /*14c0*/  IMAD.IADD R27, R27, 0x1, -R4 ;  /* 0x000000011b1b7824 */ /* 0x004fce00078e0a04 */
.L_x_1319:
[----:B------:R-:W-:Y:S01]  /*14d0*/  ULDC.64 UR4, c[0x0][0xa10] ;  /* 0x0002840000047ab9 */ /* 0x000fe20000000a00 */
[----:B------:R-:W1:Y:S01]  /*14e0*/  LDC.64 R10, c[0x0][0x9e0] ;  /* 0x00027800ff0a7b82 */ /* 0x000e620000000a00 */
[----:B------:R-:W-:-:S04]  /*14f0*/  ISETP.NE.U32.AND P0, PT, RZ, UR4, PT ;  /* 0x00000004ff007c0c */ /* 0x000fc8000bf05070 */
[----:B------:R-:W-:Y:S01]  /*1500*/  ISETP.NE.AND.EX P0, PT, RZ, UR5, PT, P0 ;  /* 0x00000005ff007c0c */ /* 0x000fe2000bf05300 */
[----:B------:R-:W-:Y:S02]  /*1510*/  ULDC.64 UR4, c[0x0][0xa30] ;  /* 0x00028c0000047ab9 */ /* 0x000fe40000000a00 */
[----:B------:R-:W-:-:S04]  /*1520*/  ISETP.NE.U32.AND P1, PT, RZ, UR4, PT ;  /* 0x00000004ff007c0c */ /* 0x000fc8000bf25070 */
[----:B------:R-:W-:-:S06]  /*1530*/  ISETP.NE.AND.EX P1, PT, RZ, UR5, PT, P1 ;  /* 0x00000005ff007c0c */ /* 0x000fcc000bf25310 */
[----:B0-----:R-:W0:Y:S08]  /*1540*/  @P0 LDC.64 R4, c[0x0][0xa10] ;  /* 0x00028400ff040b82 */ /* 0x001e300000000a00 */
[----:B------:R-:W2:Y:S01]  /*1550*/  @P1 LDC.64 R6, c[0x0][0xa30] ;  /* 0x00028c00ff061b82 */ /* 0x000ea20000000a00 */
[----:B0-----:R-:W-:-:S05]  /*1560*/  @P0 IMAD.WIDE R4, R199, 0x4, R4 ;  /* 0x00000004c7040825 */ /* 0x001fca00078e0204 */
[----:B------:R-:W3:Y:S04]  /*1570*/  @P0 LDG.E R3, desc[UR56][R4.64] ;  /* 0x0000003804030981 */ /* 0x000ee8000c1e1900 */
[----:B------:R-:W3:Y:S01]  /*1580*/  @P0 LDG.E R8, desc[UR56][R4.64+0x4] ;  /* 0x0000043804080981 */ /* 0x000ee2000c1e1900 */
[----:B-----5:R-:W-:Y:S02]  /*1590*/  IMAD.MOV.U32 R117, RZ, RZ, R27 ;  /* 0x000000ffff757224 */ /* 0x020fe400078e001b */
[----:B--2---:R-:W-:-:S04]  /*15a0*/  @P1 IMAD.WIDE R6, R199, 0x4, R6 ;  /* 0x00000004c7061825 */ /* 0x004fc800078e0206 */
[----:B------:R-:W-:Y:S01]  /*15b0*/  IMAD.IADD R9, R27, 0x1, -R0 ;  /* 0x000000011b097824 */ /* 0x000fe200078e0a00 */
[----:B------:R0:W5:Y:S01]  /*15c0*/  @P1 LDG.E R117, desc[UR56][R6.64] ;  /* 0x0000003806751981 */ /* 0x000162000c1e1900 */
[----:B-1----:R-:W-:Y:S02]  /*15d0*/  ISETP.GE.AND P1, PT, R11, 0x1, PT ;  /* 0x000000010b00780c */ /* 0x002fe40003f26270 */
[----:B------:R-:W-:Y:S01]  /*15e0*/  LEA R119, R197, 0x80, 0x7 ;  /* 0x00000080c5777811 */ /* 0x000fe200078e38ff */
[----:B---3--:R-:W-:-:S04]  /*15f0*/  @P0 IMAD.IADD R24, R8, 0x1, -R3 ;  /* 0x0000000108180824 */ /* 0x008fc800078e0a03 */
[----:B------:R-:W-:-:S04]  /*1600*/  IMAD.IADD R192, R9, 0x1, R24 ;  /* 0x0000000109c07824 */ /* 0x000fc800078e0218 */
[C---:B------:R-:W-:Y:S01]  /*1610*/  VIADD R0, R192.reuse, 0x7f ;  /* 0x0000007fc0007836 */ /* 0x040fe20000000000 */
[----:B------:R-:W-:-:S04]  /*1620*/  IADD3 R119, R192, R119, -R193 ;  /* 0x00000077c0777210 */ /* 0x000fc80007ffe8c1 */
[----:B------:R-:W-:-:S04]  /*1630*/  SHF.R.S32.HI R3, RZ, 0x1f, R0 ;  /* 0x0000001fff037819 */ /* 0x000fc80000011400 */
[----:B------:R-:W-:Y:S02]  /*1640*/  LEA.HI R3, R3, R0, RZ, 0x7 ;  /* 0x0000000003037211 */ /* 0x000fe400078f38ff */
[----:B------:R-:W-:Y:S02]  /*1650*/  IADD3 R0, R119, R10, RZ ;  /* 0x0000000a77007210 */ /* 0x000fe40007ffe0ff */
[----:B------:R-:W-:Y:S01]  /*1660*/  SHF.R.S32.HI R129, RZ, 0x7, R3 ;  /* 0x00000007ff817819 */ /* 0x000fe20000011403 */
[----:B0-----:R-:W-:Y:S06]  /*1670*/  @!P1 BRA `(.L_x_1320) ;  /* 0x0000000000489947 */ /* 0x001fec0003800000 */
[C---:B------:R-:W-:Y:S01]  /*1680*/  ISETP.GT.AND P0, PT, R119.reuse, RZ, PT ;  /* 0x000000ff7700720c */ /* 0x040fe20003f04270 */
[----:B------:R-:W-:Y:S01]  /*1690*/  BSSY B0, `(.L_x_1321) ;  /* 0x000000e000007945 */ /* 0x000fe20003800000 */
[----:B------:R-:W-:-:S11]  /*16a0*/  VIADD R3, R119, 0xffffffff ;  /* 0xffffffff77037836 */ /* 0x000fd60000000000 */
        /* <DEDUP_REMOVED lines=8> */
.L_x_1322:
[----:B------:R-:W-:-:S13]  /*1730*/  ISETP.NE.AND P0, PT, R11, 0x1, PT ;  /* 0x000000010b00780c */ /* 0x000fda0003f05270 */
[----:B------:R-:W0:Y:S02]  /*1740*/  @P0 LDC.64 R4, c[0x0][0x9e8] ;  /* 0x00027a00ff040b82 */ /* 0x000e240000000a00 */
[----:B0-----:R-:W-:-:S05]  /*1750*/  @P0 IMAD.HI.U32 R4, R3, R4, RZ ;  /* 0x0000000403040227 */ /* 0x001fca00078e00ff */
[----:B------:R-:W-:-:S07]  /*1760*/  @P0 SHF.R.U32.HI R3, RZ, R5, R4 ;  /* 0x00000005ff030219 */ /* 0x000fce0000011604 */
.L_x_1323:
[----:B------:R-:W-:Y:S05]  /*1770*/  BSYNC B0 ;  /* 0x0000000000007941 */ /* 0x000fea0003800000 */
.L_x_1321:
[----:B------:R-:W-:-:S05]  /*1780*/  IMAD R3, R3, R11, R11 ;  /* 0x0000000b03037224 */ /* 0x000fca00078e020b */
[----:B------:R-:W-:-:S07]  /*1790*/  VIMNMX R0, R0, R3, PT ;  /* 0x0000000300007248 */ /* 0x000fce0003fe0100 */
.L_x_1320:
[----:B------:R-:W-:Y:S01]  /*17a0*/  IMAD R3, R197, 0x80, -R193 ;  /* 0x00000080c5037824 */ /* 0x000fe200078e0ac1 */
[----:B------:R-:W-:-:S03]  /*17b0*/  ULDC UR4, c[0x0][0x9dc] ;  /* 0x0002770000047ab9 */ /* 0x000fc60000000800 */
[----:B------:R-:W-:-:S04]  /*17c0*/  IMAD.IADD R118, R192, 0x1, R3 ;  /* 0x00000001c0767824 */ /* 0x000fc800078e0203 */
[----:B------:R-:W-:Y:S01]  /*17d0*/  VIADD R3, R118, -UR4 ;  /* 0x8000000476037c36 */ /* 0x000fe20008000000 */
[----:B------:R-:W-:Y:S06]  /*17e0*/  @!P1 BRA `(.L_x_1324) ;  /* 0x0000000000489947 */ /* 0x000fec0003800000 */
[----:B------:R-:W-:Y:S01]  /*17f0*/  ISETP.GT.AND P0, PT, R118, -0x1, PT ;  /* 0xffffffff7600780c */ /* 0x000fe20003f04270 */
[----:B------:R-:W-:-:S12]  /*1800*/  BSSY B0, `(.L_x_1325) ;  /* 0x000000e000007945 */ /* 0x000fd80003800000 */
        /* <DEDUP_REMOVED lines=8> */
.L_x_1326:
[----:B------:R-:W-:Y:S01]  /*1890*/  ISETP.NE.AND P0, PT, R11, 0x1, PT ;  /* 0x000000010b00780c */ /* 0x000fe20003f05270 */
[----:B------:R-:W-:-:S12]  /*18a0*/  IMAD.MOV.U32 R4, RZ, RZ, R118 ;  /* 0x000000ffff047224 */ /* 0x000fd800078e0076 */
[----:B------:R-:W0:Y:S02]  /*18b0*/  @P0 LDC.64 R6, c[0x0][0x9e8] ;  /* 0x00027a00ff060b82 */ /* 0x000e240000000a00 */
[----:B0-----:R-:W-:-:S05]  /*18c0*/  @P0 IMAD.HI.U32 R6, R118, R6, RZ ;  /* 0x0000000676060227 */ /* 0x001fca00078e00ff */
[----:B------:R-:W-:-:S07]  /*18d0*/  @P0 SHF.R.U32.HI R4, RZ, R7, R6 ;  /* 0x00000007ff040219 */ /* 0x000fce0000011606 */
.L_x_1327:
[----:B------:R-:W-:Y:S05]  /*18e0*/  BSYNC B0 ;  /* 0x0000000000007941 */ /* 0x000fea0003800000 */
.L_x_1325:
[----:B------:R-:W-:-:S05]  /*18f0*/  IMAD R4, R4, R11, RZ ;  /* 0x0000000b04047224 */ /* 0x000fca00078e02ff */
[----:B------:R-:W-:-:S07]  /*1900*/  VIMNMX R3, R3, R4, !PT ;  /* 0x0000000403037248 */ /* 0x000fce0007fe0100 */
.L_x_1324:
[----:B------:R-:W-:Y:S02]  /*1910*/  IADD3 R0, R0, 0x7f, RZ ;  /* 0x0000007f00007810 */ /* 0x000fe40007ffe0ff */
[----:B------:R-:W-:Y:S02]  /*1920*/  SHF.R.S32.HI R4, RZ, 0x1f, R3 ;  /* 0x0000001fff047819 */ /* 0x000fe40000011403 */
[----:B------:R-:W-:Y:S02]  /*1930*/  SHF.R.S32.HI R5, RZ, 0x1f, R0 ;  /* 0x0000001fff057819 */ /* 0x000fe40000011400 */
[----:B------:R-:W-:Y:S02]  /*1940*/  LEA.HI R4, R4, R3, RZ, 0x7 ;  /* 0x0000000304047211 */ /* 0x000fe400078f38ff */
[----:B------:R-:W-:Y:S02]  /*1950*/  LEA.HI R5, R5, R0, RZ, 0x7 ;  /* 0x0000000005057211 */ /* 0x000fe400078f38ff */
[----:B------:R-:W-:-:S02]  /*1960*/  SHF.R.S32.HI R4, RZ, 0x7, R4 ;  /* 0x00000007ff047819 */ /* 0x000fc40000011404 */
[----:B------:R-:W-:Y:S02]  /*1970*/  SHF.R.S32.HI R0, RZ, 0x7, R5 ;  /* 0x00000007ff007819 */ /* 0x000fe40000011405 */
[----:B------:R-:W-:Y:S02]  /*1980*/  VIMNMX R4, RZ, R4, !PT ;  /* 0x00000004ff047248 */ /* 0x000fe40007fe0100 */
[----:B------:R-:W-:-:S03]  /*1990*/  VIMNMX R0, R129, R0, PT ;  /* 0x0000000081007248 */ /* 0x000fc60003fe0100 */
[--C-:B------:R-:W-:Y:S02]  /*19a0*/  IMAD R4, R4, 0x80, -R9.reuse ;  /* 0x0000008004047824 */ /* 0x100fe400078e0a09 */
[----:B------:R-:W-:-:S03]  /*19b0*/  IMAD R3, R0, 0x80, -R9 ;  /* 0x0000008000037824 */ /* 0x000fc600078e0a09 */
[----:B------:R-:W-:Y:S02]  /*19c0*/  VIMNMX R4, RZ, R4, !PT ;  /* 0x00000004ff047248 */ /* 0x000fe40007fe0100 */
[----:B------:R-:W-:Y:S02]  /*19d0*/  VIMNMX R3, R3, R24, PT ;  /* 0x0000001803037248 */ /* 0x000fe40003fe0100 */
[----:B------:R-:W-:Y:S02]  /*19e0*/  SHF.R.U32.HI R25, RZ, 0x7, R4 ;  /* 0x00000007ff197819 */ /* 0x000fe40000011604 */
[----:B------:R-:W-:-:S03]  /*19f0*/  ISETP.GT.AND P0, PT, R3, R4, PT ;  /* 0x000000040300720c */ /* 0x000fc60003f04270 */
[----:B------:R-:W-:-:S10]  /*1a00*/  IMAD.MOV.U32 R26, RZ, RZ, R25 ;  /* 0x000000ffff1a7224 */ /* 0x000fd400078e0019 */
[----:B------:R-:W-:-:S05]  /*1a10*/  @P0 VIADD R0, R3, 0x7f ;  /* 0x0000007f03000836 */ /* 0x000fca0000000000 */
[----:B------:R-:W-:-:S04]  /*1a20*/  @P0 SHF.R.S32.HI R3, RZ, 0x1f, R0 ;  /* 0x0000001fff030819 */ /* 0x000fc80000011400 */
[----:B------:R-:W-:-:S04]  /*1a30*/  @P0 LEA.HI R3, R3, R0, RZ, 0x7 ;  /* 0x0000000003030211 */ /* 0x000fc800078f38ff */
[----:B------:R-:W-:Y:S02]  /*1a40*/  @P0 SHF.R.S32.HI R26, RZ, 0x7, R3 ;  /* 0x00000007ff1a0819 */ /* 0x000fe40000011403 */
[----:B------:R-:W-:Y:S02]  /*1a50*/  PLOP3.LUT P0, PT, PT, PT, PT, 0x80, 0x0 ;  /* 0x000000000000781c */ /* 0x000fe40003f0f070 */
[----:B------:R-:W-:-:S13]  /*1a60*/  ISETP.GT.AND P1, PT, R26, R25, PT ;  /* 0x000000191a00720c */ /* 0x000fda0003f24270 */
[----:B------:R-:W-:Y:S05]  /*1a70*/  @!P1 BRA `(.L_x_1328) ;  /* 0x0000006c00289947 */ /* 0x000fea0003800000 */
        /* <DEDUP_REMOVED lines=12> */
[----:B------:R-:W-:Y:S01]  /*1b40*/  MOV R13, RZ ;  /* 0x000000ff000d7202 */ /* 0x000fe20000000f00 */
[----:B------:R-:W-:Y:S02]  /*1b50*/  IMAD.U32 R6, RZ, RZ, UR4 ;  /* 0x00000004ff067e24 */ /* 0x000fe4000f8e00ff */
[----:B------:R-:W-:-:S02]  /*1b60*/  IMAD.U32 R7, RZ, RZ, UR5 ;  /* 0x00000005ff077e24 */ /* 0x000fc4000f8e00ff */
[----:B------:R-:W-:Y:S02]  /*1b70*/  IMAD.U32 R11, RZ, RZ, UR7 ;  /* 0x00000007ff0b7e24 */ /* 0x000fe4000f8e00ff */
[----:B------:R-:W-:Y:S02]  /*1b80*/  IMAD.MOV.U32 R8, RZ, RZ, 0x70 ;  /* 0x00000070ff087424 */ /* 0x000fe400078e00ff */
[----:B0-----:R-:W-:-:S07]  /*1b90*/  IMAD.MOV.U32 R12, RZ, RZ, 0x1 ;  /* 0x00000001ff0c7424 */ /* 0x001fce00078e00ff */
[----:B------:R-:W-:-:S07]  /*1ba0*/  LEPC R20, `(.L_x_1330) ;  /* 0x000000001014794e */ /* 0x000fce0000000000 */
[----:B-1---5:R-:W-:Y:S05]  /*1bb0*/  CALL.ABS.NOINC R14 ;  /* 0x000000000e007343 */ /* 0x022fea0003c00000 */
.L_x_1330:
[----:B------:R-:W-:Y:S05]  /*1bc0*/  BSYNC B6 ;  /* 0x0000000000067941 */ /* 0x000fea0003800000 */
.L_x_1329:
        /* <DEDUP_REMOVED lines=20> */
.L_x_1332:
[----:B------:R-:W-:Y:S05]  /*1d10*/  BSYNC B6 ;  /* 0x0000000000067941 */ /* 0x000fea0003800000 */
.L_x_1331:
[----:B------:R-:W-:Y:S01]  /*1d20*/  ULDC.64 UR4, c[0x0][0x9f8] ;  /* 0x00027e0000047ab9 */ /* 0x000fe20000000a00 */
[----:B------:R-:W0:Y:S01]  /*1d30*/  LDC R0, c[0x0][0x428] ;  /* 0x00010a00ff007b82 */ /* 0x000e220000000800 */
[----:B------:R-:W-:-:S07]  /*1d40*/  ISETP.NE.U32.AND P0, PT, RZ, UR4, PT ;  /* 0x00000004ff007c0c */ /* 0x000fce000bf05070 */
[----:B------:R-:W1:Y:S01]  /*1d50*/  LDC.64 R38, c[0x0][0x2f0] ;  /* 0x0000bc00ff267b82 */ /* 0x000e620000000a00 */
[----:B------:R-:W-:Y:S01]  /*1d60*/  ISETP.NE.AND.EX P0, PT, RZ, UR5, PT, P0 ;  /* 0x00000005ff007c0c */ /* 0x000fe2000bf05300 */
[----:B------:R-:W2:Y:S01]  /*1d70*/  S2R R30, SR_TID.X ;  /* 0x00000000001e7919 */ /* 0x000ea20000002100 */
[----:B------:R-:W-:Y:S01]  /*1d80*/  IMAD.IADD R43, R28, 0x1, R27 ;  /* 0x000000011c2b7824 */ /* 0x000fe200078e021b */
[----:B------:R-:W-:Y:S01]  /*1d90*/  ULDC.64 UR6, c[0x0][0xa08] ;  /* 0x0002820000067ab9 */ /* 0x000fe20000000a00 */
[----:B------:R-:W-:-:S03]  /*1da0*/  ULDC.64 UR4, c[0x0][0x2f8] ;  /* 0x0000be0000047ab9 */ /* 0x000fc60000000a00 */
[----:B------:R-:W3:Y:S08]  /*1db0*/  LDC.64 R32, c[0x0][0x3d8] ;  /* 0x0000f600ff207b82 */ /* 0x000ef00000000a00 */
[----:B------:R-:W4:Y:S08]  /*1dc0*/  @P0 LDC.64 R4, c[0x0][0x9f8] ;  /* 0x00027e00ff040b82 */ /* 0x000f300000000a00 */
[----:B------:R-:W1:Y:S01]  /*1dd0*/  LDC R27, c[0x0][0x3d4] ;  /* 0x0000f500ff1b7b82 */ /* 0x000e620000000800 */
[----:B----4-:R-:W-:-:S05]  /*1de0*/  @P0 IMAD.WIDE R4, R199, 0x4, R4 ;  /* 0x00000004c7040825 */ /* 0x010fca00078e0204 */
[----:B------:R4:W4:Y:S01]  /*1df0*/  @P0 LDG.E R199, desc[UR56][R4.64] ;  /* 0x0000003804c70981 */ /* 0x000922000c1e1900 */
[----:B0-----:R-:W-:Y:S01]  /*1e00*/  ISETP.NE.AND P0, PT, R0, 0x1, PT ;  /* 0x000000010000780c */ /* 0x001fe20003f05270 */
[----:B---3--:R-:W-:Y:S01]  /*1e10*/  IMAD.WIDE.U32 R10, R18, R32, R16 ;  /* 0x00000020120a7225 */ /* 0x008fe200078e0010 */
[----:B------:R-:W-:Y:S02]  /*1e20*/  SHF.R.S32.HI R35, RZ, 0x1f, R43 ;  /* 0x0000001fff237819 */ /* 0x000fe4000001142b */
[----:B--2---:R-:W-:Y:S01]  /*1e30*/  SHF.R.U32.HI R30, RZ, 0x7, R30 ;  /* 0x00000007ff1e7819 */ /* 0x004fe2000001161e */
[----:B-1----:R-:W-:Y:S01]  /*1e40*/  IMAD.SHL.U32 R90, R38, 0x20, RZ ;  /* 0x00000020265a7824 */ /* 0x002fe200078e00ff */
[----:B------:R-:W-:Y:S01]  /*1e50*/  ISETP.GE.AND P1, PT, R16, R27, PT ;  /* 0x0000001b1000720c */ /* 0x000fe20003f26270 */
[-C--:B------:R-:W-:Y:S01]  /*1e60*/  IMAD R6, R35, R38.reuse, RZ ;  /* 0x0000002623067224 */ /* 0x080fe200078e02ff */
[----:B------:R-:W-:Y:S01]  /*1e70*/  ISETP.NE.AND P6, PT, R30, 0x1, PT ;  /* 0x000000011e00780c */ /* 0x000fe20003fc5270 */
[----:B----4-:R-:W-:Y:S01]  /*1e80*/  IMAD.WIDE.U32 R4, R43, R38, RZ ;  /* 0x000000262b047225 */ /* 0x010fe200078e00ff */
[----:B------:R-:W-:-:S02]  /*1e90*/  SHF.R.S32.HI R23, RZ, 0x1f, R22 ;  /* 0x0000001fff177819 */ /* 0x000fc40000011416 */
[----:B------:R-:W-:Y:S01]  /*1ea0*/  SHF.L.U64.HI R91, R38, 0x5, R39 ;  /* 0x00000005265b7819 */ /* 0x000fe20000010227 */
[----:B------:R-:W0:Y:S01]  /*1eb0*/  @P0 LDC R3, c[0x0][0x42c] ;  /* 0x00010b00ff030b82 */ /* 0x000e220000000800 */
[-C--:B------:R-:W-:Y:S01]  /*1ec0*/  IMAD.WIDE.U32 R40, R18, R38.reuse, R16 ;  /* 0x0000002612287225 */ /* 0x080fe200078e0010 */
[C-C-:B------:R-:W-:Y:S02]  /*1ed0*/  SHF.L.U64.HI R15, R32.reuse, 0x5, R33.reuse ;  /* 0x00000005200f7819 */ /* 0x140fe40000010221 */
[----:B------:R-:W-:Y:S01]  /*1ee0*/  SHF.L.U64.HI R110, R32, 0x7, R33 ;  /* 0x00000007206e7819 */ /* 0x000fe20000010221 */
[----:B------:R-:W-:Y:S01]  /*1ef0*/  IMAD.WIDE.U32 R88, R18, R38, R90 ;  /* 0x0000002612587225 */ /* 0x000fe200078e005a */
[----:B------:R-:W-:Y:S02]  /*1f00*/  SHF.L.U64.HI R105, R38, 0x6, R39 ;  /* 0x0000000626697819 */ /* 0x000fe40000010227 */
[----:B------:R-:W1:Y:S01]  /*1f10*/  @P0 LDC R7, c[0x0][0x430] ;  /* 0x00010c00ff070b82 */ /* 0x000e620000000800 */
[----:B------:R-:W-:-:S02]  /*1f20*/  VIADD R125, R30, 0x8 ;  /* 0x000000081e7d7836 */ /* 0x000fc40000000000 */
[----:B------:R-:W-:Y:S02]  /*1f30*/  IMAD.SHL.U32 R116, R27, 0x2, RZ ;  /* 0x000000021b747824 */ /* 0x000fe400078e00ff */
[----:B------:R-:W-:Y:S02]  /*1f40*/  IMAD.SHL.U32 R128, R38, 0x80, RZ ;  /* 0x0000008026807824 */ /* 0x000fe400078e00ff */
[----:B0-----:R-:W-:-:S04]  /*1f50*/  @P0 IMAD.HI.U32 R0, R198, R3, RZ ;  /* 0x00000003c6000227 */ /* 0x001fc800078e00ff */
[----:B------:R-:W-:Y:S01]  /*1f60*/  IMAD R3, R43, R39, R6 ;  /* 0x000000272b037224 */ /* 0x000fe200078e0206 */
[----:B-1----:R-:W-:-:S03]  /*1f70*/  @P0 SHF.R.U32.HI R198, RZ, R7, R0 ;  /* 0x00000007ffc60219 */ /* 0x002fc60000011600 */
[----:B------:R-:W-:Y:S01]  /*1f80*/  IMAD.IADD R5, R5, 0x1, R3 ;  /* 0x0000000105057824 */ /* 0x000fe200078e0203 */
[----:B------:R-:W-:Y:S01]  /*1f90*/  ISETP.NE.U32.AND P0, PT, RZ, UR6, PT ;  /* 0x00000006ff007c0c */ /* 0x000fe2000bf05070 */
[----:B------:R-:W0:Y:S01]  /*1fa0*/  LDC.64 R6, c[0x0][0x3e8] ;  /* 0x0000fa00ff067b82 */ /* 0x000e220000000a00 */
[----:B------:R-:W-:Y:S01]  /*1fb0*/  SHF.R.S32.HI R8, RZ, 0x1f, R198 ;  /* 0x0000001fff087819 */ /* 0x000fe200000114c6 */
[----:B------:R-:W-:Y:S01]  /*1fc0*/  IMAD.WIDE.U32 R4, R198, UR4, R4 ;  /* 0x00000004c6047c25 */ /* 0x000fe2000f8e0004 */
[----:B------:R-:W-:-:S03]  /*1fd0*/  ISETP.NE.AND.EX P0, PT, RZ, UR7, PT, P0 ;  /* 0x00000007ff007c0c */ /* 0x000fc6000bf05300 */
[----:B------:R-:W-:-:S04]  /*1fe0*/  IMAD R3, R8, UR4, RZ ;  /* 0x0000000408037c24 */ /* 0x000fc8000f8e02ff */
[----:B------:R-:W-:Y:S01]  /*1ff0*/  IMAD R3, R198, UR5, R3 ;  /* 0x00000005c6037c24 */ /* 0x000fe2000f8e0203 */
[----:B------:R-:W-:-:S03]  /*2000*/  ULDC.64 UR4, c[0x0][0x300] ;  /* 0x0000c00000047ab9 */ /* 0x000fc60000000a00 */
[----:B------:R-:W-:Y:S02]  /*2010*/  IMAD.IADD R5, R5, 0x1, R3 ;  /* 0x0000000105057824 */ /* 0x000fe400078e0203 */
[----:B0-----:R-:W-:Y:S01]  /*2020*/  IMAD R12, R19, R6, RZ ;  /* 0x00000006130c7224 */ /* 0x001fe200078e02ff */
[----:B------:R-:W-:-:S03]  /*2030*/  SHF.L.U64.HI R109, R6, 0x7, R7 ;  /* 0x00000007066d7819 */ /* 0x000fc60000010207 */
[----:B------:R-:W-:Y:S01]  /*2040*/  IMAD R85, R18, R7, R12 ;  /* 0x0000000712557224 */ /* 0x000fe200078e020c */
[----:B------:R-:W-:Y:S02]  /*2050*/  SHF.R.S32.HI R0, RZ, 0x1f, R199 ;  /* 0x0000001fff007819 */ /* 0x000fe400000114c7 */
[----:B------:R-:W-:Y:S02]  /*2060*/  SEL R97, R199, RZ, !P0 ;  /* 0x000000ffc7617207 */ /* 0x000fe40004000000 */
[----:B------:R-:W-:Y:S02]  /*2070*/  SEL R9, R0, RZ, !P0 ;  /* 0x000000ff00097207 */ /* 0x000fe40004000000 */
[----:B------:R-:W-:Y:S01]  /*2080*/  IADD3 R42, P0, R18, R43, RZ ;  /* 0x0000002b122a7210 */ /* 0x000fe20007f1e0ff */
[----:B------:R-:W-:-:S03]  /*2090*/  IMAD.WIDE.U32 R98, R97, UR4, R4 ;  /* 0x0000000461627c25 */ /* 0x000fc6000f8e0004 */
[----:B------:R-:W-:Y:S01]  /*20a0*/  IADD3.X R43, R19, R35, RZ, P0, !PT ;  /* 0x00000023132b7210 */ /* 0x000fe200007fe4ff */
[----:B------:R-:W-:-:S04]  /*20b0*/  IMAD R0, R9, UR4, RZ ;  /* 0x0000000409007c24 */ /* 0x000fc8000f8e02ff */
[----:B------:R-:W-:Y:S01]  /*20c0*/  IMAD R31, R97, UR5, R0 ;  /* 0x00000005611f7c24 */ /* 0x000fe2000f8e0200 */
[----:B------:R-:W-:Y:S05]  /*20d0*/  @!P6 WARPSYNC.ALL ;  /* 0x000000000000e948 */ /* 0x000fea0003800000 */
[----:B------:R-:W-:Y:S01]  /*20e0*/  ULDC.64 UR4, c[0x0][0x320] ;  /* 0x0000c80000047ab9 */ /* 0x000fe20000000a00 */
[----:B------:R-:W-:Y:S02]  /*20f0*/  IMAD R0, R19, R32, RZ ;  /* 0x0000002013007224 */ /* 0x000fe400078e02ff */
[----:B------:R-:W-:Y:S02]  /*2100*/  IMAD R3, R8, UR4, RZ ;  /* 0x0000000408037c24 */ /* 0x000fe4000f8e02ff */
[----:B------:R-:W-:-:S04]  /*2110*/  IMAD.WIDE.U32 R4, R198, UR4, R16 ;  /* 0x00000004c6047c25 */ /* 0x000fc8000f8e0010 */
[----:B------:R-:W-:Y:S01]  /*2120*/  IMAD R3, R198, UR5, R3 ;  /* 0x00000005c6037c24 */ /* 0x000fe2000f8e0203 */
[----:B------:R-:W-:Y:S01]  /*2130*/  ULDC.64 UR4, c[0x0][0x328] ;  /* 0x0000ca0000047ab9 */ /* 0x000fe20000000a00 */
[C---:B------:R-:W-:Y:S01]  /*2140*/  IMAD R13, R18.reuse, R33, R0 ;  /* 0x00000021120d7224 */ /* 0x040fe200078e0200 */
[----:B------:R-:W-:Y:S01]  /*2150*/  P2R R0, PR, RZ, 0x2 ;  /* 0x00000002ff007803 */ /* 0x000fe20000000000 */
[----:B------:R-:W-:Y:S01]  /*2160*/  IMAD.IADD R30, R99, 0x1, R31 ;  /* 0x00000001631e7824 */ /* 0x000fe200078e021f */
[----:B------:R-:W-:Y:S01]  /*2170*/  IADD3 R5, R5, R3, RZ ;  /* 0x0000000305057210 */ /* 0x000fe20007ffe0ff */
[----:B------:R-:W-:Y:S01]  /*2180*/  IMAD R3, R9, UR4, RZ ;  /* 0x0000000409037c24 */ /* 0x000fe2000f8e02ff */
[----:B------:R-:W-:Y:S01]  /*2190*/  @!P6 BAR.SYNC.DEFER_BLOCKING 0x9, 0x100 ;  /* 0x024400000000eb1d */ /* 0x000fe20000010000 */
[----:B------:R-:W-:Y:S01]  /*21a0*/  IMAD.WIDE.U32 R8, R18, R6, R22 ;  /* 0x0000000612087225 */ /* 0x000fe200078e0016 */
[----:B------:R-:W-:-:S03]  /*21b0*/  IADD3 R31, P0, R98, R40, RZ ;  /* 0x00000028621f7210 */ /* 0x000fc60007f1e0ff */
[----:B------:R-:W-:Y:S01]  /*21c0*/  IMAD R47, R97, UR5, R3 ;  /* 0x00000005612f7c24 */ /* 0x000fe2000f8e0203 */
[----:B------:R-:W-:Y:S01]  /*21d0*/  SEL R3, R27, RZ, P1 ;  /* 0x000000ff1b037207 */ /* 0x000fe20000800000 */
[----:B------:R-:W-:Y:S01]  /*21e0*/  IMAD.WIDE.U32 R96, R97, UR4, R4 ;  /* 0x0000000461607c25 */ /* 0x000fe2000f8e0004 */
[----:B------:R-:W-:Y:S02]  /*21f0*/  ULDC UR4, c[0x0][0x2e4] ;  /* 0x0000b90000047ab9 */ /* 0x000fe40000000800 */
[C---:B------:R-:W-:Y:S01]  /*2200*/  ISETP.GE.AND P2, PT, R16.reuse, UR4, PT ;  /* 0x0000000410007c0c */ /* 0x040fe2000bf46270 */
[----:B------:R-:W-:Y:S02]  /*2210*/  IMAD.IADD R3, R16, 0x1, R3 ;  /* 0x0000000110037824 */ /* 0x000fe400078e0203 */
[----:B------:R-:W-:-:S03]  /*2220*/  IMAD.WIDE.U32 R4, R18, R32, R22 ;  /* 0x0000002012047225 */ /* 0x000fc600078e0016 */
[----:B------:R-:W-:Y:S01]  /*2230*/  SHF.R.S32.HI R14, RZ, 0x1f, R3 ;  /* 0x0000001fff0e7819 */ /* 0x000fe20000011403 */
[----:B------:R-:W-:Y:S02]  /*2240*/  IMAD.MOV.U32 R86, RZ, RZ, R8 ;  /* 0x000000ffff567224 */ /* 0x000fe400078e0008 */
[----:B------:R-:W-:Y:S01]  /*2250*/  IMAD.IADD R5, R5, 0x1, R13 ;  /* 0x0000000105057824 */ /* 0x000fe200078e020d */
[CC--:B------:R-:W-:Y:S01]  /*2260*/  LEA.HI R8, R14.reuse, R3.reuse, RZ, 0x6 ;  /* 0x000000030e087211 */ /* 0x0c0fe200078f30ff */
[----:B------:R-:W-:Y:S01]  /*2270*/  IMAD.IADD R11, R13, 0x1, R11 ;  /* 0x000000010d0b7824 */ /* 0x000fe200078e020b */
[----:B------:R-:W-:Y:S01]  /*2280*/  LEA.HI R37, R14, R3, RZ, 0x3 ;  /* 0x000000030e257211 */ /* 0x000fe200078f18ff */
[----:B------:R-:W-:-:S03]  /*2290*/  IMAD.WIDE.U32 R12, R18, R6, R16 ;  /* 0x00000006120c7225 */ /* 0x000fc600078e0010 */
[----:B------:R-:W-:Y:S01]  /*22a0*/  LOP3.LUT R14, R201, 0x38, R37, 0xf8, !PT ;  /* 0x00000038c90e7812 */ /* 0x000fe200078ef825 */
[----:B------:R-:W-:Y:S01]  /*22b0*/  IMAD.SHL.U32 R3, R8, 0x80, RZ ;  /* 0x0000008008037824 */ /* 0x000fe200078e00ff */
[----:B------:R-:W-:Y:S01]  /*22c0*/  LOP3.LUT R8, R37, 0x38, RZ, 0xc0, !PT ;  /* 0x0000003825087812 */ /* 0x000fe200078ec0ff */
[----:B------:R-:W-:Y:S01]  /*22d0*/  IMAD.IADD R87, R9, 0x1, R85 ;  /* 0x0000000109577824 */ /* 0x000fe200078e0255 */
[----:B------:R-:W-:Y:S01]  /*22e0*/  MOV R84, R12 ;  /* 0x0000000c00547202 */ /* 0x000fe20000000f00 */
[-C--:B-----5:R-:W-:Y:S01]  /*22f0*/  IMAD.WIDE.U32 R94, R117, R32.reuse, R4 ;  /* 0x00000020755e7225 */ /* 0x0a0fe200078e0004 */
[--C-:B------:R-:W-:Y:S02]  /*2300*/  LOP3.LUT R12, R202, 0x38, R37.reuse, 0xf8, !PT ;  /* 0x00000038ca0c7812 */ /* 0x100fe400078ef825 */
[----:B------:R-:W-:Y:S01]  /*2310*/  LOP3.LUT R20, R200, 0x38, R37, 0xf8, !PT ;  /* 0x00000038c8147812 */ /* 0x000fe200078ef825 */
[----:B------:R-:W-:Y:S01]  /*2320*/  IMAD.IADD R85, R85, 0x1, R13 ;  /* 0x0000000155557824 */ /* 0x000fe200078e020d */
[----:B------:R-:W-:Y:S01]  /*2330*/  LOP3.LUT R8, R8, 0x1c0, R203, 0xf8, !PT ;  /* 0x000001c008087812 */ /* 0x000fe200078ef8cb */
[----:B------:R-:W-:Y:S01]  /*2340*/  IMAD.WIDE.U32 R92, R117, R32, R10 ;  /* 0x00000020755c7225 */ /* 0x000fe200078e000a */
[----:B------:R-:W-:-:S02]  /*2350*/  LOP3.LUT R3, R3, 0xffffe000, RZ, 0xc0, !PT ;  /* 0xffffe00003037812 */ /* 0x000fc400078ec0ff */
[----:B------:R-:W-:Y:S01]  /*2360*/  LOP3.LUT R12, R12, R209, RZ, 0x3c, !PT ;  /* 0x000000d10c0c7212 */ /* 0x000fe200078e3cff */
[----:B------:R-:W-:Y:S01]  /*2370*/  IMAD.SHL.U32 R13, R32, 0x20, RZ ;  /* 0x00000020200d7824 */ /* 0x000fe200078e00ff */
[----:B------:R-:W-:Y:S01]  /*2380*/  LOP3.LUT R14, R14, R207, RZ, 0x3c, !PT ;  /* 0x000000cf0e0e7212 */ /* 0x000fe200078e3cff */
[----:B------:R-:W-:Y:S01]  /*2390*/  IMAD.SHL.U32 R11, R32, 0x80, RZ ;  /* 0x00000080200b7824 */ /* 0x000fe200078e00ff */
[----:B------:R-:W-:Y:S01]  /*23a0*/  LOP3.LUT R20, R20, R205, RZ, 0x3c, !PT ;  /* 0x000000cd14147212 */ /* 0x000fe200078e3cff */
[CC--:B------:R-:W-:Y:S01]  /*23b0*/  IMAD.WIDE.U32 R86, R117.reuse, R6.reuse, R86 ;  /* 0x0000000675567225 */ /* 0x0c0fe200078e0056 */
[----:B------:R-:W-:Y:S02]  /*23c0*/  LOP3.LUT R8, R8, R211, RZ, 0x3c, !PT ;  /* 0x000000d308087212 */ /* 0x000fe400078e3cff */
[----:B------:R-:W-:Y:S01]  /*23d0*/  SHF.R.S32.HI R9, RZ, 0x1f, R117 ;  /* 0x0000001fff097819 */ /* 0x000fe20000011475 */
[----:B------:R-:W-:Y:S01]  /*23e0*/  IMAD.WIDE.U32 R84, R117, R6, R84 ;  /* 0x0000000675547225 */ /* 0x000fe200078e0054 */
[----:B------:R-:W-:-:S02]  /*23f0*/  IADD3 R114, R12, R3, R210 ;  /* 0x000000030c727210 */ /* 0x000fc40007ffe0d2 */
[-C--:B------:R-:W-:Y:S01]  /*2400*/  IADD3 R113, R14, R3.reuse, R208 ;  /* 0x000000030e717210 */ /* 0x080fe20007ffe0d0 */
[C---:B------:R-:W-:Y:S01]  /*2410*/  IMAD R4, R9.reuse, R6, RZ ;  /* 0x0000000609047224 */ /* 0x040fe200078e02ff */
[-C--:B------:R-:W-:Y:S01]  /*2420*/  IADD3 R111, R20, R3.reuse, R206 ;  /* 0x00000003146f7210 */ /* 0x080fe20007ffe0ce */
[----:B------:R-:W-:Y:S01]  /*2430*/  IMAD R28, R9, R32, RZ ;  /* 0x00000020091c7224 */ /* 0x000fe200078e02ff */
[----:B------:R-:W-:Y:S01]  /*2440*/  IADD3 R115, R8, R3, R212 ;  /* 0x0000000308737210 */ /* 0x000fe20007ffe0d4 */
[----:B------:R-:W-:Y:S01]  /*2450*/  IMAD R3, R19, R38, RZ ;  /* 0x0000002613037224 */ /* 0x000fe200078e02ff */
[----:B------:R-:W-:Y:S01]  /*2460*/  SHF.L.U64.HI R14, R32, 0x6, R33 ;  /* 0x00000006200e7819 */ /* 0x000fe20000010221 */
[C---:B------:R-:W-:Y:S01]  /*2470*/  IMAD R45, R117.reuse, R7, R4 ;  /* 0x00000007752d7224 */ /* 0x040fe200078e0204 */
[----:B------:R-:W-:Y:S01]  /*2480*/  IADD3 R4, P1, R90, R88, RZ ;  /* 0x000000585a047210 */ /* 0x000fe20007f3e0ff */
[----:B------:R-:W-:Y:S01]  /*2490*/  IMAD R21, R18, R39, R3 ;  /* 0x0000002712157224 */ /* 0x000fe200078e0203 */
[----:B------:R-:W-:Y:S01]  /*24a0*/  SHF.L.U64.HI R10, R6, 0x5, R7 ;  /* 0x00000005060a7819 */ /* 0x000fe20000010207 */
[----:B------:R-:W-:Y:S01]  /*24b0*/  IMAD R29, R117, R33, R28 ;  /* 0x00000021751d7224 */ /* 0x000fe200078e021c */
[----:B------:R-:W-:Y:S01]  /*24c0*/  IADD3 R33, P3, R98, 0x40, RZ ;  /* 0x0000004062217810 */ /* 0x000fe20007f7e0ff */
[----:B------:R-:W-:Y:S01]  /*24d0*/  IMAD.IADD R5, R21, 0x1, R89 ;  /* 0x0000000115057824 */ /* 0x000fe200078e0259 */
[C---:B------:R-:W-:Y:S01]  /*24e0*/  SHF.L.U64.HI R9, R6.reuse, 0x6, R7 ;  /* 0x0000000606097819 */ /* 0x040fe20000010207 */
[----:B------:R-:W-:Y:S01]  /*24f0*/  IMAD.IADD R21, R41, 0x1, R21 ;  /* 0x0000000129157824 */ /* 0x000fe200078e0215 */
[----:B------:R-:W-:Y:S01]  /*2500*/  SHF.L.U32 R7, R6, 0x6, RZ ;  /* 0x0000000606077819 */ /* 0x000fe200000006ff */
[--C-:B------:R-:W-:Y:S01]  /*2510*/  IMAD.X R20, R5, 0x1, R91.reuse, P1 ;  /* 0x0000000105147824 */ /* 0x100fe200008e065b */
[----:B------:R-:W-:Y:S01]  /*2520*/  IADD3 R107, P1, R4, R90, RZ ;  /* 0x0000005a046b7210 */ /* 0x000fe20007f3e0ff */
[----:B------:R-:W-:Y:S01]  /*2530*/  IMAD.SHL.U32 R12, R32, 0x40, RZ ;  /* 0x00000040200c7824 */ /* 0x000fe200078e00ff */
[----:B------:R-:W-:Y:S01]  /*2540*/  IADD3.X R34, R21, R30, RZ, P0, !PT ;  /* 0x0000001e15227210 */ /* 0x000fe200007fe4ff */
[----:B------:R-:W-:Y:S01]  /*2550*/  IMAD.SHL.U32 R8, R6, 0x20, RZ ;  /* 0x0000002006087824 */ /* 0x000fe200078e00ff */
[----:B------:R-:W-:Y:S01]  /*2560*/  IADD3 R35, P0, R31, 0x40, RZ ;  /* 0x000000401f237810 */ /* 0x000fe20007f1e0ff */
[----:B------:R-:W-:Y:S01]  /*2570*/  IMAD.X R106, R20, 0x1, R91, P1 ;  /* 0x00000001146a7824 */ /* 0x000fe200008e065b */
[----:B------:R-:W-:Y:S01]  /*2580*/  LOP3.LUT R32, R37, 0xfffffff8, RZ, 0xc0, !PT ;  /* 0xfffffff825207812 */ /* 0x000fe200078ec0ff */
[----:B------:R-:W-:Y:S01]  /*2590*/  IMAD.IADD R27, R95, 0x1, R29 ;  /* 0x000000015f1b7824 */ /* 0x000fe200078e021d */
[----:B------:R-:W-:Y:S01]  /*25a0*/  SHF.L.U64.HI R3, R38, 0x7, R39 ;  /* 0x0000000726037819 */ /* 0x000fe20000010227 */
[----:B------:R-:W-:Y:S01]  /*25b0*/  IMAD.IADD R28, R29, 0x1, R93 ;  /* 0x000000011d1c7824 */ /* 0x000fe200078e025d */
[----:B------:R-:W-:Y:S01]  /*25c0*/  ISETP.GE.AND P1, PT, R195, UR4, PT ;  /* 0x00000004c3007c0c */ /* 0x000fe2000bf26270 */
[----:B------:R-:W-:Y:S01]  /*25d0*/  IMAD.SHL.U32 R6, R6, 0x80, RZ ;  /* 0x0000008006067824 */ /* 0x000fe200078e00ff */
[----:B------:R-:W-:Y:S01]  /*25e0*/  SHF.R.S32.HI R37, RZ, 0x3, R37 ;  /* 0x00000003ff257819 */ /* 0x000fe20000011425 */
[----:B------:R-:W-:Y:S01]  /*25f0*/  IMAD.IADD R29, R87, 0x1, R45 ;  /* 0x00000001571d7824 */ /* 0x000fe200078e022d */
[----:B------:R-:W-:Y:S01]  /*2600*/  SHF.R.S32.HI R39, RZ, 0x1f, R32 ;  /* 0x0000001fff277819 */ /* 0x000fe20000011420 */
[----:B------:R-:W-:-:S02]  /*2610*/  IMAD.IADD R36, R45, 0x1, R85 ;  /* 0x000000012d247824 */ /* 0x000fc400078e0255 */
[----:B------:R-:W-:Y:S02]  /*2620*/  IMAD.X R100, RZ, RZ, R30, P3 ;  /* 0x000000ffff647224 */ /* 0x000fe400018e061e */
[----:B------:R-:W-:Y:S02]  /*2630*/  IMAD.X R101, RZ, RZ, R34, P0 ;  /* 0x000000ffff657224 */ /* 0x000fe400000e0622 */
[----:B------:R-:W-:-:S07]  /*2640*/  IMAD.IADD R102, R97, 0x1, R47 ;  /* 0x0000000161667824 */ /* 0x000fce00078e022f */
.L_x_1418:
[----:B0-----:R-:W0:Y:S01]  /*2650*/  LDC R123, c[0x0][0x3d4] ;  /* 0x0000f500ff7b7b82 */ /* 0x001e220000000800 */
[----:B------:R-:W-:Y:S01]  /*2660*/  VIADD R26, R26, 0xffffffff ;  /* 0xffffffff1a1a7836 */ /* 0x000fe20000000000 */
[----:B------:R-:W-:Y:S05]  /*2670*/  YIELD ;  /* 0x0000000000007946 */ /* 0x000fea0003800000 */
[----:B------:R-:W-:Y:S01]  /*2680*/  IMAD R45, R185, 0x4000, R214 ;  /* 0x00004000b92d7824 */ /* 0x000fe200078e02d6 */
[----:B------:R-:W-:Y:S01]  /*2690*/  ISETP.GT.AND P3, PT, R26, R25, PT ;  /* 0x000000191a00720c */ /* 0x000fe20003f64270 */
[----:B------:R-:W-:Y:S03]  /*26a0*/  BSSY B0, `(.L_x_1333) ;  /* 0x0000589000007945 */ /* 0x000fe60003800000 */
[----:B------:R-:W-:-:S02]  /*26b0*/  LEA R108, R45, R2, 0x1 ;  /* 0x000000022d6c7211 */ /* 0x000fc400078e08ff */
[----:B------:R-:W-:Y:S02]  /*26c0*/  P2R R104, PR, RZ, 0x8 ;  /* 0x00000008ff687803 */ /* 0x000fe40000000000 */
[----:B0-----:R-:W-:-:S13]  /*26d0*/  ISETP.GE.AND P0, PT, R123, 0x1, PT ;  /* 0x000000017b00780c */ /* 0x001fda0003f06270 */
[----:B------:R-:W-:Y:S05]  /*26e0*/  @!P0 BRA `(.L_x_1334) ;  /* 0x0000005000908947 */ /* 0x000fea0003800000 */
[----:B------:R-:W-:Y:S01]  /*26f0*/  ULDC.U8 UR4, c[0x0][0x3f0] ;  /* 0x0000fc0000047ab9 */ /* 0x000fe20000000000 */
[----:B------:R-:W-:Y:S01]  /*2700*/  SHF.R.S32.HI R45, RZ, 0x1f, R26 ;  /* 0x0000001fff2d7819 */ /* 0x000fe2000001141a */
[-C--:B------:R-:W-:Y:S01]  /*2710*/  IMAD R44, R3, R26.reuse, RZ ;  /* 0x0000001a032c7224 */ /* 0x080fe200078e02ff */
[----:B------:R-:W-:Y:S01]  /*2720*/  ISETP.NE.AND P0, PT, RZ, UR4, PT ;  /* 0x00000004ff007c0c */ /* 0x000fe2000bf05270 */
[-C--:B------:R-:W-:Y:S02]  /*2730*/  IMAD R46, R110, R26.reuse, RZ ;  /* 0x0000001a6e2e7224 */ /* 0x080fe400078e02ff */
[----:B------:R-:W-:Y:S02]  /*2740*/  IMAD R48, R109, R26, RZ ;  /* 0x0000001a6d307224 */ /* 0x000fe400078e02ff */
[----:B------:R-:W-:Y:S02]  /*2750*/  IMAD R112, R26, -0x80, R24 ;  /* 0xffffff801a707824 */ /* 0x000fe400078e0218 */
[----:B------:R-:W-:-:S02]  /*2760*/  IMAD R47, R45, R128, R44 ;  /* 0x000000802d2f7224 */ /* 0x000fc400078e022c */
[C---:B------:R-:W-:Y:S01]  /*2770*/  IMAD R49, R45.reuse, R11, R46 ;  /* 0x0000000b2d317224 */ /* 0x040fe200078e022e */
[----:B------:R-:W-:Y:S01]  /*2780*/  VIMNMX R112, R112, 0x80, PT ;  /* 0x0000008070707848 */ /* 0x000fe20003fe0100 */
[----:B------:R-:W-:Y:S02]  /*2790*/  IMAD R103, R45, R6, R48 ;  /* 0x000000062d677224 */ /* 0x000fe400078e0230 */
[----:B------:R-:W-:-:S04]  /*27a0*/  IMAD.WIDE.U32 R120, R128, R26, RZ ;  /* 0x0000001a80787225 */ /* 0x000fc800078e00ff */
[----:B------:R-:W-:-:S04]  /*27b0*/  IMAD.WIDE.U32 R78, R11, R26, RZ ;  /* 0x0000001a0b4e7225 */ /* 0x000fc800078e00ff */
[----:B------:R-:W-:-:S04]  /*27c0*/  IMAD.WIDE.U32 R76, R6, R26, RZ ;  /* 0x0000001a064c7225 */ /* 0x000fc800078e00ff */
[----:B------:R-:W-:Y:S02]  /*27d0*/  IMAD.IADD R122, R121, 0x1, R47 ;  /* 0x00000001797a7824 */ /* 0x000fe400078e022f */
        /* <DEDUP_REMOVED lines=31> */
.L_x_1337:
[----:B------:R-:W-:Y:S05]  /*29d0*/  BSYNC B1 ;  /* 0x0000000000017941 */ /* 0x000fea0003800000 */
.L_x_1336:
        /* <DEDUP_REMOVED lines=12> */
[----:B------:R-:W-:Y:S01]  /*2aa0*/  CS2R R68, SRZ ;  /* 0x0000000000447805 */ /* 0x000fe2000001ff00 */
[----:B------:R-:W-:Y:S01]  /*2ab0*/  IMAD.MOV.U32 R47, RZ, RZ, R83 ;  /* 0x000000ffff2f7224 */ /* 0x000fe200078e0053 */
[----:B------:R-:W-:-:S02]  /*2ac0*/  PRMT R135, R44, 0x5410, R45 ;  /* 0x000054102c877816 */ /* 0x000fc4000000002d */
[----:B------:R-:W-:Y:S02]  /*2ad0*/  CS2R R66, SRZ ;  /* 0x0000000000427805 */ /* 0x000fe4000001ff00 */
[----:B------:R-:W-:Y:S02]  /*2ae0*/  PRMT R142, R46, 0x7610, R142 ;  /* 0x000076102e8e7816 */ /* 0x000fe4000000008e */
[----:B------:R-:W-:Y:S02]  /*2af0*/  CS2R R70, SRZ ;  /* 0x0000000000467805 */ /* 0x000fe4000001ff00 */
[----:B------:R-:W-:Y:S01]  /*2b00*/  PRMT R141, R141, 0x5410, R47 ;  /* 0x000054108d8d7816 */ /* 0x000fe2000000002f */
[----:B------:R-:W-:Y:S06]  /*2b10*/  @P4 BRA `(.L_x_1339) ;  /* 0x0000000000504947 */ /* 0x000fec0003800000 */
[----:B------:R-:W-:Y:S01]  /*2b20*/  IADD3 R45, P0, P5, R94, R78, R13 ;  /* 0x0000004e5e2d7210 */ /* 0x000fe20007d1e00d */
[----:B------:R-:W-:Y:S01]  /*2b30*/  ULDC.64 UR4, c[0x0][0x3c8] ;  /* 0x0000f20000047ab9 */ /* 0x000fe20000000a00 */
[----:B------:R-:W-:Y:S02]  /*2b40*/  CS2R R68, SRZ ;  /* 0x0000000000447805 */ /* 0x000fe4000001ff00 */
[----:B------:R-:W-:Y:S02]  /*2b50*/  CS2R R70, SRZ ;  /* 0x0000000000467805 */ /* 0x000fe4000001ff00 */
[----:B------:R-:W-:Y:S02]  /*2b60*/  IADD3.X R46, R27, R124, R15, P0, P5 ;  /* 0x0000007c1b2e7210 */ /* 0x000fe400007ea40f */
        /* <DEDUP_REMOVED lines=15> */
.L_x_1339:
[----:B------:R-:W-:Y:S05]  /*2c60*/  BSYNC B1 ;  /* 0x0000000000017941 */ /* 0x000fea0003800000 */
.L_x_1338:
        /* <DEDUP_REMOVED lines=8> */
[----:B------:R-:W-:Y:S01]  /*2cf0*/  CS2R R48, SRZ ;  /* 0x0000000000307805 */ /* 0x000fe2000001ff00 */
        /* <DEDUP_REMOVED lines=9> */
[----:B------:R-:W-:-:S02]  /*2d90*/  CS2R R62, SRZ ;  /* 0x00000000003e7805 */ /* 0x000fc4000001ff00 */
        /* <DEDUP_REMOVED lines=25> */
.L_x_1341:
[----:B------:R-:W-:Y:S05]  /*2f30*/  BSYNC B1 ;  /* 0x0000000000017941 */ /* 0x000fea0003800000 */
.L_x_1340:
[----:B------:R-:W-:Y:S01]  /*2f40*/  ISETP.GE.AND P5, PT, R190, R112, PT ;  /* 0x00000070be00720c */ /* 0x000fe20003fa6270 */
[----:B------:R-:W-:-:S12]  /*2f50*/  BSSY B1, `(.L_x_1342) ;  /* 0x000001e000017945 */ /* 0x000fd80003800000 */
[----:B------:R-:W-:Y:S05]  /*2f60*/  @P5 BRA `(.L_x_1343) ;  /* 0x0000000000705947 */ /* 0x000fea0003800000 */
[----:B0-----:R-:W0:Y:S01]  /*2f70*/  LDC.64 R44, c[0x0][0x3d8] ;  /* 0x0000f600ff2c7b82 */ /* 0x001e220000000a00 */
[----:B------:R-:W-:Y:S01]  /*2f80*/  IMAD.MOV.U32 R79, RZ, RZ, R124 ;  /* 0x000000ffff4f7224 */ /* 0x000fe200078e007c */
[----:B------:R-:W-:Y:S01]  /*2f90*/  ULDC.64 UR4, c[0x0][0x3c8] ;  /* 0x0000f20000047ab9 */ /* 0x000fe20000000a00 */
[----:B------:R-:W-:Y:S01]  /*2fa0*/  IMAD.MOV.U32 R77, RZ, RZ, R103 ;  /* 0x000000ffff4d7224 */ /* 0x000fe200078e0067 */
[----:B------:R-:W-:Y:S02]  /*2fb0*/  CS2R R52, SRZ ;  /* 0x0000000000347805 */ /* 0x000fe4000001ff00 */
[----:B------:R-:W-:Y:S01]  /*2fc0*/  CS2R R54, SRZ ;  /* 0x0000000000367805 */ /* 0x000fe2000001ff00 */
        /* <DEDUP_REMOVED lines=22> */
.L_x_1343:
[----:B------:R-:W-:Y:S05]  /*3130*/  BSYNC B1 ;  /* 0x0000000000017941 */ /* 0x000fea0003800000 */
.L_x_1342:
[----:B01---5:R-:W-:Y:S01]  /*3140*/  IMAD.MOV.U32 R44, RZ, RZ, R56 ;  /* 0x000000ffff2c7224 */ /* 0x023fe200078e0038 */
[----:B------:R-:W-:Y:S01]  /*3150*/  UISETP.NE.AND UP0, UPT, UR39, 0x3, UPT ;  /* 0x000000032700788c */ /* 0x000fe2000bf05270 */
[----:B------:R-:W-:Y:S02]  /*3160*/  IMAD.MOV.U32 R45, RZ, RZ, R57 ;  /* 0x000000ffff2d7224 */ /* 0x000fe400078e0039 */
[----:B------:R-:W-:Y:S02]  /*3170*/  IMAD.MOV.U32 R46, RZ, RZ, R60 ;  /* 0x000000ffff2e7224 */ /* 0x000fe400078e003c */
        /* <DEDUP_REMOVED lines=19> */
[----:B------:R-:W-:-:S02]  /*32b0*/  IMAD.MOV.U32 R45, RZ, RZ, R51 ;  /* 0x000000ffff2d7224 */ /* 0x000fc400078e0033 */
[----:B------:R-:W-:Y:S02]  /*32c0*/  IMAD.MOV.U32 R46, RZ, RZ, R54 ;  /* 0x000000ffff2e7224 */ /* 0x000fe400078e0036 */
[----:B------:R-:W-:Y:S01]  /*32d0*/  IMAD.MOV.U32 R47, RZ, RZ, R55 ;  /* 0x000000ffff2f7224 */ /* 0x000fe200078e0037 */
[----:B------:R-:W-:-:S04]  /*32e0*/  PRMT R78, R45, 0x5410, R44 ;  /* 0x000054102d4e7816 */ /* 0x000fc8000000002c */
[----:B------:R-:W-:Y:S01]  /*32f0*/  PRMT R133, R46, 0x5410, R47 ;  /* 0x000054102e857816 */ /* 0x000fe2000000002f */
[----:B------:R-:W-:Y:S06]  /*3300*/  @!P0 BRA `(.L_x_1344) ;  /* 0x0000000000048947 */ /* 0x000fec0003800000 */
[----:B------:R-:W-:Y:S01]  /*3310*/  BPT.TRAP 0x1 ;  /* 0x000000040000795c */ /* 0x000fe20000300000 */
.L_x_1344:
[----:B------:R-:W-:Y:S01]  /*3320*/  IMAD R103, R185, 0x8, R2 ;  /* 0x00000008b9677824 */ /* 0x000fe200078e0202 */
[----:B------:R-:W-:Y:S01]  /*3330*/  SHF.L.U32 R124, R194, 0x1f, RZ ;  /* 0x0000001fc27c7819 */ /* 0x000fe200000006ff */
[----:B------:R-:W-:Y:S03]  /*3340*/  BSSY B1, `(.L_x_1345) ;  /* 0x0000003000017945 */ /* 0x000fe60003800000 */
[----:B------:R-:W0:Y:S02]  /*3350*/  SYNCS.PHASECHK.TRANS64.TRYWAIT P6, [R103+URZ+0x28890], R124 ;  /* 0x0288907c670075a7 */ /* 0x000e2400080c017f */
[----:B0-----:R-:W-:Y:S05]  /*3360*/  @!P6 BRA `(.L_x_1346) ;  /* 0x0000021000ece947 */ /* 0x001fea0003800000 */
.L_x_1716:
[----:B------:R-:W-:Y:S05]  /*3370*/  BSYNC B1 ;  /* 0x0000000000017941 */ /* 0x000fea0003800000 */
.L_x_1345:
        /* <DEDUP_REMOVED lines=8> */
[----:B------:R-:W-:Y:S03]  /*3400*/  BSSY B3, `(.L_x_1351) ;  /* 0x000002d000037945 */ /* 0x000fe60003800000 */
[----:B------:R-:W-:Y:S02]  /*3410*/  IADD3.X R146, R143, R30, RZ, P3, !PT ;  /* 0x0000001e8f927210 */ /* 0x000fe40001ffe4ff */
[----:B------:R-:W-:-:S13]  /*3420*/  ISETP.GE.AND P3, PT, R22, R123, PT ;  /* 0x0000007b1600720c */ /* 0x000fda0003f66270 */
[----:B-1----:R-:W-:Y:S05]  /*3430*/  @P3 BRA `(.L_x_1352) ;  /* 0x0000000000a43947 */ /* 0x002fea0003800000 */
[----:B------:R-:W-:Y:S01]  /*3440*/  SHF.R.U64 R148, R80, 0x10, R81 ;  /* 0x0000001050947819 */ /* 0x000fe20000001251 */
[----:B--2---:R-:W-:Y:S01]  /*3450*/  IMAD.MOV.U32 R76, RZ, RZ, R46 ;  /* 0x000000ffff4c7224 */ /* 0x004fe200078e002e */
[--C-:B------:R-:W-:Y:S01]  /*3460*/  SHF.R.U64 R80, R82, 0x10, R83.reuse ;  /* 0x0000001052507819 */ /* 0x100fe20000001253 */
[--C-:B------:R-:W-:Y:S01]  /*3470*/  HADD2.F32 R46, -RZ, R45.reuse.H1_H1 ;  /* 0x3000002dff2e7230 */ /* 0x100fe20000004100 */
[----:B------:R-:W-:Y:S01]  /*3480*/  SHF.R.U32.HI R145, RZ, 0x10, R83 ;  /* 0x00000010ff917819 */ /* 0x000fe20000011653 */
[----:B------:R-:W-:Y:S01]  /*3490*/  HADD2.F32 R45, -RZ, R45.H0_H0 ;  /* 0x2000002dff2d7230 */ /* 0x000fe20000004100 */
[----:B------:R-:W-:Y:S01]  /*34a0*/  SHF.R.U32.HI R147, RZ, 0x10, R81 ;  /* 0x00000010ff937819 */ /* 0x000fe20000011651 */
[----:B------:R-:W-:Y:S02]  /*34b0*/  HADD2.F32 R83, -RZ, R80.H0_H0 ;  /* 0x20000050ff537230 */ /* 0x000fe40000004100 */
[----:B------:R-:W-:Y:S02]  /*34c0*/  HADD2.F32 R145, -RZ, R145.H0_H0 ;  /* 0x20000091ff917230 */ /* 0x000fe40000004100 */
[----:B------:R-:W-:-:S02]  /*34d0*/  HADD2.F32 R80, -RZ, R47.H1_H1 ;  /* 0x3000002fff507230 */ /* 0x000fc40000004100 */
[----:B------:R-:W-:Y:S02]  /*34e0*/  HADD2.F32 R81, -RZ, R148.H0_H0 ;  /* 0x20000094ff517230 */ /* 0x000fe40000004100 */
[----:B------:R-:W-:Y:S01]  /*34f0*/  FMUL.FTZ R148, R46, R83 ;  /* 0x000000532e947220 */ /* 0x000fe20000410000 */
[----:B------:R-:W-:Y:S02]  /*3500*/  HADD2.F32 R47, -RZ, R47.H0_H0 ;  /* 0x2000002fff2f7230 */ /* 0x000fe40000004100 */
[----:B------:R-:W-:Y:S01]  /*3510*/  FMUL.FTZ R150, R80, R145 ;  /* 0x0000009150967220 */ /* 0x000fe20000410000 */
[----:B------:R-:W-:Y:S02]  /*3520*/  HADD2.F32 R82, -RZ, R147.H0_H0 ;  /* 0x20000093ff527230 */ /* 0x000fe40000004100 */
[C---:B------:R-:W-:Y:S01]  /*3530*/  FMUL.FTZ R83, R45.reuse, R83 ;  /* 0x000000532d537220 */ /* 0x040fe20000410000 */
[----:B------:R-:W-:Y:S01]  /*3540*/  FFMA.FTZ R148, R45, R81, -R148 ;  /* 0x000000512d947223 */ /* 0x000fe20000010894 */
[----:B------:R-:W-:Y:S01]  /*3550*/  FMUL.FTZ R145, R47, R145 ;  /* 0x000000912f917220 */ /* 0x000fe20000410000 */
[----:B------:R-:W-:-:S02]  /*3560*/  HADD2.F32 R45, -RZ, R44.H1_H1 ;  /* 0x3000002cff2d7230 */ /* 0x000fc40000004100 */
[-C--:B------:R-:W-:Y:S01]  /*3570*/  FFMA.FTZ R150, R47, R82.reuse, -R150 ;  /* 0x000000522f967223 */ /* 0x080fe20000010896 */
[----:B------:R-:W-:Y:S01]  /*3580*/  FFMA.FTZ R147, R46, R81, R83 ;  /* 0x000000512e937223 */ /* 0x000fe20000010053 */
[--C-:B------:R-:W-:Y:S02]  /*3590*/  HADD2.F32 R47, -RZ, R142.reuse.H1_H1 ;  /* 0x3000008eff2f7230 */ /* 0x100fe40000004100 */
[----:B------:R-:W-:Y:S01]  /*35a0*/  FFMA.FTZ R151, R80, R82, R145 ;  /* 0x0000005250977223 */ /* 0x000fe20000010091 */
[----:B------:R-:W-:Y:S02]  /*35b0*/  HADD2.F32 R142, -RZ, R142.H0_H0 ;  /* 0x2000008eff8e7230 */ /* 0x000fe40000004100 */
[----:B------:R-:W-:Y:S02]  /*35c0*/  HADD2.F32 R83, -RZ, R141.H1_H1 ;  /* 0x3000008dff537230 */ /* 0x000fe40000004100 */
[----:B------:R-:W-:Y:S02]  /*35d0*/  HADD2.F32 R46, -RZ, R76.H1_H1 ;  /* 0x3000004cff2e7230 */ /* 0x000fe40000004100 */
[----:B------:R-:W-:Y:S01]  /*35e0*/  FMUL.FTZ R145, R45, R142 ;  /* 0x0000008e2d917220 */ /* 0x000fe20000410000 */
[----:B------:R-:W-:-:S02]  /*35f0*/  HADD2.F32 R44, -RZ, R44.H0_H0 ;  /* 0x2000002cff2c7230 */ /* 0x000fc40000004100 */
[----:B------:R-:W-:Y:S02]  /*3600*/  HADD2.F32 R76, -RZ, R76.H0_H0 ;  /* 0x2000004cff4c7230 */ /* 0x000fe40000004100 */
[----:B------:R-:W-:Y:S01]  /*3610*/  FMUL.FTZ R149, R46, R83 ;  /* 0x000000532e957220 */ /* 0x000fe20000410000 */
[----:B------:R-:W-:Y:S02]  /*3620*/  HADD2.F32 R81, -RZ, R139.H0_H0 ;  /* 0x2000008bff517230 */ /* 0x000fe40000004100 */
[C---:B------:R-:W-:Y:S01]  /*3630*/  FMUL.FTZ R142, R44.reuse, R142 ;  /* 0x0000008e2c8e7220 */ /* 0x040fe20000410000 */
[----:B------:R-:W-:Y:S01]  /*3640*/  FFMA.FTZ R145, R44, R47, -R145 ;  /* 0x0000002f2c917223 */ /* 0x000fe20000010891 */
[C---:B------:R-:W-:Y:S02]  /*3650*/  FMUL.FTZ R83, R76.reuse, R83 ;  /* 0x000000534c537220 */ /* 0x040fe40000410000 */
[----:B------:R-:W-:Y:S01]  /*3660*/  FFMA.FTZ R142, R45, R47, R142 ;  /* 0x0000002f2d8e7223 */ /* 0x000fe2000001008e */
[-C--:B------:R-:W-:Y:S01]  /*3670*/  FFMA.FTZ R149, R76, R81.reuse, -R149 ;  /* 0x000000514c957223 */ /* 0x080fe20000010895 */
[----:B------:R-:W-:Y:S01]  /*3680*/  FFMA.FTZ R46, R46, R81, R83 ;  /* 0x000000512e2e7223 */ /* 0x000fe20000010053 */
[----:B------:R-:W-:-:S02]  /*3690*/  F2FP.F16.F32.PACK_AB R45, R147, R148 ;  /* 0x00000094932d723e */ /* 0x000fc400000000ff */
[----:B------:R-:W-:Y:S02]  /*36a0*/  F2FP.F16.F32.PACK_AB R47, R151, R150 ;  /* 0x00000096972f723e */ /* 0x000fe400000000ff */
[----:B------:R-:W-:Y:S02]  /*36b0*/  F2FP.F16.F32.PACK_AB R44, R142, R145 ;  /* 0x000000918e2c723e */ /* 0x000fe400000000ff */
[----:B------:R-:W-:-:S07]  /*36c0*/  F2FP.F16.F32.PACK_AB R46, R46, R149 ;  /* 0x000000952e2e723e */ /* 0x000fce00000000ff */
.L_x_1352:
[----:B------:R-:W-:Y:S05]  /*36d0*/  BSYNC B3 ;  /* 0x0000000000037941 */ /* 0x000fea0003800000 */
.L_x_1351:
[----:B------:R-:W-:Y:S02]  /*36e0*/  ULDC.64 UR4, c[0x0][0x2d8] ;  /* 0x0000b60000047ab9 */ /* 0x000fe40000000a00 */
[----:B------:R-:W-:-:S04]  /*36f0*/  LEA R76, P3, R77, UR4, 0x1 ;  /* 0x000000044d4c7c11 */ /* 0x000fc8000f8608ff */
[----:B------:R-:W-:-:S05]  /*3700*/  LEA.HI.X R77, R77, UR5, R146, 0x1, P3 ;  /* 0x000000054d4d7c11 */ /* 0x000fca00098f0c92 */
[----:B--2---:R1:W-:Y:S04]  /*3710*/  STG.E.128 desc[UR56][R76.64], R44 ;  /* 0x0000002c4c007986 */ /* 0x0043e8000c101d38 */
.L_x_1350:
[----:B------:R-:W-:Y:S05]  /*3720*/  BSYNC B2 ;  /* 0x0000000000027941 */ /* 0x000fea0003800000 */
.L_x_1349:
[----:B------:R-:W-:Y:S05]  /*3730*/  @P1 BRA `(.L_x_1348) ;  /* 0x0000000000d01947 */ /* 0x000fea0003800000 */
[----:B-1----:R1:W2:Y:S01]  /*3740*/  LDS.128 R44, [R108+0x1c400] ;  /* 0x01c400006c2c7984 */ /* 0x0022a20000000c00 */
        /* <DEDUP_REMOVED lines=46> */
.L_x_1354:
[----:B------:R-:W-:Y:S05]  /*3a30*/  BSYNC B2 ;  /* 0x0000000000027941 */ /* 0x000fea0003800000 */
.L_x_1353:
[----:B------:R-:W-:Y:S02]  /*3a40*/  ULDC.64 UR4, c[0x0][0x2d8] ;  /* 0x0000b60000047ab9 */ /* 0x000fe40000000a00 */
[----:B------:R-:W-:-:S04]  /*3a50*/  LEA R72, P3, R144, UR4, 0x1 ;  /* 0x0000000490487c11 */ /* 0x000fc8000f8608ff */
[----:B------:R-:W-:-:S05]  /*3a60*/  LEA.HI.X R73, R144, UR5, R143, 0x1, P3 ;  /* 0x0000000590497c11 */ /* 0x000fca00098f0c8f */
[----:B--2---:R2:W-:Y:S04]  /*3a70*/  STG.E.128 desc[UR56][R72.64], R44 ;  /* 0x0000002c48007986 */ /* 0x0045e8000c101d38 */
.L_x_1348:
[----:B------:R-:W-:Y:S05]  /*3a80*/  BSYNC B1 ;  /* 0x0000000000017941 */ /* 0x000fea0003800000 */
.L_x_1347:
[----:B------:R-:W-:Y:S04]  /*3a90*/  BSSY B1, `(.L_x_1355) ;  /* 0x0000070000017945 */ /* 0x000fe80003800000 */
[----:B------:R-:W-:Y:S05]  /*3aa0*/  @P4 BRA `(.L_x_1356) ;  /* 0x0000000400b84947 */ /* 0x000fea0003800000 */
[----:B------:R-:W-:Y:S01]  /*3ab0*/  IADD3 R83, P3, P4, R88, R120, R16 ;  /* 0x0000007858537210 */ /* 0x000fe20007c7e010 */
        /* <DEDUP_REMOVED lines=50> */
.L_x_1360:
[----:B------:R-:W-:Y:S05]  /*3de0*/  BSYNC B3 ;  /* 0x0000000000037941 */ /* 0x000fea0003800000 */
.L_x_1359:
[----:B------:R-:W-:Y:S02]  /*3df0*/  ULDC.64 UR4, c[0x0][0x2d8] ;  /* 0x0000b60000047ab9 */ /* 0x000fe40000000a00 */
[----:B------:R-:W-:-:S04]  /*3e00*/  LEA R68, P3, R81, UR4, 0x1 ;  /* 0x0000000451447c11 */ /* 0x000fc8000f8608ff */
[----:B------:R-:W-:-:S05]  /*3e10*/  LEA.HI.X R69, R81, UR5, R82, 0x1, P3 ;  /* 0x0000000551457c11 */ /* 0x000fca00098f0c52 */
[----:B--2---:R3:W-:Y:S04]  /*3e20*/  STG.E.128 desc[UR56][R68.64], R44 ;  /* 0x0000002c44007986 */ /* 0x0047e8000c101d38 */
.L_x_1358:
[----:B------:R-:W-:Y:S05]  /*3e30*/  BSYNC B2 ;  /* 0x0000000000027941 */ /* 0x000fea0003800000 */
.L_x_1357:
[----:B------:R-:W-:Y:S05]  /*3e40*/  @P1 BRA `(.L_x_1356) ;  /* 0x0000000000d01947 */ /* 0x000fea0003800000 */
[----:B-123--:R1:W2:Y:S01]  /*3e50*/  LDS.128 R44, [R108+0x1d400] ;  /* 0x01d400006c2c7984 */ /* 0x00e2a20000000c00 */
[----:B------:R-:W-:Y:S01]  /*3e60*/  IADD3 R75, P3, R83, R33, RZ ;  /* 0x00000021534b7210 */ /* 0x000fe20007f7e0ff */
[----:B------:R-:W-:Y:S04]  /*3e70*/  BSSY B2, `(.L_x_1361) ;  /* 0x000002d000027945 */ /* 0x000fe80003800000 */
[----:B------:R-:W-:Y:S01]  /*3e80*/  IMAD.X R76, R135, 0x1, R100, P3 ;  /* 0x00000001874c7824 */ /* 0x000fe200018e0664 */
[----:B------:R-:W-:-:S13]  /*3e90*/  ISETP.GE.AND P3, PT, R187, R123, PT ;  /* 0x0000007bbb00720c */ /* 0x000fda0003f66270 */
        /* <DEDUP_REMOVED lines=9> */
[----:B------:R-:W-:-:S02]  /*3f30*/  HADD2.F32 R70, -RZ, R70.H0_H0 ;  /* 0x20000046ff467230 */ /* 0x000fc40000004100 */
[----:B------:R-:W-:Y:S02]  /*3f40*/  HADD2.F32 R46, -RZ, R45.H1_H1 ;  /* 0x3000002dff2e7230 */ /* 0x000fe40000004100 */
[--C-:B------:R-:W-:Y:S02]  /*3f50*/  HADD2.F32 R65, -RZ, R47.reuse.H1_H1 ;  /* 0x3000002fff417230 */ /* 0x100fe40000004100 */
[----:B------:R-:W-:Y:S02]  /*3f60*/  HADD2.F32 R47, -RZ, R47.H0_H0 ;  /* 0x2000002fff2f7230 */ /* 0x000fe40000004100 */
[----:B------:R-:W-:Y:S01]  /*3f70*/  FMUL.FTZ R72, R46, R67 ;  /* 0x000000432e487220 */ /* 0x000fe20000410000 */
[----:B------:R-:W-:Y:S02]  /*3f80*/  HADD2.F32 R45, -RZ, R45.H0_H0 ;  /* 0x2000002dff2d7230 */ /* 0x000fe40000004100 */
[-C--:B------:R-:W-:Y:S01]  /*3f90*/  FMUL.FTZ R74, R65, R70.reuse ;  /* 0x00000046414a7220 */ /* 0x080fe20000410000 */
[----:B------:R-:W-:-:S02]  /*3fa0*/  FMUL.FTZ R70, R47, R70 ;  /* 0x000000462f467220 */ /* 0x000fc40000410000 */
[C---:B------:R-:W-:Y:S01]  /*3fb0*/  FMUL.FTZ R67, R45.reuse, R67 ;  /* 0x000000432d437220 */ /* 0x040fe20000410000 */
[----:B------:R-:W-:Y:S01]  /*3fc0*/  FFMA.FTZ R72, R45, R66, -R72 ;  /* 0x000000422d487223 */ /* 0x000fe20000010848 */
[----:B------:R-:W-:Y:S01]  /*3fd0*/  FFMA.FTZ R73, R65, R68, R70 ;  /* 0x0000004441497223 */ /* 0x000fe20000010046 */
[----:B------:R-:W-:Y:S02]  /*3fe0*/  HADD2.F32 R45, -RZ, R44.H1_H1 ;  /* 0x3000002cff2d7230 */ /* 0x000fe40000004100 */
[----:B------:R-:W-:Y:S01]  /*3ff0*/  FFMA.FTZ R71, R46, R66, R67 ;  /* 0x000000422e477223 */ /* 0x000fe20000010043 */
[----:B------:R-:W-:Y:S02]  /*4000*/  HADD2.F32 R65, -RZ, R126.H1_H1 ;  /* 0x3000007eff417230 */ /* 0x000fe40000004100 */
[----:B------:R-:W-:Y:S01]  /*4010*/  FFMA.FTZ R74, R47, R68, -R74 ;  /* 0x000000442f4a7223 */ /* 0x000fe2000001084a */
[----:B------:R-:W-:Y:S02]  /*4020*/  HADD2.F32 R44, -RZ, R44.H0_H0 ;  /* 0x2000002cff2c7230 */ /* 0x000fe40000004100 */
[----:B------:R-:W-:-:S02]  /*4030*/  HADD2.F32 R67, -RZ, R126.H0_H0 ;  /* 0x2000007eff437230 */ /* 0x000fc40000004100 */
[CC--:B------:R-:W-:Y:S01]  /*4040*/  FMUL.FTZ R69, R45.reuse, R65.reuse ;  /* 0x000000412d457220 */ /* 0x0c0fe20000410000 */
[--C-:B------:R-:W-:Y:S02]  /*4050*/  HADD2.F32 R46, -RZ, R64.reuse.H1_H1 ;  /* 0x30000040ff2e7230 */ /* 0x100fe40000004100 */
[----:B------:R-:W-:Y:S01]  /*4060*/  FMUL.FTZ R66, R44, R65 ;  /* 0x000000412c427220 */ /* 0x000fe20000410000 */
[----:B------:R-:W-:Y:S02]  /*4070*/  HADD2.F32 R64, -RZ, R64.H0_H0 ;  /* 0x20000040ff407230 */ /* 0x000fe40000004100 */
        /* <DEDUP_REMOVED lines=12> */
.L_x_1362:
[----:B------:R-:W-:Y:S05]  /*4140*/  BSYNC B2 ;  /* 0x0000000000027941 */ /* 0x000fea0003800000 */
.L_x_1361:
[----:B------:R-:W-:Y:S02]  /*4150*/  ULDC.64 UR4, c[0x0][0x2d8] ;  /* 0x0000b60000047ab9 */ /* 0x000fe40000000a00 */
[----:B------:R-:W-:-:S04]  /*4160*/  LEA R64, P3, R75, UR4, 0x1 ;  /* 0x000000044b407c11 */ /* 0x000fc8000f8608ff */
[----:B------:R-:W-:-:S05]  /*4170*/  LEA.HI.X R65, R75, UR5, R76, 0x1, P3 ;  /* 0x000000054b417c11 */ /* 0x000fca00098f0c4c */
[----:B--2---:R4:W-:Y:S04]  /*4180*/  STG.E.128 desc[UR56][R64.64], R44 ;  /* 0x0000002c40007986 */ /* 0x0049e8000c101d38 */
.L_x_1356:
[----:B------:R-:W-:Y:S05]  /*4190*/  BSYNC B1 ;  /* 0x0000000000017941 */ /* 0x000fea0003800000 */
.L_x_1355:
[----:B------:R-:W-:Y:S01]  /*41a0*/  ISETP.NE.AND P3, PT, R137, RZ, PT ;  /* 0x000000ff8900720c */ /* 0x000fe20003f65270 */
[----:B------:R-:W-:-:S12]  /*41b0*/  BSSY B1, `(.L_x_1363) ;  /* 0x0000070000017945 */ /* 0x000fd80003800000 */
[----:B------:R-:W-:Y:S05]  /*41c0*/  @P3 BRA `(.L_x_1364) ;  /* 0x0000000400b83947 */ /* 0x000fea0003800000 */
[----:B------:R-:W-:Y:S01]  /*41d0*/  IADD3 R71, P3, P4, R4, R120, R16 ;  /* 0x0000007804477210 */ /* 0x000fe20007c7e010 */
[----:B------:R-:W-:Y:S03]  /*41e0*/  BSSY B2, `(.L_x_1365) ;  /* 0x0000037000027945 */ /* 0x000fe60003800000 */
[----:B--2---:R-:W-:Y:S01]  /*41f0*/  IADD3.X R73, R20, R122, R17, P3, P4 ;  /* 0x0000007a14497210 */ /* 0x004fe20001fe8411 */
[----:B------:R-:W-:Y:S08]  /*4200*/  @P2 BRA `(.L_x_1366) ;  /* 0x0000000000d02947 */ /* 0x000ff00003800000 */
[----:B-1-34-:R1:W2:Y:S01]  /*4210*/  LDS.128 R44, [R108+0x1a400] ;  /* 0x01a400006c2c7984 */ /* 0x01a2a20000000c00 */
        /* <DEDUP_REMOVED lines=27> */
[----:B------:R-:W-:Y:S02]  /*43d0*/  HADD2.F32 R61, -RZ, R140.H1_H1 ;  /* 0x3000008cff3d7230 */ /* 0x000fe40000004100 */
[----:B------:R-:W-:Y:S01]  /*43e0*/  FFMA.FTZ R70, R47, R64, -R70 ;  /* 0x000000402f467223 */ /* 0x000fe20000010846 */
[----:B------:R-:W-:Y:S02]  /*43f0*/  HADD2.F32 R141, -RZ, R141.H0_H0 ;  /* 0x2000008dff8d7230 */ /* 0x000fe40000004100 */
[--C-:B------:R-:W-:Y:S02]  /*4400*/  HADD2.F32 R46, -RZ, R60.reuse.H1_H1 ;  /* 0x3000003cff2e7230 */ /* 0x100fe40000004100 */
[----:B------:R-:W-:Y:S01]  /*4410*/  FMUL.FTZ R63, R45, R61 ;  /* 0x0000003d2d3f7220 */ /* 0x000fe20000410000 */
[----:B------:R-:W-:-:S02]  /*4420*/  HADD2.F32 R60, -RZ, R60.H0_H0 ;  /* 0x2000003cff3c7230 */ /* 0x000fc40000004100 */
[----:B------:R-:W-:Y:S01]  /*4430*/  FMUL.FTZ R62, R44, R61 ;  /* 0x0000003d2c3e7220 */ /* 0x000fe20000410000 */
[----:B------:R-:W-:Y:S02]  /*4440*/  HADD2.F32 R139, -RZ, R139.H1_H1 ;  /* 0x3000008bff8b7230 */ /* 0x000fe40000004100 */
        /* <DEDUP_REMOVED lines=11> */
.L_x_1368:
[----:B------:R-:W-:Y:S05]  /*4500*/  BSYNC B3 ;  /* 0x0000000000037941 */ /* 0x000fea0003800000 */
.L_x_1367:
[----:B------:R-:W-:Y:S02]  /*4510*/  ULDC.64 UR4, c[0x0][0x2d8] ;  /* 0x0000b60000047ab9 */ /* 0x000fe40000000a00 */
[----:B------:R-:W-:-:S04]  /*4520*/  LEA R60, P3, R69, UR4, 0x1 ;  /* 0x00000004453c7c11 */ /* 0x000fc8000f8608ff */
[----:B------:R-:W-:-:S05]  /*4530*/  LEA.HI.X R61, R69, UR5, R72, 0x1, P3 ;  /* 0x00000005453d7c11 */ /* 0x000fca00098f0c48 */
[----:B--2---:R2:W-:Y:S04]  /*4540*/  STG.E.128 desc[UR56][R60.64], R44 ;  /* 0x0000002c3c007986 */ /* 0x0045e8000c101d38 */
.L_x_1366:
[----:B------:R-:W-:Y:S05]  /*4550*/  BSYNC B2 ;  /* 0x0000000000027941 */ /* 0x000fea0003800000 */
.L_x_1365:
        /* <DEDUP_REMOVED lines=19> */
[----:B------:R-:W-:Y:S02]  /*4690*/  HADD2.F32 R47, -RZ, R47.H0_H0 ;  /* 0x2000002fff2f7230 */ /* 0x000fe40000004100 */
[----:B------:R-:W-:Y:S01]  /*46a0*/  FMUL.FTZ R59, R45, R59 ;  /* 0x0000003b2d3b7220 */ /* 0x000fe20000410000 */
[----:B------:R-:W-:Y:S02]  /*46b0*/  HADD2.F32 R60, -RZ, R60.H0_H0 ;  /* 0x2000003cff3c7230 */ /* 0x000fe40000004100 */
[----:B------:R-:W-:Y:S01]  /*46c0*/  FMUL.FTZ R66, R57, R62 ;  /* 0x0000003e39427220 */ /* 0x000fe20000410000 */
[-C--:B------:R-:W-:Y:S01]  /*46d0*/  FFMA.FTZ R64, R45, R58.reuse, -R64 ;  /* 0x0000003a2d407223 */ /* 0x080fe20000010840 */
[----:B------:R-:W-:Y:S01]  /*46e0*/  FFMA.FTZ R63, R46, R58, R59 ;  /* 0x0000003a2e3f7223 */ /* 0x000fe2000001003b */
[----:B------:R-:W-:Y:S01]  /*46f0*/  FMUL.FTZ R62, R47, R62 ;  /* 0x0000003e2f3e7220 */ /* 0x000fe20000410000 */
[----:B------:R-:W-:-:S02]  /*4700*/  HADD2.F32 R58, -RZ, R138.H0_H0 ;  /* 0x2000008aff3a7230 */ /* 0x000fc40000004100 */
[-C--:B------:R-:W-:Y:S01]  /*4710*/  FFMA.FTZ R66, R47, R60.reuse, -R66 ;  /* 0x0000003c2f427223 */ /* 0x080fe20000010842 */
[----:B------:R-:W-:Y:S02]  /*4720*/  HADD2.F32 R59, -RZ, R138.H1_H1 ;  /* 0x3000008aff3b7230 */ /* 0x000fe40000004100 */
[----:B------:R-:W-:Y:S01]  /*4730*/  FFMA.FTZ R67, R57, R60, R62 ;  /* 0x0000003c39437223 */ /* 0x000fe2000001003e */
[----:B------:R-:W-:Y:S02]  /*4740*/  HADD2.F32 R45, -RZ, R44.H1_H1 ;  /* 0x3000002cff2d7230 */ /* 0x000fe40000004100 */
        /* <DEDUP_REMOVED lines=17> */
.L_x_1370:
[----:B------:R-:W-:Y:S05]  /*4860*/  BSYNC B2 ;  /* 0x0000000000027941 */ /* 0x000fea0003800000 */
.L_x_1369:
[----:B------:R-:W-:Y:S02]  /*4870*/  ULDC.64 UR4, c[0x0][0x2d8] ;  /* 0x0000b60000047ab9 */ /* 0x000fe40000000a00 */
[----:B------:R-:W-:-:S04]  /*4880*/  LEA R56, P3, R68, UR4, 0x1 ;  /* 0x0000000444387c11 */ /* 0x000fc8000f8608ff */
[----:B------:R-:W-:-:S05]  /*4890*/  LEA.HI.X R57, R68, UR5, R69, 0x1, P3 ;  /* 0x0000000544397c11 */ /* 0x000fca00098f0c45 */
[----:B--2---:R1:W-:Y:S04]  /*48a0*/  STG.E.128 desc[UR56][R56.64], R44 ;  /* 0x0000002c38007986 */ /* 0x0043e8000c101d38 */
.L_x_1364:
[----:B------:R-:W-:Y:S05]  /*48b0*/  BSYNC B1 ;  /* 0x0000000000017941 */ /* 0x000fea0003800000 */
.L_x_1363:
[----:B------:R-:W-:Y:S05]  /*48c0*/  @P5 BRA `(.L_x_1371) ;  /* 0x0000003400985947 */ /* 0x000fea0003800000 */
[----:B------:R-:W-:Y:S01]  /*48d0*/  IADD3 R120, P3, P4, R107, R120, R16 ;  /* 0x000000786b787210 */ /* 0x000fe20007c7e010 */
[----:B------:R-:W-:Y:S03]  /*48e0*/  BSSY B1, `(.L_x_1372) ;  /* 0x0000037000017945 */ /* 0x000fe60003800000 */
[----:B-1----:R-:W-:Y:S01]  /*48f0*/  IADD3.X R57, R106, R122, R17, P3, P4 ;  /* 0x0000007a6a397210 */ /* 0x002fe20001fe8411 */
[----:B------:R-:W-:Y:S08]  /*4900*/  @P2 BRA `(.L_x_1373) ;  /* 0x0000000000d02947 */ /* 0x000ff00003800000 */
[----:B--234-:R1:W2:Y:S01]  /*4910*/  LDS.128 R44, [R108+0x1b400] ;  /* 0x01b400006c2c7984 */ /* 0x01c2a20000000c00 */
        /* <DEDUP_REMOVED lines=45> */
.L_x_1375:
[----:B------:R-:W-:Y:S05]  /*4bf0*/  BSYNC B2 ;  /* 0x0000000000027941 */ /* 0x000fea0003800000 */
.L_x_1374:
[----:B------:R-:W-:Y:S01]  /*4c00*/  ULDC.64 UR4, c[0x0][0x2d8] ;  /* 0x0000b60000047ab9 */ /* 0x000fe20000000a00 */
[----:B------:R-:W-:Y:S01]  /*4c10*/  IMAD.X R53, R57, 0x1, R30, P3 ;  /* 0x0000000139357824 */ /* 0x000fe200018e061e */
[----:B------:R-:W-:-:S04]  /*4c20*/  LEA R52, P3, R64, UR4, 0x1 ;  /* 0x0000000440347c11 */ /* 0x000fc8000f8608ff */
[----:B------:R-:W-:-:S05]  /*4c30*/  LEA.HI.X R53, R64, UR5, R53, 0x1, P3 ;  /* 0x0000000540357c11 */ /* 0x000fca00098f0c35 */
[----:B--2---:R1:W-:Y:S04]  /*4c40*/  STG.E.128 desc[UR56][R52.64], R44 ;  /* 0x0000002c34007986 */ /* 0x0043e8000c101d38 */
.L_x_1373:
[----:B------:R-:W-:Y:S05]  /*4c50*/  BSYNC B1 ;  /* 0x0000000000017941 */ /* 0x000fea0003800000 */
.L_x_1372:
[----:B------:R-:W-:Y:S05]  /*4c60*/  @P1 BRA `(.L_x_1371) ;  /* 0x0000003000b01947 */ /* 0x000fea0003800000 */
        /* <DEDUP_REMOVED lines=46> */
.L_x_1377:
[----:B------:R-:W-:Y:S05]  /*4f50*/  BSYNC B1 ;  /* 0x0000000000017941 */ /* 0x000fea0003800000 */
.L_x_1376:
[----:B------:R-:W-:Y:S01]  /*4f60*/  ULDC.64 UR4, c[0x0][0x2d8] ;  /* 0x0000b60000047ab9 */ /* 0x000fe20000000a00 */
[----:B------:R-:W-:Y:S01]  /*4f70*/  IMAD.X R57, R57, 0x1, R100, P3 ;  /* 0x0000000139397824 */ /* 0x000fe200018e0664 */
[----:B------:R-:W-:-:S04]  /*4f80*/  LEA R48, P3, R60, UR4, 0x1 ;  /* 0x000000043c307c11 */ /* 0x000fc8000f8608ff */
[----:B------:R-:W-:-:S05]  /*4f90*/  LEA.HI.X R49, R60, UR5, R57, 0x1, P3 ;  /* 0x000000053c317c11 */ /* 0x000fca00098f0c39 */
[----:B--2---:R1:W-:Y:S01]  /*4fa0*/  STG.E.128 desc[UR56][R48.64], R44 ;  /* 0x0000002c30007986 */ /* 0x0043e2000c101d38 */
[----:B------:R-:W-:Y:S05]  /*4fb0*/  BRA `(.L_x_1371) ;  /* 0x0000002c00dc7947 */ /* 0x000fea0003800000 */
.L_x_1335:
[----:B------:R-:W-:Y:S02]  /*4fc0*/  ISETP.GE.AND P3, PT, R189, R112, PT ;  /* 0x00000070bd00720c */ /* 0x000fe40003f66270 */
[----:B------:R-:W-:Y:S02]  /*4fd0*/  CS2R R50, SRZ ;  /* 0x0000000000327805 */ /* 0x000fe4000001ff00 */
        /* <DEDUP_REMOVED lines=17> */
[----:B------:R-:W4:Y:S01]  /*50f0*/  @!P4 LDC.64 R52, c[0x0][0x3c8] ;  /* 0x0000f200ff34cb82 */ /* 0x000f220000000a00 */
[----:B------:R-:W-:-:S05]  /*5100*/  @!P4 IADD3 R48, P5, R92, R78, RZ ;  /* 0x0000004e5c30c210 */ /* 0x000fca0007fbe0ff */
[----:B------:R-:W-:Y:S02]  /*5110*/  @!P4 IMAD.X R49, R124, 0x1, R28, P5 ;  /* 0x000000017c31c824 */ /* 0x000fe400028e061c */
[----:B------:R-:W0:Y:S01]  /*5120*/  @!P4 LDC.64 R54, c[0x0][0x3e0] ;  /* 0x0000f800ff36cb82 */ /* 0x000e220000000a00 */
[----:B----4-:R-:W-:-:S04]  /*5130*/  @!P4 LEA R52, P5, R48, R52, 0x1 ;  /* 0x000000343034c211 */ /* 0x010fc800078a08ff */
[----:B------:R-:W-:Y:S02]  /*5140*/  @!P4 LEA.HI.X R53, R48, R53, R49, 0x1, P5 ;  /* 0x000000353035c211 */ /* 0x000fe400028f0c31 */
[----:B------:R-:W-:-:S05]  /*5150*/  @!P4 IADD3 R48, P5, R84, R76, RZ ;  /* 0x0000004c5430c210 */ /* 0x000fca0007fbe0ff */
[----:B------:R-:W-:Y:S01]  /*5160*/  @!P4 IMAD.X R49, R103, 0x1, R36, P5 ;  /* 0x000000016731c824 */ /* 0x000fe200028e0624 */
[----:B0-----:R-:W-:-:S04]  /*5170*/  @!P4 LEA R54, P5, R48, R54, 0x1 ;  /* 0x000000363036c211 */ /* 0x001fc800078a08ff */
[----:B------:R-:W-:Y:S02]  /*5180*/  @!P4 LEA.HI.X R55, R48, R55, R49, 0x1, P5 ;  /* 0x000000373037c211 */ /* 0x000fe400028f0c31 */
[----:B------:R-:W-:Y:S02]  /*5190*/  CS2R R48, SRZ ;  /* 0x0000000000307805 */ /* 0x000fe4000001ff00 */
[----:B------:R-:W-:-:S04]  /*51a0*/  @!P3 LEA R60, P5, R46, R60, 0x1 ;  /* 0x0000003c2e3cb211 */ /* 0x000fc800078a08ff */
[----:B------:R-:W-:Y:S02]  /*51b0*/  @!P3 LEA.HI.X R61, R46, R61, R47, 0x1, P5 ;  /* 0x0000003d2e3db211 */ /* 0x000fe400028f0c2f */
[----:B------:R-:W-:Y:S02]  /*51c0*/  CS2R R46, SRZ ;  /* 0x00000000002e7805 */ /* 0x000fe4000001ff00 */
[C---:B-1----:R-:W-:Y:S01]  /*51d0*/  @!P3 LEA R62, P5, R44.reuse, R62, 0x1 ;  /* 0x0000003e2c3eb211 */ /* 0x042fe200078a08ff */
[----:B------:R0:W5:Y:S03]  /*51e0*/  @!P4 LDG.E.128 R48, desc[UR56][R54.64] ;  /* 0x000000383630c981 */ /* 0x000166000c1e1d00 */
[----:B------:R-:W-:Y:S02]  /*51f0*/  @!P3 LEA.HI.X R63, R44, R63, R45, 0x1, P5 ;  /* 0x0000003f2c3fb211 */ /* 0x000fe400028f0c2d */
[----:B------:R-:W-:-:S02]  /*5200*/  CS2R R44, SRZ ;  /* 0x00000000002c7805 */ /* 0x000fc4000001ff00 */
[----:B------:R-:W-:Y:S02]  /*5210*/  CS2R R58, SRZ ;  /* 0x00000000003a7805 */ /* 0x000fe4000001ff00 */
[----:B------:R-:W-:Y:S02]  /*5220*/  CS2R R56, SRZ ;  /* 0x0000000000387805 */ /* 0x000fe4000001ff00 */
[----:B------:R1:W5:Y:S01]  /*5230*/  @!P4 LDG.E.128 R44, desc[UR56][R52.64] ;  /* 0x00000038342cc981 */ /* 0x000362000c1e1d00 */
[----:B0-----:R-:W-:-:S03]  /*5240*/  CS2R R54, SRZ ;  /* 0x0000000000367805 */ /* 0x001fc6000001ff00 */
[----:B------:R0:W5:Y:S01]  /*5250*/  @!P3 LDG.E.128 R56, desc[UR56][R62.64] ;  /* 0x000000383e38b981 */ /* 0x000162000c1e1d00 */
[----:B-1----:R-:W-:-:S06]  /*5260*/  CS2R R52, SRZ ;  /* 0x0000000000347805 */ /* 0x002fcc000001ff00 */
[----:B------:R1:W5:Y:S01]  /*5270*/  @!P3 LDG.E.128 R52, desc[UR56][R60.64] ;  /* 0x000000383c34b981 */ /* 0x000362000c1e1d00 */
[----:B--2---:R-:W-:-:S04]  /*5280*/  @!P0 LEA R68, P3, R66, R68, 0x1 ;  /* 0x0000004442448211 */ /* 0x004fc800078608ff */
[----:B------:R-:W-:Y:S02]  /*5290*/  @!P0 LEA.HI.X R69, R66, R69, R67, 0x1, P3 ;  /* 0x0000004542458211 */ /* 0x000fe400018f0c43 */
[C---:B---3--:R-:W-:Y:S02]  /*52a0*/  @!P0 LEA R70, P3, R64.reuse, R70, 0x1 ;  /* 0x0000004640468211 */ /* 0x048fe400078608ff */
[----:B0-----:R-:W-:Y:S02]  /*52b0*/  CS2R R62, SRZ ;  /* 0x00000000003e7805 */ /* 0x001fe4000001ff00 */
[----:B------:R-:W-:Y:S02]  /*52c0*/  CS2R R66, SRZ ;  /* 0x0000000000427805 */ /* 0x000fe4000001ff00 */
[----:B-1----:R-:W-:Y:S02]  /*52d0*/  CS2R R60, SRZ ;  /* 0x00000000003c7805 */ /* 0x002fe4000001ff00 */
[----:B------:R-:W-:-:S02]  /*52e0*/  @!P0 LEA.HI.X R71, R64, R71, R65, 0x1, P3 ;  /* 0x0000004740478211 */ /* 0x000fc400018f0c41 */
[----:B------:R-:W-:Y:S02]  /*52f0*/  CS2R R64, SRZ ;  /* 0x0000000000407805 */ /* 0x000fe4000001ff00 */
[----:B------:R0:W5:Y:S04]  /*5300*/  @!P0 LDG.E.128 R60, desc[UR56][R68.64] ;  /* 0x00000038443c8981 */ /* 0x000168000c1e1d00 */
[----:B------:R1:W5:Y:S01]  /*5310*/  @!P0 LDG.E.128 R64, desc[UR56][R70.64] ;  /* 0x0000003846408981 */ /* 0x000362000c1e1d00 */
[----:B------:R-:W-:-:S04]  /*5320*/  ISETP.GE.AND P0, PT, R190, R112, PT ;  /* 0x00000070be00720c */ /* 0x000fc80003f06270 */
[CC--:B------:R-:W-:Y:S01]  /*5330*/  ISETP.GE.OR P0, PT, R16.reuse, R123.reuse, P0 ;  /* 0x0000007b1000720c */ /* 0x0c0fe20000706670 */
[----:B------:R-:W-:Y:S01]  /*5340*/  BSSY B1, `(.L_x_1378) ;  /* 0x000001c000017945 */ /* 0x000fe20003800000 */
[----:B------:R-:W-:Y:S02]  /*5350*/  ISETP.GE.AND P3, PT, R16, R123, PT ;  /* 0x0000007b1000720c */ /* 0x000fe40003f66270 */
[----:B0-----:R-:W-:Y:S02]  /*5360*/  CS2R R68, SRZ ;  /* 0x0000000000447805 */ /* 0x001fe4000001ff00 */
[----:B------:R-:W-:Y:S02]  /*5370*/  CS2R R74, SRZ ;  /* 0x00000000004a7805 */ /* 0x000fe4000001ff00 */
[----:B-1----:R-:W-:Y:S02]  /*5380*/  CS2R R70, SRZ ;  /* 0x0000000000467805 */ /* 0x002fe4000001ff00 */
[----:B------:R-:W-:-:S03]  /*5390*/  CS2R R72, SRZ ;  /* 0x0000000000487805 */ /* 0x000fc6000001ff00 */
[----:B------:R-:W-:Y:S05]  /*53a0*/  @P0 BRA `(.L_x_1379) ;  /* 0x0000000000540947 */ /* 0x000fea0003800000 */
[----:B------:R-:W0:Y:S01]  /*53b0*/  LDC.64 R68, c[0x0][0x3d8] ;  /* 0x0000f600ff447b82 */ /* 0x000e220000000a00 */
[----:B------:R-:W-:Y:S01]  /*53c0*/  IMAD.MOV.U32 R72, RZ, RZ, R78 ;  /* 0x000000ffff487224 */ /* 0x000fe200078e004e */
[----:B------:R-:W-:Y:S01]  /*53d0*/  ULDC.64 UR4, c[0x0][0x3c8] ;  /* 0x0000f20000047ab9 */ /* 0x000fe20000000a00 */
[----:B------:R-:W-:Y:S01]  /*53e0*/  IMAD.MOV.U32 R73, RZ, RZ, R124 ;  /* 0x000000ffff497224 */ /* 0x000fe200078e007c */
[----:B------:R-:W-:Y:S01]  /*53f0*/  ULDC.64 UR6, c[0x0][0x3e0] ;  /* 0x0000f80000067ab9 */ /* 0x000fe20000000a00 */
[----:B------:R-:W-:-:S03]  /*5400*/  IMAD.MOV.U32 R77, RZ, RZ, R103 ;  /* 0x000000ffff4d7224 */ /* 0x000fc600078e0067 */
        /* <DEDUP_REMOVED lines=15> */
.L_x_1379:
[----:B------:R-:W-:Y:S05]  /*5500*/  BSYNC B1 ;  /* 0x0000000000017941 */ /* 0x000fea0003800000 */
.L_x_1378:
[----:B-----5:R-:W-:Y:S01]  /*5510*/  IMAD.MOV.U32 R77, RZ, RZ, R71 ;  /* 0x000000ffff4d7224 */ /* 0x020fe200078e0047 */
[----:B------:R-:W-:Y:S01]  /*5520*/  MOV R76, R70 ;  /* 0x00000046004c7202 */ /* 0x000fe20000000f00 */
[----:B------:R-:W-:Y:S01]  /*5530*/  IMAD.MOV.U32 R78, RZ, RZ, R68 ;  /* 0x000000ffff4e7224 */ /* 0x000fe200078e0044 */
[----:B------:R-:W-:Y:S01]  /*5540*/  UISETP.NE.AND UP0, UPT, UR39, 0x3, UPT ;  /* 0x000000032700788c */ /* 0x000fe2000bf05270 */
[----:B------:R-:W-:Y:S01]  /*5550*/  IMAD.MOV.U32 R79, RZ, RZ, R69 ;  /* 0x000000ffff4f7224 */ /* 0x000fe200078e0045 */
[----:B------:R-:W-:Y:S01]  /*5560*/  PRMT R134, R77, 0x5410, R76 ;  /* 0x000054104d867816 */ /* 0x000fe2000000004c */
[----:B------:R-:W-:Y:S02]  /*5570*/  IMAD.MOV.U32 R76, RZ, RZ, R74 ;  /* 0x000000ffff4c7224 */ /* 0x000fe400078e004a */
        /* <DEDUP_REMOVED lines=8> */
[----:B------:R-:W-:Y:S01]  /*5600*/  PLOP3.LUT P0, PT, PT, PT, UP0, 0x80, 0x0 ;  /* 0x000000000000781c */ /* 0x000fe20003f0f008 */
        /* <DEDUP_REMOVED lines=22> */
[----:B------:R-:W-:Y:S02]  /*5770*/  IMAD.MOV.U32 R79, RZ, RZ, R57 ;  /* 0x000000ffff4f7224 */ /* 0x000fe400078e0039 */
[----:B------:R-:W-:Y:S02]  /*5780*/  IMAD.MOV.U32 R76, RZ, RZ, R62 ;  /* 0x000000ffff4c7224 */ /* 0x000fe400078e003e */
        /* <DEDUP_REMOVED lines=10> */
[----:B------:R-:W-:-:S05]  /*5830*/  IMAD.MOV.U32 R79, RZ, RZ, R65 ;  /* 0x000000ffff4f7224 */ /* 0x000fca00078e0041 */
[----:B------:R-:W-:Y:S01]  /*5840*/  PRMT R139, R78, 0x5410, R79 ;  /* 0x000054104e8b7816 */ /* 0x000fe2000000004f */
[----:B------:R-:W-:Y:S06]  /*5850*/  @!P0 BRA `(.L_x_1380) ;  /* 0x0000000000048947 */ /* 0x000fec0003800000 */
[----:B------:R-:W-:Y:S01]  /*5860*/  BPT.TRAP 0x1 ;  /* 0x000000040000795c */ /* 0x000fe20000300000 */
.L_x_1380:
[----:B------:R-:W-:Y:S01]  /*5870*/  IMAD R103, R185, 0x8, R2 ;  /* 0x00000008b9677824 */ /* 0x000fe200078e0202 */
[----:B------:R-:W-:Y:S01]  /*5880*/  SHF.L.U32 R124, R194, 0x1f, RZ ;  /* 0x0000001fc27c7819 */ /* 0x000fe200000006ff */
[----:B------:R-:W0:Y:S01]  /*5890*/  LDC R131, c[0x0][0x2e4] ;  /* 0x0000b900ff837b82 */ /* 0x000e220000000800 */
[----:B------:R-:W-:Y:S01]  /*58a0*/  IMAD.MOV.U32 R121, RZ, RZ, R122 ;  /* 0x000000ffff797224 */ /* 0x000fe200078e007a */
[----:B------:R-:W-:Y:S01]  /*58b0*/  BSSY B1, `(.L_x_1381) ;  /* 0x0000005000017945 */ /* 0x000fe20003800000 */
[----:B------:R-:W1:Y:S05]  /*58c0*/  SYNCS.PHASECHK.TRANS64.TRYWAIT P4, [R103+URZ+0x28890], R124 ;  /* 0x0288907c670075a7 */ /* 0x000e6a000808017f */
[----:B------:R-:W2:Y:S01]  /*58d0*/  LDC.64 R122, c[0x0][0x2f0] ;  /* 0x0000bc00ff7a7b82 */ /* 0x000ea20000000a00 */
[----:B0-----:R-:W-:Y:S01]  /*58e0*/  IMAD.IADD R135, R131, 0x1, -R116 ;  /* 0x0000000183877824 */ /* 0x001fe200078e0a74 */
[----:B-1----:R-:W-:Y:S06]  /*58f0*/  @!P4 BRA `(.L_x_1382) ;  /* 0x000001ec009cc947 */ /* 0x002fec0003800000 */
.L_x_1717:
[----:B------:R-:W-:Y:S05]  /*5900*/  BSYNC B1 ;  /* 0x0000000000017941 */ /* 0x000fea0003800000 */
.L_x_1381:
[----:B------:R-:W-:Y:S01]  /*5910*/  ISETP.GE.OR P4, PT, R18, R112, P2 ;  /* 0x000000701200720c */ /* 0x000fe20001786670 */
[----:B------:R-:W-:-:S12]  /*5920*/  BSSY B1, `(.L_x_1383) ;  /* 0x000007c000017945 */ /* 0x000fd80003800000 */
[----:B------:R-:W-:Y:S05]  /*5930*/  @P4 BRA `(.L_x_1384) ;  /* 0x0000000400e84947 */ /* 0x000fea0003800000 */
[-C--:B--2---:R-:W-:Y:S01]  /*5940*/  IMAD R76, R19, R122.reuse, RZ ;  /* 0x0000007a134c7224 */ /* 0x084fe200078e02ff */
[----:B------:R-:W-:Y:S01]  /*5950*/  ISETP.NE.AND P6, PT, R0, RZ, PT ;  /* 0x000000ff0000720c */ /* 0x000fe20003fc5270 */
[C---:B------:R-:W-:Y:S01]  /*5960*/  IMAD.WIDE.U32 R126, R18.reuse, R122, R120 ;  /* 0x0000007a127e7225 */ /* 0x040fe200078e0078 */
[----:B------:R-:W-:Y:S03]  /*5970*/  BSSY B2, `(.L_x_1385) ;  /* 0x000006b000027945 */ /* 0x000fe60003800000 */
[----:B------:R-:W-:Y:S01]  /*5980*/  IMAD R147, R18, R123, R76 ;  /* 0x0000007b12937224 */ /* 0x000fe200078e024c */
[----:B------:R-:W-:Y:S02]  /*5990*/  SEL R76, R116, R135, !P6 ;  /* 0x00000087744c7207 */ /* 0x000fe40007000000 */
[----:B------:R-:W-:Y:S02]  /*59a0*/  IADD3 R144, P4, P5, R98, R126, R32 ;  /* 0x0000007e62907210 */ /* 0x000fe40007d9e020 */
[----:B------:R-:W-:-:S02]  /*59b0*/  SHF.R.S32.HI R77, RZ, 0x1f, R76 ;  /* 0x0000001fff4d7819 */ /* 0x000fc4000001144c */
[----:B------:R-:W-:Y:S02]  /*59c0*/  IADD3 R147, R147, R127, RZ ;  /* 0x0000007f93937210 */ /* 0x000fe40007ffe0ff */
[----:B------:R-:W-:Y:S02]  /*59d0*/  LEA.HI R76, R77, R76, RZ, 0x4 ;  /* 0x0000004c4d4c7211 */ /* 0x000fe400078f20ff */
[----:B------:R-:W-:Y:S02]  /*59e0*/  IADD3.X R145, R30, R147, R39, P4, P5 ;  /* 0x000000931e917210 */ /* 0x000fe400027ea427 */
[----:B------:R-:W-:-:S04]  /*59f0*/  LEA.HI.SX32 R76, R76, R37, 0x1c ;  /* 0x000000254c4c7211 */ /* 0x000fc800078fe2ff */
[----:B------:R-:W-:Y:S01]  /*5a00*/  SHF.R.S32.HI R77, RZ, 0x1f, R76 ;  /* 0x0000001fff4d7819 */ /* 0x000fe2000001144c */
[----:B------:R-:W-:-:S03]  /*5a10*/  IMAD.SHL.U32 R149, R76, 0x8, RZ ;  /* 0x000000084c957824 */ /* 0x000fc600078e00ff */
[----:B------:R-:W-:Y:S02]  /*5a20*/  LEA.HI R77, R77, R76, RZ, 0x3 ;  /* 0x0000004c4d4d7211 */ /* 0x000fe400078f18ff */
[----:B------:R-:W-:-:S03]  /*5a30*/  LOP3.LUT R76, R149, 0x38, RZ, 0xc0, !PT ;  /* 0x00000038954c7812 */ /* 0x000fc600078ec0ff */
[----:B------:R-:W-:Y:S01]  /*5a40*/  IMAD.SHL.U32 R77, R77, 0x400, RZ ;  /* 0x000004004d4d7824 */ /* 0x000fe200078e00ff */
[----:B------:R-:W-:-:S04]  /*5a50*/  LOP3.LUT R76, R76, 0x1c0, R203, 0xf8, !PT ;  /* 0x000001c04c4c7812 */ /* 0x000fc800078ef8cb */
[----:B------:R-:W-:Y:S02]  /*5a60*/  LOP3.LUT R77, R77, 0x7fffe000, RZ, 0xc0, !PT ;  /* 0x7fffe0004d4d7812 */ /* 0x000fe400078ec0ff */
[----:B------:R-:W-:-:S04]  /*5a70*/  LOP3.LUT R76, R76, R211, RZ, 0x3c, !PT ;  /* 0x000000d34c4c7212 */ /* 0x000fc800078e3cff */
[----:B------:R-:W-:Y:S01]  /*5a80*/  IADD3 R76, R76, R77, R212 ;  /* 0x0000004d4c4c7210 */ /* 0x000fe20007ffe0d4 */
[----:B------:R-:W-:-:S04]  /*5a90*/  IMAD R77, R185, 0x4000, R115 ;  /* 0x00004000b94d7824 */ /* 0x000fc800078e0273 */
[----:B------:R-:W-:Y:S02]  /*5aa0*/  IMAD R79, R185, 0x4000, R76 ;  /* 0x00004000b94f7824 */ /* 0x000fe400078e024c */
[--C-:B------:R-:W-:Y:S02]  /*5ab0*/  IMAD R77, R77, 0x2, R2.reuse ;  /* 0x000000024d4d7824 */ /* 0x100fe400078e0202 */
[----:B------:R-:W-:-:S04]  /*5ac0*/  IMAD R80, R79, 0x2, R2 ;  /* 0x000000024f507824 */ /* 0x000fc800078e0202 */
[----:B------:R-:W1:Y:S04]  /*5ad0*/  LDS.128 R76, [R77+0x18400] ;  /* 0x018400004d4c7984 */ /* 0x000e680000000c00 */
[----:B------:R-:W2:Y:S01]  /*5ae0*/  LDS.128 R80, [R80+0x18400] ;  /* 0x0184000050507984 */ /* 0x000ea20000000c00 */
[----:B------:R-:W-:Y:S05]  /*5af0*/  @P3 BRA `(.L_x_1386) ;  /* 0x0000000400483947 */ /* 0x000fea0003800000 */
[----:B------:R-:W-:Y:S01]  /*5b00*/  SHF.R.U32.HI R153, RZ, 0x10, R49 ;  /* 0x00000010ff997819 */ /* 0x000fe20000011631 */
[--C-:B------:R-:W-:Y:S01]  /*5b10*/  HADD2.F32 R156, -RZ, R152.reuse.H0_H0 ;  /* 0x20000098ff9c7230 */ /* 0x100fe20000004100 */
[--C-:B------:R-:W-:Y:S01]  /*5b20*/  SHF.R.U64 R44, R44, 0x10, R45.reuse ;  /* 0x000000102c2c7819 */ /* 0x100fe2000000122d */
[----:B------:R-:W-:Y:S01]  /*5b30*/  HADD2.F32 R154, -RZ, R152.H1_H1 ;  /* 0x30000098ff9a7230 */ /* 0x000fe20000004100 */
[----:B------:R-:W-:Y:S01]  /*5b40*/  SHF.R.U32.HI R155, RZ, 0x10, R45 ;  /* 0x00000010ff9b7819 */ /* 0x000fe2000001162d */
[----:B------:R-:W-:Y:S01]  /*5b50*/  HADD2.F32 R153, -RZ, R153.H0_H0 ;  /* 0x20000099ff997230 */ /* 0x000fe20000004100 */
[----:B------:R-:W-:Y:S01]  /*5b60*/  SHF.R.U64 R48, R48, 0x10, R49 ;  /* 0x0000001030307819 */ /* 0x000fe20000001231 */
[--C-:B--2---:R-:W-:Y:S01]  /*5b70*/  HADD2.F32 R49, -RZ, R81.reuse.H0_H0 ;  /* 0x20000051ff317230 */ /* 0x104fe20000004100 */
[--C-:B------:R-:W-:Y:S01]  /*5b80*/  SHF.R.U64 R45, R46, 0x10, R47.reuse ;  /* 0x000000102e2d7819 */ /* 0x100fe2000000122f */
[----:B------:R-:W-:Y:S01]  /*5b90*/  HADD2.F32 R81, -RZ, R81.H1_H1 ;  /* 0x30000051ff517230 */ /* 0x000fe20000004100 */
[----:B------:R-:W-:Y:S01]  /*5ba0*/  SHF.R.U32.HI R151, RZ, 0x10, R47 ;  /* 0x00000010ff977819 */ /* 0x000fe2000001162f */
[--C-:B-1----:R-:W-:Y:S01]  /*5bb0*/  HADD2.F32 R47, -RZ, R77.reuse.H0_H0 ;  /* 0x2000004dff2f7230 */ /* 0x102fe20000004100 */
[----:B------:R-:W-:Y:S01]  /*5bc0*/  SHF.R.U64 R46, R50, 0x10, R51 ;  /* 0x00000010322e7819 */ /* 0x000fe20000001233 */
[----:B------:R-:W-:-:S02]  /*5bd0*/  HADD2.F32 R50, -RZ, R77.H1_H1 ;  /* 0x3000004dff327230 */ /* 0x000fc40000004100 */
[-C--:B------:R-:W-:Y:S01]  /*5be0*/  FMUL.FTZ R158, R49, R156.reuse ;  /* 0x0000009c319e7220 */ /* 0x080fe20000410000 */
[----:B------:R-:W-:Y:S02]  /*5bf0*/  HADD2.F32 R152, -RZ, R155.H0_H0 ;  /* 0x2000009bff987230 */ /* 0x000fe40000004100 */
[----:B------:R-:W-:Y:S01]  /*5c00*/  FMUL.FTZ R156, R47, R156 ;  /* 0x0000009c2f9c7220 */ /* 0x000fe20000410000 */
[-C--:B------:R-:W-:Y:S01]  /*5c10*/  FMUL.FTZ R77, R81, R153.reuse ;  /* 0x00000099514d7220 */ /* 0x080fe20000410000 */
[C---:B------:R-:W-:Y:S01]  /*5c20*/  FMUL.FTZ R160, R50.reuse, R153 ;  /* 0x0000009932a07220 */ /* 0x040fe20000410000 */
[----:B------:R-:W-:Y:S01]  /*5c30*/  SHF.R.U32.HI R51, RZ, 0x10, R51 ;  /* 0x00000010ff337819 */ /* 0x000fe20000011633 */
[-C--:B------:R-:W-:Y:S01]  /*5c40*/  FFMA.FTZ R47, R47, R154.reuse, -R158 ;  /* 0x0000009a2f2f7223 */ /* 0x080fe2000001089e */
[----:B------:R-:W-:Y:S01]  /*5c50*/  FFMA.FTZ R49, R49, R154, R156 ;  /* 0x0000009a31317223 */ /* 0x000fe2000001009c */
[-C--:B------:R-:W-:Y:S01]  /*5c60*/  FFMA.FTZ R50, R50, R152.reuse, -R77 ;  /* 0x0000009832327223 */ /* 0x080fe2000001084d */
[----:B------:R-:W-:Y:S01]  /*5c70*/  FFMA.FTZ R152, R81, R152, R160 ;  /* 0x0000009851987223 */ /* 0x000fe200000100a0 */
[----:B------:R-:W-:-:S02]  /*5c80*/  HADD2.F32 R154, -RZ, R150.H0_H0 ;  /* 0x20000096ff9a7230 */ /* 0x000fc40000004100 */
[----:B------:R-:W-:Y:S01]  /*5c90*/  HADD2.F32 R150, -RZ, R150.H1_H1 ;  /* 0x30000096ff967230 */ /* 0x000fe20000004100 */
[----:B------:R-:W-:Y:S01]  /*5ca0*/  F2FP.F16.F32.PACK_AB R47, R50, R47 ;  /* 0x0000002f322f723e */ /* 0x000fe200000000ff */
[----:B------:R-:W-:Y:S01]  /*5cb0*/  HADD2.F32 R81, -RZ, R83.H0_H0 ;  /* 0x20000053ff517230 */ /* 0x000fe20000004100 */
[----:B------:R-:W-:Y:S01]  /*5cc0*/  F2FP.F16.F32.PACK_AB R49, R152, R49 ;  /* 0x000000319831723e */ /* 0x000fe200000000ff */
[----:B------:R-:W-:Y:S02]  /*5cd0*/  HADD2.F32 R77, -RZ, R79.H0_H0 ;  /* 0x2000004fff4d7230 */ /* 0x000fe40000004100 */
[----:B------:R-:W-:Y:S02]  /*5ce0*/  HADD2.F32 R83, -RZ, R83.H1_H1 ;  /* 0x30000053ff537230 */ /* 0x000fe40000004100 */
[-C--:B------:R-:W-:Y:S01]  /*5cf0*/  FMUL.FTZ R160, R81, R150.reuse ;  /* 0x0000009651a07220 */ /* 0x080fe20000410000 */
[----:B------:R-:W-:Y:S02]  /*5d00*/  HADD2.F32 R158, -RZ, R51.H0_H0 ;  /* 0x20000033ff9e7230 */ /* 0x000fe40000004100 */
[----:B------:R-:W-:Y:S01]  /*5d10*/  FMUL.FTZ R150, R77, R150 ;  /* 0x000000964d967220 */ /* 0x000fe20000410000 */
[----:B------:R-:W-:-:S02]  /*5d20*/  HADD2.F32 R79, -RZ, R79.H1_H1 ;  /* 0x3000004fff4f7230 */ /* 0x000fc40000004100 */
[----:B------:R-:W-:Y:S01]  /*5d30*/  FFMA.FTZ R51, R77, R154, -R160 ;  /* 0x0000009a4d337223 */ /* 0x000fe200000108a0 */
[----:B------:R-:W-:Y:S02]  /*5d40*/  HADD2.F32 R156, -RZ, R151.H0_H0 ;  /* 0x20000097ff9c7230 */ /* 0x000fe40000004100 */
[----:B------:R-:W-:Y:S01]  /*5d50*/  FMUL.FTZ R162, R83, R158 ;  /* 0x0000009e53a27220 */ /* 0x000fe20000410000 */
[----:B------:R-:W-:Y:S01]  /*5d60*/  FFMA.FTZ R77, R81, R154, R150 ;  /* 0x0000009a514d7223 */ /* 0x000fe20000010096 */
[C---:B------:R-:W-:Y:S01]  /*5d70*/  FMUL.FTZ R158, R79.reuse, R158 ;  /* 0x0000009e4f9e7220 */ /* 0x040fe20000410000 */
[----:B------:R-:W-:Y:S02]  /*5d80*/  HADD2.F32 R153, -RZ, R48.H0_H0 ;  /* 0x20000030ff997230 */ /* 0x000fe40000004100 */
[-C--:B------:R-:W-:Y:S01]  /*5d90*/  FFMA.FTZ R150, R79, R156.reuse, -R162 ;  /* 0x0000009c4f967223 */ /* 0x080fe200000108a2 */
[----:B------:R-:W-:Y:S02]  /*5da0*/  HADD2.F32 R151, -RZ, R148.H1_H1 ;  /* 0x30000094ff977230 */ /* 0x000fe40000004100 */
[----:B------:R-:W-:Y:S01]  /*5db0*/  FFMA.FTZ R154, R83, R156, R158 ;  /* 0x0000009c539a7223 */ /* 0x000fe2000001009e */
[----:B------:R-:W-:-:S02]  /*5dc0*/  HADD2.F32 R79, -RZ, R80.H0_H0 ;  /* 0x20000050ff4f7230 */ /* 0x000fc40000004100 */
[----:B------:R-:W-:Y:S02]  /*5dd0*/  HADD2.F32 R48, -RZ, R76.H0_H0 ;  /* 0x2000004cff307230 */ /* 0x000fe40000004100 */
[----:B------:R-:W-:Y:S02]  /*5de0*/  HADD2.F32 R80, -RZ, R80.H1_H1 ;  /* 0x30000050ff507230 */ /* 0x000fe40000004100 */
[-C--:B------:R-:W-:Y:S01]  /*5df0*/  FMUL.FTZ R155, R79, R151.reuse ;  /* 0x000000974f9b7220 */ /* 0x080fe20000410000 */
[----:B------:R-:W-:Y:S02]  /*5e00*/  HADD2.F32 R76, -RZ, R76.H1_H1 ;  /* 0x3000004cff4c7230 */ /* 0x000fe40000004100 */
[----:B------:R-:W-:Y:S02]  /*5e10*/  HADD2.F32 R83, -RZ, R44.H0_H0 ;  /* 0x2000002cff537230 */ /* 0x000fe40000004100 */
[----:B------:R-:W-:Y:S01]  /*5e20*/  FMUL.FTZ R44, R48, R151 ;  /* 0x00000097302c7220 */ /* 0x000fe20000410000 */
[----:B------:R-:W-:Y:S01]  /*5e30*/  FMUL.FTZ R151, R80, R153 ;  /* 0x0000009950977220 */ /* 0x000fe20000410000 */
[----:B------:R-:W-:-:S02]  /*5e40*/  HADD2.F32 R81, -RZ, R146.H0_H0 ;  /* 0x20000092ff517230 */ /* 0x000fc40000004100 */
[C---:B------:R-:W-:Y:S01]  /*5e50*/  FMUL.FTZ R153, R76.reuse, R153 ;  /* 0x000000994c997220 */ /* 0x040fe20000410000 */
[----:B------:R-:W-:Y:S02]  /*5e60*/  HADD2.F32 R45, -RZ, R45.H0_H0 ;  /* 0x2000002dff2d7230 */ /* 0x000fe40000004100 */
[-C--:B------:R-:W-:Y:S01]  /*5e70*/  FFMA.FTZ R76, R76, R83.reuse, -R151 ;  /* 0x000000534c4c7223 */ /* 0x080fe20000010897 */
[----:B------:R-:W-:Y:S01]  /*5e80*/  FFMA.FTZ R153, R80, R83, R153 ;  /* 0x0000005350997223 */ /* 0x000fe20000010099 */
[-C--:B------:R-:W-:Y:S01]  /*5e90*/  FFMA.FTZ R155, R48, R81.reuse, -R155 ;  /* 0x00000051309b7223 */ /* 0x080fe2000001089b */
[----:B------:R-:W-:Y:S02]  /*5ea0*/  HADD2.F32 R83, -RZ, R46.H0_H0 ;  /* 0x2000002eff537230 */ /* 0x000fe40000004100 */
[----:B------:R-:W-:Y:S01]  /*5eb0*/  FFMA.FTZ R48, R79, R81, R44 ;  /* 0x000000514f307223 */ /* 0x000fe2000001002c */
[----:B------:R-:W-:Y:S02]  /*5ec0*/  HADD2.F32 R46, -RZ, R82.H0_H0 ;  /* 0x20000052ff2e7230 */ /* 0x000fe40000004100 */
[----:B------:R-:W-:Y:S01]  /*5ed0*/  HADD2.F32 R81, -RZ, R148.H0_H0 ;  /* 0x20000094ff517230 */ /* 0x000fe20000004100 */
[----:B------:R-:W-:Y:S01]  /*5ee0*/  F2FP.F16.F32.PACK_AB R76, R76, R155 ;  /* 0x0000009b4c4c723e */ /* 0x000fe200000000ff */
[----:B------:R-:W-:Y:S01]  /*5ef0*/  HADD2.F32 R44, -RZ, R78.H0_H0 ;  /* 0x2000004eff2c7230 */ /* 0x000fe20000004100 */
[----:B------:R-:W-:Y:S01]  /*5f00*/  F2FP.F16.F32.PACK_AB R80, R153, R48 ;  /* 0x000000309950723e */ /* 0x000fe200000000ff */
[----:B------:R-:W-:-:S02]  /*5f10*/  HADD2.F32 R82, -RZ, R82.H1_H1 ;  /* 0x30000052ff527230 */ /* 0x000fc40000004100 */
[-C--:B------:R-:W-:Y:S01]  /*5f20*/  FMUL.FTZ R151, R46, R81.reuse ;  /* 0x000000512e977220 */ /* 0x080fe20000410000 */
[----:B------:R-:W-:Y:S02]  /*5f30*/  HADD2.F32 R78, -RZ, R78.H1_H1 ;  /* 0x3000004eff4e7230 */ /* 0x000fe40000004100 */
[----:B------:R-:W-:Y:S01]  /*5f40*/  FMUL.FTZ R81, R44, R81 ;  /* 0x000000512c517220 */ /* 0x000fe20000410000 */
[----:B------:R-:W-:Y:S02]  /*5f50*/  HADD2.F32 R79, -RZ, R146.H1_H1 ;  /* 0x30000092ff4f7230 */ /* 0x000fe40000004100 */
[-C--:B------:R-:W-:Y:S01]  /*5f60*/  FMUL.FTZ R157, R82, R83.reuse ;  /* 0x00000053529d7220 */ /* 0x080fe20000410000 */
[----:B------:R-:W-:Y:S02]  /*5f70*/  FMUL.FTZ R83, R78, R83 ;  /* 0x000000534e537220 */ /* 0x000fe40000410000 */
[-C--:B------:R-:W-:Y:S01]  /*5f80*/  FFMA.FTZ R81, R46, R79.reuse, R81 ;  /* 0x0000004f2e517223 */ /* 0x080fe20000010051 */
[----:B------:R-:W-:Y:S01]  /*5f90*/  FFMA.FTZ R151, R44, R79, -R151 ;  /* 0x0000004f2c977223 */ /* 0x000fe20000010897 */
[-C--:B------:R-:W-:Y:S01]  /*5fa0*/  FFMA.FTZ R82, R82, R45.reuse, R83 ;  /* 0x0000002d52527223 */ /* 0x080fe20000010053 */
[----:B------:R-:W-:Y:S01]  /*5fb0*/  FFMA.FTZ R78, R78, R45, -R157 ;  /* 0x0000002d4e4e7223 */ /* 0x000fe2000001089d */
[----:B------:R-:W-:-:S02]  /*5fc0*/  F2FP.F16.F32.PACK_AB R83, R154, R77 ;  /* 0x0000004d9a53723e */ /* 0x000fc400000000ff */
[----:B------:R-:W-:Y:S02]  /*5fd0*/  F2FP.F16.F32.PACK_AB R79, R150, R51 ;  /* 0x00000033964f723e */ /* 0x000fe400000000ff */
[----:B------:R-:W-:Y:S01]  /*5fe0*/  F2FP.F16.F32.PACK_AB R82, R82, R81 ;  /* 0x000000515252723e */ /* 0x000fe200000000ff */
[----:B------:R-:W-:Y:S01]  /*5ff0*/  IMAD.MOV.U32 R81, RZ, RZ, R49 ;  /* 0x000000ffff517224 */ /* 0x000fe200078e0031 */
[----:B------:R-:W-:Y:S02]  /*6000*/  F2FP.F16.F32.PACK_AB R78, R78, R151 ;  /* 0x000000974e4e723e */ /* 0x000fe400000000ff */
[----:B------:R-:W-:-:S07]  /*6010*/  MOV R77, R47 ;  /* 0x0000002f004d7202 */ /* 0x000fce0000000f00 */
.L_x_1386:
[----:B------:R-:W-:Y:S05]  /*6020*/  BSYNC B2 ;  /* 0x0000000000027941 */ /* 0x000fea0003800000 */
.L_x_1385:
[----:B------:R-:W-:Y:S01]  /*6030*/  ISETP.GE.AND P4, PT, R149, R131, PT ;  /* 0x000000839500720c */ /* 0x000fe20003f86270 */
[----:B------:R-:W-:-:S12]  /*6040*/  ULDC.64 UR4, c[0x0][0x2d8] ;  /* 0x0000b60000047ab9 */ /* 0x000fd80000000a00 */
        /* <DEDUP_REMOVED lines=9> */
.L_x_1384:
[----:B------:R-:W-:Y:S05]  /*60e0*/  BSYNC B1 ;  /* 0x0000000000017941 */ /* 0x000fea0003800000 */
.L_x_1383:
[----:B------:R-:W-:Y:S01]  /*60f0*/  ISETP.GE.OR P4, PT, R189, R112, P2 ;  /* 0x00000070bd00720c */ /* 0x000fe20001786670 */
[----:B------:R-:W-:-:S12]  /*6100*/  BSSY B1, `(.L_x_1387) ;  /* 0x0000080000017945 */ /* 0x000fd80003800000 */
[----:B------:R-:W-:Y:S05]  /*6110*/  @P4 BRA `(.L_x_1388) ;  /* 0x0000000400f84947 */ /* 0x000fea0003800000 */
[-C--:B-12---:R-:W-:Y:S01]  /*6120*/  IMAD R44, R217, R122.reuse, RZ ;  /* 0x0000007ad92c7224 */ /* 0x086fe200078e02ff */
[----:B------:R-:W-:Y:S01]  /*6130*/  ISETP.NE.AND P6, PT, R0, RZ, PT ;  /* 0x000000ff0000720c */ /* 0x000fe20003fc5270 */
[C---:B------:R-:W-:Y:S01]  /*6140*/  IMAD.WIDE.U32 R76, R189.reuse, R122, R120 ;  /* 0x0000007abd4c7225 */ /* 0x040fe200078e0078 */
[----:B------:R-:W-:Y:S03]  /*6150*/  BSSY B2, `(.L_x_1389) ;  /* 0x000006f000027945 */ /* 0x000fe60003800000 */
[----:B------:R-:W-:Y:S01]  /*6160*/  IMAD R81, R189, R123, R44 ;  /* 0x0000007bbd517224 */ /* 0x000fe200078e022c */
[----:B------:R-:W-:Y:S02]  /*6170*/  SEL R44, R116, R135, !P6 ;  /* 0x00000087742c7207 */ /* 0x000fe40007000000 */
[----:B------:R-:W-:Y:S01]  /*6180*/  IADD3 R78, P4, P5, R98, R76, R32 ;  /* 0x0000004c624e7210 */ /* 0x000fe20007d9e020 */
[----:B------:R-:W-:Y:S01]  /*6190*/  IMAD.IADD R81, R77, 0x1, R81 ;  /* 0x000000014d517824 */ /* 0x000fe200078e0251 */
[----:B------:R-:W-:-:S04]  /*61a0*/  SHF.R.S32.HI R45, RZ, 0x1f, R44 ;  /* 0x0000001fff2d7819 */ /* 0x000fc8000001142c */
[----:B------:R-:W-:Y:S02]  /*61b0*/  LEA.HI R44, R45, R44, RZ, 0x4 ;  /* 0x0000002c2d2c7211 */ /* 0x000fe400078f20ff */
[----:B------:R-:W-:Y:S02]  /*61c0*/  IADD3.X R79, R30, R81, R39, P4, P5 ;  /* 0x000000511e4f7210 */ /* 0x000fe400027ea427 */
[----:B------:R-:W-:-:S04]  /*61d0*/  LEA.HI.SX32 R44, R44, R37, 0x1c ;  /* 0x000000252c2c7211 */ /* 0x000fc800078fe2ff */
[----:B------:R-:W-:Y:S01]  /*61e0*/  SHF.R.S32.HI R45, RZ, 0x1f, R44 ;  /* 0x0000001fff2d7819 */ /* 0x000fe2000001142c */
[----:B------:R-:W-:-:S03]  /*61f0*/  IMAD.SHL.U32 R83, R44, 0x8, RZ ;  /* 0x000000082c537824 */ /* 0x000fc600078e00ff */
[----:B------:R-:W-:Y:S02]  /*6200*/  LEA.HI R45, R45, R44, RZ, 0x3 ;  /* 0x0000002c2d2d7211 */ /* 0x000fe400078f18ff */
[----:B------:R-:W-:-:S03]  /*6210*/  LOP3.LUT R44, R202, 0x38, R83, 0xf8, !PT ;  /* 0x00000038ca2c7812 */ /* 0x000fc600078ef853 */
[----:B------:R-:W-:Y:S01]  /*6220*/  IMAD.SHL.U32 R46, R45, 0x400, RZ ;  /* 0x000004002d2e7824 */ /* 0x000fe200078e00ff */
[----:B------:R-:W-:-:S04]  /*6230*/  LOP3.LUT R45, R44, R209, RZ, 0x3c, !PT ;  /* 0x000000d12c2d7212 */ /* 0x000fc800078e3cff */
[----:B------:R-:W-:-:S04]  /*6240*/  LOP3.LUT R44, R46, 0x7fffe000, RZ, 0xc0, !PT ;  /* 0x7fffe0002e2c7812 */ /* 0x000fc800078ec0ff */
[----:B------:R-:W-:Y:S01]  /*6250*/  IADD3 R44, R45, R44, R210 ;  /* 0x0000002c2d2c7210 */ /* 0x000fe20007ffe0d2 */
[----:B------:R-:W-:-:S04]  /*6260*/  IMAD R45, R185, 0x4000, R114 ;  /* 0x00004000b92d7824 */ /* 0x000fc800078e0272 */
[----:B------:R-:W-:Y:S01]  /*6270*/  IMAD R47, R185, 0x4000, R44 ;  /* 0x00004000b92f7824 */ /* 0x000fe200078e022c */
[----:B------:R-:W-:-:S03]  /*6280*/  LEA R45, R45, R2, 0x1 ;  /* 0x000000022d2d7211 */ /* 0x000fc600078e08ff */
[----:B------:R-:W-:-:S03]  /*6290*/  IMAD R48, R47, 0x2, R2 ;  /* 0x000000022f307824 */ /* 0x000fc600078e0202 */
[----:B------:R-:W1:Y:S04]  /*62a0*/  LDS.128 R44, [R45+0x18400] ;  /* 0x018400002d2c7984 */ /* 0x000e680000000c00 */
[----:B------:R-:W2:Y:S01]  /*62b0*/  LDS.128 R48, [R48+0x18400] ;  /* 0x0184000030307984 */ /* 0x000ea20000000c00 */
[----:B------:R-:W-:Y:S05]  /*62c0*/  @P3 BRA `(.L_x_1390) ;  /* 0x00000004005c3947 */ /* 0x000fea0003800000 */
[----:B------:R-:W-:Y:S01]  /*62d0*/  SHF.R.U64 R80, R52, 0x10, R53 ;  /* 0x0000001034507819 */ /* 0x000fe20000001235 */
[----:B------:R-:W-:Y:S01]  /*62e0*/  HADD2.F32 R127, -RZ, R140.H0_H0 ;  /* 0x2000008cff7f7230 */ /* 0x000fe20000004100 */
[----:B------:R-:W-:Y:S01]  /*62f0*/  SHF.R.U64 R52, R54, 0x10, R55 ;  /* 0x0000001036347819 */ /* 0x000fe20000001237 */
[----:B-1----:R-:W-:Y:S01]  /*6300*/  IMAD.MOV.U32 R54, RZ, RZ, R44 ;  /* 0x000000ffff367224 */ /* 0x002fe200078e002c */
[----:B------:R-:W-:Y:S01]  /*6310*/  SHF.R.U32.HI R82, RZ, 0x10, R57 ;  /* 0x00000010ff527819 */ /* 0x000fe20000011639 */
[----:B--2---:R-:W-:Y:S01]  /*6320*/  IMAD.MOV.U32 R44, RZ, RZ, R49 ;  /* 0x000000ffff2c7224 */ /* 0x004fe200078e0031 */
[----:B------:R-:W-:Y:S01]  /*6330*/  SHF.R.U64 R56, R56, 0x10, R57 ;  /* 0x0000001038387819 */ /* 0x000fe20000001239 */
[----:B------:R-:W-:Y:S01]  /*6340*/  IMAD.MOV.U32 R57, RZ, RZ, R51 ;  /* 0x000000ffff397224 */ /* 0x000fe200078e0033 */
[----:B------:R-:W-:Y:S01]  /*6350*/  SHF.R.U32.HI R145, RZ, 0x10, R55 ;  /* 0x00000010ff917819 */ /* 0x000fe20000011637 */
[----:B------:R-:W-:Y:S01]  /*6360*/  IMAD.MOV.U32 R55, RZ, RZ, R48 ;  /* 0x000000ffff377224 */ /* 0x000fe200078e0030 */
[----:B------:R-:W-:Y:S01]  /*6370*/  SHF.R.U32.HI R126, RZ, 0x10, R53 ;  /* 0x00000010ff7e7819 */ /* 0x000fe20000011635 */
[--C-:B------:R-:W-:Y:S01]  /*6380*/  HADD2.F32 R48, -RZ, R44.reuse.H0_H0 ;  /* 0x2000002cff307230 */ /* 0x100fe20000004100 */
[--C-:B------:R-:W-:Y:S01]  /*6390*/  SHF.R.U64 R53, R58, 0x10, R59.reuse ;  /* 0x000000103a357819 */ /* 0x100fe2000000123b */
[----:B------:R-:W-:Y:S01]  /*63a0*/  HADD2.F32 R51, -RZ, R44.H1_H1 ;  /* 0x3000002cff337230 */ /* 0x000fe20000004100 */
[----:B------:R-:W-:Y:S01]  /*63b0*/  SHF.R.U32.HI R144, RZ, 0x10, R59 ;  /* 0x00000010ff907819 */ /* 0x000fe2000001163b */
[----:B------:R-:W-:-:S02]  /*63c0*/  IMAD.MOV.U32 R49, RZ, RZ, R47 ;  /* 0x000000ffff317224 */ /* 0x000fc400078e002f */
[--C-:B------:R-:W-:Y:S02]  /*63d0*/  HADD2.F32 R44, -RZ, R45.reuse.H0_H0 ;  /* 0x2000002dff2c7230 */ /* 0x100fe40000004100 */
[----:B------:R-:W-:Y:S02]  /*63e0*/  HADD2.F32 R82, -RZ, R82.H0_H0 ;  /* 0x20000052ff527230 */ /* 0x000fe40000004100 */
[----:B------:R-:W-:Y:S02]  /*63f0*/  HADD2.F32 R47, -RZ, R45.H1_H1 ;  /* 0x3000002dff2f7230 */ /* 0x000fe40000004100 */
[-C--:B------:R-:W-:Y:S01]  /*6400*/  FMUL.FTZ R45, R48, R127.reuse ;  /* 0x0000007f302d7220 */ /* 0x080fe20000410000 */
[----:B------:R-:W-:Y:S02]  /*6410*/  HADD2.F32 R59, -RZ, R142.H0_H0 ;  /* 0x2000008eff3b7230 */ /* 0x000fe40000004100 */
[----:B------:R-:W-:Y:S01]  /*6420*/  FMUL.FTZ R127, R44, R127 ;  /* 0x0000007f2c7f7220 */ /* 0x000fe20000410000 */
[----:B------:R-:W-:-:S02]  /*6430*/  HADD2.F32 R58, -RZ, R126.H0_H0 ;  /* 0x2000007eff3a7230 */ /* 0x000fc40000004100 */
[-C--:B------:R-:W-:Y:S01]  /*6440*/  FMUL.FTZ R126, R51, R82.reuse ;  /* 0x00000052337e7220 */ /* 0x080fe20000410000 */
[C---:B------:R-:W-:Y:S01]  /*6450*/  FMUL.FTZ R82, R47.reuse, R82 ;  /* 0x000000522f527220 */ /* 0x040fe20000410000 */
[-C--:B------:R-:W-:Y:S01]  /*6460*/  FFMA.FTZ R44, R44, R59.reuse, -R45 ;  /* 0x0000003b2c2c7223 */ /* 0x080fe2000001082d */
[----:B------:R-:W-:Y:S01]  /*6470*/  FFMA.FTZ R45, R48, R59, R127 ;  /* 0x0000003b302d7223 */ /* 0x000fe2000001007f */
[-C--:B------:R-:W-:Y:S01]  /*6480*/  FFMA.FTZ R47, R47, R58.reuse, -R126 ;  /* 0x0000003a2f2f7223 */ /* 0x080fe2000001087e */
[----:B------:R-:W-:Y:S01]  /*6490*/  FFMA.FTZ R48, R51, R58, R82 ;  /* 0x0000003a33307223 */ /* 0x000fe20000010052 */
[----:B------:R-:W-:Y:S02]  /*64a0*/  HADD2.F32 R126, -RZ, R141.H0_H0 ;  /* 0x2000008dff7e7230 */ /* 0x000fe40000004100 */
[--C-:B------:R-:W-:Y:S01]  /*64b0*/  HADD2.F32 R58, -RZ, R57.reuse.H0_H0 ;  /* 0x20000039ff3a7230 */ /* 0x100fe20000004100 */
[----:B------:R-:W-:Y:S01]  /*64c0*/  F2FP.F16.F32.PACK_AB R47, R47, R44 ;  /* 0x0000002c2f2f723e */ /* 0x000fe200000000ff */
[----:B------:R-:W-:-:S02]  /*64d0*/  HADD2.F32 R57, -RZ, R57.H1_H1 ;  /* 0x30000039ff397230 */ /* 0x000fc40000004100 */
[----:B------:R-:W-:Y:S02]  /*64e0*/  HADD2.F32 R144, -RZ, R144.H0_H0 ;  /* 0x20000090ff907230 */ /* 0x000fe40000004100 */
[----:B------:R-:W-:Y:S01]  /*64f0*/  FMUL.FTZ R146, R58, R126 ;  /* 0x0000007e3a927220 */ /* 0x000fe20000410000 */
[----:B------:R-:W-:Y:S02]  /*6500*/  HADD2.F32 R59, -RZ, R143.H0_H0 ;  /* 0x2000008fff3b7230 */ /* 0x000fe40000004100 */
[--C-:B------:R-:W-:Y:S02]  /*6510*/  HADD2.F32 R51, -RZ, R49.reuse.H0_H0 ;  /* 0x20000031ff337230 */ /* 0x100fe40000004100 */
[----:B------:R-:W-:Y:S01]  /*6520*/  FMUL.FTZ R148, R57, R144 ;  /* 0x0000009039947220 */ /* 0x000fe20000410000 */
[----:B------:R-:W-:Y:S02]  /*6530*/  HADD2.F32 R49, -RZ, R49.H1_H1 ;  /* 0x30000031ff317230 */ /* 0x000fe40000004100 */
[----:B------:R-:W-:-:S02]  /*6540*/  HADD2.F32 R82, -RZ, R145.H0_H0 ;  /* 0x20000091ff527230 */ /* 0x000fc40000004100 */
[C---:B------:R-:W-:Y:S01]  /*6550*/  FMUL.FTZ R127, R51.reuse, R126 ;  /* 0x0000007e337f7220 */ /* 0x040fe20000410000 */
[-C--:B------:R-:W-:Y:S01]  /*6560*/  FFMA.FTZ R146, R51, R59.reuse, -R146 ;  /* 0x0000003b33927223 */ /* 0x080fe20000010892 */
[C---:B------:R-:W-:Y:S01]  /*6570*/  FMUL.FTZ R144, R49.reuse, R144 ;  /* 0x0000009031907220 */ /* 0x040fe20000410000 */
[----:B------:R-:W-:Y:S02]  /*6580*/  HADD2.F32 R140, -RZ, R140.H1_H1 ;  /* 0x3000008cff8c7230 */ /* 0x000fe40000004100 */
[-C--:B------:R-:W-:Y:S01]  /*6590*/  FFMA.FTZ R145, R49, R82.reuse, -R148 ;  /* 0x0000005231917223 */ /* 0x080fe20000010894 */
[----:B------:R-:W-:Y:S02]  /*65a0*/  HADD2.F32 R51, -RZ, R55.H0_H0 ;  /* 0x20000037ff337230 */ /* 0x000fe40000004100 */
[----:B------:R-:W-:Y:S01]  /*65b0*/  FFMA.FTZ R126, R58, R59, R127 ;  /* 0x0000003b3a7e7223 */ /* 0x000fe2000001007f */
[----:B------:R-:W-:Y:S02]  /*65c0*/  HADD2.F32 R56, -RZ, R56.H0_H0 ;  /* 0x20000038ff387230 */ /* 0x000fe40000004100 */
[----:B------:R-:W-:Y:S01]  /*65d0*/  FFMA.FTZ R147, R57, R82, R144 ;  /* 0x0000005239937223 */ /* 0x000fe20000010090 */
[----:B------:R-:W-:-:S02]  /*65e0*/  HADD2.F32 R49, -RZ, R54.H0_H0 ;  /* 0x20000036ff317230 */ /* 0x000fc40000004100 */
[----:B------:R-:W-:Y:S01]  /*65f0*/  FMUL.FTZ R58, R51, R140 ;  /* 0x0000008c333a7220 */ /* 0x000fe20000410000 */
[----:B------:R-:W-:Y:S01]  /*6600*/  HADD2.F32 R55, -RZ, R55.H1_H1 ;  /* 0x30000037ff377230 */ /* 0x000fe20000004100 */
[----:B------:R-:W-:Y:S01]  /*6610*/  F2FP.F16.F32.PACK_AB R145, R145, R146 ;  /* 0x000000929191723e */ /* 0x000fe200000000ff */
[----:B------:R-:W-:Y:S02]  /*6620*/  HADD2.F32 R54, -RZ, R54.H1_H1 ;  /* 0x30000036ff367230 */ /* 0x000fe40000004100 */
[----:B------:R-:W-:Y:S01]  /*6630*/  FMUL.FTZ R140, R49, R140 ;  /* 0x0000008c318c7220 */ /* 0x000fe20000410000 */
[----:B------:R-:W-:Y:S02]  /*6640*/  HADD2.F32 R142, -RZ, R142.H1_H1 ;  /* 0x3000008eff8e7230 */ /* 0x000fe40000004100 */
[-C--:B------:R-:W-:Y:S01]  /*6650*/  FMUL.FTZ R57, R55, R56.reuse ;  /* 0x0000003837397220 */ /* 0x080fe20000410000 */
[----:B------:R-:W-:Y:S02]  /*6660*/  HADD2.F32 R80, -RZ, R80.H0_H0 ;  /* 0x20000050ff507230 */ /* 0x000fe40000004100 */
[----:B------:R-:W-:Y:S01]  /*6670*/  FMUL.FTZ R56, R54, R56 ;  /* 0x0000003836387220 */ /* 0x000fe20000410000 */
[-C--:B------:R-:W-:Y:S01]  /*6680*/  FFMA.FTZ R140, R51, R142.reuse, R140 ;  /* 0x0000008e338c7223 */ /* 0x080fe2000001008c */
[----:B------:R-:W-:-:S02]  /*6690*/  FFMA.FTZ R58, R49, R142, -R58 ;  /* 0x0000008e313a7223 */ /* 0x000fc4000001083a */
[-C--:B------:R-:W-:Y:S01]  /*66a0*/  FFMA.FTZ R59, R55, R80.reuse, R56 ;  /* 0x00000050373b7223 */ /* 0x080fe20000010038 */
[----:B------:R-:W-:Y:S02]  /*66b0*/  HADD2.F32 R51, -RZ, R50.H0_H0 ;  /* 0x20000032ff337230 */ /* 0x000fe40000004100 */
[----:B------:R-:W-:Y:S01]  /*66c0*/  FFMA.FTZ R57, R54, R80, -R57 ;  /* 0x0000005036397223 */ /* 0x000fe20000010839 */
[----:B------:R-:W-:Y:S02]  /*66d0*/  HADD2.F32 R56, -RZ, R141.H1_H1 ;  /* 0x3000008dff387230 */ /* 0x000fe40000004100 */
[----:B------:R-:W-:Y:S02]  /*66e0*/  HADD2.F32 R55, -RZ, R53.H0_H0 ;  /* 0x20000035ff377230 */ /* 0x000fe40000004100 */
[----:B------:R-:W-:Y:S01]  /*66f0*/  HADD2.F32 R49, -RZ, R46.H0_H0 ;  /* 0x2000002eff317230 */ /* 0x000fe20000004100 */
[----:B------:R-:W-:Y:S01]  /*6700*/  F2FP.F16.F32.PACK_AB R44, R57, R58 ;  /* 0x0000003a392c723e */ /* 0x000fe200000000ff */
[----:B------:R-:W-:-:S02]  /*6710*/  HADD2.F32 R50, -RZ, R50.H1_H1 ;  /* 0x30000032ff327230 */ /* 0x000fc40000004100 */
[----:B------:R-:W-:Y:S02]  /*6720*/  HADD2.F32 R46, -RZ, R46.H1_H1 ;  /* 0x3000002eff2e7230 */ /* 0x000fe40000004100 */
[----:B------:R-:W-:Y:S02]  /*6730*/  HADD2.F32 R53, -RZ, R52.H0_H0 ;  /* 0x20000034ff357230 */ /* 0x000fe40000004100 */
[-C--:B------:R-:W-:Y:S01]  /*6740*/  FMUL.FTZ R52, R51, R56.reuse ;  /* 0x0000003833347220 */ /* 0x080fe20000410000 */
[----:B------:R-:W-:Y:S02]  /*6750*/  HADD2.F32 R54, -RZ, R143.H1_H1 ;  /* 0x3000008fff367230 */ /* 0x000fe40000004100 */
[-C--:B------:R-:W-:Y:S01]  /*6760*/  FMUL.FTZ R127, R50, R55.reuse ;  /* 0x00000037327f7220 */ /* 0x080fe20000410000 */
[C---:B------:R-:W-:Y:S01]  /*6770*/  FMUL.FTZ R56, R49.reuse, R56 ;  /* 0x0000003831387220 */ /* 0x040fe20000410000 */
[----:B------:R-:W-:Y:S01]  /*6780*/  FMUL.FTZ R55, R46, R55 ;  /* 0x000000372e377220 */ /* 0x000fe20000410000 */
[----:B------:R-:W-:-:S02]  /*6790*/  FFMA.FTZ R52, R49, R54, -R52 ;  /* 0x0000003631347223 */ /* 0x000fc40000010834 */
[----:B------:R-:W-:Y:S01]  /*67a0*/  FFMA.FTZ R56, R51, R54, R56 ;  /* 0x0000003633387223 */ /* 0x000fe20000010038 */
[-C--:B------:R-:W-:Y:S01]  /*67b0*/  FFMA.FTZ R127, R46, R53.reuse, -R127 ;  /* 0x000000352e7f7223 */ /* 0x080fe2000001087f */
[----:B------:R-:W-:Y:S01]  /*67c0*/  FFMA.FTZ R55, R50, R53, R55 ;  /* 0x0000003532377223 */ /* 0x000fe20000010037 */
[----:B------:R-:W-:Y:S02]  /*67d0*/  F2FP.F16.F32.PACK_AB R49, R48, R45 ;  /* 0x0000002d3031723e */ /* 0x000fe400000000ff */
[----:B------:R-:W-:Y:S01]  /*67e0*/  MOV R45, R47 ;  /* 0x0000002f002d7202 */ /* 0x000fe20000000f00 */
[----:B------:R-:W-:Y:S01]  /*67f0*/  IMAD.MOV.U32 R47, RZ, RZ, R145 ;  /* 0x000000ffff2f7224 */ /* 0x000fe200078e0091 */
[----:B------:R-:W-:Y:S02]  /*6800*/  F2FP.F16.F32.PACK_AB R51, R147, R126 ;  /* 0x0000007e9333723e */ /* 0x000fe400000000ff */
[----:B------:R-:W-:Y:S02]  /*6810*/  F2FP.F16.F32.PACK_AB R48, R59, R140 ;  /* 0x0000008c3b30723e */ /* 0x000fe400000000ff */
[----:B------:R-:W-:-:S02]  /*6820*/  F2FP.F16.F32.PACK_AB R46, R127, R52 ;  /* 0x000000347f2e723e */ /* 0x000fc400000000ff */
[----:B------:R-:W-:-:S07]  /*6830*/  F2FP.F16.F32.PACK_AB R50, R55, R56 ;  /* 0x000000383732723e */ /* 0x000fce00000000ff */
.L_x_1390:
[----:B------:R-:W-:Y:S05]  /*6840*/  BSYNC B2 ;  /* 0x0000000000027941 */ /* 0x000fea0003800000 */
.L_x_1389:
        /* <DEDUP_REMOVED lines=11> */
.L_x_1388:
[----:B------:R-:W-:Y:S05]  /*6900*/  BSYNC B1 ;  /* 0x0000000000017941 */ /* 0x000fea0003800000 */
.L_x_1387:
[----:B------:R-:W-:Y:S01]  /*6910*/  ISETP.GE.OR P4, PT, R188, R112, P2 ;  /* 0x00000070bc00720c */ /* 0x000fe20001786670 */
[----:B------:R-:W-:-:S12]  /*6920*/  BSSY B1, `(.L_x_1391) ;  /* 0x000007f000017945 */ /* 0x000fd80003800000 */
[----:B------:R-:W-:Y:S05]  /*6930*/  @P4 BRA `(.L_x_1392) ;  /* 0x0000000400f44947 */ /* 0x000fea0003800000 */
[-C--:B-123--:R-:W-:Y:S01]  /*6940*/  IMAD R44, R216, R122.reuse, RZ ;  /* 0x0000007ad82c7224 */ /* 0x08efe200078e02ff */
        /* <DEDUP_REMOVED lines=26> */
[--C-:B------:R-:W-:Y:S02]  /*6af0*/  SHF.R.U64 R79, R64, 0x10, R65.reuse ;  /* 0x00000010404f7819 */ /* 0x100fe40000001241 */
[----:B------:R-:W-:Y:S01]  /*6b00*/  SHF.R.U32.HI R64, RZ, 0x10, R65 ;  /* 0x00000010ff407819 */ /* 0x000fe20000011641 */
[----:B------:R-:W-:Y:S01]  /*6b10*/  HADD2.F32 R65, -RZ, R139.H1_H1 ;  /* 0x3000008bff417230 */ /* 0x000fe20000004100 */
[--C-:B------:R-:W-:Y:S01]  /*6b20*/  SHF.R.U64 R80, R60, 0x10, R61.reuse ;  /* 0x000000103c507819 */ /* 0x100fe2000000123d */
[----:B--2---:R-:W-:Y:S01]  /*6b30*/  IMAD.MOV.U32 R60, RZ, RZ, R48 ;  /* 0x000000ffff3c7224 */ /* 0x004fe200078e0030 */
[----:B------:R-:W-:Y:S01]  /*6b40*/  SHF.R.U32.HI R76, RZ, 0x10, R61 ;  /* 0x00000010ff4c7819 */ /* 0x000fe2000001163d */
[----:B------:R-:W-:Y:S01]  /*6b50*/  IMAD.MOV.U32 R61, RZ, RZ, R50 ;  /* 0x000000ffff3d7224 */ /* 0x000fe200078e0032 */
[----:B------:R-:W-:Y:S01]  /*6b60*/  SHF.R.U64 R58, R62, 0x10, R63 ;  /* 0x000000103e3a7819 */ /* 0x000fe2000000123f */
[----:B-1----:R-:W-:Y:S01]  /*6b70*/  IMAD.MOV.U32 R48, RZ, RZ, R46 ;  /* 0x000000ffff307224 */ /* 0x002fe200078e002e */
[----:B------:R-:W-:Y:S01]  /*6b80*/  SHF.R.U64 R59, R66, 0x10, R67 ;  /* 0x00000010423b7819 */ /* 0x000fe20000001243 */
[--C-:B------:R-:W-:Y:S01]  /*6b90*/  HADD2.F32 R50, -RZ, R49.reuse.H0_H0 ;  /* 0x20000031ff327230 */ /* 0x100fe20000004100 */
[----:B------:R-:W-:Y:S01]  /*6ba0*/  SHF.R.U32.HI R78, RZ, 0x10, R63 ;  /* 0x00000010ff4e7819 */ /* 0x000fe2000001163f */
[----:B------:R-:W-:Y:S01]  /*6bb0*/  HADD2.F32 R49, -RZ, R49.H1_H1 ;  /* 0x30000031ff317230 */ /* 0x000fe20000004100 */
[----:B------:R-:W-:Y:S01]  /*6bc0*/  SHF.R.U32.HI R77, RZ, 0x10, R67 ;  /* 0x00000010ff4d7819 */ /* 0x000fe20000011643 */
[----:B------:R-:W-:-:S02]  /*6bd0*/  HADD2.F32 R46, -RZ, R45.H0_H0 ;  /* 0x2000002dff2e7230 */ /* 0x000fc40000004100 */
[-C--:B------:R-:W-:Y:S01]  /*6be0*/  FMUL.FTZ R67, R50, R65.reuse ;  /* 0x0000004132437220 */ /* 0x080fe20000410000 */
[----:B------:R-:W-:Y:S02]  /*6bf0*/  HADD2.F32 R64, -RZ, R64.H0_H0 ;  /* 0x20000040ff407230 */ /* 0x000fe40000004100 */
[----:B------:R-:W-:Y:S02]  /*6c00*/  HADD2.F32 R45, -RZ, R45.H1_H1 ;  /* 0x3000002dff2d7230 */ /* 0x000fe40000004100 */
[----:B------:R-:W-:Y:S01]  /*6c10*/  FMUL.FTZ R65, R46, R65 ;  /* 0x000000412e417220 */ /* 0x000fe20000410000 */
[----:B------:R-:W-:Y:S02]  /*6c20*/  HADD2.F32 R62, -RZ, R76.H0_H0 ;  /* 0x2000004cff3e7230 */ /* 0x000fe40000004100 */
[-C--:B------:R-:W-:Y:S01]  /*6c30*/  FMUL.FTZ R66, R49, R64.reuse ;  /* 0x0000004031427220 */ /* 0x080fe20000410000 */
[----:B------:R-:W-:Y:S02]  /*6c40*/  HADD2.F32 R63, -RZ, R137.H1_H1 ;  /* 0x30000089ff3f7230 */ /* 0x000fe40000004100 */
[----:B------:R-:W-:Y:S01]  /*6c50*/  FMUL.FTZ R64, R45, R64 ;  /* 0x000000402d407220 */ /* 0x000fe20000410000 */
[----:B------:R-:W-:-:S02]  /*6c60*/  HADD2.F32 R139, -RZ, R139.H0_H0 ;  /* 0x2000008bff8b7230 */ /* 0x000fc40000004100 */
[-C--:B------:R-:W-:Y:S01]  /*6c70*/  FFMA.FTZ R66, R45, R62.reuse, -R66 ;  /* 0x0000003e2d427223 */ /* 0x080fe20000010842 */
[----:B------:R-:W-:Y:S02]  /*6c80*/  HADD2.F32 R45, -RZ, R47.H0_H0 ;  /* 0x2000002fff2d7230 */ /* 0x000fe40000004100 */
[----:B------:R-:W-:Y:S01]  /*6c90*/  FFMA.FTZ R76, R49, R62, R64 ;  /* 0x0000003e314c7223 */ /* 0x000fe20000010040 */
[-C--:B------:R-:W-:Y:S01]  /*6ca0*/  FFMA.FTZ R67, R46, R63.reuse, -R67 ;  /* 0x0000003f2e437223 */ /* 0x080fe20000010843 */
[----:B------:R-:W-:Y:S02]  /*6cb0*/  HADD2.F32 R62, -RZ, R138.H1_H1 ;  /* 0x3000008aff3e7230 */ /* 0x000fe40000004100 */
[----:B------:R-:W-:Y:S01]  /*6cc0*/  FFMA.FTZ R65, R50, R63, R65 ;  /* 0x0000003f32417223 */ /* 0x000fe20000010041 */
[----:B------:R-:W-:Y:S02]  /*6cd0*/  HADD2.F32 R46, -RZ, R51.H0_H0 ;  /* 0x20000033ff2e7230 */ /* 0x000fe40000004100 */
[----:B------:R-:W-:-:S02]  /*6ce0*/  HADD2.F32 R49, -RZ, R136.H1_H1 ;  /* 0x30000088ff317230 */ /* 0x000fc40000004100 */
[-C--:B------:R-:W-:Y:S01]  /*6cf0*/  FMUL.FTZ R63, R45, R62.reuse ;  /* 0x0000003e2d3f7220 */ /* 0x080fe20000410000 */
[----:B------:R-:W-:Y:S02]  /*6d00*/  HADD2.F32 R51, -RZ, R51.H1_H1 ;  /* 0x30000033ff337230 */ /* 0x000fe40000004100 */
[----:B------:R-:W-:Y:S02]  /*6d10*/  HADD2.F32 R64, -RZ, R77.H0_H0 ;  /* 0x2000004dff407230 */ /* 0x000fe40000004100 */
[C---:B------:R-:W-:Y:S01]  /*6d20*/  FFMA.FTZ R63, R46.reuse, R49, R63 ;  /* 0x000000312e3f7223 */ /* 0x040fe2000001003f */
[----:B------:R-:W-:Y:S02]  /*6d30*/  HADD2.F32 R47, -RZ, R47.H1_H1 ;  /* 0x3000002fff2f7230 */ /* 0x000fe40000004100 */
[----:B------:R-:W-:Y:S02]  /*6d40*/  HADD2.F32 R50, -RZ, R78.H0_H0 ;  /* 0x2000004eff327230 */ /* 0x000fe40000004100 */
[----:B------:R-:W-:Y:S01]  /*6d50*/  FMUL.FTZ R78, R46, R62 ;  /* 0x0000003e2e4e7220 */ /* 0x000fe20000410000 */
[-C--:B------:R-:W-:Y:S01]  /*6d60*/  FMUL.FTZ R62, R51, R64.reuse ;  /* 0x00000040333e7220 */ /* 0x080fe20000410000 */
[----:B------:R-:W-:Y:S01]  /*6d70*/  FMUL.FTZ R64, R47, R64 ;  /* 0x000000402f407220 */ /* 0x000fe20000410000 */
[----:B------:R-:W-:-:S02]  /*6d80*/  HADD2.F32 R46, -RZ, R60.H0_H0 ;  /* 0x2000003cff2e7230 */ /* 0x000fc40000004100 */
[----:B------:R-:W-:Y:S01]  /*6d90*/  FFMA.FTZ R78, R45, R49, -R78 ;  /* 0x000000312d4e7223 */ /* 0x000fe2000001084e */
[----:B------:R-:W-:Y:S02]  /*6da0*/  HADD2.F32 R49, -RZ, R79.H0_H0 ;  /* 0x2000004fff317230 */ /* 0x000fe40000004100 */
[-C--:B------:R-:W-:Y:S01]  /*6db0*/  FFMA.FTZ R77, R47, R50.reuse, -R62 ;  /* 0x000000322f4d7223 */ /* 0x080fe2000001083e */
[----:B------:R-:W-:Y:S02]  /*6dc0*/  HADD2.F32 R60, -RZ, R60.H1_H1 ;  /* 0x3000003cff3c7230 */ /* 0x000fe40000004100 */
[----:B------:R-:W-:Y:S01]  /*6dd0*/  FFMA.FTZ R64, R51, R50, R64 ;  /* 0x0000003233407223 */ /* 0x000fe20000010040 */
[----:B------:R-:W-:Y:S02]  /*6de0*/  HADD2.F32 R137, -RZ, R137.H0_H0 ;  /* 0x20000089ff897230 */ /* 0x000fe40000004100 */
[----:B------:R-:W-:Y:S01]  /*6df0*/  FMUL.FTZ R50, R46, R139 ;  /* 0x0000008b2e327220 */ /* 0x000fe20000410000 */
[----:B------:R-:W-:-:S02]  /*6e00*/  HADD2.F32 R45, -RZ, R44.H0_H0 ;  /* 0x2000002cff2d7230 */ /* 0x000fc40000004100 */
[----:B------:R-:W-:Y:S01]  /*6e10*/  FMUL.FTZ R51, R60, R49 ;  /* 0x000000313c337220 */ /* 0x000fe20000410000 */
[----:B------:R-:W-:Y:S01]  /*6e20*/  HADD2.F32 R44, -RZ, R44.H1_H1 ;  /* 0x3000002cff2c7230 */ /* 0x000fe20000004100 */
[----:B------:R-:W-:Y:S01]  /*6e30*/  F2FP.F16.F32.PACK_AB R77, R77, R78 ;  /* 0x0000004e4d4d723e */ /* 0x000fe200000000ff */
[----:B------:R-:W-:Y:S02]  /*6e40*/  HADD2.F32 R47, -RZ, R80.H0_H0 ;  /* 0x20000050ff2f7230 */ /* 0x000fe40000004100 */
[C---:B------:R-:W-:Y:S01]  /*6e50*/  FMUL.FTZ R139, R45.reuse, R139 ;  /* 0x0000008b2d8b7220 */ /* 0x040fe20000410000 */
[----:B------:R-:W-:Y:S01]  /*6e60*/  FFMA.FTZ R50, R45, R137, -R50 ;  /* 0x000000892d327223 */ /* 0x000fe20000010832 */
[C---:B------:R-:W-:Y:S01]  /*6e70*/  FMUL.FTZ R49, R44.reuse, R49 ;  /* 0x000000312c317220 */ /* 0x040fe20000410000 */
[----:B------:R-:W-:Y:S02]  /*6e80*/  HADD2.F32 R45, -RZ, R61.H0_H0 ;  /* 0x2000003dff2d7230 */ /* 0x000fe40000004100 */
[----:B------:R-:W-:Y:S01]  /*6e90*/  FFMA.FTZ R51, R44, R47, -R51 ;  /* 0x0000002f2c337223 */ /* 0x000fe20000010833 */
[----:B------:R-:W-:-:S02]  /*6ea0*/  HADD2.F32 R138, -RZ, R138.H0_H0 ;  /* 0x2000008aff8a7230 */ /* 0x000fc40000004100 */
[----:B------:R-:W-:Y:S01]  /*6eb0*/  FFMA.FTZ R60, R60, R47, R49 ;  /* 0x0000002f3c3c7223 */ /* 0x000fe20000010031 */
[----:B------:R-:W-:Y:S02]  /*6ec0*/  HADD2.F32 R59, -RZ, R59.H0_H0 ;  /* 0x2000003bff3b7230 */ /* 0x000fe40000004100 */
[----:B------:R-:W-:Y:S01]  /*6ed0*/  FFMA.FTZ R139, R46, R137, R139 ;  /* 0x000000892e8b7223 */ /* 0x000fe2000001008b */
[--C-:B------:R-:W-:Y:S02]  /*6ee0*/  HADD2.F32 R44, -RZ, R48.reuse.H0_H0 ;  /* 0x20000030ff2c7230 */ /* 0x100fe40000004100 */
[-C--:B------:R-:W-:Y:S01]  /*6ef0*/  FMUL.FTZ R47, R45, R138.reuse ;  /* 0x0000008a2d2f7220 */ /* 0x080fe20000410000 */
[----:B------:R-:W-:Y:S01]  /*6f00*/  HADD2.F32 R61, -RZ, R61.H1_H1 ;  /* 0x3000003dff3d7230 */ /* 0x000fe20000004100 */
[----:B------:R-:W-:Y:S01]  /*6f10*/  F2FP.F16.F32.PACK_AB R63, R64, R63 ;  /* 0x0000003f403f723e */ /* 0x000fe200000000ff */
[----:B------:R-:W-:Y:S02]  /*6f20*/  HADD2.F32 R48, -RZ, R48.H1_H1 ;  /* 0x30000030ff307230 */ /* 0x000fe40000004100 */
[----:B------:R-:W-:Y:S01]  /*6f30*/  FMUL.FTZ R138, R44, R138 ;  /* 0x0000008a2c8a7220 */ /* 0x000fe20000410000 */
[----:B------:R-:W-:-:S02]  /*6f40*/  HADD2.F32 R136, -RZ, R136.H0_H0 ;  /* 0x20000088ff887230 */ /* 0x000fc40000004100 */
        /* <DEDUP_REMOVED lines=8> */
[----:B------:R-:W-:Y:S02]  /*6fd0*/  F2FP.F16.F32.PACK_AB R44, R51, R50 ;  /* 0x00000032332c723e */ /* 0x000fe400000000ff */
[----:B------:R-:W-:-:S02]  /*6fe0*/  F2FP.F16.F32.PACK_AB R45, R66, R67 ;  /* 0x00000043422d723e */ /* 0x000fc400000000ff */
[----:B------:R-:W-:Y:S01]  /*6ff0*/  F2FP.F16.F32.PACK_AB R46, R48, R47 ;  /* 0x0000002f302e723e */ /* 0x000fe200000000ff */
[----:B------:R-:W-:Y:S01]  /*7000*/  IMAD.MOV.U32 R48, RZ, RZ, R60 ;  /* 0x000000ffff307224 */ /* 0x000fe200078e003c */
[----:B------:R-:W-:Y:S01]  /*7010*/  F2FP.F16.F32.PACK_AB R49, R76, R65 ;  /* 0x000000414c31723e */ /* 0x000fe200000000ff */
[----:B------:R-:W-:Y:S01]  /*7020*/  IMAD.MOV.U32 R47, RZ, RZ, R77 ;  /* 0x000000ffff2f7224 */ /* 0x000fe200078e004d */
[----:B------:R-:W-:Y:S02]  /*7030*/  F2FP.F16.F32.PACK_AB R50, R61, R138 ;  /* 0x0000008a3d32723e */ /* 0x000fe400000000ff */
[----:B------:R-:W-:-:S07]  /*7040*/  MOV R51, R63 ;  /* 0x0000003f00337202 */ /* 0x000fce0000000f00 */
.L_x_1394:
[----:B------:R-:W-:Y:S05]  /*7050*/  BSYNC B2 ;  /* 0x0000000000027941 */ /* 0x000fea0003800000 */
.L_x_1393:
        /* <DEDUP_REMOVED lines=11> */
.L_x_1392:
[----:B------:R-:W-:Y:S05]  /*7110*/  BSYNC B1 ;  /* 0x0000000000017941 */ /* 0x000fea0003800000 */
.L_x_1391:
[C---:B------:R-:W-:Y:S01]  /*7120*/  ISETP.GE.OR P4, PT, R190.reuse, R112, P2 ;  /* 0x00000070be00720c */ /* 0x040fe20001786670 */
[-C--:B-1234-:R-:W-:Y:S02]  /*7130*/  IMAD R44, R215, R122.reuse, RZ ;  /* 0x0000007ad72c7224 */ /* 0x09efe400078e02ff */
[----:B------:R-:W-:-:S04]  /*7140*/  IMAD.WIDE.U32 R120, R190, R122, R120 ;  /* 0x0000007abe787225 */ /* 0x000fc800078e0078 */
[----:B------:R-:W-:-:S06]  /*7150*/  IMAD R57, R190, R123, R44 ;  /* 0x0000007bbe397224 */ /* 0x000fcc00078e022c */
[----:B------:R-:W-:Y:S05]  /*7160*/  @P4 BRA `(.L_x_1371) ;  /* 0x0000000c00704947 */ /* 0x000fea0003800000 */
[----:B------:R-:W1:Y:S01]  /*7170*/  LDC.64 R52, c[0x0][0x2d8] ;  /* 0x0000b600ff347b82 */ /* 0x000e620000000a00 */
[----:B------:R-:W-:Y:S01]  /*7180*/  IMAD.IADD R57, R121, 0x1, R57 ;  /* 0x0000000179397824 */ /* 0x000fe200078e0239 */
[----:B------:R-:W-:Y:S01]  /*7190*/  IADD3 R44, P4, P5, R98, R120, R32 ;  /* 0x00000078622c7210 */ /* 0x000fe20007d9e020 */
[----:B------:R-:W-:Y:S01]  /*71a0*/  BSSY B1, `(.L_x_1395) ;  /* 0x000006e000017945 */ /* 0x000fe20003800000 */
[----:B------:R-:W-:Y:S02]  /*71b0*/  ISETP.NE.AND P6, PT, R0, RZ, PT ;  /* 0x000000ff0000720c */ /* 0x000fe40003fc5270 */
[----:B------:R-:W-:Y:S02]  /*71c0*/  IADD3.X R45, R30, R57, R39, P4, P5 ;  /* 0x000000391e2d7210 */ /* 0x000fe400027ea427 */
[----:B------:R-:W-:Y:S02]  /*71d0*/  SEL R135, R116, R135, !P6 ;  /* 0x0000008774877207 */ /* 0x000fe40007000000 */
[----:B-1----:R-:W-:-:S04]  /*71e0*/  LEA R54, P4, R44, R52, 0x1 ;  /* 0x000000342c367211 */ /* 0x002fc800078808ff */
[----:B------:R-:W-:Y:S02]  /*71f0*/  LEA.HI.X R55, R44, R53, R45, 0x1, P4 ;  /* 0x000000352c377211 */ /* 0x000fe400020f0c2d */
[----:B------:R-:W-:-:S04]  /*7200*/  SHF.R.S32.HI R44, RZ, 0x1f, R135 ;  /* 0x0000001fff2c7819 */ /* 0x000fc80000011487 */
[----:B------:R-:W-:-:S04]  /*7210*/  LEA.HI R44, R44, R135, RZ, 0x4 ;  /* 0x000000872c2c7211 */ /* 0x000fc800078f20ff */
        /* <DEDUP_REMOVED lines=23> */
[--C-:B------:R-:W-:Y:S01]  /*7390*/  HADD2.F32 R50, -RZ, R49.reuse.H0_H0 ;  /* 0x20000031ff327230 */ /* 0x100fe20000004100 */
[----:B------:R-:W-:Y:S01]  /*73a0*/  SHF.R.U64 R76, R68, 0x10, R69 ;  /* 0x00000010444c7819 */ /* 0x000fe20000001245 */
[----:B------:R-:W-:Y:S01]  /*73b0*/  HADD2.F32 R49, -RZ, R49.H1_H1 ;  /* 0x30000031ff317230 */ /* 0x000fe20000004100 */
[----:B------:R-:W-:Y:S01]  /*73c0*/  SHF.R.U64 R69, R72, 0x10, R73 ;  /* 0x0000001048457819 */ /* 0x000fe20000001249 */
[--C-:B------:R-:W-:Y:S01]  /*73d0*/  HADD2.F32 R46, -RZ, R45.reuse.H0_H0 ;  /* 0x2000002dff2e7230 */ /* 0x100fe20000004100 */
[--C-:B------:R-:W-:Y:S01]  /*73e0*/  SHF.R.U64 R72, R70, 0x10, R71.reuse ;  /* 0x0000001046487819 */ /* 0x100fe20000001247 */
[----:B------:R-:W-:Y:S01]  /*73f0*/  HADD2.F32 R62, -RZ, R62.H0_H0 ;  /* 0x2000003eff3e7230 */ /* 0x000fe20000004100 */
[----:B------:R-:W-:Y:S01]  /*7400*/  SHF.R.U32.HI R70, RZ, 0x10, R71 ;  /* 0x00000010ff467819 */ /* 0x000fe20000011647 */
[----:B------:R-:W-:-:S02]  /*7410*/  HADD2.F32 R45, -RZ, R45.H1_H1 ;  /* 0x3000002dff2d7230 */ /* 0x000fc40000004100 */
[----:B------:R-:W-:Y:S02]  /*7420*/  HADD2.F32 R63, -RZ, R130.H0_H0 ;  /* 0x20000082ff3f7230 */ /* 0x000fe40000004100 */
[-C--:B------:R-:W-:Y:S01]  /*7430*/  FMUL.FTZ R64, R49, R62.reuse ;  /* 0x0000003e31407220 */ /* 0x080fe20000410000 */
[----:B------:R-:W-:Y:S02]  /*7440*/  HADD2.F32 R60, -RZ, R60.H0_H0 ;  /* 0x2000003cff3c7230 */ /* 0x000fe40000004100 */
[C---:B------:R-:W-:Y:S01]  /*7450*/  FMUL.FTZ R62, R45.reuse, R62 ;  /* 0x0000003e2d3e7220 */ /* 0x040fe20000410000 */
[----:B------:R-:W-:Y:S02]  /*7460*/  HADD2.F32 R61, -RZ, R133.H0_H0 ;  /* 0x20000085ff3d7230 */ /* 0x000fe40000004100 */
[-C--:B------:R-:W-:Y:S01]  /*7470*/  FMUL.FTZ R65, R50, R63.reuse ;  /* 0x0000003f32417220 */ /* 0x080fe20000410000 */
[C---:B------:R-:W-:Y:S01]  /*7480*/  FMUL.FTZ R63, R46.reuse, R63 ;  /* 0x0000003f2e3f7220 */ /* 0x040fe20000410000 */
[-C--:B------:R-:W-:Y:S01]  /*7490*/  FFMA.FTZ R64, R45, R60.reuse, -R64 ;  /* 0x0000003c2d407223 */ /* 0x080fe20000010840 */
[----:B------:R-:W-:Y:S01]  /*74a0*/  FFMA.FTZ R66, R49, R60, R62 ;  /* 0x0000003c31427223 */ /* 0x000fe2000001003e */
[----:B------:R-:W-:Y:S01]  /*74b0*/  FFMA.FTZ R65, R46, R61, -R65 ;  /* 0x0000003d2e417223 */ /* 0x000fe20000010841 */
[----:B------:R-:W-:-:S02]  /*74c0*/  HADD2.F32 R60, -RZ, R132.H0_H0 ;  /* 0x20000084ff3c7230 */ /* 0x000fc40000004100 */
[----:B------:R-:W-:Y:S01]  /*74d0*/  FFMA.FTZ R63, R50, R61, R63 ;  /* 0x0000003d323f7223 */ /* 0x000fe2000001003f */
[----:B------:R-:W-:Y:S02]  /*74e0*/  HADD2.F32 R45, -RZ, R47.H0_H0 ;  /* 0x2000002fff2d7230 */ /* 0x000fe40000004100 */
[--C-:B------:R-:W-:Y:S02]  /*74f0*/  HADD2.F32 R46, -RZ, R51.reuse.H0_H0 ;  /* 0x20000033ff2e7230 */ /* 0x100fe40000004100 */
[----:B------:R-:W-:Y:S02]  /*7500*/  HADD2.F32 R49, -RZ, R134.H0_H0 ;  /* 0x20000086ff317230 */ /* 0x000fe40000004100 */
[-C--:B------:R-:W-:Y:S01]  /*7510*/  FMUL.FTZ R61, R45, R60.reuse ;  /* 0x0000003c2d3d7220 */ /* 0x080fe20000410000 */
[----:B------:R-:W-:Y:S02]  /*7520*/  HADD2.F32 R51, -RZ, R51.H1_H1 ;  /* 0x30000033ff337230 */ /* 0x000fe40000004100 */
[----:B------:R-:W-:Y:S01]  /*7530*/  FMUL.FTZ R68, R46, R60 ;  /* 0x0000003c2e447220 */ /* 0x000fe20000410000 */
[----:B------:R-:W-:-:S02]  /*7540*/  HADD2.F32 R62, -RZ, R74.H0_H0 ;  /* 0x2000004aff3e7230 */ /* 0x000fc40000004100 */
[-C--:B------:R-:W-:Y:S01]  /*7550*/  FFMA.FTZ R60, R46, R49.reuse, R61 ;  /* 0x000000312e3c7223 */ /* 0x080fe2000001003d */
[----:B------:R-:W-:Y:S02]  /*7560*/  HADD2.F32 R47, -RZ, R47.H1_H1 ;  /* 0x3000002fff2f7230 */ /* 0x000fe40000004100 */
[----:B------:R-:W-:Y:S01]  /*7570*/  FFMA.FTZ R68, R45, R49, -R68 ;  /* 0x000000312d447223 */ /* 0x000fe20000010844 */
[----:B------:R-:W-:Y:S02]  /*7580*/  HADD2.F32 R50, -RZ, R70.H0_H0 ;  /* 0x20000046ff327230 */ /* 0x000fe40000004100 */
[-C--:B------:R-:W-:Y:S01]  /*7590*/  FMUL.FTZ R70, R51, R62.reuse ;  /* 0x0000003e33467220 */ /* 0x080fe20000410000 */
[----:B------:R-:W-:Y:S02]  /*75a0*/  HADD2.F32 R46, -RZ, R56.H0_H0 ;  /* 0x20000038ff2e7230 */ /* 0x000fe40000004100 */
[----:B------:R-:W-:Y:S01]  /*75b0*/  FMUL.FTZ R62, R47, R62 ;  /* 0x0000003e2f3e7220 */ /* 0x000fe20000410000 */
[----:B------:R-:W-:-:S02]  /*75c0*/  HADD2.F32 R130, -RZ, R130.H1_H1 ;  /* 0x30000082ff827230 */ /* 0x000fc40000004100 */
[-C--:B------:R-:W-:Y:S01]  /*75d0*/  FFMA.FTZ R71, R47, R50.reuse, -R70 ;  /* 0x000000322f477223 */ /* 0x080fe20000010846 */
[----:B------:R-:W-:Y:S02]  /*75e0*/  HADD2.F32 R49, -RZ, R69.H0_H0 ;  /* 0x20000045ff317230 */ /* 0x000fe40000004100 */
[----:B------:R-:W-:Y:S01]  /*75f0*/  FFMA.FTZ R73, R51, R50, R62 ;  /* 0x0000003233497223 */ /* 0x000fe2000001003e */
[----:B------:R-:W-:Y:S02]  /*7600*/  HADD2.F32 R45, -RZ, R44.H0_H0 ;  /* 0x2000002cff2d7230 */ /* 0x000fe40000004100 */
[-C--:B------:R-:W-:Y:S01]  /*7610*/  FMUL.FTZ R50, R46, R130.reuse ;  /* 0x000000822e327220 */ /* 0x080fe20000410000 */
[----:B------:R-:W-:Y:S01]  /*7620*/  HADD2.F32 R56, -RZ, R56.H1_H1 ;  /* 0x30000038ff387230 */ /* 0x000fe20000004100 */
[----:B------:R-:W-:Y:S01]  /*7630*/  F2FP.F16.F32.PACK_AB R63, R66, R63 ;  /* 0x0000003f423f723e */ /* 0x000fe200000000ff */
[----:B------:R-:W-:Y:S02]  /*7640*/  HADD2.F32 R44, -RZ, R44.H1_H1 ;  /* 0x3000002cff2c7230 */ /* 0x000fe40000004100 */
[----:B------:R-:W-:Y:S01]  /*7650*/  FMUL.FTZ R51, R45, R130 ;  /* 0x000000822d337220 */ /* 0x000fe20000410000 */
[----:B------:R-:W-:-:S02]  /*7660*/  HADD2.F32 R133, -RZ, R133.H1_H1 ;  /* 0x30000085ff857230 */ /* 0x000fc40000004100 */
[-C--:B------:R-:W-:Y:S01]  /*7670*/  FMUL.FTZ R61, R56, R49.reuse ;  /* 0x00000031383d7220 */ /* 0x080fe20000410000 */
[----:B------:R-:W-:Y:S02]  /*7680*/  HADD2.F32 R47, -RZ, R76.H0_H0 ;  /* 0x2000004cff2f7230 */ /* 0x000fe40000004100 */
[C---:B------:R-:W-:Y:S01]  /*7690*/  FMUL.FTZ R49, R44.reuse, R49 ;  /* 0x000000312c317220 */ /* 0x040fe20000410000 */
[----:B------:R-:W-:Y:S02]  /*76a0*/  HADD2.F32 R132, -RZ, R132.H1_H1 ;  /* 0x30000084ff847230 */ /* 0x000fe40000004100 */
[----:B------:R-:W-:Y:S01]  /*76b0*/  FFMA.FTZ R50, R45, R133, -R50 ;  /* 0x000000852d327223 */ /* 0x000fe20000010832 */
[----:B------:R-:W-:Y:S02]  /*76c0*/  HADD2.F32 R45, -RZ, R58.H0_H0 ;  /* 0x2000003aff2d7230 */ /* 0x000fe40000004100 */
[-C--:B------:R-:W-:Y:S01]  /*76d0*/  FFMA.FTZ R61, R44, R47.reuse, -R61 ;  /* 0x0000002f2c3d7223 */ /* 0x080fe2000001083d */
[----:B------:R-:W-:Y:S01]  /*76e0*/  FFMA.FTZ R56, R56, R47, R49 ;  /* 0x0000002f38387223 */ /* 0x000fe20000010031 */
[----:B------:R-:W-:-:S02]  /*76f0*/  HADD2.F32 R49, -RZ, R67.H0_H0 ;  /* 0x20000043ff317230 */ /* 0x000fc40000004100 */
[----:B------:R-:W-:Y:S01]  /*7700*/  FFMA.FTZ R51, R46, R133, R51 ;  /* 0x000000852e337223 */ /* 0x000fe20000010033 */
[----:B------:R-:W-:Y:S02]  /*7710*/  HADD2.F32 R44, -RZ, R48.H0_H0 ;  /* 0x20000030ff2c7230 */ /* 0x000fe40000004100 */
[----:B------:R-:W-:Y:S01]  /*7720*/  FMUL.FTZ R67, R45, R132 ;  /* 0x000000842d437220 */ /* 0x000fe20000410000 */
[----:B------:R-:W-:Y:S01]  /*7730*/  HADD2.F32 R58, -RZ, R58.H1_H1 ;  /* 0x3000003aff3a7230 */ /* 0x000fe20000004100 */
[----:B------:R-:W-:Y:S01]  /*7740*/  F2FP.F16.F32.PACK_AB R60, R73, R60 ;  /* 0x0000003c493c723e */ /* 0x000fe200000000ff */
[----:B------:R-:W-:Y:S02]  /*7750*/  HADD2.F32 R48, -RZ, R48.H1_H1 ;  /* 0x30000030ff307230 */ /* 0x000fe40000004100 */
[----:B------:R-:W-:Y:S01]  /*7760*/  FMUL.FTZ R132, R44, R132 ;  /* 0x000000842c847220 */ /* 0x000fe20000410000 */
[----:B------:R-:W-:Y:S02]  /*7770*/  HADD2.F32 R134, -RZ, R134.H1_H1 ;  /* 0x30000086ff867230 */ /* 0x000fe40000004100 */
[----:B------:R-:W-:Y:S01]  /*7780*/  FMUL.FTZ R69, R58, R49 ;  /* 0x000000313a457220 */ /* 0x000fe20000410000 */
[----:B------:R-:W-:-:S02]  /*7790*/  HADD2.F32 R47, -RZ, R72.H0_H0 ;  /* 0x20000048ff2f7230 */ /* 0x000fc40000004100 */
[----:B------:R-:W-:Y:S01]  /*77a0*/  FMUL.FTZ R49, R48, R49 ;  /* 0x0000003130317220 */ /* 0x000fe20000410000 */
[----:B------:R-:W-:Y:S01]  /*77b0*/  F2FP.F16.F32.PACK_AB R62, R56, R51 ;  /* 0x00000033383e723e */ /* 0x000fe200000000ff */
[-C--:B------:R-:W-:Y:S01]  /*77c0*/  FFMA.FTZ R67, R44, R134.reuse, -R67 ;  /* 0x000000862c437223 */ /* 0x080fe20000010843 */
[----:B------:R-:W-:Y:S01]  /*77d0*/  FFMA.FTZ R132, R45, R134, R132 ;  /* 0x000000862d847223 */ /* 0x000fe20000010084 */
[-C--:B------:R-:W-:Y:S01]  /*77e0*/  FFMA.FTZ R48, R48, R47.reuse, -R69 ;  /* 0x0000002f30307223 */ /* 0x080fe20000010845 */
[----:B------:R-:W-:Y:S01]  /*77f0*/  FFMA.FTZ R49, R58, R47, R49 ;  /* 0x0000002f3a317223 */ /* 0x000fe20000010031 */
[----:B------:R-:W-:Y:S01]  /*7800*/  F2FP.F16.F32.PACK_AB R44, R61, R50 ;  /* 0x000000323d2c723e */ /* 0x000fe200000000ff */
[----:B------:R-:W-:Y:S01]  /*7810*/  IMAD.MOV.U32 R51, RZ, RZ, R60 ;  /* 0x000000ffff337224 */ /* 0x000fe200078e003c */
[----:B------:R-:W-:Y:S02]  /*7820*/  F2FP.F16.F32.PACK_AB R45, R64, R65 ;  /* 0x00000041402d723e */ /* 0x000fe400000000ff */
[----:B------:R-:W-:Y:S01]  /*7830*/  F2FP.F16.F32.PACK_AB R46, R48, R67 ;  /* 0x00000043302e723e */ /* 0x000fe200000000ff */
[----:B------:R-:W-:Y:S01]  /*7840*/  IMAD.MOV.U32 R48, RZ, RZ, R62 ;  /* 0x000000ffff307224 */ /* 0x000fe200078e003e */
[----:B------:R-:W-:Y:S01]  /*7850*/  F2FP.F16.F32.PACK_AB R50, R49, R132 ;  /* 0x000000843132723e */ /* 0x000fe200000000ff */
[----:B------:R-:W-:Y:S01]  /*7860*/  IMAD.MOV.U32 R49, RZ, RZ, R63 ;  /* 0x000000ffff317224 */ /* 0x000fe200078e003f */
[----:B------:R-:W-:-:S07]  /*7870*/  F2FP.F16.F32.PACK_AB R47, R71, R68 ;  /* 0x00000044472f723e */ /* 0x000fce00000000ff */
.L_x_1396:
[----:B------:R-:W-:Y:S05]  /*7880*/  BSYNC B1 ;  /* 0x0000000000017941 */ /* 0x000fea0003800000 */
.L_x_1395:
[----:B-1----:R1:W-:Y:S01]  /*7890*/  STG.E.128 desc[UR56][R54.64], R44 ;  /* 0x0000002c36007986 */ /* 0x0023e2000c101d38 */
[----:B------:R-:W-:-:S13]  /*78a0*/  ISETP.GE.AND P3, PT, R59, R131, PT ;  /* 0x000000833b00720c */ /* 0x000fda0003f66270 */
[----:B------:R-:W-:Y:S05]  /*78b0*/  @P3 BRA `(.L_x_1371) ;  /* 0x00000004009c3947 */ /* 0x000fea0003800000 */
[--C-:B-1----:R-:W-:Y:S02]  /*78c0*/  SHF.R.S32.HI R44, RZ, 0x1f, R59.reuse ;  /* 0x0000001fff2c7819 */ /* 0x102fe4000001143b */
[----:B------:R-:W-:-:S04]  /*78d0*/  IADD3 R59, P3, P4, R98, R120, R59 ;  /* 0x00000078623b7210 */ /* 0x000fc80007c7e03b */
[----:B------:R-:W-:Y:S02]  /*78e0*/  IADD3.X R44, R30, R57, R44, P3, P4 ;  /* 0x000000391e2c7210 */ /* 0x000fe40001fe842c */
[----:B------:R-:W-:-:S04]  /*78f0*/  LEA R52, P3, R59, R52, 0x1 ;  /* 0x000000343b347211 */ /* 0x000fc800078608ff */
[----:B------:R-:W-:-:S05]  /*7900*/  LEA.HI.X R53, R59, R53, R44, 0x1, P3 ;  /* 0x000000353b357211 */ /* 0x000fca00018f0c2c */
[----:B--2---:R1:W-:Y:S01]  /*7910*/  STG.E.128 desc[UR56][R52.64], R48 ;  /* 0x0000003034007986 */ /* 0x0043e2000c101d38 */
[----:B------:R-:W-:Y:S05]  /*7920*/  BRA `(.L_x_1371) ;  /* 0x0000000400807947 */ /* 0x000fea0003800000 */
.L_x_1334:
[----:B------:R-:W-:-:S06]  /*7930*/  UISETP.NE.AND UP0, UPT, UR39, 0x3, UPT ;  /* 0x000000032700788c */ /* 0x000fcc000bf05270 */
[----:B------:R-:W-:-:S13]  /*7940*/  PLOP3.LUT P0, PT, PT, PT, UP0, 0x80, 0x0 ;  /* 0x000000000000781c */ /* 0x000fda0003f0f008 */
[----:B------:R-:W-:Y:S05]  /*7950*/  @!P0 BRA `(.L_x_1397) ;  /* 0x0000000000048947 */ /* 0x000fea0003800000 */
[----:B------:R-:W-:Y:S01]  /*7960*/  BPT.TRAP 0x1 ;  /* 0x000000040000795c */ /* 0x000fe20000300000 */
.L_x_1397:
[----:B------:R-:W-:Y:S01]  /*7970*/  LEA R103, R185, R2, 0x3 ;  /* 0x00000002b9677211 */ /* 0x000fe200078e18ff */
[----:B------:R-:W-:Y:S01]  /*7980*/  IMAD R112, R26, -0x80, R24 ;  /* 0xffffff801a707824 */ /* 0x000fe200078e0218 */
[----:B------:R-:W-:Y:S01]  /*7990*/  SHF.L.U32 R124, R194, 0x1f, RZ ;  /* 0x0000001fc27c7819 */ /* 0x000fe200000006ff */
[----:B------:R-:W-:Y:S01]  /*79a0*/  BSSY B1, `(.L_x_1398) ;  /* 0x0000006000017945 */ /* 0x000fe20003800000 */
[----:B------:R-:W-:Y:S01]  /*79b0*/  SHF.R.S32.HI R45, RZ, 0x1f, R26 ;  /* 0x0000001fff2d7819 */ /* 0x000fe2000001141a */
[----:B------:R-:W-:Y:S01]  /*79c0*/  IMAD R44, R3, R26, RZ ;  /* 0x0000001a032c7224 */ /* 0x000fe200078e02ff */
[----:B------:R-:W0:Y:S01]  /*79d0*/  SYNCS.PHASECHK.TRANS64.TRYWAIT P3, [R103+URZ+0x28890], R124 ;  /* 0x0288907c670075a7 */ /* 0x000e22000806017f */
[----:B------:R-:W-:Y:S01]  /*79e0*/  VIMNMX R112, R112, 0x80, PT ;  /* 0x0000008070707848 */ /* 0x000fe20003fe0100 */
[----:B0-----:R-:W-:Y:S06]  /*79f0*/  @!P3 BRA `(.L_x_1399) ;  /* 0x000001cc0070b947 */ /* 0x001fec0003800000 */
.L_x_1718:
[----:B------:R-:W-:Y:S05]  /*7a00*/  BSYNC B1 ;  /* 0x0000000000017941 */ /* 0x000fea0003800000 */
.L_x_1398:
        /* <DEDUP_REMOVED lines=8> */
[----:B------:R-:W-:-:S03]  /*7a90*/  @!P2 IADD3 R58, P3, R31, R52, RZ ;  /* 0x000000341f3aa210 */ /* 0x000fc60007f7e0ff */
[----:B------:R-:W3:Y:S02]  /*7aa0*/  @!P1 LDS.128 R48, [R108+0x1c400] ;  /* 0x01c400006c309984 */ /* 0x000ee40000000c00 */
[----:B------:R-:W-:Y:S01]  /*7ab0*/  @!P2 IMAD.X R59, R61, 0x1, R34, P3 ;  /* 0x000000013d3ba824 */ /* 0x000fe200018e0622 */
[----:B------:R-:W4:Y:S01]  /*7ac0*/  @!P1 LDC.64 R56, c[0x0][0x2d8] ;  /* 0x0000b600ff389b82 */ /* 0x000f220000000a00 */
        /* <DEDUP_REMOVED lines=8> */
.L_x_1401:
[----:B------:R-:W-:Y:S05]  /*7b50*/  BSYNC B1 ;  /* 0x0000000000017941 */ /* 0x000fea0003800000 */
.L_x_1400:
[----:B------:R-:W-:Y:S01]  /*7b60*/  ISETP.GE.AND P3, PT, R189, R112, PT ;  /* 0x00000070bd00720c */ /* 0x000fe20003f66270 */
[----:B------:R-:W-:-:S12]  /*7b70*/  BSSY B1, `(.L_x_1402) ;  /* 0x0000012000017945 */ /* 0x000fd80003800000 */
[----:B------:R-:W-:Y:S05]  /*7b80*/  @P3 BRA `(.L_x_1403) ;  /* 0x0000000000403947 */ /* 0x000fea0003800000 */
[----:B-1----:R-:W1:Y:S01]  /*7b90*/  @!P2 LDC.64 R54, c[0x0][0x2d8] ;  /* 0x0000b600ff36ab82 */ /* 0x002e620000000a00 */
[----:B------:R-:W2:Y:S01]  /*7ba0*/  @!P2 LDS.128 R44, [R108+0x19400] ;  /* 0x019400006c2ca984 */ /* 0x000ea20000000c00 */
[----:B------:R-:W-:-:S03]  /*7bb0*/  IADD3 R60, P3, R90, R52, RZ ;  /* 0x000000345a3c7210 */ /* 0x000fc60007f7e0ff */
        /* <DEDUP_REMOVED lines=13> */
.L_x_1403:
[----:B------:R-:W-:Y:S05]  /*7c90*/  BSYNC B1 ;  /* 0x0000000000017941 */ /* 0x000fea0003800000 */
.L_x_1402:
[----:B------:R-:W-:Y:S01]  /*7ca0*/  ISETP.GE.AND P3, PT, R188, R112, PT ;  /* 0x00000070bc00720c */ /* 0x000fe20003f66270 */
[----:B------:R-:W-:-:S12]  /*7cb0*/  BSSY B1, `(.L_x_1404) ;  /* 0x0000012000017945 */ /* 0x000fd80003800000 */
[----:B------:R-:W-:Y:S05]  /*7cc0*/  @P3 BRA `(.L_x_1405) ;  /* 0x0000000000403947 */ /* 0x000fea0003800000 */
[----:B-12---:R-:W1:Y:S01]  /*7cd0*/  @!P2 LDC.64 R54, c[0x0][0x2d8] ;  /* 0x0000b600ff36ab82 */ /* 0x006e620000000a00 */
[----:B------:R-:W2:Y:S01]  /*7ce0*/  @!P2 LDS.128 R44, [R108+0x1a400] ;  /* 0x01a400006c2ca984 */ /* 0x000ea20000000c00 */
[----:B------:R-:W-:-:S03]  /*7cf0*/  LEA R60, P3, R38, R52, 0x6 ;  /* 0x00000034263c7211 */ /* 0x000fc600078630ff */
        /* <DEDUP_REMOVED lines=13> */
.L_x_1405:
[----:B------:R-:W-:Y:S05]  /*7dd0*/  BSYNC B1 ;  /* 0x0000000000017941 */ /* 0x000fea0003800000 */
.L_x_1404:
[----:B------:R-:W-:-:S13]  /*7de0*/  ISETP.GE.AND P3, PT, R190, R112, PT ;  /* 0x00000070be00720c */ /* 0x000fda0003f66270 */
[----:B------:R-:W-:Y:S05]  /*7df0*/  @P3 BRA `(.L_x_1371) ;  /* 0x00000000004c3947 */ /* 0x000fea0003800000 */
[----:B------:R-:W3:Y:S01]  /*7e00*/  LDC.64 R58, c[0x0][0x2f0] ;  /* 0x0000bc00ff3a7b82 */ /* 0x000ee20000000a00 */
[----:B-12-4-:R-:W1:Y:S01]  /*7e10*/  @!P2 LDS.128 R44, [R108+0x1b400] ;  /* 0x01b400006c2ca984 */ /* 0x016e620000000c00 */
[----:B------:R-:W-:-:S03]  /*7e20*/  IMAD.MOV.U32 R53, RZ, RZ, R61 ;  /* 0x000000ffff357224 */ /* 0x000fc600078e003d */
[----:B------:R-:W2:Y:S03]  /*7e30*/  @!P1 LDS.128 R48, [R108+0x1f400] ;  /* 0x01f400006c309984 */ /* 0x000ea60000000c00 */
[----:B------:R-:W4:Y:S08]  /*7e40*/  @!P2 LDC.64 R54, c[0x0][0x2d8] ;  /* 0x0000b600ff36ab82 */ /* 0x000f300000000a00 */
[----:B------:R-:W5:Y:S01]  /*7e50*/  @!P1 LDC.64 R56, c[0x0][0x2d8] ;  /* 0x0000b600ff389b82 */ /* 0x000f620000000a00 */
[----:B---3--:R-:W-:-:S04]  /*7e60*/  IMAD.WIDE.U32 R52, R58, 0x60, R52 ;  /* 0x000000603a347825 */ /* 0x008fc800078e0034 */
[----:B------:R-:W-:-:S04]  /*7e70*/  IMAD R59, R59, 0x60, RZ ;  /* 0x000000603b3b7824 */ /* 0x000fc800078e02ff */
[----:B------:R-:W-:Y:S01]  /*7e80*/  IMAD.IADD R59, R53, 0x1, R59 ;  /* 0x00000001353b7824 */ /* 0x000fe200078e023b */
[----:B------:R-:W-:-:S05]  /*7e90*/  @!P2 IADD3 R53, P3, R31, R52, RZ ;  /* 0x000000341f35a210 */ /* 0x000fca0007f7e0ff */
        /* <DEDUP_REMOVED lines=9> */
.L_x_1371:
[----:B------:R-:W-:Y:S05]  /*7f30*/  BSYNC B0 ;  /* 0x0000000000007941 */ /* 0x000fea0003800000 */
.L_x_1333:
        /* <DEDUP_REMOVED lines=12> */
[----:B------:R-:W-:-:S04]  /*8000*/  @!P3 IADD3 R44, R103, 0x288a0, RZ ;  /* 0x000288a0672cb810 */ /* 0x000fc80007ffe0ff */
[----:B------:R-:W-:-:S04]  /*8010*/  @!P3 PRMT R44, RZ, 0x654, R44 ;  /* 0x00000654ff2cb816 */ /* 0x000fc8000000002c */
[----:B------:R1:W-:Y:S01]  /*8020*/  @!P3 SYNCS.ARRIVE.TRANS64.RED.A1T0 RZ, [R44+URZ], RZ ;  /* 0x000000ff2cffb9a7 */ /* 0x0003e2000810043f */
[----:B------:R-:W-:Y:S05]  /*8030*/  @!P0 BRA `(.L_x_1407) ;  /* 0x0000000000048947 */ /* 0x000fea0003800000 */
[----:B------:R-:W-:Y:S01]  /*8040*/  BPT.TRAP 0x1 ;  /* 0x000000040000795c */ /* 0x000fe20000300000 */
.L_x_1407:
[----:B------:R-:W-:Y:S05]  /*8050*/  BSYNC B0 ;  /* 0x0000000000007941 */ /* 0x000fea0003800000 */
.L_x_1406:
[----:B------:R-:W2:Y:S01]  /*8060*/  SYNCS.PHASECHK.TRANS64.TRYWAIT P0, [R103+URZ+0x288b0], R124 ;  /* 0x0288b07c670075a7 */ /* 0x000ea2000800017f */
[----:B------:R-:W-:Y:S01]  /*8070*/  ULDC UR37, c[0x0][0x2e4] ;  /* 0x0000b90000257ab9 */ /* 0x000fe20000000800 */
[----:B------:R-:W-:Y:S01]  /*8080*/  ULDC.64 UR40, c[0x0][0x318] ;  /* 0x0000c60000287ab9 */ /* 0x000fe20000000a00 */
[----:B------:R-:W-:Y:S01]  /*8090*/  ULDC.64 UR42, c[0x0][0x308] ;  /* 0x0000c200002a7ab9 */ /* 0x000fe20000000a00 */
[----:B------:R-:W-:Y:S04]  /*80a0*/  BSSY B0, `(.L_x_1408) ;  /* 0x0000002000007945 */ /* 0x000fe80003800000 */
[----:B--2---:R-:W-:Y:S05]  /*80b0*/  @!P0 BRA `(.L_x_1409) ;  /* 0x000001c400d48947 */ /* 0x004fea0003800000 */
.L_x_1719:
[----:B------:R-:W-:Y:S05]  /*80c0*/  BSYNC B0 ;  /* 0x0000000000007941 */ /* 0x000fea0003800000 */
.L_x_1408:
[----:B------:R-:W-:Y:S01]  /*80d0*/  ISETP.GE.AND P0, PT, R18, R112, PT ;  /* 0x000000701200720c */ /* 0x000fe20003f06270 */
[----:B------:R-:W-:Y:S01]  /*80e0*/  BSSY B0, `(.L_x_1410) ;  /* 0x0000011000007945 */ /* 0x000fe20003800000 */
[----:B------:R-:W-:-:S11]  /*80f0*/  IMAD.WIDE R48, R26, 0x80, R42 ;  /* 0x000000801a307825 */ /* 0x000fd600078e022a */
[----:B------:R-:W-:Y:S05]  /*8100*/  @P0 BRA `(.L_x_1411) ;  /* 0x0000000000380947 */ /* 0x000fea0003800000 */
[----:B------:R-:W-:Y:S02]  /*8110*/  IMAD R47, R49, UR40, RZ ;  /* 0x00000028312f7c24 */ /* 0x000fe4000f8e02ff */
[----:B-1----:R-:W-:Y:S02]  /*8120*/  IMAD.MOV.U32 R44, RZ, RZ, R96 ;  /* 0x000000ffff2c7224 */ /* 0x002fe400078e0060 */
        /* <DEDUP_REMOVED lines=12> */
.L_x_1411:
[----:B------:R-:W-:Y:S05]  /*81f0*/  BSYNC B0 ;  /* 0x0000000000007941 */ /* 0x000fea0003800000 */
.L_x_1410:
[----:B------:R-:W-:Y:S01]  /*8200*/  ISETP.GE.AND P0, PT, R189, R112, PT ;  /* 0x00000070bd00720c */ /* 0x000fe20003f06270 */
[----:B------:R-:W-:-:S12]  /*8210*/  BSSY B0, `(.L_x_1412) ;  /* 0x0000012000007945 */ /* 0x000fd80003800000 */
[----:B------:R-:W-:Y:S05]  /*8220*/  @P0 BRA `(.L_x_1413) ;  /* 0x0000000000400947 */ /* 0x000fea0003800000 */
[----:B---3--:R-:W-:Y:S01]  /*8230*/  IADD3 R47, P0, R48, 0x20, RZ ;  /* 0x00000020302f7810 */ /* 0x008fe20007f1e0ff */
[----:B------:R-:W-:-:S04]  /*8240*/  IMAD.MOV.U32 R45, RZ, RZ, R102 ;  /* 0x000000ffff2d7224 */ /* 0x000fc800078e0066 */
[----:B-1----:R-:W-:-:S04]  /*8250*/  IMAD.X R44, RZ, RZ, R49, P0 ;  /* 0x000000ffff2c7224 */ /* 0x002fc800000e0631 */
[----:B------:R-:W-:Y:S02]  /*8260*/  IMAD R46, R44, UR40, RZ ;  /* 0x000000282c2e7c24 */ /* 0x000fe4000f8e02ff */
[----:B------:R-:W-:-:S04]  /*8270*/  IMAD.MOV.U32 R44, RZ, RZ, R96 ;  /* 0x000000ffff2c7224 */ /* 0x000fc800078e0060 */
[----:B------:R-:W-:-:S04]  /*8280*/  IMAD.WIDE.U32 R44, R47, UR40, R44 ;  /* 0x000000282f2c7c25 */ /* 0x000fc8000f8e002c */
[----:B------:R-:W-:Y:S01]  /*8290*/  IMAD R47, R47, UR41, R46 ;  /* 0x000000292f2f7c24 */ /* 0x000fe2000f8e022e */
[----:B------:R-:W-:-:S04]  /*82a0*/  LEA R50, P0, R44, UR42, 0x1 ;  /* 0x0000002a2c327c11 */ /* 0x000fc8000f8008ff */
[----:B------:R-:W-:-:S04]  /*82b0*/  IADD3 R45, R45, R47, RZ ;  /* 0x0000002f2d2d7210 */ /* 0x000fc80007ffe0ff */
[----:B------:R-:W-:Y:S02]  /*82c0*/  LEA.HI.X R51, R44, UR43, R45, 0x1, P0 ;  /* 0x0000002b2c337c11 */ /* 0x000fe400080f0c2d */
[----:B------:R-:W-:-:S13]  /*82d0*/  ISETP.GE.AND P0, PT, R16, UR37, PT ;  /* 0x0000002510007c0c */ /* 0x000fda000bf06270 */
[----:B------:R-:W1:Y:S04]  /*82e0*/  @!P0 LDS.128 R44, [R108+0x1400] ;  /* 0x001400006c2c8984 */ /* 0x000e680000000c00 */
[----:B-1----:R-:W-:Y:S01]  /*82f0*/  @!P0 STG.E.128 desc[UR56][R50.64], R44 ;  /* 0x0000002c32008986 */ /* 0x002fe2000c101d38 */
[----:B------:R-:W-:-:S13]  /*8300*/  ISETP.GE.AND P0, PT, R195, UR37, PT ;  /* 0x00000025c3007c0c */ /* 0x000fda000bf06270 */
[----:B------:R-:W1:Y:S04]  /*8310*/  @!P0 LDS.128 R44, [R108+0x5400] ;  /* 0x005400006c2c8984 */ /* 0x000e680000000c00 */
[----:B-1----:R4:W-:Y:S02]  /*8320*/  @!P0 STG.E.128 desc[UR56][R50.64+0x80], R44 ;  /* 0x0000802c32008986 */ /* 0x0029e4000c101d38 */
.L_x_1413:
[----:B------:R-:W-:Y:S05]  /*8330*/  BSYNC B0 ;  /* 0x0000000000007941 */ /* 0x000fea0003800000 */
.L_x_1412:
[----:B------:R-:W-:Y:S01]  /*8340*/  ISETP.GE.AND P0, PT, R188, R112, PT ;  /* 0x00000070bc00720c */ /* 0x000fe20003f06270 */
[----:B------:R-:W-:-:S12]  /*8350*/  BSSY B0, `(.L_x_1414) ;  /* 0x0000012000007945 */ /* 0x000fd80003800000 */
[----:B------:R-:W-:Y:S05]  /*8360*/  @P0 BRA `(.L_x_1415) ;  /* 0x0000000000400947 */ /* 0x000fea0003800000 */
[----:B---34-:R-:W-:Y:S01]  /*8370*/  IADD3 R47, P0, R48, 0x40, RZ ;  /* 0x00000040302f7810 */ /* 0x018fe20007f1e0ff */
[----:B------:R-:W-:-:S04]  /*8380*/  IMAD.MOV.U32 R45, RZ, RZ, R102 ;  /* 0x000000ffff2d7224 */ /* 0x000fc800078e0066 */
[----:B-1----:R-:W-:-:S04]  /*8390*/  IMAD.X R44, RZ, RZ, R49, P0 ;  /* 0x000000ffff2c7224 */ /* 0x002fc800000e0631 */
[----:B------:R-:W-:Y:S02]  /*83a0*/  IMAD R46, R44, UR40, RZ ;  /* 0x000000282c2e7c24 */ /* 0x000fe4000f8e02ff */
[----:B------:R-:W-:-:S04]  /*83b0*/  IMAD.MOV.U32 R44, RZ, RZ, R96 ;  /* 0x000000ffff2c7224 */ /* 0x000fc800078e0060 */
[----:B------:R-:W-:-:S04]  /*83c0*/  IMAD.WIDE.U32 R44, R47, UR40, R44 ;  /* 0x000000282f2c7c25 */ /* 0x000fc8000f8e002c */
[----:B------:R-:W-:Y:S01]  /*83d0*/  IMAD R47, R47, UR41, R46 ;  /* 0x000000292f2f7c24 */ /* 0x000fe2000f8e022e */
[----:B------:R-:W-:-:S03]  /*83e0*/  LEA R50, P0, R44, UR42, 0x1 ;  /* 0x0000002a2c327c11 */ /* 0x000fc6000f8008ff */
[----:B------:R-:W-:-:S05]  /*83f0*/  IMAD.IADD R45, R45, 0x1, R47 ;  /* 0x000000012d2d7824 */ /* 0x000fca00078e022f */
[----:B------:R-:W-:Y:S02]  /*8400*/  LEA.HI.X R51, R44, UR43, R45, 0x1, P0 ;  /* 0x0000002b2c337c11 */ /* 0x000fe400080f0c2d */
[----:B------:R-:W-:-:S13]  /*8410*/  ISETP.GE.AND P0, PT, R16, UR37, PT ;  /* 0x0000002510007c0c */ /* 0x000fda000bf06270 */
[----:B------:R-:W1:Y:S04]  /*8420*/  @!P0 LDS.128 R44, [R108+0x2400] ;  /* 0x002400006c2c8984 */ /* 0x000e680000000c00 */
[----:B-1----:R-:W-:Y:S01]  /*8430*/  @!P0 STG.E.128 desc[UR56][R50.64], R44 ;  /* 0x0000002c32008986 */ /* 0x002fe2000c101d38 */
[----:B------:R-:W-:-:S13]  /*8440*/  ISETP.GE.AND P0, PT, R195, UR37, PT ;  /* 0x00000025c3007c0c */ /* 0x000fda000bf06270 */
[----:B------:R-:W1:Y:S04]  /*8450*/  @!P0 LDS.128 R44, [R108+0x6400] ;  /* 0x006400006c2c8984 */ /* 0x000e680000000c00 */
[----:B-1----:R1:W-:Y:S02]  /*8460*/  @!P0 STG.E.128 desc[UR56][R50.64+0x80], R44 ;  /* 0x0000802c32008986 */ /* 0x0023e4000c101d38 */
.L_x_1415:
[----:B------:R-:W-:Y:S05]  /*8470*/  BSYNC B0 ;  /* 0x0000000000007941 */ /* 0x000fea0003800000 */
.L_x_1414:
[----:B------:R-:W-:Y:S01]  /*8480*/  ISETP.GE.AND P0, PT, R190, R112, PT ;  /* 0x00000070be00720c */ /* 0x000fe20003f06270 */
[----:B------:R-:W-:-:S12]  /*8490*/  BSSY B0, `(.L_x_1416) ;  /* 0x0000012000007945 */ /* 0x000fd80003800000 */
[----:B------:R-:W-:Y:S05]  /*84a0*/  @P0 BRA `(.L_x_1417) ;  /* 0x0000000000400947 */ /* 0x000fea0003800000 */
[----:B-1-34-:R-:W-:Y:S01]  /*84b0*/  IADD3 R47, P0, R48, 0x60, RZ ;  /* 0x00000060302f7810 */ /* 0x01afe20007f1e0ff */
[----:B------:R-:W-:Y:S01]  /*84c0*/  IMAD.MOV.U32 R44, RZ, RZ, R96 ;  /* 0x000000ffff2c7224 */ /* 0x000fe200078e0060 */
[----:B------:R-:W-:-:S03]  /*84d0*/  MOV R45, R102 ;  /* 0x00000066002d7202 */ /* 0x000fc60000000f00 */
        /* <DEDUP_REMOVED lines=13> */
.L_x_1417:
[----:B------:R-:W-:Y:S05]  /*85b0*/  BSYNC B0 ;  /* 0x0000000000007941 */ /* 0x000fea0003800000 */
.L_x_1416:
[----:B------:R-:W-:Y:S01]  /*85c0*/  @!PT LDS RZ, [RZ] ;  /* 0x00000000fffff984 */ /* 0x000fe20000000800 */
[----:B------:R-:W-:Y:S01]  /*85d0*/  @!PT LDS RZ, [RZ] ;  /* 0x00000000fffff984 */ /* 0x000fe20000000800 */
[----:B------:R-:W-:Y:S01]  /*85e0*/  @!PT LDS RZ, [RZ] ;  /* 0x00000000fffff984 */ /* 0x000fe20000000800 */
[----:B------:R-:W-:Y:S01]  /*85f0*/  @!PT LDS RZ, [RZ] ;  /* 0x00000000fffff984 */ /* 0x000fe20000000800 */
[----:B------:R5:W-:Y:S06]  /*8600*/  MEMBAR.ALL.CTA ;  /* 0x0000000000007992 */ /* 0x000bec0000008000 */
[----:B-----5:R-:W5:Y:S02]  /*8610*/  FENCE.VIEW.ASYNC.S ;  /* 0x00000000000073c6 */ /* 0x020f640000000000 */
[----:B-----5:R1:W-:Y:S01]  /*8620*/  BAR.SYNC.DEFER_BLOCKING R125, 0x80 ;  /* 0x0002007d0000751d */ /* 0x0203e20000010000 */
[----:B------:R-:W-:Y:S01]  /*8630*/  ISETP.NE.AND P4, PT, R104, RZ, PT ;  /* 0x000000ff6800720c */ /* 0x000fe20003f85270 */
[----:B------:R-:W-:-:S02]  /*8640*/  VIADD R185, R185, 0x1 ;  /* 0x00000001b9b97836 */ /* 0x000fc40000000000 */
[----:B0-2---:R-:W-:-:S03]  /*8650*/  @!P3 VIADD R103, R103, 0x288c0 ;  /* 0x000288c06767b836 */ /* 0x005fc60000000000 */
[C---:B------:R-:W-:Y:S02]  /*8660*/  ISETP.NE.AND P0, PT, R185.reuse, 0x2, PT ;  /* 0x00000002b900780c */ /* 0x040fe40003f05270 */
[----:B------:R-:W-:Y:S02]  /*8670*/  @!P3 PRMT R103, RZ, 0x654, R103 ;  /* 0x00000654ff67b816 */ /* 0x000fe40000000067 */
[----:B-1-34-:R-:W-:Y:S02]  /*8680*/  SEL R45, RZ, 0x1, P0 ;  /* 0x00000001ff2d7807 */ /* 0x01afe40000000000 */
[----:B------:R-:W-:Y:S02]  /*8690*/  SEL R185, R185, RZ, P0 ;  /* 0x000000ffb9b97207 */ /* 0x000fe40000000000 */
[----:B------:R-:W-:Y:S01]  /*86a0*/  LOP3.LUT R194, R194, R45, RZ, 0x3c, !PT ;  /* 0x0000002dc2c27212 */ /* 0x000fe200078e3cff */
[----:B------:R0:W-:Y:S01]  /*86b0*/  @!P3 SYNCS.ARRIVE.TRANS64.RED.A1T0 RZ, [R103+URZ], RZ ;  /* 0x000000ff67ffb9a7 */ /* 0x0001e2000810043f */
[----:B------:R-:W-:Y:S05]  /*86c0*/  @P4 BRA `(.L_x_1418) ;  /* 0xffffff9c00e04947 */ /* 0x000fea000383ffff */
[----:B------:R-:W1:Y:S01]  /*86d0*/  S2R R44, SR_TID.X ;  /* 0x00000000002c7919 */ /* 0x000e620000002100 */
[----:B------:R-:W-:Y:S02]  /*86e0*/  PLOP3.LUT P0, PT, PT, PT, PT, 0x8, 0x0 ;  /* 0x000000000000781c */ /* 0x000fe40003f0e170 */
[----:B-1----:R-:W-:-:S04]  /*86f0*/  SHF.R.U32.HI R44, RZ, 0x7, R44 ;  /* 0x00000007ff2c7819 */ /* 0x002fc8000001162c */
[----:B------:R-:W-:-:S13]  /*8700*/  ISETP.NE.AND P4, PT, R44, 0x1, PT ;  /* 0x000000012c00780c */ /* 0x000fda0003f85270 */
[----:B------:R-:W-:Y:S06]  /*8710*/  @!P4 BAR.ARV 0x9, 0x100 ;  /* 0x024400000000cb1d */ /* 0x000fec0000002000 */
.L_x_1328:
[----:B------:R-:W1:Y:S02]  /*8720*/  LDC.64 R6, c[0x0][0x9e0] ;  /* 0x00027800ff067b82 */ /* 0x000e640000000a00 */
[----:B-1----:R-:W-:Y:S01]  /*8730*/  ISETP.GE.AND P1, PT, R7, 0x1, PT ;  /* 0x000000010700780c */ /* 0x002fe20003f26270 */
[----:B------:R-:W-:-:S12]  /*8740*/  @P0 BRA `(.L_x_1419) ;  /* 0x00000000000c0947 */ /* 0x000fd80003800000 */
[----:B------:R-:W1:Y:S01]  /*8750*/  FENCE.VIEW.ASYNC.G ;  /* 0x00000000000073c6 */ /* 0x000e620000000100 */
[----:B------:R-:W-:Y:S05]  /*8760*/  WARPSYNC.ALL ;  /* 0x0000000000007948 */ /* 0x000fea0003800000 */
[----:B-1----:R-:W-:Y:S06]  /*8770*/  BAR.ARV 0xc, 0x120 ;  /* 0x0304800000007b1d */ /* 0x002fec0000002000 */
.L_x_1419:
[----:B------:R-:W-:Y:S01]  /*8780*/  IMAD.IADD R0, R119, 0x1, R6 ;  /* 0x0000000177007824 */ /* 0x000fe200078e0206 */
[----:B------:R-:W-:Y:S06]  /*8790*/  @!P1 BRA `(.L_x_1420) ;  /* 0x0000000000489947 */ /* 0x000fec0003800000 */
[C---:B------:R-:W-:Y:S01]  /*87a0*/  ISETP.GT.AND P0, PT, R119.reuse, RZ, PT ;  /* 0x000000ff7700720c */ /* 0x040fe20003f04270 */
[----:B------:R-:W-:Y:S01]  /*87b0*/  BSSY B0, `(.L_x_1421) ;  /* 0x000000e000007945 */ /* 0x000fe20003800000 */
[----:B------:R-:W-:-:S11]  /*87c0*/  VIADD R3, R119, 0xffffffff ;  /* 0xffffffff77037836 */ /* 0x000fd60000000000 */
        /* <DEDUP_REMOVED lines=8> */
.L_x_1422:
[----:B------:R-:W-:-:S13]  /*8850*/  ISETP.NE.AND P0, PT, R7, 0x1, PT ;  /* 0x000000010700780c */ /* 0x000fda0003f05270 */
[----:B------:R-:W1:Y:S02]  /*8860*/  @P0 LDC.64 R4, c[0x0][0x9e8] ;  /* 0x00027a00ff040b82 */ /* 0x000e640000000a00 */
[----:B-1----:R-:W-:-:S05]  /*8870*/  @P0 IMAD.HI.U32 R4, R3, R4, RZ ;  /* 0x0000000403040227 */ /* 0x002fca00078e00ff */
[----:B------:R-:W-:-:S07]  /*8880*/  @P0 SHF.R.U32.HI R3, RZ, R5, R4 ;  /* 0x00000005ff030219 */ /* 0x000fce0000011604 */
.L_x_1423:
[----:B------:R-:W-:Y:S05]  /*8890*/  BSYNC B0 ;  /* 0x0000000000007941 */ /* 0x000fea0003800000 */
.L_x_1421:
[----:B------:R-:W-:-:S05]  /*88a0*/  IMAD R3, R3, R7, R7 ;  /* 0x0000000703037224 */ /* 0x000fca00078e0207 */
[----:B------:R-:W-:-:S07]  /*88b0*/  VIMNMX R0, R0, R3, PT ;  /* 0x0000000300007248 */ /* 0x000fce0003fe0100 */
.L_x_1420:
[----:B------:R-:W-:Y:S01]  /*88c0*/  IADD3 R0, R0, 0x7f, RZ ;  /* 0x0000007f00007810 */ /* 0x000fe20007ffe0ff */
[----:B------:R-:W-:-:S03]  /*88d0*/  ULDC UR4, c[0x0][0x9dc] ;  /* 0x0002770000047ab9 */ /* 0x000fc60000000800 */
[----:B------:R-:W-:-:S04]  /*88e0*/  SHF.R.S32.HI R3, RZ, 0x1f, R0 ;  /* 0x0000001fff037819 */ /* 0x000fc80000011400 */
[----:B------:R-:W-:-:S04]  /*88f0*/  LEA.HI R3, R3, R0, RZ, 0x7 ;  /* 0x0000000003037211 */ /* 0x000fc800078f38ff */
[----:B------:R-:W-:Y:S01]  /*8900*/  SHF.R.S32.HI R0, RZ, 0x7, R3 ;  /* 0x00000007ff007819 */ /* 0x000fe20000011403 */
[----:B------:R-:W-:-:S03]  /*8910*/  VIADD R3, R118, -UR4 ;  /* 0x8000000476037c36 */ /* 0x000fc60008000000 */
[----:B------:R-:W-:Y:S01]  /*8920*/  VIMNMX R129, R129, R0, PT ;  /* 0x0000000081817248 */ /* 0x000fe20003fe0100 */
[----:B------:R-:W-:Y:S06]  /*8930*/  @!P1 BRA `(.L_x_1424) ;  /* 0x0000000000449947 */ /* 0x000fec0003800000 */
[----:B------:R-:W-:Y:S01]  /*8940*/  ISETP.GT.AND P0, PT, R118, -0x1, PT ;  /* 0xffffffff7600780c */ /* 0x000fe20003f04270 */
[----:B------:R-:W-:-:S12]  /*8950*/  BSSY B0, `(.L_x_1425) ;  /* 0x000000d000007945 */ /* 0x000fd80003800000 */
        /* <DEDUP_REMOVED lines=8> */
.L_x_1426:
[----:B------:R-:W-:-:S13]  /*89e0*/  ISETP.NE.AND P0, PT, R7, 0x1, PT ;  /* 0x000000010700780c */ /* 0x000fda0003f05270 */
[----:B------:R-:W1:Y:S02]  /*89f0*/  @P0 LDC.64 R4, c[0x0][0x9e8] ;  /* 0x00027a00ff040b82 */ /* 0x000e640000000a00 */
[----:B-1----:R-:W-:-:S05]  /*8a00*/  @P0 IMAD.HI.U32 R4, R118, R4, RZ ;  /* 0x0000000476040227 */ /* 0x002fca00078e00ff */
[----:B------:R-:W-:-:S07]  /*8a10*/  @P0 SHF.R.U32.HI R118, RZ, R5, R4 ;  /* 0x00000005ff760219 */ /* 0x000fce0000011604 */
.L_x_1427:
[----:B------:R-:W-:Y:S05]  /*8a20*/  BSYNC B0 ;  /* 0x0000000000007941 */ /* 0x000fea0003800000 */
.L_x_1425:
[----:B------:R-:W-:-:S05]  /*8a30*/  IMAD R118, R118, R7, RZ ;  /* 0x0000000776767224 */ /* 0x000fca00078e02ff */
[----:B------:R-:W-:-:S07]  /*8a40*/  VIMNMX R3, R3, R118, !PT ;  /* 0x0000007603037248 */ /* 0x000fce0007fe0100 */
.L_x_1424:
[----:B------:R-:W-:Y:S01]  /*8a50*/  SHF.R.S32.HI R4, RZ, 0x1f, R3 ;  /* 0x0000001fff047819 */ /* 0x000fe20000011403 */
[----:B------:R-:W-:Y:S01]  /*8a60*/  IMAD.MOV.U32 R0, RZ, RZ, RZ ;  /* 0x000000ffff007224 */ /* 0x000fe200078e00ff */
[----:B------:R-:W-:Y:S02]  /*8a70*/  PLOP3.LUT P0, PT, PT, PT, PT, 0x80, 0x0 ;  /* 0x000000000000781c */ /* 0x000fe40003f0f070 */
[----:B------:R-:W-:Y:S02]  /*8a80*/  CS2R R150, SRZ ;  /* 0x0000000000967805 */ /* 0x000fe4000001ff00 */
[----:B------:R-:W-:Y:S01]  /*8a90*/  LEA.HI R4, R4, R3, RZ, 0x7 ;  /* 0x0000000304047211 */ /* 0x000fe200078f38ff */
[----:B------:R-:W-:Y:S01]  /*8aa0*/  IMAD.MOV.U32 R3, RZ, RZ, RZ ;  /* 0x000000ffff037224 */ /* 0x000fe200078e00ff */
[----:B------:R-:W-:Y:S02]  /*8ab0*/  CS2R R148, SRZ ;  /* 0x0000000000947805 */ /* 0x000fe4000001ff00 */
[----:B------:R-:W-:-:S02]  /*8ac0*/  CS2R R146, SRZ ;  /* 0x0000000000927805 */ /* 0x000fc4000001ff00 */
[----:B------:R-:W-:Y:S02]  /*8ad0*/  SHF.R.S32.HI R4, RZ, 0x7, R4 ;  /* 0x00000007ff047819 */ /* 0x000fe40000011404 */
[----:B------:R-:W-:Y:S02]  /*8ae0*/  CS2R R144, SRZ ;  /* 0x0000000000907805 */ /* 0x000fe4000001ff00 */
[----:B------:R-:W-:Y:S01]  /*8af0*/  CS2R R34, SRZ ;  /* 0x0000000000227805 */ /* 0x000fe2000001ff00 */
[----:B------:R-:W-:Y:S01]  /*8b00*/  IMAD.MOV.U32 R142, RZ, RZ, RZ ;  /* 0x000000ffff8e7224 */ /* 0x000fe200078e00ff */
[----:B------:R-:W-:Y:S01]  /*8b10*/  VIMNMX R198, RZ, R4, !PT ;  /* 0x00000004ffc67248 */ /* 0x000fe20007fe0100 */
[----:B------:R-:W-:Y:S01]  /*8b20*/  IMAD.MOV.U32 R141, RZ, RZ, RZ ;  /* 0x000000ffff8d7224 */ /* 0x000fe200078e00ff */
[----:B------:R-:W-:Y:S01]  /*8b30*/  CS2R R138, SRZ ;  /* 0x00000000008a7805 */ /* 0x000fe2000001ff00 */
[----:B------:R-:W-:Y:S01]  /*8b40*/  IMAD.MOV.U32 R137, RZ, RZ, RZ ;  /* 0x000000ffff897224 */ /* 0x000fe200078e00ff */
[----:B------:R-:W-:-:S02]  /*8b50*/  ISETP.GT.AND P1, PT, R129, R198, PT ;  /* 0x000000c68100720c */ /* 0x000fc40003f24270 */
[----:B------:R-:W-:Y:S02]  /*8b60*/  CS2R R32, SRZ ;  /* 0x0000000000207805 */ /* 0x000fe4000001ff00 */
[----:B------:R-:W-:Y:S02]  /*8b70*/  CS2R R134, SRZ ;  /* 0x0000000000867805 */ /* 0x000fe4000001ff00 */
[----:B------:R-:W-:Y:S02]  /*8b80*/  MOV R133, RZ ;  /* 0x000000ff00857202 */ /* 0x000fe40000000f00 */
[----:B------:R-:W-:Y:S02]  /*8b90*/  CS2R R30, SRZ ;  /* 0x00000000001e7805 */ /* 0x000fe4000001ff00 */
[----:B------:R-:W-:Y:S01]  /*8ba0*/  CS2R R130, SRZ ;  /* 0x0000000000827805 */ /* 0x000fe2000001ff00 */
[----:B------:R-:W-:Y:S01]  /*8bb0*/  IMAD.MOV.U32 R128, RZ, RZ, RZ ;  /* 0x000000ffff807224 */ /* 0x000fe200078e00ff */
[----:B------:R-:W-:-:S02]  /*8bc0*/  CS2R R126, SRZ ;  /* 0x00000000007e7805 */ /* 0x000fc4000001ff00 */
[----:B------:R-:W-:Y:S02]  /*8bd0*/  CS2R R124, SRZ ;  /* 0x00000000007c7805 */ /* 0x000fe4000001ff00 */
[----:B------:R-:W-:Y:S02]  /*8be0*/  CS2R R122, SRZ ;  /* 0x00000000007a7805 */ /* 0x000fe4000001ff00 */
[----:B------:R-:W-:Y:S02]  /*8bf0*/  CS2R R120, SRZ ;  /* 0x0000000000787805 */ /* 0x000fe4000001ff00 */
[----:B------:R-:W-:Y:S01]  /*8c00*/  CS2R R118, SRZ ;  /* 0x0000000000767805 */ /* 0x000fe2000001ff00 */
[----:B------:R-:W-:Y:S01]  /*8c10*/  IMAD.MOV.U32 R116, RZ, RZ, RZ ;  /* 0x000000ffff747224 */ /* 0x000fe200078e00ff */
[----:B------:R-:W-:Y:S02]  /*8c20*/  CS2R R114, SRZ ;  /* 0x0000000000727805 */ /* 0x000fe4000001ff00 */
[----:B------:R-:W-:-:S02]  /*8c30*/  CS2R R112, SRZ ;  /* 0x0000000000707805 */ /* 0x000fc4000001ff00 */
[----:B------:R-:W-:Y:S02]  /*8c40*/  CS2R R110, SRZ ;  /* 0x00000000006e7805 */ /* 0x000fe4000001ff00 */
[----:B------:R-:W-:Y:S02]  /*8c50*/  CS2R R108, SRZ ;  /* 0x00000000006c7805 */ /* 0x000fe4000001ff00 */
[----:B------:R-:W-:Y:S02]  /*8c60*/  CS2R R106, SRZ ;  /* 0x00000000006a7805 */ /* 0x000fe4000001ff00 */
[----:B------:R-:W-:Y:S02]  /*8c70*/  CS2R R104, SRZ ;  /* 0x0000000000687805 */ /* 0x000fe4000001ff00 */
[----:B0-----:R-:W-:Y:S02]  /*8c80*/  CS2R R102, SRZ ;  /* 0x0000000000667805 */ /* 0x001fe4000001ff00 */
[----:B------:R-:W-:-:S02]  /*8c90*/  CS2R R100, SRZ ;  /* 0x0000000000647805 */ /* 0x000fc4000001ff00 */
[----:B------:R-:W-:Y:S02]  /*8ca0*/  CS2R R98, SRZ ;  /* 0x0000000000627805 */ /* 0x000fe4000001ff00 */
[----:B------:R-:W-:Y:S02]  /*8cb0*/  CS2R R96, SRZ ;  /* 0x0000000000607805 */ /* 0x000fe4000001ff00 */
[----:B------:R-:W-:Y:S01]  /*8cc0*/  CS2R R6, SRZ ;  /* 0x0000000000067805 */ /* 0x000fe2000001ff00 */
[----:B------:R-:W-:Y:S01]  /*8cd0*/  IMAD.MOV.U32 R94, RZ, RZ, RZ ;  /* 0x000000ffff5e7224 */ /* 0x000fe200078e00ff */
[----:B------:R-:W-:Y:S01]  /*8ce0*/  CS2R R90, SRZ ;  /* 0x00000000005a7805 */ /* 0x000fe2000001ff00 */
[----:B------:R-:W-:Y:S01]  /*8cf0*/  IMAD.MOV.U32 R37, RZ, RZ, RZ ;  /* 0x000000ffff257224 */ /* 0x000fe200078e00ff */
[----:B------:R-:W-:Y:S01]  /*8d00*/  CS2R R88, SRZ ;  /* 0x0000000000587805 */ /* 0x000fe2000001ff00 */
[----:B------:R-:W-:Y:S06]  /*8d10*/  @!P1 BRA `(.L_x_1428) ;  /* 0x0000013800849947 */ /* 0x000fec0003800000 */
[----:B------:R-:W-:-:S03]  /*8d20*/  UMOV UR4, 0xffffffff ;  /* 0xffffffff00047882 */ /* 0x000fc60000000000 */
[----:B------:R-:W-:Y:S05]  /*8d30*/  BRA.DIV UR4, `(.L_x_1429) ;  /* 0x000001ba04c87947 */ /* 0x000fea000b800000 */
[----:B------:R0:W1:Y:S02]  /*8d40*/  SHFL.IDX PT, R196, R227, RZ, 0x1f ;  /* 0x00001fffe3c47589 */ /* 0x00006400000e0000 */
.L_x_1722:
[----:B-1----:R-:W-:-:S04]  /*8d50*/  LEA.HI R0, R196, R196, RZ, 0x1 ;  /* 0x000000c4c4007211 */ /* 0x002fc800078f08ff */
[----:B------:R-:W-:Y:S01]  /*8d60*/  LOP3.LUT R3, R0, 0x1e, RZ, 0xc0, !PT ;  /* 0x0000001e00037812 */ /* 0x000fe200078ec0ff */
[----:B------:R-:W-:-:S04]  /*8d70*/  IMAD.U32 R0, RZ, RZ, UR38 ;  /* 0x00000026ff007e24 */ /* 0x000fc8000f8e00ff */
[----:B------:R-:W-:Y:S01]  /*8d80*/  IMAD.IADD R3, R196, 0x1, -R3 ;  /* 0x00000001c4037824 */ /* 0x000fe200078e0a03 */
[----:B------:R-:W-:-:S04]  /*8d90*/  LOP3.LUT P0, RZ, R0, 0x3ff, RZ, 0xc0, !PT ;  /* 0x000003ff00ff7812 */ /* 0x000fc8000780c0ff */
[----:B------:R-:W-:Y:S02]  /*8da0*/  LEA R3, R3, UR38, 0xd ;  /* 0x0000002603037c11 */ /* 0x000fe4000f8e68ff */
[----:B------:R-:W-:Y:S02]  /*8db0*/  P2R R24, PR, RZ, 0x1 ;  /* 0x00000001ff187803 */ /* 0x000fe40000000000 */
[----:B------:R-:W-:-:S04]  /*8dc0*/  SHF.R.U32.HI R3, RZ, 0x4, R3 ;  /* 0x00000004ff037819 */ /* 0x000fc80000011603 */
[----:B------:R-:W-:Y:S01]  /*8dd0*/  LOP3.LUT R52, R3, 0x3fff, RZ, 0xc0, !PT ;  /* 0x00003fff03347812 */ /* 0x000fe200078ec0ff */
[----:B------:R-:W-:Y:S06]  /*8de0*/  @!P0 BRA `(.L_x_1430) ;  /* 0x0000000000408947 */ /* 0x000fec0003800000 */
[----:B------:R-:W-:Y:S01]  /*8df0*/  MOV R0, 0x0 ;  /* 0x0000000000007802 */ /* 0x000fe20000000f00 */
[----:B------:R-:W-:Y:S01]  /*8e00*/  ULDC.64 UR4, c[0x4][0xa0] ;  /* 0x0100280000047ab9 */ /* 0x000fe20000000a00 */
[----:B------:R-:W-:Y:S01]  /*8e10*/  ULDC.64 UR6, c[0x4][0xa8] ;  /* 0x01002a0000067ab9 */ /* 0x000fe20000000a00 */
[----:B------:R-:W-:Y:S01]  /*8e20*/  MOV R4, UR4 ;  /* 0x0000000400047c02 */ /* 0x000fe20008000f00 */
[----:B------:R1:W2:Y:S01]  /*8e30*/  LDC.64 R14, c[0x4][R0] ;  /* 0x01000000000e7b82 */ /* 0x0002a20000000a00 */
[----:B------:R-:W-:Y:S01]  /*8e40*/  IMAD.U32 R5, RZ, RZ, UR5 ;  /* 0x00000005ff057e24 */ /* 0x000fe2000f8e00ff */
[----:B------:R-:W-:Y:S01]  /*8e50*/  ULDC.64 UR4, c[0x4][0x20] ;  /* 0x0100080000047ab9 */ /* 0x000fe20000000a00 */
[----:B------:R-:W-:Y:S01]  /*8e60*/  IMAD.U32 R6, RZ, RZ, UR6 ;  /* 0x00000006ff067e24 */ /* 0x000fe2000f8e00ff */
[----:B------:R-:W-:Y:S01]  /*8e70*/  MOV R12, 0x1 ;  /* 0x00000001000c7802 */ /* 0x000fe20000000f00 */
[----:B------:R-:W-:Y:S02]  /*8e80*/  IMAD.U32 R7, RZ, RZ, UR7 ;  /* 0x00000007ff077e24 */ /* 0x000fe4000f8e00ff */
[----:B------:R-:W-:-:S02]  /*8e90*/  IMAD.U32 R10, RZ, RZ, UR4 ;  /* 0x00000004ff0a7e24 */ /* 0x000fc4000f8e00ff */
[----:B------:R-:W-:Y:S02]  /*8ea0*/  IMAD.U32 R11, RZ, RZ, UR5 ;  /* 0x00000005ff0b7e24 */ /* 0x000fe4000f8e00ff */
[----:B------:R-:W-:Y:S02]  /*8eb0*/  IMAD.MOV.U32 R8, RZ, RZ, 0x70 ;  /* 0x00000070ff087424 */ /* 0x000fe400078e00ff */
[----:B-1----:R-:W-:-:S07]  /*8ec0*/  IMAD.MOV.U32 R13, RZ, RZ, RZ ;  /* 0x000000ffff0d7224 */ /* 0x002fce00078e00ff */
[----:B------:R-:W-:-:S07]  /*8ed0*/  LEPC R20, `(.L_x_1430) ;  /* 0x000000001014794e */ /* 0x000fce0000000000 */
[----:B0-2--5:R-:W-:Y:S05]  /*8ee0*/  CALL.ABS.NOINC R14 ;  /* 0x000000000e007343 */ /* 0x025fea0003c00000 */
.L_x_1430:
[----:B------:R-:W-:Y:S02]  /*8ef0*/  ULDC UR4, c[0x0][0x3d4] ;  /* 0x0000f50000047ab9 */ /* 0x000fe40000000800 */
[----:B------:R-:W-:-:S13]  /*8f00*/  ISETP.LT.AND P0, PT, RZ, UR4, PT ;  /* 0x00000004ff007c0c */ /* 0x000fda000bf01270 */
[----:B------:R-:W-:Y:S05]  /*8f10*/  @P0 BRA `(.L_x_1431) ;  /* 0x00000000003c0947 */ /* 0x000fea0003800000 */
[----:B------:R-:W-:-:S04]  /*8f20*/  LEA.HI R0, R221, R221, RZ, 0x1 ;  /* 0x000000dddd007211 */ /* 0x000fc800078f08ff */
        /* <DEDUP_REMOVED lines=8> */
.L_x_1434:
[----:B--2---:R2:W3:Y:S02]  /*8fb0*/  SYNCS.PHASECHK.TRANS64.TRYWAIT P0, [R2+URZ+0x28800], R3 ;  /* 0x02880003020075a7 */ /* 0x0044e4000800017f */
[----:B---3--:R-:W-:Y:S05]  /*8fc0*/  @!P0 NANOSLEEP.SYNCS 0x989680 ;  /* 0x009896800000895d */ /* 0x008fea0003900000 */
[----:B------:R-:W3:Y:S02]  /*8fd0*/  @!P0 SYNCS.PHASECHK.TRANS64 P0, [R2+URZ+0x28800], R3 ;  /* 0x02880003020085a7 */ /* 0x000ee4000800007f */
[----:B---3--:R-:W-:Y:S05]  /*8fe0*/  @!P0 BRA `(.L_x_1434) ;  /* 0xfffffffc00f08947 */ /* 0x008fea000383ffff */
.L_x_1433:
[----:B------:R-:W-:Y:S05]  /*8ff0*/  BSYNC B0 ;  /* 0x0000000000007941 */ /* 0x000fea0003800000 */
.L_x_1432:
[----:B------:R-:W-:Y:S05]  /*9000*/  BRA `(.L_x_1435) ;  /* 0x0000005000347947 */ /* 0x000fea0003800000 */
.L_x_1431:
[----:B------:R-:W1:Y:S01]  /*9010*/  LDC.64 R12, c[0x0][0x3d8] ;  /* 0x0000f600ff0c7b82 */ /* 0x000e620000000a00 */
[----:B-----5:R-:W-:Y:S01]  /*9020*/  SHF.R.S32.HI R3, RZ, 0x1f, R117 ;  /* 0x0000001fff037819 */ /* 0x020fe20000011475 */
[----:B------:R-:W-:Y:S01]  /*9030*/  IMAD.MOV.U32 R6, RZ, RZ, R16 ;  /* 0x000000ffff067224 */ /* 0x000fe200078e0010 */
[----:B------:R-:W-:Y:S01]  /*9040*/  ISETP.NE.AND P4, PT, R24, RZ, PT ;  /* 0x000000ff1800720c */ /* 0x000fe20003f85270 */
[----:B------:R-:W-:Y:S01]  /*9050*/  IMAD.MOV.U32 R7, RZ, RZ, R17 ;  /* 0x000000ffff077224 */ /* 0x000fe200078e0011 */
[--C-:B------:R-:W-:Y:S01]  /*9060*/  SHF.R.S32.HI R5, RZ, 0x1f, R22.reuse ;  /* 0x0000001fff057819 */ /* 0x100fe20000011416 */
[----:B------:R-:W-:Y:S02]  /*9070*/  IMAD.MOV.U32 R4, RZ, RZ, R22 ;  /* 0x000000ffff047224 */ /* 0x000fe400078e0016 */
[----:B------:R-:W2:Y:S01]  /*9080*/  LDC.64 R14, c[0x0][0x3e8] ;  /* 0x0000fa00ff0e7b82 */ /* 0x000ea20000000a00 */
[-C--:B-1----:R-:W-:Y:S01]  /*9090*/  IMAD R0, R3, R12.reuse, RZ ;  /* 0x0000000c03007224 */ /* 0x082fe200078e02ff */
[----:B------:R-:W-:Y:S01]  /*90a0*/  SHF.L.U64.HI R30, R12, 0x5, R13 ;  /* 0x000000050c1e7819 */ /* 0x000fe2000001020d */
[----:B------:R-:W-:-:S04]  /*90b0*/  IMAD.WIDE.U32 R8, R18, R12, R6 ;  /* 0x0000000c12087225 */ /* 0x000fc800078e0006 */
[----:B------:R-:W-:Y:S02]  /*90c0*/  IMAD R21, R19, R12, RZ ;  /* 0x0000000c13157224 */ /* 0x000fe400078e02ff */
[-C--:B--2---:R-:W-:Y:S01]  /*90d0*/  IMAD R20, R3, R14.reuse, RZ ;  /* 0x0000000e03147224 */ /* 0x084fe200078e02ff */
[----:B------:R-:W-:Y:S01]  /*90e0*/  SHF.L.U64.HI R28, R14, 0x5, R15 ;  /* 0x000000050e1c7819 */ /* 0x000fe2000001020f */
[----:B------:R-:W-:-:S04]  /*90f0*/  IMAD.WIDE.U32 R10, R18, R14, R6 ;  /* 0x0000000e120a7225 */ /* 0x000fc800078e0006 */
[----:B------:R-:W-:-:S04]  /*9100*/  IMAD.WIDE.U32 R6, R18, R12, R4 ;  /* 0x0000000c12067225 */ /* 0x000fc800078e0004 */
[----:B------:R-:W-:-:S04]  /*9110*/  IMAD.WIDE.U32 R54, R117, R12, RZ ;  /* 0x0000000c75367225 */ /* 0x000fc800078e00ff */
[----:B------:R-:W-:Y:S01]  /*9120*/  IMAD R3, R19, R14, RZ ;  /* 0x0000000e13037224 */ /* 0x000fe200078e02ff */
[-C--:B------:R-:W-:Y:S01]  /*9130*/  IADD3 R27, P2, R8, R54.reuse, RZ ;  /* 0x00000036081b7210 */ /* 0x080fe20007f5e0ff */
[C---:B------:R-:W-:Y:S01]  /*9140*/  IMAD R59, R117.reuse, R13, R0 ;  /* 0x0000000d753b7224 */ /* 0x040fe200078e0200 */
[----:B------:R-:W-:Y:S01]  /*9150*/  IADD3 R63, P0, R6, R54, RZ ;  /* 0x00000036063f7210 */ /* 0x000fe20007f1e0ff */
[C---:B------:R-:W-:Y:S02]  /*9160*/  IMAD R53, R117.reuse, R15, R20 ;  /* 0x0000000f75357224 */ /* 0x040fe400078e0214 */
[----:B------:R-:W-:-:S04]  /*9170*/  IMAD.WIDE.U32 R56, R117, R14, RZ ;  /* 0x0000000e75387225 */ /* 0x000fc800078e00ff */
[----:B------:R-:W-:Y:S01]  /*9180*/  IMAD.WIDE.U32 R4, R18, R14, R4 ;  /* 0x0000000e12047225 */ /* 0x000fe200078e0004 */
[----:B------:R-:W-:Y:S02]  /*9190*/  IADD3 R53, R53, R57, RZ ;  /* 0x0000003935357210 */ /* 0x000fe40007ffe0ff */
[-C--:B------:R-:W-:Y:S01]  /*91a0*/  IADD3 R33, P3, R10, R56.reuse, RZ ;  /* 0x000000380a217210 */ /* 0x080fe20007f7e0ff */
[----:B------:R-:W-:Y:S01]  /*91b0*/  IMAD R21, R18, R13, R21 ;  /* 0x0000000d12157224 */ /* 0x000fe200078e0215 */
[----:B------:R-:W-:Y:S01]  /*91c0*/  IADD3 R61, P1, R4, R56, RZ ;  /* 0x00000038043d7210 */ /* 0x000fe20007f3e0ff */
[----:B------:R-:W-:Y:S02]  /*91d0*/  IMAD R3, R18, R15, R3 ;  /* 0x0000000f12037224 */ /* 0x000fe400078e0203 */
[----:B------:R-:W-:Y:S02]  /*91e0*/  IMAD.IADD R59, R59, 0x1, R55 ;  /* 0x000000013b3b7824 */ /* 0x000fe400078e0237 */
[----:B------:R-:W-:Y:S01]  /*91f0*/  IMAD.SHL.U32 R29, R12, 0x20, RZ ;  /* 0x000000200c1d7824 */ /* 0x000fe200078e00ff */
[----:B------:R-:W-:Y:S01]  /*9200*/  IADD3.X R75, R53, R5, R3, P1, !PT ;  /* 0x00000005354b7210 */ /* 0x000fe20000ffe403 */
[----:B------:R-:W-:Y:S01]  /*9210*/  IMAD.SHL.U32 R24, R14, 0x20, RZ ;  /* 0x000000200e187824 */ /* 0x000fe200078e00ff */
[----:B------:R-:W-:-:S02]  /*9220*/  IADD3.X R65, R59, R7, R21, P0, !PT ;  /* 0x000000073b417210 */ /* 0x000fc400007fe415 */
[----:B------:R-:W-:Y:S02]  /*9230*/  IADD3.X R31, R59, R21, R9, P2, !PT ;  /* 0x000000153b1f7210 */ /* 0x000fe400017fe409 */
[----:B------:R-:W-:Y:S01]  /*9240*/  IADD3.X R35, R53, R3, R11, P3, !PT ;  /* 0x0000000335237210 */ /* 0x000fe20001ffe40b */
[----:B------:R-:W-:Y:S06]  /*9250*/  @!P4 BRA `(.L_x_1436) ;  /* 0x000000000040c947 */ /* 0x000fec0003800000 */
        /* <DEDUP_REMOVED lines=15> */
[----:B0-2---:R-:W-:Y:S05]  /*9350*/  CALL.ABS.NOINC R14 ;  /* 0x000000000e007343 */ /* 0x005fea0003c00000 */
.L_x_1436:
[----:B------:R-:W1:Y:S01]  /*9360*/  LDC.64 R12, c[0x0][0x3d8] ;  /* 0x0000f600ff0c7b82 */ /* 0x000e620000000a00 */
[----:B------:R-:W-:Y:S01]  /*9370*/  SHF.R.S32.HI R3, RZ, 0x1f, R197 ;  /* 0x0000001fff037819 */ /* 0x000fe200000114c5 */
[----:B------:R-:W-:Y:S01]  /*9380*/  ULDC.U8 UR4, c[0x0][0x3f0] ;  /* 0x0000fc0000047ab9 */ /* 0x000fe20000000000 */
[----:B------:R-:W-:Y:S01]  /*9390*/  BSSY B0, `(.L_x_1437) ;  /* 0x00004cc000007945 */ /* 0x000fe20003800000 */
[----:B------:R-:W-:-:S04]  /*93a0*/  ISETP.NE.AND P0, PT, RZ, UR4, PT ;  /* 0x00000004ff007c0c */ /* 0x000fc8000bf05270 */
[----:B------:R-:W2:Y:S01]  /*93b0*/  LDC.64 R10, c[0x0][0x3e8] ;  /* 0x0000fa00ff0a7b82 */ /* 0x000ea20000000a00 */
[-C--:B-1----:R-:W-:Y:S02]  /*93c0*/  IMAD R0, R3, R12.reuse, RZ ;  /* 0x0000000c03007224 */ /* 0x082fe400078e02ff */
[----:B------:R-:W-:-:S04]  /*93d0*/  IMAD.WIDE.U32 R4, R197, R12, RZ ;  /* 0x0000000cc5047225 */ /* 0x000fc800078e00ff */
[-C--:B--2---:R-:W-:Y:S02]  /*93e0*/  IMAD R6, R3, R10.reuse, RZ ;  /* 0x0000000a03067224 */ /* 0x084fe400078e02ff */
[C---:B------:R-:W-:Y:S02]  /*93f0*/  IMAD R3, R197.reuse, R13, R0 ;  /* 0x0000000dc5037224 */ /* 0x040fe400078e0200 */
[----:B------:R-:W-:-:S04]  /*9400*/  IMAD.WIDE.U32 R8, R197, R10, RZ ;  /* 0x0000000ac5087225 */ /* 0x000fc800078e00ff */
[----:B------:R-:W-:Y:S01]  /*9410*/  IMAD R7, R197, R11, R6 ;  /* 0x0000000bc5077224 */ /* 0x000fe200078e0206 */
[C---:B------:R-:W-:Y:S01]  /*9420*/  SHF.L.U32 R6, R4.reuse, 0x7, RZ ;  /* 0x0000000704067819 */ /* 0x040fe200000006ff */
[----:B------:R-:W-:Y:S02]  /*9430*/  IMAD.IADD R5, R5, 0x1, R3 ;  /* 0x0000000105057824 */ /* 0x000fe400078e0203 */
[----:B------:R-:W-:Y:S02]  /*9440*/  IMAD R0, R197, -0x80, R193 ;  /* 0xffffff80c5007824 */ /* 0x000fe400078e02c1 */
[----:B------:R-:W-:Y:S01]  /*9450*/  IMAD.IADD R3, R9, 0x1, R7 ;  /* 0x0000000109037824 */ /* 0x000fe200078e0207 */
[----:B------:R-:W-:Y:S01]  /*9460*/  SHF.L.U64.HI R7, R4, 0x7, R5 ;  /* 0x0000000704077819 */ /* 0x000fe20000010205 */
[----:B------:R-:W-:Y:S01]  /*9470*/  IMAD.SHL.U32 R4, R8, 0x80, RZ ;  /* 0x0000008008047824 */ /* 0x000fe200078e00ff */
[----:B------:R-:W-:Y:S02]  /*9480*/  VIMNMX R73, R0, 0x80, PT ;  /* 0x0000008000497848 */ /* 0x000fe40003fe0100 */
[----:B------:R-:W-:Y:S01]  /*9490*/  SHF.L.U64.HI R5, R8, 0x7, R3 ;  /* 0x0000000708057819 */ /* 0x000fe20000010203 */
[----:B------:R-:W-:Y:S06]  /*94a0*/  @!P0 BRA `(.L_x_1438) ;  /* 0x0000002400b08947 */ /* 0x000fec0003800000 */
[----:B------:R-:W1:Y:S01]  /*94b0*/  LDC R0, c[0x0][0x428] ;  /* 0x00010a00ff007b82 */ /* 0x000e620000000800 */
[-C--:B------:R-:W-:Y:S01]  /*94c0*/  ISETP.GE.AND P0, PT, R18, R73.reuse, PT ;  /* 0x000000491200720c */ /* 0x080fe20003f06270 */
[----:B------:R-:W-:Y:S01]  /*94d0*/  BSSY B1, `(.L_x_1439) ;  /* 0x0000023000017945 */ /* 0x000fe20003800000 */
[----:B------:R-:W-:Y:S02]  /*94e0*/  ISETP.GE.AND P1, PT, R189, R73, PT ;  /* 0x00000049bd00720c */ /* 0x000fe40003f26270 */
        /* <DEDUP_REMOVED lines=8> */
[----:B-1----:R-:W-:-:S13]  /*9570*/  ISETP.NE.AND P4, PT, R0, 0x1, PT ;  /* 0x000000010000780c */ /* 0x002fda0003f85270 */
[----:B------:R-:W1:Y:S08]  /*9580*/  @P4 LDC R20, c[0x0][0x42c] ;  /* 0x00010b00ff144b82 */ /* 0x000e700000000800 */
[----:B------:R-:W2:Y:S01]  /*9590*/  @P4 LDC R21, c[0x0][0x430] ;  /* 0x00010c00ff154b82 */ /* 0x000ea20000000800 */
[----:B------:R-:W-:Y:S05]  /*95a0*/  @P0 BRA `(.L_x_1440) ;  /* 0x0000000000540947 */ /* 0x000fea0003800000 */
[----:B------:R-:W-:Y:S01]  /*95b0*/  IADD3 R3, P2, R6, R63, RZ ;  /* 0x0000003f06037210 */ /* 0x000fe20007f5e0ff */
[----:B------:R-:W-:Y:S01]  /*95c0*/  ULDC.64 UR4, c[0x0][0x3c8] ;  /* 0x0000f20000047ab9 */ /* 0x000fe20000000a00 */
[----:B------:R-:W-:Y:S01]  /*95d0*/  ULDC.64 UR6, c[0x0][0x3e0] ;  /* 0x0000f80000067ab9 */ /* 0x000fe20000000a00 */
[----:B------:R-:W-:Y:S02]  /*95e0*/  CS2R R50, SRZ ;  /* 0x0000000000327805 */ /* 0x000fe4000001ff00 */
[----:B------:R-:W-:Y:S01]  /*95f0*/  LEA R8, P3, R3, UR4, 0x1 ;  /* 0x0000000403087c11 */ /* 0x000fe2000f8608ff */
[----:B------:R-:W-:Y:S01]  /*9600*/  IMAD.X R14, R7, 0x1, R65, P2 ;  /* 0x00000001070e7824 */ /* 0x000fe200010e0641 */
[----:B------:R-:W-:Y:S01]  /*9610*/  ULDC UR4, c[0x0][0x3d4] ;  /* 0x0000f50000047ab9 */ /* 0x000fe20000000800 */
[----:B------:R-:W-:Y:S02]  /*9620*/  IADD3 R0, P2, R4, R61, RZ ;  /* 0x0000003d04007210 */ /* 0x000fe40007f5e0ff */
[----:B------:R-:W-:-:S02]  /*9630*/  CS2R R44, SRZ ;  /* 0x00000000002c7805 */ /* 0x000fc4000001ff00 */
[----:B------:R-:W-:Y:S02]  /*9640*/  ISETP.GE.AND P5, PT, R22, UR4, PT ;  /* 0x0000000416007c0c */ /* 0x000fe4000bfa6270 */
[----:B------:R-:W-:Y:S02]  /*9650*/  CS2R R48, SRZ ;  /* 0x0000000000307805 */ /* 0x000fe4000001ff00 */
[----:B------:R-:W-:Y:S01]  /*9660*/  LEA.HI.X R9, R3, UR5, R14, 0x1, P3 ;  /* 0x0000000503097c11 */ /* 0x000fe200098f0c0e */
[----:B------:R-:W-:Y:S01]  /*9670*/  IMAD.X R3, R5, 0x1, R75, P2 ;  /* 0x0000000105037824 */ /* 0x000fe200010e064b */
[----:B------:R-:W-:Y:S02]  /*9680*/  ISETP.GE.AND P3, PT, R187, UR4, PT ;  /* 0x00000004bb007c0c */ /* 0x000fe4000bf66270 */
[----:B------:R-:W-:Y:S02]  /*9690*/  CS2R R46, SRZ ;  /* 0x00000000002e7805 */ /* 0x000fe4000001ff00 */
[----:B------:R-:W-:-:S04]  /*96a0*/  LEA R14, P2, R0, UR6, 0x1 ;  /* 0x00000006000e7c11 */ /* 0x000fc8000f8408ff */
[----:B------:R-:W-:Y:S01]  /*96b0*/  LEA.HI.X R15, R0, UR7, R3, 0x1, P2 ;  /* 0x00000007000f7c11 */ /* 0x000fe200090f0c03 */
[----:B------:R3:W5:Y:S04]  /*96c0*/  @!P5 LDG.E.64 R50, desc[UR56][R8.64] ;  /* 0x000000380832d981 */ /* 0x000768000c1e1b00 */
[----:B------:R3:W5:Y:S04]  /*96d0*/  @!P3 LDG.E.64 R44, desc[UR56][R8.64+0x40] ;  /* 0x00004038082cb981 */ /* 0x000768000c1e1b00 */
[----:B------:R3:W5:Y:S04]  /*96e0*/  @!P5 LDG.E.64 R48, desc[UR56][R14.64] ;  /* 0x000000380e30d981 */ /* 0x000768000c1e1b00 */
[----:B------:R3:W5:Y:S02]  /*96f0*/  @!P3 LDG.E.64 R46, desc[UR56][R14.64+0x40] ;  /* 0x000040380e2eb981 */ /* 0x000764000c1e1b00 */
.L_x_1440:
[----:B------:R-:W-:Y:S05]  /*9700*/  BSYNC B1 ;  /* 0x0000000000017941 */ /* 0x000fea0003800000 */
.L_x_1439:
[----:B------:R-:W-:Y:S04]  /*9710*/  BSSY B1, `(.L_x_1441) ;  /* 0x0000017000017945 */ /* 0x000fe80003800000 */
[----:B------:R-:W-:Y:S05]  /*9720*/  @P1 BRA `(.L_x_1442) ;  /* 0x0000000000541947 */ /* 0x000fea0003800000 */
[----:B---3--:R-:W-:Y:S01]  /*9730*/  IADD3 R9, P2, P3, R63, R29, R6 ;  /* 0x0000001d3f097210 */ /* 0x008fe20007b5e006 */
[----:B------:R-:W-:Y:S01]  /*9740*/  ULDC.64 UR6, c[0x0][0x3c8] ;  /* 0x0000f20000067ab9 */ /* 0x000fe20000000a00 */
[----:B------:R-:W-:Y:S01]  /*9750*/  ULDC UR4, c[0x0][0x3d4] ;  /* 0x0000f50000047ab9 */ /* 0x000fe20000000800 */
[----:B------:R-:W-:Y:S01]  /*9760*/  ULDC.64 UR8, c[0x0][0x3e0] ;  /* 0x0000f80000087ab9 */ /* 0x000fe20000000a00 */
[----:B------:R-:W-:Y:S02]  /*9770*/  IADD3.X R14, R65, R30, R7, P2, P3 ;  /* 0x0000001e410e7210 */ /* 0x000fe400017e6407 */
[----:B------:R-:W-:Y:S02]  /*9780*/  CS2R R42, SRZ ;  /* 0x00000000002a7805 */ /* 0x000fe4000001ff00 */
[----:B------:R-:W-:Y:S02]  /*9790*/  IADD3 R0, P3, P5, R61, R24, R4 ;  /* 0x000000183d007210 */ /* 0x000fe40007d7e004 */
[----:B------:R-:W-:-:S02]  /*97a0*/  CS2R R36, SRZ ;  /* 0x0000000000247805 */ /* 0x000fc4000001ff00 */
[----:B------:R-:W-:Y:S02]  /*97b0*/  LEA R8, P2, R9, UR6, 0x1 ;  /* 0x0000000609087c11 */ /* 0x000fe4000f8408ff */
[----:B------:R-:W-:Y:S02]  /*97c0*/  CS2R R40, SRZ ;  /* 0x0000000000287805 */ /* 0x000fe4000001ff00 */
[----:B------:R-:W-:Y:S02]  /*97d0*/  IADD3.X R3, R75, R28, R5, P3, P5 ;  /* 0x0000001c4b037210 */ /* 0x000fe40001fea405 */
[----:B------:R-:W-:Y:S02]  /*97e0*/  CS2R R38, SRZ ;  /* 0x0000000000267805 */ /* 0x000fe4000001ff00 */
[----:B------:R-:W-:Y:S02]  /*97f0*/  ISETP.GE.AND P5, PT, R22, UR4, PT ;  /* 0x0000000416007c0c */ /* 0x000fe4000bfa6270 */
[----:B------:R-:W-:-:S02]  /*9800*/  ISETP.GE.AND P3, PT, R187, UR4, PT ;  /* 0x00000004bb007c0c */ /* 0x000fc4000bf66270 */
[----:B------:R-:W-:Y:S02]  /*9810*/  LEA.HI.X R9, R9, UR7, R14, 0x1, P2 ;  /* 0x0000000709097c11 */ /* 0x000fe400090f0c0e */
[----:B------:R-:W-:-:S04]  /*9820*/  LEA R14, P2, R0, UR8, 0x1 ;  /* 0x00000008000e7c11 */ /* 0x000fc8000f8408ff */
[----:B------:R-:W-:-:S03]  /*9830*/  LEA.HI.X R15, R0, UR9, R3, 0x1, P2 ;  /* 0x00000009000f7c11 */ /* 0x000fc600090f0c03 */
[----:B------:R4:W5:Y:S04]  /*9840*/  @!P5 LDG.E.64 R42, desc[UR56][R8.64] ;  /* 0x00000038082ad981 */ /* 0x000968000c1e1b00 */
[----:B------:R4:W5:Y:S04]  /*9850*/  @!P3 LDG.E.64 R36, desc[UR56][R8.64+0x40] ;  /* 0x000040380824b981 */ /* 0x000968000c1e1b00 */
[----:B------:R4:W5:Y:S04]  /*9860*/  @!P5 LDG.E.64 R40, desc[UR56][R14.64] ;  /* 0x000000380e28d981 */ /* 0x000968000c1e1b00 */
[----:B------:R4:W5:Y:S02]  /*9870*/  @!P3 LDG.E.64 R38, desc[UR56][R14.64+0x40] ;  /* 0x000040380e26b981 */ /* 0x000964000c1e1b00 */
.L_x_1442:
[----:B------:R-:W-:Y:S05]  /*9880*/  BSYNC B1 ;  /* 0x0000000000017941 */ /* 0x000fea0003800000 */
.L_x_1441:
[----:B-----5:R-:W-:Y:S01]  /*9890*/  IMAD.MOV.U32 R3, RZ, RZ, R48 ;  /* 0x000000ffff037224 */ /* 0x020fe200078e0030 */
[----:B---34-:R-:W-:Y:S01]  /*98a0*/  MOV R8, R56 ;  /* 0x0000003800087202 */ /* 0x018fe20000000f00 */
[----:B------:R-:W-:Y:S01]  /*98b0*/  IMAD R0, R197, 0x80, R18 ;  /* 0x00000080c5007824 */ /* 0x000fe200078e0212 */
[-C--:B------:R-:W-:Y:S01]  /*98c0*/  ISETP.GE.AND P2, PT, R188, R73.reuse, PT ;  /* 0x00000049bc00720c */ /* 0x080fe20003f46270 */
[----:B------:R-:W-:Y:S01]  /*98d0*/  IMAD.MOV.U32 R14, RZ, RZ, R49 ;  /* 0x000000ffff0e7224 */ /* 0x000fe200078e0031 */
[----:B------:R-:W-:Y:S01]  /*98e0*/  PRMT R62, R3, 0x7610, R62 ;  /* 0x00007610033e7816 */ /* 0x000fe2000000003e */
[----:B------:R-:W-:Y:S01]  /*98f0*/  IMAD R3, R219, 0x20, R0 ;  /* 0x00000020db037824 */ /* 0x000fe200078e0200 */
[----:B------:R-:W-:Y:S01]  /*9900*/  BSSY B1, `(.L_x_1443) ;  /* 0x0000043000017945 */ /* 0x000fe20003800000 */
[----:B------:R-:W-:Y:S01]  /*9910*/  IMAD.MOV.U32 R0, RZ, RZ, R46 ;  /* 0x000000ffff007224 */ /* 0x000fe200078e002e */
[----:B------:R-:W-:Y:S01]  /*9920*/  PRMT R60, R60, 0x5410, R14 ;  /* 0x000054103c3c7816 */ /* 0x000fe2000000000e */
[----:B------:R-:W-:Y:S01]  /*9930*/  IMAD.MOV.U32 R15, RZ, RZ, R47 ;  /* 0x000000ffff0f7224 */ /* 0x000fe200078e002f */
[----:B------:R-:W-:Y:S01]  /*9940*/  ISETP.GE.AND P3, PT, R190, R73, PT ;  /* 0x00000049be00720c */ /* 0x000fe20003f66270 */
[----:B------:R-:W-:Y:S01]  /*9950*/  IMAD.MOV.U32 R14, RZ, RZ, R50 ;  /* 0x000000ffff0e7224 */ /* 0x000fe200078e0032 */
[----:B------:R-:W-:Y:S01]  /*9960*/  PRMT R57, R57, 0x5410, R0 ;  /* 0x0000541039397816 */ /* 0x000fe20000000000 */
[----:B-1----:R-:W-:Y:S01]  /*9970*/  @P4 IMAD.HI.U32 R0, R3, R20, RZ ;  /* 0x0000001403004227 */ /* 0x002fe200078e00ff */
[----:B------:R-:W-:-:S02]  /*9980*/  PRMT R56, R56, 0x5410, R15 ;  /* 0x0000541038387816 */ /* 0x000fc4000000000f */
[----:B------:R-:W-:Y:S02]  /*9990*/  CS2R R26, SRZ ;  /* 0x00000000001a7805 */ /* 0x000fe4000001ff00 */
[----:B------:R-:W-:Y:S01]  /*99a0*/  PRMT R62, R62, 0x5410, R14 ;  /* 0x000054103e3e7816 */ /* 0x000fe2000000000e */
[----:B------:R-:W-:Y:S01]  /*99b0*/  IMAD.MOV.U32 R20, RZ, RZ, R45 ;  /* 0x000000ffff147224 */ /* 0x000fe200078e002d */
[----:B--2---:R-:W-:Y:S01]  /*99c0*/  @P4 SHF.R.U32.HI R3, RZ, R21, R0 ;  /* 0x00000015ff034219 */ /* 0x004fe20000011600 */
[----:B------:R-:W-:Y:S01]  /*99d0*/  IMAD.MOV.U32 R15, RZ, RZ, R44 ;  /* 0x000000ffff0f7224 */ /* 0x000fe200078e002c */
[----:B------:R-:W-:Y:S01]  /*99e0*/  MOV R14, R51 ;  /* 0x00000033000e7202 */ /* 0x000fe20000000f00 */
[----:B------:R-:W-:Y:S01]  /*99f0*/  IMAD.MOV.U32 R21, RZ, RZ, R39 ;  /* 0x000000ffff157224 */ /* 0x000fe200078e0027 */
[----:B------:R-:W-:Y:S01]  /*9a00*/  PRMT R56, R20, 0x7610, R56 ;  /* 0x0000761014387816 */ /* 0x000fe20000000038 */
[----:B------:R-:W-:Y:S01]  /*9a10*/  IMAD.MOV.U32 R20, RZ, RZ, R38 ;  /* 0x000000ffff147224 */ /* 0x000fe200078e0026 */
[----:B------:R-:W-:Y:S01]  /*9a20*/  PRMT R60, R15, 0x7610, R60 ;  /* 0x000076100f3c7816 */ /* 0x000fe2000000003c */
[----:B------:R-:W-:Y:S01]  /*9a30*/  IMAD.MOV.U32 R0, RZ, RZ, R40 ;  /* 0x000000ffff007224 */ /* 0x000fe200078e0028 */
[----:B------:R-:W-:Y:S01]  /*9a40*/  SHF.R.S32.HI R15, RZ, 0x1f, R3 ;  /* 0x0000001fff0f7819 */ /* 0x000fe20000011403 */
[----:B------:R-:W-:Y:S01]  /*9a50*/  IMAD.MOV.U32 R9, RZ, RZ, R53 ;  /* 0x000000ffff097224 */ /* 0x000fe200078e0035 */
[----:B------:R-:W-:Y:S01]  /*9a60*/  PRMT R70, R14, 0x7610, R70 ;  /* 0x000076100e467816 */ /* 0x000fe20000000046 */
[----:B------:R-:W-:Y:S01]  /*9a70*/  IMAD.MOV.U32 R14, RZ, RZ, R41 ;  /* 0x000000ffff0e7224 */ /* 0x000fe200078e0029 */
[----:B------:R-:W-:Y:S01]  /*9a80*/  PRMT R53, R20, 0x5410, R21 ;  /* 0x0000541014357816 */ /* 0x000fe20000000015 */
[----:B------:R-:W-:Y:S01]  /*9a90*/  IMAD.MOV.U32 R58, RZ, RZ, R54 ;  /* 0x000000ffff3a7224 */ /* 0x000fe200078e0036 */
[----:B------:R-:W-:Y:S01]  /*9aa0*/  PRMT R55, R55, 0x5410, R0 ;  /* 0x0000541037377816 */ /* 0x000fe20000000000 */
[C---:B------:R-:W-:Y:S01]  /*9ab0*/  IMAD R20, R15.reuse, R10, RZ ;  /* 0x0000000a0f147224 */ /* 0x040fe200078e02ff */
[----:B------:R-:W-:Y:S01]  /*9ac0*/  PRMT R54, R14, 0x7610, R54 ;  /* 0x000076100e367816 */ /* 0x000fe20000000036 */
[-C--:B------:R-:W-:Y:S01]  /*9ad0*/  IMAD R0, R15, R12.reuse, RZ ;  /* 0x0000000c0f007224 */ /* 0x080fe200078e02ff */
[----:B------:R-:W-:Y:S01]  /*9ae0*/  CS2R R32, SRZ ;  /* 0x0000000000207805 */ /* 0x000fe2000001ff00 */
[----:B------:R-:W-:Y:S01]  /*9af0*/  IMAD.WIDE.U32 R14, R3, R12, R58 ;  /* 0x0000000c030e7225 */ /* 0x000fe200078e003a */
[----:B------:R-:W-:-:S02]  /*9b00*/  CS2R R30, SRZ ;  /* 0x00000000001e7805 */ /* 0x000fc4000001ff00 */
[----:B------:R-:W-:Y:S02]  /*9b10*/  CS2R R34, SRZ ;  /* 0x0000000000227805 */ /* 0x000fe4000001ff00 */
[----:B------:R-:W-:Y:S01]  /*9b20*/  CS2R R24, SRZ ;  /* 0x0000000000187805 */ /* 0x000fe2000001ff00 */
[C---:B------:R-:W-:Y:S01]  /*9b30*/  IMAD.WIDE.U32 R58, R3.reuse, R10, R8 ;  /* 0x0000000a033a7225 */ /* 0x040fe200078e0008 */
[----:B------:R-:W-:Y:S02]  /*9b40*/  CS2R R8, SRZ ;  /* 0x0000000000087805 */ /* 0x000fe4000001ff00 */
[----:B------:R-:W-:Y:S01]  /*9b50*/  CS2R R28, SRZ ;  /* 0x00000000001c7805 */ /* 0x000fe2000001ff00 */
[C---:B------:R-:W-:Y:S01]  /*9b60*/  IMAD R73, R3.reuse, R11, R20 ;  /* 0x0000000b03497224 */ /* 0x040fe200078e0214 */
[----:B------:R-:W-:Y:S01]  /*9b70*/  CS2R R20, SRZ ;  /* 0x0000000000147805 */ /* 0x000fe2000001ff00 */
[----:B------:R-:W-:Y:S01]  /*9b80*/  IMAD R71, R3, R13, R0 ;  /* 0x0000000d03477224 */ /* 0x000fe200078e0200 */
[----:B------:R-:W-:Y:S06]  /*9b90*/  @P2 BRA `(.L_x_1444) ;  /* 0x0000000000642947 */ /* 0x000fec0003800000 */
[----:B------:R-:W-:Y:S01]  /*9ba0*/  LEA R28, P4, R12, R6, 0x6 ;  /* 0x000000060c1c7211 */ /* 0x000fe200078830ff */
[----:B------:R-:W-:Y:S01]  /*9bb0*/  ULDC.64 UR4, c[0x0][0x3c8] ;  /* 0x0000f20000047ab9 */ /* 0x000fe20000000a00 */
[----:B------:R-:W-:Y:S01]  /*9bc0*/  ULDC.64 UR6, c[0x0][0x3e0] ;  /* 0x0000f80000067ab9 */ /* 0x000fe20000000a00 */
[----:B------:R-:W-:Y:S02]  /*9bd0*/  CS2R R34, SRZ ;  /* 0x0000000000227805 */ /* 0x000fe4000001ff00 */
[----:B------:R-:W-:Y:S02]  /*9be0*/  IADD3 R28, P5, R28, R63, RZ ;  /* 0x0000003f1c1c7210 */ /* 0x000fe40007fbe0ff */
[----:B------:R-:W-:Y:S02]  /*9bf0*/  CS2R R32, SRZ ;  /* 0x0000000000207805 */ /* 0x000fe4000001ff00 */
[----:B------:R-:W-:Y:S02]  /*9c00*/  LEA.HI.X R30, R12, R7, R13, 0x6, P4 ;  /* 0x000000070c1e7211 */ /* 0x000fe400020f340d */
[----:B------:R-:W-:-:S02]  /*9c10*/  LEA R0, P4, R10, R4, 0x6 ;  /* 0x000000040a007211 */ /* 0x000fc400078830ff */
[----:B------:R-:W-:Y:S02]  /*9c20*/  IADD3.X R29, R30, R65, RZ, P5, !PT ;  /* 0x000000411e1d7210 */ /* 0x000fe40002ffe4ff */
[----:B------:R-:W-:Y:S02]  /*9c30*/  CS2R R30, SRZ ;  /* 0x00000000001e7805 */ /* 0x000fe4000001ff00 */
[----:B------:R-:W-:Y:S02]  /*9c40*/  IADD3 R0, P5, R0, R61, RZ ;  /* 0x0000003d00007210 */ /* 0x000fe40007fbe0ff */
[----:B------:R-:W-:Y:S02]  /*9c50*/  LEA.HI.X R3, R10, R5, R11, 0x6, P4 ;  /* 0x000000050a037211 */ /* 0x000fe400020f340b */
[----:B------:R-:W-:Y:S01]  /*9c60*/  LEA R66, P4, R28, UR4, 0x1 ;  /* 0x000000041c427c11 */ /* 0x000fe2000f8808ff */
[----:B------:R-:W-:Y:S02]  /*9c70*/  ULDC UR4, c[0x0][0x3d4] ;  /* 0x0000f50000047ab9 */ /* 0x000fe40000000800 */
[----:B------:R-:W-:Y:S01]  /*9c80*/  IMAD.X R3, R3, 0x1, R75, P5 ;  /* 0x0000000103037824 */ /* 0x000fe200028e064b */
[----:B------:R-:W-:-:S02]  /*9c90*/  LEA R68, P5, R0, UR6, 0x1 ;  /* 0x0000000600447c11 */ /* 0x000fc4000f8a08ff */
[----:B------:R-:W-:Y:S02]  /*9ca0*/  LEA.HI.X R67, R28, UR5, R29, 0x1, P4 ;  /* 0x000000051c437c11 */ /* 0x000fe4000a0f0c1d */
[----:B------:R-:W-:Y:S02]  /*9cb0*/  CS2R R28, SRZ ;  /* 0x00000000001c7805 */ /* 0x000fe4000001ff00 */
[----:B------:R-:W-:Y:S02]  /*9cc0*/  LEA.HI.X R69, R0, UR7, R3, 0x1, P5 ;  /* 0x0000000700457c11 */ /* 0x000fe4000a8f0c03 */
[----:B------:R-:W-:Y:S02]  /*9cd0*/  ISETP.GE.AND P4, PT, R22, UR4, PT ;  /* 0x0000000416007c0c */ /* 0x000fe4000bf86270 */
[----:B------:R-:W-:-:S11]  /*9ce0*/  ISETP.GE.AND P5, PT, R187, UR4, PT ;  /* 0x00000004bb007c0c */ /* 0x000fd6000bfa6270 */
[----:B------:R1:W5:Y:S04]  /*9cf0*/  @!P4 LDG.E.64 R34, desc[UR56][R66.64] ;  /* 0x000000384222c981 */ /* 0x000368000c1e1b00 */
[----:B------:R1:W5:Y:S04]  /*9d00*/  @!P5 LDG.E.64 R28, desc[UR56][R66.64+0x40] ;  /* 0x00004038421cd981 */ /* 0x000368000c1e1b00 */
[----:B------:R1:W5:Y:S04]  /*9d10*/  @!P4 LDG.E.64 R32, desc[UR56][R68.64] ;  /* 0x000000384420c981 */ /* 0x000368000c1e1b00 */
[----:B------:R1:W5:Y:S02]  /*9d20*/  @!P5 LDG.E.64 R30, desc[UR56][R68.64+0x40] ;  /* 0x00004038441ed981 */ /* 0x000364000c1e1b00 */
.L_x_1444:
[----:B------:R-:W-:Y:S05]  /*9d30*/  BSYNC B1 ;  /* 0x0000000000017941 */ /* 0x000fea0003800000 */
.L_x_1443:
[----:B------:R-:W-:Y:S04]  /*9d40*/  BSSY B1, `(.L_x_1445) ;  /* 0x000001b000017945 */ /* 0x000fe80003800000 */
[----:B------:R-:W-:Y:S05]  /*9d50*/  @P3 BRA `(.L_x_1446) ;  /* 0x0000000000643947 */ /* 0x000fea0003800000 */
[----:B------:R-:W-:Y:S01]  /*9d60*/  IMAD.WIDE.U32 R6, R12, 0x60, R6 ;  /* 0x000000600c067825 */ /* 0x000fe200078e0006 */
[----:B------:R-:W-:Y:S01]  /*9d70*/  ULDC.64 UR4, c[0x0][0x3c8] ;  /* 0x0000f20000047ab9 */ /* 0x000fe20000000a00 */
[----:B------:R-:W-:Y:S01]  /*9d80*/  ULDC.64 UR6, c[0x0][0x3e0] ;  /* 0x0000f80000067ab9 */ /* 0x000fe20000000a00 */
[----:B------:R-:W-:Y:S01]  /*9d90*/  CS2R R24, SRZ ;  /* 0x0000000000187805 */ /* 0x000fe2000001ff00 */
[----:B------:R-:W-:Y:S01]  /*9da0*/  IMAD.WIDE.U32 R4, R10, 0x60, R4 ;  /* 0x000000600a047825 */ /* 0x000fe200078e0004 */
[----:B------:R-:W-:Y:S02]  /*9db0*/  IADD3 R63, P4, R63, R6, RZ ;  /* 0x000000063f3f7210 */ /* 0x000fe40007f9e0ff */
[----:B------:R-:W-:Y:S02]  /*9dc0*/  CS2R R26, SRZ ;  /* 0x00000000001a7805 */ /* 0x000fe4000001ff00 */
[----:B------:R-:W-:Y:S01]  /*9dd0*/  CS2R R20, SRZ ;  /* 0x0000000000147805 */ /* 0x000fe2000001ff00 */
[----:B------:R-:W-:Y:S01]  /*9de0*/  IMAD R8, R13, 0x60, RZ ;  /* 0x000000600d087824 */ /* 0x000fe200078e02ff */
[----:B------:R-:W-:Y:S01]  /*9df0*/  IADD3 R61, P5, R61, R4, RZ ;  /* 0x000000043d3d7210 */ /* 0x000fe20007fbe0ff */
[----:B------:R-:W-:-:S03]  /*9e00*/  IMAD R0, R11, 0x60, RZ ;  /* 0x000000600b007824 */ /* 0x000fc600078e02ff */
[----:B------:R-:W-:Y:S02]  /*9e10*/  IADD3.X R8, R65, R8, R7, P4, !PT ;  /* 0x0000000841087210 */ /* 0x000fe400027fe407 */
[----:B------:R-:W-:Y:S02]  /*9e20*/  IADD3.X R0, R75, R0, R5, P5, !PT ;  /* 0x000000004b007210 */ /* 0x000fe40002ffe405 */
[----:B------:R-:W-:Y:S01]  /*9e30*/  LEA R4, P4, R63, UR4, 0x1 ;  /* 0x000000043f047c11 */ /* 0x000fe2000f8808ff */
[----:B------:R-:W-:Y:S01]  /*9e40*/  ULDC UR4, c[0x0][0x3d4] ;  /* 0x0000f50000047ab9 */ /* 0x000fe20000000800 */
[----:B------:R-:W-:Y:S02]  /*9e50*/  LEA R6, P5, R61, UR6, 0x1 ;  /* 0x000000063d067c11 */ /* 0x000fe4000f8a08ff */
[----:B------:R-:W-:Y:S02]  /*9e60*/  LEA.HI.X R5, R63, UR5, R8, 0x1, P4 ;  /* 0x000000053f057c11 */ /* 0x000fe4000a0f0c08 */
[----:B------:R-:W-:-:S02]  /*9e70*/  CS2R R8, SRZ ;  /* 0x0000000000087805 */ /* 0x000fc4000001ff00 */
[----:B------:R-:W-:Y:S02]  /*9e80*/  LEA.HI.X R7, R61, UR7, R0, 0x1, P5 ;  /* 0x000000073d077c11 */ /* 0x000fe4000a8f0c00 */
[----:B------:R-:W-:Y:S02]  /*9e90*/  ISETP.GE.AND P4, PT, R22, UR4, PT ;  /* 0x0000000416007c0c */ /* 0x000fe4000bf86270 */
[----:B------:R-:W-:-:S11]  /*9ea0*/  ISETP.GE.AND P5, PT, R187, UR4, PT ;  /* 0x00000004bb007c0c */ /* 0x000fd6000bfa6270 */
[----:B------:R2:W5:Y:S04]  /*9eb0*/  @!P4 LDG.E.64 R24, desc[UR56][R4.64] ;  /* 0x000000380418c981 */ /* 0x000568000c1e1b00 */
[----:B------:R2:W5:Y:S04]  /*9ec0*/  @!P5 LDG.E.64 R8, desc[UR56][R4.64+0x40] ;  /* 0x000040380408d981 */ /* 0x000568000c1e1b00 */
[----:B------:R2:W5:Y:S04]  /*9ed0*/  @!P4 LDG.E.64 R26, desc[UR56][R6.64] ;  /* 0x00000038061ac981 */ /* 0x000568000c1e1b00 */
[----:B------:R2:W5:Y:S02]  /*9ee0*/  @!P5 LDG.E.64 R20, desc[UR56][R6.64+0x40] ;  /* 0x000040380614d981 */ /* 0x000564000c1e1b00 */
.L_x_1446:
[----:B------:R-:W-:Y:S05]  /*9ef0*/  BSYNC B1 ;  /* 0x0000000000017941 */ /* 0x000fea0003800000 */
.L_x_1445:
[----:B------:R-:W-:Y:S01]  /*9f00*/  ULDC.64 UR4, c[0x0][0x3c8] ;  /* 0x0000f20000047ab9 */ /* 0x000fe20000000a00 */
[----:B------:R-:W-:Y:S01]  /*9f10*/  ULDC.64 UR6, c[0x0][0x3e0] ;  /* 0x0000f80000067ab9 */ /* 0x000fe20000000a00 */
[----:B--2---:R-:W-:Y:S01]  /*9f20*/  IMAD.IADD R5, R15, 0x1, R71 ;  /* 0x000000010f057824 */ /* 0x004fe200078e0247 */
[----:B------:R-:W-:Y:S01]  /*9f30*/  LEA R4, P4, R14, UR4, 0x1 ;  /* 0x000000040e047c11 */ /* 0x000fe2000f8808ff */
[----:B------:R-:W-:Y:S01]  /*9f40*/  IMAD.IADD R3, R59, 0x1, R73 ;  /* 0x000000013b037824 */ /* 0x000fe200078e0249 */
[----:B------:R-:W-:Y:S01]  /*9f50*/  LEA R0, P5, R58, UR6, 0x1 ;  /* 0x000000063a007c11 */ /* 0x000fe2000f8a08ff */
[----:B------:R-:W-:Y:S01]  /*9f60*/  IMAD.MOV.U32 R6, RZ, RZ, R42 ;  /* 0x000000ffff067224 */ /* 0x000fe200078e002a */
[----:B------:R-:W-:Y:S01]  /*9f70*/  UMOV UR4, 0xffffffff ;  /* 0xffffffff00047882 */ /* 0x000fe20000000000 */
[----:B------:R-:W-:Y:S01]  /*9f80*/  IMAD.MOV.U32 R7, RZ, RZ, R43 ;  /* 0x000000ffff077224 */ /* 0x000fe200078e002b */
[----:B------:R-:W-:Y:S02]  /*9f90*/  LEA.HI.X R5, R14, UR5, R5, 0x1, P4 ;  /* 0x000000050e057c11 */ /* 0x000fe4000a0f0c05 */
[----:B------:R-:W-:-:S02]  /*9fa0*/  LEA.HI.X R3, R58, UR7, R3, 0x1, P5 ;  /* 0x000000073a037c11 */ /* 0x000fc4000a8f0c03 */
[----:B------:R-:W-:Y:S02]  /*9fb0*/  PRMT R59, R6, 0x7610, R59 ;  /* 0x00007610063b7816 */ /* 0x000fe4000000003b */
[----:B------:R-:W-:Y:S02]  /*9fc0*/  PRMT R57, R7, 0x7610, R57 ;  /* 0x0000761007397816 */ /* 0x000fe40000000039 */
[----:B------:R-:W-:Y:S01]  /*9fd0*/  LEA.HI R6, R221, R221, RZ, 0x1 ;  /* 0x000000dddd067211 */ /* 0x000fe200078f08ff */
[----:B------:R-:W-:Y:S06]  /*9fe0*/  BRA.DIV UR4, `(.L_x_1447) ;  /* 0x000001aa04487947 */ /* 0x000fec000b800000 */
.L_x_1725:
[----:B------:R-:W-:-:S03]  /*9ff0*/  UMOV UR4, 0xffffffff ;  /* 0xffffffff00047882 */ /* 0x000fc60000000000 */
[----:B------:R-:W-:Y:S05]  /*a000*/  BRA.DIV UR4, `(.L_x_1448) ;  /* 0x000001aa04687947 */ /* 0x000fea000b800000 */
.L_x_1728:
[----:B------:R-:W-:-:S03]  /*a010*/  UMOV UR4, 0xffffffff ;  /* 0xffffffff00047882 */ /* 0x000fc60000000000 */
[----:B------:R-:W-:Y:S05]  /*a020*/  BRA.DIV UR4, `(.L_x_1449) ;  /* 0x000001aa04887947 */ /* 0x000fea000b800000 */
.L_x_1731:
[----:B------:R-:W-:-:S03]  /*a030*/  UMOV UR4, 0xffffffff ;  /* 0xffffffff00047882 */ /* 0x000fc60000000000 */
[----:B------:R-:W-:Y:S05]  /*a040*/  BRA.DIV UR4, `(.L_x_1450) ;  /* 0x000001aa04a87947 */ /* 0x000fea000b800000 */
.L_x_1734:
[----:B------:R-:W-:-:S03]  /*a050*/  UMOV UR4, 0xffffffff ;  /* 0xffffffff00047882 */ /* 0x000fc60000000000 */
[----:B------:R-:W-:Y:S05]  /*a060*/  BRA.DIV UR4, `(.L_x_1451) ;  /* 0x000001aa04c87947 */ /* 0x000fea000b800000 */
.L_x_1737:
[----:B------:R-:W-:-:S03]  /*a070*/  UMOV UR4, 0xffffffff ;  /* 0xffffffff00047882 */ /* 0x000fc60000000000 */
[----:B------:R-:W-:Y:S05]  /*a080*/  BRA.DIV UR4, `(.L_x_1452) ;  /* 0x000001aa04e87947 */ /* 0x000fea000b800000 */
.L_x_1740:
[----:B------:R-:W-:-:S03]  /*a090*/  UMOV UR4, 0xffffffff ;  /* 0xffffffff00047882 */ /* 0x000fc60000000000 */
[----:B------:R-:W-:Y:S05]  /*a0a0*/  BRA.DIV UR4, `(.L_x_1453) ;  /* 0x000001ae04087947 */ /* 0x000fea000b800000 */
.L_x_1743:
[----:B------:R-:W-:-:S03]  /*a0b0*/  UMOV UR4, 0xffffffff ;  /* 0xffffffff00047882 */ /* 0x000fc60000000000 */
[----:B------:R-:W-:Y:S05]  /*a0c0*/  BRA.DIV UR4, `(.L_x_1454) ;  /* 0x000001ae04287947 */ /* 0x000fea000b800000 */
.L_x_1746:
[----:B------:R-:W-:-:S03]  /*a0d0*/  UMOV UR4, 0xffffffff ;  /* 0xffffffff00047882 */ /* 0x000fc60000000000 */
[----:B------:R-:W-:Y:S05]  /*a0e0*/  BRA.DIV UR4, `(.L_x_1455) ;  /* 0x000001ae04487947 */ /* 0x000fea000b800000 */
.L_x_1749:
[----:B------:R-:W-:-:S03]  /*a0f0*/  UMOV UR4, 0xffffffff ;  /* 0xffffffff00047882 */ /* 0x000fc60000000000 */
[----:B------:R-:W-:Y:S05]  /*a100*/  BRA.DIV UR4, `(.L_x_1456) ;  /* 0x000001ae04687947 */ /* 0x000fea000b800000 */
.L_x_1752:
[----:B------:R-:W-:-:S03]  /*a110*/  UMOV UR4, 0xffffffff ;  /* 0xffffffff00047882 */ /* 0x000fc60000000000 */
[----:B------:R-:W-:Y:S05]  /*a120*/  BRA.DIV UR4, `(.L_x_1457) ;  /* 0x000001ae04887947 */ /* 0x000fea000b800000 */
.L_x_1755:
[----:B------:R-:W-:-:S03]  /*a130*/  UMOV UR4, 0xffffffff ;  /* 0xffffffff00047882 */ /* 0x000fc60000000000 */
[----:B------:R-:W-:Y:S05]  /*a140*/  BRA.DIV UR4, `(.L_x_1458) ;  /* 0x000001ae04a87947 */ /* 0x000fea000b800000 */
.L_x_1758:
[----:B------:R-:W-:-:S03]  /*a150*/  UMOV UR4, 0xffffffff ;  /* 0xffffffff00047882 */ /* 0x000fc60000000000 */
[----:B------:R-:W-:Y:S05]  /*a160*/  BRA.DIV UR4, `(.L_x_1459) ;  /* 0x000001ae04c87947 */ /* 0x000fea000b800000 */
.L_x_1761:
[----:B------:R-:W-:Y:S01]  /*a170*/  UMOV UR4, 0xffffffff ;  /* 0xffffffff00047882 */ /* 0x000fe20000000000 */
[----:B------:R-:W-:Y:S02]  /*a180*/  LOP3.LUT R6, R6, 0xfffffffe, RZ, 0xc0, !PT ;  /* 0xfffffffe06067812 */ /* 0x000fe400078ec0ff */
[----:B------:R-:W-:Y:S05]  /*a190*/  BRA.DIV UR4, `(.L_x_1460) ;  /* 0x000001ae04e47947 */ /* 0x000fea000b800000 */
.L_x_1764:
[----:B------:R-:W-:Y:S01]  /*a1a0*/  UMOV UR4, 0xffffffff ;  /* 0xffffffff00047882 */ /* 0x000fe20000000000 */
[----:B------:R-:W-:Y:S02]  /*a1b0*/  IMAD.IADD R6, R221, 0x1, -R6 ;  /* 0x00000001dd067824 */ /* 0x000fe400078e0a06 */
[----:B------:R-:W-:Y:S05]  /*a1c0*/  BRA.DIV UR4, `(.L_x_1461) ;  /* 0x000001b204007947 */ /* 0x000fea000b800000 */
.L_x_1767:
[----:B------:R-:W-:Y:S01]  /*a1d0*/  UMOV UR4, 0xffffffff ;  /* 0xffffffff00047882 */ /* 0x000fe20000000000 */
[----:B------:R-:W-:Y:S02]  /*a1e0*/  SHF.L.U32 R3, R6, 0x1f, RZ ;  /* 0x0000001f06037819 */ /* 0x000fe400000006ff */
[----:B------:R-:W-:Y:S05]  /*a1f0*/  BRA.DIV UR4, `(.L_x_1462) ;  /* 0x000001b2041c7947 */ /* 0x000fea000b800000 */
.L_x_1770:
[----:B------:R-:W2:Y:S01]  /*a200*/  SYNCS.PHASECHK.TRANS64.TRYWAIT P4, [R2+URZ+0x28800], R3 ;  /* 0x02880003020075a7 */ /* 0x000ea2000808017f */
[----:B------:R-:W-:Y:S01]  /*a210*/  IMAD.MOV.U32 R4, RZ, RZ, R37 ;  /* 0x000000ffff047224 */ /* 0x000fe200078e0025 */
[----:B------:R-:W-:Y:S01]  /*a220*/  MOV R0, R36 ;  /* 0x0000002400007202 */ /* 0x000fe20000000f00 */
[----:B-----5:R-:W-:Y:S01]  /*a230*/  IMAD.MOV.U32 R5, RZ, RZ, R32 ;  /* 0x000000ffff057224 */ /* 0x020fe200078e0020 */
        /* <DEDUP_REMOVED lines=25> */
[----:B--2---:R-:W-:Y:S06]  /*a3d0*/  @!P4 BRA `(.L_x_1464) ;  /* 0x000001ac00ccc947 */ /* 0x004fec0003800000 */
.L_x_1771:
[----:B------:R-:W-:Y:S05]  /*a3e0*/  BSYNC B1 ;  /* 0x0000000000017941 */ /* 0x000fea0003800000 */
.L_x_1463:
[----:B------:R-:W-:Y:S01]  /*a3f0*/  BSSY B1, `(.L_x_1465) ;  /* 0x000005e000017945 */ /* 0x000fe20003800000 */
[----:B--2---:R-:W-:-:S03]  /*a400*/  PRMT R3, R4, 0x5410, R5 ;  /* 0x0000541004037816 */ /* 0x004fc60000000005 */
[----:B------:R-:W-:Y:S05]  /*a410*/  @P0 BRA `(.L_x_1466) ;  /* 0x00000004006c0947 */ /* 0x000fea0003800000 */
[----:B------:R-:W2:Y:S01]  /*a420*/  LDC R4, c[0x0][0x3d4] ;  /* 0x0000f500ff047b82 */ /* 0x000ea20000000800 */
[----:B------:R-:W-:Y:S01]  /*a430*/  BSSY B2, `(.L_x_1467) ;  /* 0x000002e000027945 */ /* 0x000fe20003800000 */
[-C--:B--2---:R-:W-:Y:S02]  /*a440*/  ISETP.GE.AND P0, PT, R22, R4.reuse, PT ;  /* 0x000000041600720c */ /* 0x084fe40003f06270 */
[----:B------:R-:W-:-:S11]  /*a450*/  ISETP.GE.AND P4, PT, R187, R4, PT ;  /* 0x00000004bb00720c */ /* 0x000fd60003f86270 */
[----:B------:R-:W-:Y:S05]  /*a460*/  @P0 BRA `(.L_x_1468) ;  /* 0x0000000000a80947 */ /* 0x000fea0003800000 */
[----:B------:R-:W2:Y:S01]  /*a470*/  LDS.128 R4, [R213] ;  /* 0x00000000d5047984 */ /* 0x000ea20000000c00 */
[----:B------:R-:W-:Y:S01]  /*a480*/  SHF.R.U32.HI R61, RZ, 0x10, R51 ;  /* 0x00000010ff3d7819 */ /* 0x000fe20000011633 */
[--C-:B------:R-:W-:Y:S01]  /*a490*/  HADD2.F32 R58, -RZ, R62.reuse.H1_H1 ;  /* 0x3000003eff3a7230 */ /* 0x100fe20000004100 */
[----:B------:R-:W-:Y:S01]  /*a4a0*/  SHF.R.U32.HI R63, RZ, 0x10, R49 ;  /* 0x00000010ff3f7819 */ /* 0x000fe20000011631 */
[----:B------:R-:W-:Y:S01]  /*a4b0*/  HADD2.F32 R62, -RZ, R62.H0_H0 ;  /* 0x2000003eff3e7230 */ /* 0x000fe20000004100 */
[----:B-1----:R-:W-:Y:S01]  /*a4c0*/  SHF.R.U64 R69, R50, 0x10, R51 ;  /* 0x0000001032457819 */ /* 0x002fe20000001233 */
[----:B------:R-:W-:Y:S01]  /*a4d0*/  HADD2.F32 R61, -RZ, R61.H0_H0 ;  /* 0x2000003dff3d7230 */ /* 0x000fe20000004100 */
[----:B------:R-:W-:Y:S01]  /*a4e0*/  SHF.R.U64 R67, R48, 0x10, R49 ;  /* 0x0000001030437819 */ /* 0x000fe20000001231 */
[----:B------:R-:W-:Y:S02]  /*a4f0*/  HADD2.F32 R63, -RZ, R63.H0_H0 ;  /* 0x2000003fff3f7230 */ /* 0x000fe40000004100 */
[----:B--2---:R-:W-:-:S02]  /*a500*/  HADD2.F32 R50, -RZ, R7.H0_H0 ;  /* 0x20000007ff327230 */ /* 0x004fc40000004100 */
[----:B------:R-:W-:Y:S02]  /*a510*/  HADD2.F32 R51, -RZ, R7.H1_H1 ;  /* 0x30000007ff337230 */ /* 0x000fe40000004100 */
[--C-:B------:R-:W-:Y:S02]  /*a520*/  HADD2.F32 R7, -RZ, R4.reuse.H0_H0 ;  /* 0x20000004ff077230 */ /* 0x100fe40000004100 */
[----:B------:R-:W-:Y:S02]  /*a530*/  HADD2.F32 R4, -RZ, R4.H1_H1 ;  /* 0x30000004ff047230 */ /* 0x000fe40000004100 */
[C---:B------:R-:W-:Y:S01]  /*a540*/  FMUL.FTZ R66, R51.reuse, R61 ;  /* 0x0000003d33427220 */ /* 0x040fe20000410000 */
[-C--:B------:R-:W-:Y:S01]  /*a550*/  FMUL.FTZ R65, R51, R63.reuse ;  /* 0x0000003f33417220 */ /* 0x080fe20000410000 */
[--C-:B------:R-:W-:Y:S02]  /*a560*/  HADD2.F32 R48, -RZ, R6.reuse.H0_H0 ;  /* 0x20000006ff307230 */ /* 0x100fe40000004100 */
[----:B------:R-:W-:Y:S01]  /*a570*/  FMUL.FTZ R64, R4, R62 ;  /* 0x0000003e04407220 */ /* 0x000fe20000410000 */
[----:B------:R-:W-:Y:S01]  /*a580*/  FFMA.FTZ R68, R50, R63, R66 ;  /* 0x0000003f32447223 */ /* 0x000fe20000010042 */
[----:B------:R-:W-:-:S02]  /*a590*/  HADD2.F32 R49, -RZ, R6.H1_H1 ;  /* 0x30000006ff317230 */ /* 0x000fc40000004100 */
[-C--:B------:R-:W-:Y:S01]  /*a5a0*/  FMUL.FTZ R66, R4, R58.reuse ;  /* 0x0000003a04427220 */ /* 0x080fe20000410000 */
[C---:B------:R-:W-:Y:S01]  /*a5b0*/  FFMA.FTZ R64, R7.reuse, R58, -R64 ;  /* 0x0000003a07407223 */ /* 0x040fe20000010840 */
[--C-:B------:R-:W-:Y:S02]  /*a5c0*/  HADD2.F32 R6, -RZ, R5.reuse.H0_H0 ;  /* 0x20000005ff067230 */ /* 0x100fe40000004100 */
[----:B------:R-:W-:Y:S01]  /*a5d0*/  FFMA.FTZ R65, R50, R61, -R65 ;  /* 0x0000003d32417223 */ /* 0x000fe20000010841 */
[----:B------:R-:W-:Y:S02]  /*a5e0*/  HADD2.F32 R58, -RZ, R60.H1_H1 ;  /* 0x3000003cff3a7230 */ /* 0x000fe40000004100 */
[----:B------:R-:W-:Y:S01]  /*a5f0*/  FFMA.FTZ R61, R7, R62, R66 ;  /* 0x0000003e073d7223 */ /* 0x000fe20000010042 */
[----:B------:R-:W-:Y:S02]  /*a600*/  HADD2.F32 R5, -RZ, R5.H1_H1 ;  /* 0x30000005ff057230 */ /* 0x000fe40000004100 */
[----:B------:R-:W-:-:S02]  /*a610*/  HADD2.F32 R50, -RZ, R70.H0_H0 ;  /* 0x20000046ff327230 */ /* 0x000fc40000004100 */
[C---:B------:R-:W-:Y:S01]  /*a620*/  FMUL.FTZ R63, R49.reuse, R58 ;  /* 0x0000003a313f7220 */ /* 0x040fe20000410000 */
[----:B------:R-:W-:Y:S02]  /*a630*/  HADD2.F32 R51, -RZ, R67.H0_H0 ;  /* 0x20000043ff337230 */ /* 0x000fe40000004100 */
[----:B------:R-:W-:Y:S02]  /*a640*/  HADD2.F32 R4, -RZ, R69.H0_H0 ;  /* 0x20000045ff047230 */ /* 0x000fe40000004100 */
[-C--:B------:R-:W-:Y:S01]  /*a650*/  FMUL.FTZ R49, R49, R50.reuse ;  /* 0x0000003231317220 */ /* 0x080fe20000410000 */
[C---:B------:R-:W-:Y:S01]  /*a660*/  FFMA.FTZ R63, R48.reuse, R50, -R63 ;  /* 0x00000032303f7223 */ /* 0x040fe2000001083f */
[C---:B------:R-:W-:Y:S01]  /*a670*/  FMUL.FTZ R7, R5.reuse, R51 ;  /* 0x0000003305077220 */ /* 0x040fe20000410000 */
[----:B------:R-:W-:Y:S01]  /*a680*/  FMUL.FTZ R62, R5, R4 ;  /* 0x00000004053e7220 */ /* 0x000fe20000410000 */
[----:B------:R-:W-:Y:S02]  /*a690*/  FFMA.FTZ R48, R48, R58, R49 ;  /* 0x0000003a30307223 */ /* 0x000fe40000010031 */
[----:B------:R-:W-:Y:S01]  /*a6a0*/  FFMA.FTZ R5, R6, R4, -R7 ;  /* 0x0000000406057223 */ /* 0x000fe20000010807 */
[----:B------:R-:W-:Y:S01]  /*a6b0*/  F2FP.F16.F32.PACK_AB R7, R68, R65 ;  /* 0x000000414407723e */ /* 0x000fe200000000ff */
[----:B------:R-:W-:Y:S01]  /*a6c0*/  FFMA.FTZ R62, R6, R51, R62 ;  /* 0x00000033063e7223 */ /* 0x000fe2000001003e */
[----:B------:R-:W-:-:S02]  /*a6d0*/  F2FP.F16.F32.PACK_AB R4, R61, R64 ;  /* 0x000000403d04723e */ /* 0x000fc400000000ff */
[----:B------:R-:W-:Y:S02]  /*a6e0*/  F2FP.F16.F32.PACK_AB R6, R48, R63 ;  /* 0x0000003f3006723e */ /* 0x000fe400000000ff */
[----:B------:R-:W-:-:S05]  /*a6f0*/  F2FP.F16.F32.PACK_AB R5, R62, R5 ;  /* 0x000000053e05723e */ /* 0x000fca00000000ff */
[----:B------:R2:W-:Y:S02]  /*a700*/  STS.128 [R213], R4 ;  /* 0x00000004d5007388 */ /* 0x0005e40000000c00 */
.L_x_1468:
[----:B------:R-:W-:Y:S05]  /*a710*/  BSYNC B2 ;  /* 0x0000000000027941 */ /* 0x000fea0003800000 */
.L_x_1467:
[----:B------:R-:W-:Y:S05]  /*a720*/  @P4 BRA `(.L_x_1466) ;  /* 0x0000000000a84947 */ /* 0x000fea0003800000 */
[----:B--2---:R-:W2:Y:S01]  /*a730*/  LDS.128 R4, [R213+0x4000] ;  /* 0x00400000d5047984 */ /* 0x004ea20000000c00 */
[----:B------:R-:W-:Y:S01]  /*a740*/  SHF.R.U32.HI R50, RZ, 0x10, R47 ;  /* 0x00000010ff327819 */ /* 0x000fe2000001162f */
[----:B------:R-:W-:Y:S01]  /*a750*/  HADD2.F32 R60, -RZ, R60.H0_H0 ;  /* 0x2000003cff3c7230 */ /* 0x000fe20000004100 */
[----:B------:R-:W-:Y:S01]  /*a760*/  SHF.R.U32.HI R48, RZ, 0x10, R45 ;  /* 0x00000010ff307819 */ /* 0x000fe2000001162d */
[----:B------:R-:W-:Y:S01]  /*a770*/  HADD2.F32 R49, -RZ, R57.H1_H1 ;  /* 0x30000039ff317230 */ /* 0x000fe20000004100 */
[----:B------:R-:W-:Y:S01]  /*a780*/  SHF.R.U64 R62, R46, 0x10, R47 ;  /* 0x000000102e3e7819 */ /* 0x000fe2000000122f */
[----:B------:R-:W-:Y:S01]  /*a790*/  HADD2.F32 R50, -RZ, R50.H0_H0 ;  /* 0x20000032ff327230 */ /* 0x000fe20000004100 */
[----:B------:R-:W-:Y:S01]  /*a7a0*/  SHF.R.U64 R63, R44, 0x10, R45 ;  /* 0x000000102c3f7819 */ /* 0x000fe2000000122d */
[----:B------:R-:W-:Y:S02]  /*a7b0*/  HADD2.F32 R48, -RZ, R48.H0_H0 ;  /* 0x20000030ff307230 */ /* 0x000fe40000004100 */
[----:B--2---:R-:W-:-:S02]  /*a7c0*/  HADD2.F32 R47, -RZ, R7.H1_H1 ;  /* 0x30000007ff2f7230 */ /* 0x004fc40000004100 */
[----:B------:R-:W-:Y:S02]  /*a7d0*/  HADD2.F32 R46, -RZ, R7.H0_H0 ;  /* 0x20000007ff2e7230 */ /* 0x000fe40000004100 */
[--C-:B------:R-:W-:Y:S02]  /*a7e0*/  HADD2.F32 R7, -RZ, R4.reuse.H0_H0 ;  /* 0x20000004ff077230 */ /* 0x100fe40000004100 */
[C---:B------:R-:W-:Y:S01]  /*a7f0*/  FMUL.FTZ R51, R47.reuse, R50 ;  /* 0x000000322f337220 */ /* 0x040fe20000410000 */
[----:B------:R-:W-:Y:S01]  /*a800*/  FMUL.FTZ R47, R47, R48 ;  /* 0x000000302f2f7220 */ /* 0x000fe20000410000 */
[----:B------:R-:W-:Y:S02]  /*a810*/  HADD2.F32 R4, -RZ, R4.H1_H1 ;  /* 0x30000004ff047230 */ /* 0x000fe40000004100 */
[--C-:B------:R-:W-:Y:S02]  /*a820*/  HADD2.F32 R44, -RZ, R6.reuse.H0_H0 ;  /* 0x20000006ff2c7230 */ /* 0x100fe40000004100 */
[----:B------:R-:W-:Y:S01]  /*a830*/  FFMA.FTZ R50, R46, R50, R47 ;  /* 0x000000322e327223 */ /* 0x000fe2000001002f */
[----:B------:R-:W-:-:S02]  /*a840*/  HADD2.F32 R45, -RZ, R6.H1_H1 ;  /* 0x30000006ff2d7230 */ /* 0x000fc40000004100 */
[----:B------:R-:W-:Y:S01]  /*a850*/  FFMA.FTZ R61, R46, R48, -R51 ;  /* 0x000000302e3d7223 */ /* 0x000fe20000010833 */
[--C-:B------:R-:W-:Y:S02]  /*a860*/  HADD2.F32 R47, -RZ, R56.reuse.H1_H1 ;  /* 0x30000038ff2f7230 */ /* 0x100fe40000004100 */
[C---:B------:R-:W-:Y:S01]  /*a870*/  FMUL.FTZ R58, R4.reuse, R49 ;  /* 0x00000031043a7220 */ /* 0x040fe20000410000 */
[--C-:B------:R-:W-:Y:S02]  /*a880*/  HADD2.F32 R6, -RZ, R5.reuse.H0_H0 ;  /* 0x20000005ff067230 */ /* 0x100fe40000004100 */
[-C--:B------:R-:W-:Y:S01]  /*a890*/  FMUL.FTZ R48, R4, R60.reuse ;  /* 0x0000003c04307220 */ /* 0x080fe20000410000 */
[----:B------:R-:W-:Y:S02]  /*a8a0*/  HADD2.F32 R56, -RZ, R56.H0_H0 ;  /* 0x20000038ff387230 */ /* 0x000fe40000004100 */
[----:B------:R-:W-:Y:S01]  /*a8b0*/  FFMA.FTZ R58, R7, R60, -R58 ;  /* 0x0000003c073a7223 */ /* 0x000fe2000001083a */
[----:B------:R-:W-:-:S02]  /*a8c0*/  HADD2.F32 R5, -RZ, R5.H1_H1 ;  /* 0x30000005ff057230 */ /* 0x000fc40000004100 */
[----:B------:R-:W-:Y:S01]  /*a8d0*/  FFMA.FTZ R49, R7, R49, R48 ;  /* 0x0000003107317223 */ /* 0x000fe20000010030 */
[----:B------:R-:W-:Y:S02]  /*a8e0*/  HADD2.F32 R46, -RZ, R62.H0_H0 ;  /* 0x2000003eff2e7230 */ /* 0x000fe40000004100 */
[CC--:B------:R-:W-:Y:S01]  /*a8f0*/  FMUL.FTZ R51, R45.reuse, R47.reuse ;  /* 0x0000002f2d337220 */ /* 0x0c0fe20000410000 */
[----:B------:R-:W-:Y:S02]  /*a900*/  HADD2.F32 R4, -RZ, R63.H0_H0 ;  /* 0x2000003fff047230 */ /* 0x000fe40000004100 */
[----:B------:R-:W-:Y:S01]  /*a910*/  FMUL.FTZ R48, R45, R56 ;  /* 0x000000382d307220 */ /* 0x000fe20000410000 */
[C---:B------:R-:W-:Y:S01]  /*a920*/  FMUL.FTZ R7, R5.reuse, R46 ;  /* 0x0000002e05077220 */ /* 0x040fe20000410000 */
[C---:B------:R-:W-:Y:S01]  /*a930*/  FFMA.FTZ R51, R44.reuse, R56, -R51 ;  /* 0x000000382c337223 */ /* 0x040fe20000010833 */
[-C--:B------:R-:W-:Y:S01]  /*a940*/  FMUL.FTZ R45, R5, R4.reuse ;  /* 0x00000004052d7220 */ /* 0x080fe20000410000 */
[----:B------:R-:W-:Y:S01]  /*a950*/  FFMA.FTZ R48, R44, R47, R48 ;  /* 0x0000002f2c307223 */ /* 0x000fe20000010030 */
[----:B------:R-:W-:Y:S01]  /*a960*/  FFMA.FTZ R5, R6, R4, -R7 ;  /* 0x0000000406057223 */ /* 0x000fe20000010807 */
[----:B------:R-:W-:Y:S01]  /*a970*/  F2FP.F16.F32.PACK_AB R7, R50, R61 ;  /* 0x0000003d3207723e */ /* 0x000fe200000000ff */
[----:B------:R-:W-:Y:S01]  /*a980*/  FFMA.FTZ R46, R6, R46, R45 ;  /* 0x0000002e062e7223 */ /* 0x000fe2000001002d */
[----:B------:R-:W-:-:S02]  /*a990*/  F2FP.F16.F32.PACK_AB R4, R49, R58 ;  /* 0x0000003a3104723e */ /* 0x000fc400000000ff */
[----:B------:R-:W-:Y:S02]  /*a9a0*/  F2FP.F16.F32.PACK_AB R6, R48, R51 ;  /* 0x000000333006723e */ /* 0x000fe400000000ff */
[----:B------:R-:W-:-:S05]  /*a9b0*/  F2FP.F16.F32.PACK_AB R5, R46, R5 ;  /* 0x000000052e05723e */ /* 0x000fca00000000ff */
[----:B------:R3:W-:Y:S02]  /*a9c0*/  STS.128 [R213+0x4000], R4 ;  /* 0x00400004d5007388 */ /* 0x0007e40000000c00 */
.L_x_1466:
[----:B------:R-:W-:Y:S05]  /*a9d0*/  BSYNC B1 ;  /* 0x0000000000017941 */ /* 0x000fea0003800000 */
.L_x_1465:
[----:B------:R-:W-:Y:S04]  /*a9e0*/  BSSY B1, `(.L_x_1469) ;  /* 0x000005d000017945 */ /* 0x000fe80003800000 */
[----:B------:R-:W-:Y:S05]  /*a9f0*/  @P1 BRA `(.L_x_1470) ;  /* 0x00000004006c1947 */ /* 0x000fea0003800000 */
[----:B--23--:R-:W2:Y:S01]  /*aa00*/  LDC R4, c[0x0][0x3d4] ;  /* 0x0000f500ff047b82 */ /* 0x00cea20000000800 */
[----:B------:R-:W-:Y:S01]  /*aa10*/  BSSY B2, `(.L_x_1471) ;  /* 0x000002e000027945 */ /* 0x000fe20003800000 */
[-C--:B--2---:R-:W-:Y:S02]  /*aa20*/  ISETP.GE.AND P0, PT, R22, R4.reuse, PT ;  /* 0x000000041600720c */ /* 0x084fe40003f06270 */
[----:B------:R-:W-:-:S11]  /*aa30*/  ISETP.GE.AND P1, PT, R187, R4, PT ;  /* 0x00000004bb00720c */ /* 0x000fd60003f26270 */
[----:B------:R-:W-:Y:S05]  /*aa40*/  @P0 BRA `(.L_x_1472) ;  /* 0x0000000000a80947 */ /* 0x000fea0003800000 */
[----:B------:R-:W2:Y:S01]  /*aa50*/  LDS.128 R4, [R213+0x1000] ;  /* 0x00100000d5047984 */ /* 0x000ea20000000c00 */
[----:B------:R-:W-:Y:S01]  /*aa60*/  SHF.R.U32.HI R46, RZ, 0x10, R41 ;  /* 0x00000010ff2e7819 */ /* 0x000fe20000011629 */
[----:B------:R-:W-:Y:S01]  /*aa70*/  HADD2.F32 R59, -RZ, R59.H0_H0 ;  /* 0x2000003bff3b7230 */ /* 0x000fe20000004100 */
[--C-:B------:R-:W-:Y:S01]  /*aa80*/  SHF.R.U32.HI R44, RZ, 0x10, R43.reuse ;  /* 0x00000010ff2c7819 */ /* 0x100fe2000001162b */
[----:B------:R-:W-:Y:S01]  /*aa90*/  HADD2.F32 R45, -RZ, R55.H1_H1 ;  /* 0x30000037ff2d7230 */ /* 0x000fe20000004100 */
[----:B------:R-:W-:Y:S01]  /*aaa0*/  SHF.R.U64 R51, R42, 0x10, R43 ;  /* 0x000000102a337819 */ /* 0x000fe2000000122b */
[----:B------:R-:W-:Y:S01]  /*aab0*/  HADD2.F32 R46, -RZ, R46.H0_H0 ;  /* 0x2000002eff2e7230 */ /* 0x000fe20000004100 */
[----:B------:R-:W-:Y:S01]  /*aac0*/  SHF.R.U64 R50, R40, 0x10, R41 ;  /* 0x0000001028327819 */ /* 0x000fe20000001229 */
[----:B------:R-:W-:Y:S02]  /*aad0*/  HADD2.F32 R44, -RZ, R44.H0_H0 ;  /* 0x2000002cff2c7230 */ /* 0x000fe40000004100 */
[----:B------:R-:W-:-:S02]  /*aae0*/  HADD2.F32 R57, -RZ, R57.H0_H0 ;  /* 0x20000039ff397230 */ /* 0x000fc40000004100 */
[--C-:B--2---:R-:W-:Y:S02]  /*aaf0*/  HADD2.F32 R43, -RZ, R7.reuse.H1_H1 ;  /* 0x30000007ff2b7230 */ /* 0x104fe40000004100 */
[----:B------:R-:W-:Y:S02]  /*ab00*/  HADD2.F32 R42, -RZ, R7.H0_H0 ;  /* 0x20000007ff2a7230 */ /* 0x000fe40000004100 */
[--C-:B------:R-:W-:Y:S02]  /*ab10*/  HADD2.F32 R7, -RZ, R4.reuse.H0_H0 ;  /* 0x20000004ff077230 */ /* 0x100fe40000004100 */
[C---:B------:R-:W-:Y:S01]  /*ab20*/  FMUL.FTZ R47, R43.reuse, R46 ;  /* 0x0000002e2b2f7220 */ /* 0x040fe20000410000 */
[----:B------:R-:W-:Y:S02]  /*ab30*/  HADD2.F32 R4, -RZ, R4.H1_H1 ;  /* 0x30000004ff047230 */ /* 0x000fe40000004100 */
[----:B------:R-:W-:Y:S01]  /*ab40*/  FMUL.FTZ R43, R43, R44 ;  /* 0x0000002c2b2b7220 */ /* 0x000fe20000410000 */
[----:B------:R-:W-:-:S02]  /*ab50*/  HADD2.F32 R40, -RZ, R6.H0_H0 ;  /* 0x20000006ff287230 */ /* 0x000fc40000004100 */
[C---:B------:R-:W-:Y:S01]  /*ab60*/  FFMA.FTZ R49, R42.reuse, R44, -R47 ;  /* 0x0000002c2a317223 */ /* 0x040fe2000001082f */
[----:B------:R-:W-:Y:S02]  /*ab70*/  HADD2.F32 R41, -RZ, R6.H1_H1 ;  /* 0x30000006ff297230 */ /* 0x000fe40000004100 */
[----:B------:R-:W-:Y:S01]  /*ab80*/  FFMA.FTZ R46, R42, R46, R43 ;  /* 0x0000002e2a2e7223 */ /* 0x000fe2000001002b */
[--C-:B------:R-:W-:Y:S02]  /*ab90*/  HADD2.F32 R6, -RZ, R5.reuse.H0_H0 ;  /* 0x20000005ff067230 */ /* 0x100fe40000004100 */
[C---:B------:R-:W-:Y:S01]  /*aba0*/  FMUL.FTZ R48, R4.reuse, R45 ;  /* 0x0000002d04307220 */ /* 0x040fe20000410000 */
[----:B------:R-:W-:Y:S01]  /*abb0*/  FMUL.FTZ R44, R4, R59 ;  /* 0x0000003b042c7220 */ /* 0x000fe20000410000 */
[----:B------:R-:W-:Y:S02]  /*abc0*/  HADD2.F32 R43, -RZ, R54.H0_H0 ;  /* 0x20000036ff2b7230 */ /* 0x000fe40000004100 */
[----:B------:R-:W-:-:S02]  /*abd0*/  HADD2.F32 R5, -RZ, R5.H1_H1 ;  /* 0x30000005ff057230 */ /* 0x000fc40000004100 */
[C---:B------:R-:W-:Y:S01]  /*abe0*/  FFMA.FTZ R45, R7.reuse, R45, R44 ;  /* 0x0000002d072d7223 */ /* 0x040fe2000001002c */
[----:B------:R-:W-:Y:S02]  /*abf0*/  HADD2.F32 R42, -RZ, R50.H0_H0 ;  /* 0x20000032ff2a7230 */ /* 0x000fe40000004100 */
[----:B------:R-:W-:Y:S01]  /*ac00*/  FFMA.FTZ R48, R7, R59, -R48 ;  /* 0x0000003b07307223 */ /* 0x000fe20000010830 */
[----:B------:R-:W-:Y:S02]  /*ac10*/  HADD2.F32 R4, -RZ, R51.H0_H0 ;  /* 0x20000033ff047230 */ /* 0x000fe40000004100 */
[C---:B------:R-:W-:Y:S01]  /*ac20*/  FMUL.FTZ R47, R41.reuse, R43 ;  /* 0x0000002b292f7220 */ /* 0x040fe20000410000 */
[-C--:B------:R-:W-:Y:S01]  /*ac30*/  FMUL.FTZ R44, R41, R57.reuse ;  /* 0x00000039292c7220 */ /* 0x080fe20000410000 */
[C---:B------:R-:W-:Y:S01]  /*ac40*/  FMUL.FTZ R7, R5.reuse, R42 ;  /* 0x0000002a05077220 */ /* 0x040fe20000410000 */
[-C--:B------:R-:W-:Y:S01]  /*ac50*/  FMUL.FTZ R41, R5, R4.reuse ;  /* 0x0000000405297220 */ /* 0x080fe20000410000 */
[C---:B------:R-:W-:Y:S01]  /*ac60*/  FFMA.FTZ R47, R40.reuse, R57, -R47 ;  /* 0x00000039282f7223 */ /* 0x040fe2000001082f */
[----:B------:R-:W-:Y:S01]  /*ac70*/  FFMA.FTZ R44, R40, R43, R44 ;  /* 0x0000002b282c7223 */ /* 0x000fe2000001002c */
[C---:B------:R-:W-:Y:S01]  /*ac80*/  FFMA.FTZ R5, R6.reuse, R4, -R7 ;  /* 0x0000000406057223 */ /* 0x040fe20000010807 */
[----:B------:R-:W-:Y:S01]  /*ac90*/  FFMA.FTZ R42, R6, R42, R41 ;  /* 0x0000002a062a7223 */ /* 0x000fe20000010029 */
[----:B------:R-:W-:-:S02]  /*aca0*/  F2FP.F16.F32.PACK_AB R7, R46, R49 ;  /* 0x000000312e07723e */ /* 0x000fc400000000ff */
[----:B------:R-:W-:Y:S02]  /*acb0*/  F2FP.F16.F32.PACK_AB R6, R44, R47 ;  /* 0x0000002f2c06723e */ /* 0x000fe400000000ff */
[----:B------:R-:W-:Y:S02]  /*acc0*/  F2FP.F16.F32.PACK_AB R4, R45, R48 ;  /* 0x000000302d04723e */ /* 0x000fe400000000ff */
[----:B------:R-:W-:-:S05]  /*acd0*/  F2FP.F16.F32.PACK_AB R5, R42, R5 ;  /* 0x000000052a05723e */ /* 0x000fca00000000ff */
[----:B------:R2:W-:Y:S02]  /*ace0*/  STS.128 [R213+0x1000], R4 ;  /* 0x00100004d5007388 */ /* 0x0005e40000000c00 */
.L_x_1472:
[----:B------:R-:W-:Y:S05]  /*acf0*/  BSYNC B2 ;  /* 0x0000000000027941 */ /* 0x000fea0003800000 */
.L_x_1471:
[----:B------:R-:W-:Y:S05]  /*ad00*/  @P1 BRA `(.L_x_1470) ;  /* 0x0000000000a81947 */ /* 0x000fea0003800000 */
[----:B--2---:R-:W2:Y:S01]  /*ad10*/  LDS.128 R4, [R213+0x5000] ;  /* 0x00500000d5047984 */ /* 0x004ea20000000c00 */
[----:B------:R-:W-:Y:S01]  /*ad20*/  SHF.R.U32.HI R42, RZ, 0x10, R39 ;  /* 0x00000010ff2a7819 */ /* 0x000fe20000011627 */
[----:B------:R-:W-:Y:S01]  /*ad30*/  HADD2.F32 R55, -RZ, R55.H0_H0 ;  /* 0x20000037ff377230 */ /* 0x000fe20000004100 */
[----:B------:R-:W-:Y:S01]  /*ad40*/  SHF.R.U32.HI R40, RZ, 0x10, R37 ;  /* 0x00000010ff287819 */ /* 0x000fe20000011625 */
[--C-:B------:R-:W-:Y:S01]  /*ad50*/  HADD2.F32 R41, -RZ, R53.reuse.H0_H0 ;  /* 0x20000035ff297230 */ /* 0x100fe20000004100 */
[----:B------:R-:W-:Y:S01]  /*ad60*/  SHF.R.U64 R45, R38, 0x10, R39 ;  /* 0x00000010262d7819 */ /* 0x000fe20000001227 */
[----:B------:R-:W-:Y:S01]  /*ad70*/  HADD2.F32 R42, -RZ, R42.H0_H0 ;  /* 0x2000002aff2a7230 */ /* 0x000fe20000004100 */
[----:B------:R-:W-:Y:S01]  /*ad80*/  SHF.R.U64 R46, R36, 0x10, R37 ;  /* 0x00000010242e7819 */ /* 0x000fe20000001225 */
[----:B------:R-:W-:Y:S02]  /*ad90*/  HADD2.F32 R40, -RZ, R40.H0_H0 ;  /* 0x20000028ff287230 */ /* 0x000fe40000004100 */
[----:B------:R-:W-:-:S02]  /*ada0*/  HADD2.F32 R53, -RZ, R53.H1_H1 ;  /* 0x30000035ff357230 */ /* 0x000fc40000004100 */
[----:B------:R-:W-:Y:S02]  /*adb0*/  HADD2.F32 R54, -RZ, R54.H1_H1 ;  /* 0x30000036ff367230 */ /* 0x000fe40000004100 */
[--C-:B--2---:R-:W-:Y:S02]  /*adc0*/  HADD2.F32 R39, -RZ, R7.reuse.H1_H1 ;  /* 0x30000007ff277230 */ /* 0x104fe40000004100 */
[----:B------:R-:W-:Y:S02]  /*add0*/  HADD2.F32 R38, -RZ, R7.H0_H0 ;  /* 0x20000007ff267230 */ /* 0x000fe40000004100 */
[--C-:B------:R-:W-:Y:S02]  /*ade0*/  HADD2.F32 R7, -RZ, R4.reuse.H0_H0 ;  /* 0x20000004ff077230 */ /* 0x100fe40000004100 */
[C---:B------:R-:W-:Y:S01]  /*adf0*/  FMUL.FTZ R43, R39.reuse, R42 ;  /* 0x0000002a272b7220 */ /* 0x040fe20000410000 */
[----:B------:R-:W-:Y:S02]  /*ae00*/  HADD2.F32 R4, -RZ, R4.H1_H1 ;  /* 0x30000004ff047230 */ /* 0x000fe40000004100 */
[----:B------:R-:W-:Y:S01]  /*ae10*/  FMUL.FTZ R39, R39, R40 ;  /* 0x0000002827277220 */ /* 0x000fe20000410000 */
[----:B------:R-:W-:-:S02]  /*ae20*/  HADD2.F32 R36, -RZ, R6.H0_H0 ;  /* 0x20000006ff247230 */ /* 0x000fc40000004100 */
[----:B------:R-:W-:Y:S01]  /*ae30*/  FFMA.FTZ R43, R38, R40, -R43 ;  /* 0x00000028262b7223 */ /* 0x000fe2000001082b */
[----:B------:R-:W-:Y:S02]  /*ae40*/  HADD2.F32 R37, -RZ, R6.H1_H1 ;  /* 0x30000006ff257230 */ /* 0x000fe40000004100 */
[----:B------:R-:W-:Y:S01]  /*ae50*/  FMUL.FTZ R44, R4, R41 ;  /* 0x00000029042c7220 */ /* 0x000fe20000410000 */
[--C-:B------:R-:W-:Y:S02]  /*ae60*/  HADD2.F32 R6, -RZ, R5.reuse.H0_H0 ;  /* 0x20000005ff067230 */ /* 0x100fe40000004100 */
[----:B------:R-:W-:Y:S01]  /*ae70*/  FFMA.FTZ R42, R38, R42, R39 ;  /* 0x0000002a262a7223 */ /* 0x000fe20000010027 */
[-C--:B------:R-:W-:Y:S01]  /*ae80*/  FMUL.FTZ R40, R4, R55.reuse ;  /* 0x0000003704287220 */ /* 0x080fe20000410000 */
[----:B------:R-:W-:Y:S02]  /*ae90*/  HADD2.F32 R5, -RZ, R5.H1_H1 ;  /* 0x30000005ff057230 */ /* 0x000fe40000004100 */
[----:B------:R-:W-:Y:S01]  /*aea0*/  FFMA.FTZ R44, R7, R55, -R44 ;  /* 0x00000037072c7223 */ /* 0x000fe2000001082c */
[----:B------:R-:W-:-:S02]  /*aeb0*/  HADD2.F32 R38, -RZ, R45.H0_H0 ;  /* 0x2000002dff267230 */ /* 0x000fc40000004100 */
[----:B------:R-:W-:Y:S01]  /*aec0*/  FFMA.FTZ R41, R7, R41, R40 ;  /* 0x0000002907297223 */ /* 0x000fe20000010028 */
[----:B------:R-:W-:Y:S02]  /*aed0*/  HADD2.F32 R4, -RZ, R46.H0_H0 ;  /* 0x2000002eff047230 */ /* 0x000fe40000004100 */
[CC--:B------:R-:W-:Y:S01]  /*aee0*/  FMUL.FTZ R39, R37.reuse, R53.reuse ;  /* 0x0000003525277220 */ /* 0x0c0fe20000410000 */
[----:B------:R-:W-:Y:S01]  /*aef0*/  FMUL.FTZ R40, R37, R54 ;  /* 0x0000003625287220 */ /* 0x000fe20000410000 */
[C---:B------:R-:W-:Y:S01]  /*af00*/  FMUL.FTZ R7, R5.reuse, R38 ;  /* 0x0000002605077220 */ /* 0x040fe20000410000 */
[----:B------:R-:W-:Y:S01]  /*af10*/  FMUL.FTZ R37, R5, R4 ;  /* 0x0000000405257220 */ /* 0x000fe20000410000 */
        /* <DEDUP_REMOVED lines=9> */
.L_x_1470:
[----:B------:R-:W-:Y:S05]  /*afb0*/  BSYNC B1 ;  /* 0x0000000000017941 */ /* 0x000fea0003800000 */
.L_x_1469:
[----:B------:R-:W-:Y:S04]  /*afc0*/  BSSY B1, `(.L_x_1473) ;  /* 0x000005d000017945 */ /* 0x000fe80003800000 */
[----:B------:R-:W-:Y:S05]  /*afd0*/  @P2 BRA `(.L_x_1474) ;  /* 0x00000004006c2947 */ /* 0x000fea0003800000 */
[----:B--234-:R-:W2:Y:S01]  /*afe0*/  LDC R4, c[0x0][0x3d4] ;  /* 0x0000f500ff047b82 */ /* 0x01cea20000000800 */
[----:B------:R-:W-:Y:S01]  /*aff0*/  BSSY B2, `(.L_x_1475) ;  /* 0x000002e000027945 */ /* 0x000fe20003800000 */
[-C--:B--2---:R-:W-:Y:S02]  /*b000*/  ISETP.GE.AND P0, PT, R22, R4.reuse, PT ;  /* 0x000000041600720c */ /* 0x084fe40003f06270 */
[----:B------:R-:W-:-:S11]  /*b010*/  ISETP.GE.AND P1, PT, R187, R4, PT ;  /* 0x00000004bb00720c */ /* 0x000fd60003f26270 */
[----:B------:R-:W-:Y:S05]  /*b020*/  @P0 BRA `(.L_x_1476) ;  /* 0x0000000000a80947 */ /* 0x000fea0003800000 */
[----:B------:R-:W2:Y:S01]  /*b030*/  LDS.128 R4, [R213+0x2000] ;  /* 0x00200000d5047984 */ /* 0x000ea20000000c00 */
[----:B------:R-:W-:Y:S01]  /*b040*/  SHF.R.U32.HI R37, RZ, 0x10, R35 ;  /* 0x00000010ff257819 */ /* 0x000fe20000011623 */
[----:B------:R-:W-:Y:S01]  /*b050*/  HADD2.F32 R36, -RZ, R15.H0_H0 ;  /* 0x2000000fff247230 */ /* 0x000fe20000004100 */
[----:B------:R-:W-:Y:S01]  /*b060*/  SHF.R.U32.HI R39, RZ, 0x10, R33 ;  /* 0x00000010ff277819 */ /* 0x000fe20000011621 */
[----:B------:R-:W-:Y:S01]  /*b070*/  HADD2.F32 R38, -RZ, R14.H0_H0 ;  /* 0x2000000eff267230 */ /* 0x000fe20000004100 */
[----:B------:R-:W-:Y:S01]  /*b080*/  SHF.R.U64 R45, R34, 0x10, R35 ;  /* 0x00000010222d7819 */ /* 0x000fe20000001223 */
[----:B------:R-:W-:Y:S01]  /*b090*/  HADD2.F32 R37, -RZ, R37.H0_H0 ;  /* 0x20000025ff257230 */ /* 0x000fe20000004100 */
[----:B------:R-:W-:Y:S01]  /*b0a0*/  SHF.R.U64 R43, R32, 0x10, R33 ;  /* 0x00000010202b7819 */ /* 0x000fe20000001221 */
[----:B------:R-:W-:Y:S02]  /*b0b0*/  HADD2.F32 R39, -RZ, R39.H0_H0 ;  /* 0x20000027ff277230 */ /* 0x000fe40000004100 */
[----:B------:R-:W-:-:S02]  /*b0c0*/  HADD2.F32 R15, -RZ, R15.H1_H1 ;  /* 0x3000000fff0f7230 */ /* 0x000fc40000004100 */
        /* <DEDUP_REMOVED lines=13> */
[----:B------:R-:W-:Y:S02]  /*b1a0*/  HADD2.F32 R34, -RZ, R14.H1_H1 ;  /* 0x3000000eff227230 */ /* 0x000fe40000004100 */
[----:B------:R-:W-:Y:S01]  /*b1b0*/  FMUL.FTZ R39, R33, R15 ;  /* 0x0000000f21277220 */ /* 0x000fe20000410000 */
[----:B------:R-:W-:-:S02]  /*b1c0*/  HADD2.F32 R5, -RZ, R5.H1_H1 ;  /* 0x30000005ff057230 */ /* 0x000fc40000004100 */
[C---:B------:R-:W-:Y:S01]  /*b1d0*/  FFMA.FTZ R40, R7.reuse, R36, -R40 ;  /* 0x0000002407287223 */ /* 0x040fe20000010828 */
[----:B------:R-:W-:Y:S02]  /*b1e0*/  HADD2.F32 R14, -RZ, R43.H0_H0 ;  /* 0x2000002bff0e7230 */ /* 0x000fe40000004100 */
[----:B------:R-:W-:Y:S01]  /*b1f0*/  FFMA.FTZ R35, R7, R38, R42 ;  /* 0x0000002607237223 */ /* 0x000fe2000001002a */
[----:B------:R-:W-:Y:S02]  /*b200*/  HADD2.F32 R4, -RZ, R45.H0_H0 ;  /* 0x2000002dff047230 */ /* 0x000fe40000004100 */
[----:B------:R-:W-:Y:S01]  /*b210*/  FMUL.FTZ R37, R33, R34 ;  /* 0x0000002221257220 */ /* 0x000fe20000410000 */
[C---:B------:R-:W-:Y:S02]  /*b220*/  FMUL.FTZ R7, R5.reuse, R14 ;  /* 0x0000000e05077220 */ /* 0x040fe40000410000 */
        /* <DEDUP_REMOVED lines=10> */
.L_x_1476:
[----:B------:R-:W-:Y:S05]  /*b2d0*/  BSYNC B2 ;  /* 0x0000000000027941 */ /* 0x000fea0003800000 */
.L_x_1475:
[----:B------:R-:W-:Y:S05]  /*b2e0*/  @P1 BRA `(.L_x_1474) ;  /* 0x0000000000a81947 */ /* 0x000fea0003800000 */
[----:B--2---:R-:W2:Y:S01]  /*b2f0*/  LDS.128 R4, [R213+0x6000] ;  /* 0x00600000d5047984 */ /* 0x004ea20000000c00 */
[----:B------:R-:W-:Y:S01]  /*b300*/  SHF.R.U32.HI R14, RZ, 0x10, R29 ;  /* 0x00000010ff0e7819 */ /* 0x000fe2000001161d */
[----:B------:R-:W-:Y:S01]  /*b310*/  HADD2.F32 R32, -RZ, R12.H0_H0 ;  /* 0x2000000cff207230 */ /* 0x000fe20000004100 */
[----:B------:R-:W-:Y:S02]  /*b320*/  SHF.R.U32.HI R33, RZ, 0x10, R31 ;  /* 0x00000010ff217819 */ /* 0x000fe4000001161f */
[----:B------:R-:W-:Y:S02]  /*b330*/  SHF.R.U64 R39, R28, 0x10, R29 ;  /* 0x000000101c277819 */ /* 0x000fe4000000121d */
[----:B------:R-:W-:Y:S01]  /*b340*/  SHF.R.U64 R37, R30, 0x10, R31 ;  /* 0x000000101e257819 */ /* 0x000fe2000000121f */
[----:B------:R-:W-:Y:S02]  /*b350*/  HADD2.F32 R33, -RZ, R33.H0_H0 ;  /* 0x20000021ff217230 */ /* 0x000fe40000004100 */
[----:B------:R-:W-:-:S02]  /*b360*/  HADD2.F32 R31, -RZ, R14.H0_H0 ;  /* 0x2000000eff1f7230 */ /* 0x000fc40000004100 */
[--C-:B------:R-:W-:Y:S02]  /*b370*/  HADD2.F32 R30, -RZ, R13.reuse.H0_H0 ;  /* 0x2000000dff1e7230 */ /* 0x100fe40000004100 */
[----:B------:R-:W-:Y:S02]  /*b380*/  HADD2.F32 R13, -RZ, R13.H1_H1 ;  /* 0x3000000dff0d7230 */ /* 0x000fe40000004100 */
[--C-:B--2---:R-:W-:Y:S02]  /*b390*/  HADD2.F32 R29, -RZ, R7.reuse.H1_H1 ;  /* 0x30000007ff1d7230 */ /* 0x104fe40000004100 */
[----:B------:R-:W-:Y:S02]  /*b3a0*/  HADD2.F32 R28, -RZ, R7.H0_H0 ;  /* 0x20000007ff1c7230 */ /* 0x000fe40000004100 */
[--C-:B------:R-:W-:Y:S02]  /*b3b0*/  HADD2.F32 R7, -RZ, R4.reuse.H0_H0 ;  /* 0x20000004ff077230 */ /* 0x100fe40000004100 */
[----:B------:R-:W-:Y:S01]  /*b3c0*/  FMUL.FTZ R35, R29, R33 ;  /* 0x000000211d237220 */ /* 0x000fe20000410000 */
[----:B------:R-:W-:-:S02]  /*b3d0*/  HADD2.F32 R4, -RZ, R4.H1_H1 ;  /* 0x30000004ff047230 */ /* 0x000fc40000004100 */
[-C--:B------:R-:W-:Y:S01]  /*b3e0*/  FMUL.FTZ R36, R29, R31.reuse ;  /* 0x0000001f1d247220 */ /* 0x080fe20000410000 */
[--C-:B------:R-:W-:Y:S02]  /*b3f0*/  HADD2.F32 R14, -RZ, R6.reuse.H0_H0 ;  /* 0x20000006ff0e7230 */ /* 0x100fe40000004100 */
[C---:B------:R-:W-:Y:S01]  /*b400*/  FFMA.FTZ R35, R28.reuse, R31, -R35 ;  /* 0x0000001f1c237223 */ /* 0x040fe20000010823 */
[----:B------:R-:W-:Y:S02]  /*b410*/  HADD2.F32 R15, -RZ, R6.H1_H1 ;  /* 0x30000006ff0f7230 */ /* 0x000fe40000004100 */
[----:B------:R-:W-:Y:S01]  /*b420*/  FFMA.FTZ R38, R28, R33, R36 ;  /* 0x000000211c267223 */ /* 0x000fe20000010024 */
[----:B------:R-:W-:Y:S02]  /*b430*/  HADD2.F32 R6, -RZ, R5.H0_H0 ;  /* 0x20000005ff067230 */ /* 0x000fe40000004100 */
[C---:B------:R-:W-:Y:S01]  /*b440*/  FMUL.FTZ R34, R4.reuse, R32 ;  /* 0x0000002004227220 */ /* 0x040fe20000410000 */
[----:B------:R-:W-:Y:S01]  /*b450*/  FMUL.FTZ R36, R4, R30 ;  /* 0x0000001e04247220 */ /* 0x000fe20000410000 */
[----:B------:R-:W-:-:S02]  /*b460*/  HADD2.F32 R28, -RZ, R12.H1_H1 ;  /* 0x3000000cff1c7230 */ /* 0x000fc40000004100 */
[----:B------:R-:W-:Y:S01]  /*b470*/  FMUL.FTZ R33, R15, R13 ;  /* 0x0000000d0f217220 */ /* 0x000fe20000410000 */
[----:B------:R-:W-:Y:S02]  /*b480*/  HADD2.F32 R5, -RZ, R5.H1_H1 ;  /* 0x30000005ff057230 */ /* 0x000fe40000004100 */
[C---:B------:R-:W-:Y:S01]  /*b490*/  FFMA.FTZ R34, R7.reuse, R30, -R34 ;  /* 0x0000001e07227223 */ /* 0x040fe20000010822 */
[----:B------:R-:W-:Y:S02]  /*b4a0*/  HADD2.F32 R12, -RZ, R37.H0_H0 ;  /* 0x20000025ff0c7230 */ /* 0x000fe40000004100 */
[----:B------:R-:W-:Y:S01]  /*b4b0*/  FFMA.FTZ R29, R7, R32, R36 ;  /* 0x00000020071d7223 */ /* 0x000fe20000010024 */
[----:B------:R-:W-:Y:S02]  /*b4c0*/  HADD2.F32 R4, -RZ, R39.H0_H0 ;  /* 0x20000027ff047230 */ /* 0x000fe40000004100 */
[----:B------:R-:W-:Y:S01]  /*b4d0*/  FMUL.FTZ R31, R15, R28 ;  /* 0x0000001c0f1f7220 */ /* 0x000fe20000410000 */
[----:B------:R-:W-:-:S02]  /*b4e0*/  FMUL.FTZ R7, R5, R12 ;  /* 0x0000000c05077220 */ /* 0x000fc40000410000 */
[----:B------:R-:W-:Y:S01]  /*b4f0*/  FMUL.FTZ R15, R5, R4 ;  /* 0x00000004050f7220 */ /* 0x000fe20000410000 */
[C---:B------:R-:W-:Y:S01]  /*b500*/  FFMA.FTZ R31, R14.reuse, R13, -R31 ;  /* 0x0000000d0e1f7223 */ /* 0x040fe2000001081f */
[----:B------:R-:W-:Y:S01]  /*b510*/  FFMA.FTZ R14, R14, R28, R33 ;  /* 0x0000001c0e0e7223 */ /* 0x000fe20000010021 */
[C---:B------:R-:W-:Y:S01]  /*b520*/  FFMA.FTZ R5, R6.reuse, R4, -R7 ;  /* 0x0000000406057223 */ /* 0x040fe20000010807 */
[----:B------:R-:W-:Y:S01]  /*b530*/  FFMA.FTZ R12, R6, R12, R15 ;  /* 0x0000000c060c7223 */ /* 0x000fe2000001000f */
[----:B------:R-:W-:Y:S02]  /*b540*/  F2FP.F16.F32.PACK_AB R7, R38, R35 ;  /* 0x000000232607723e */ /* 0x000fe400000000ff */
[----:B------:R-:W-:Y:S02]  /*b550*/  F2FP.F16.F32.PACK_AB R6, R14, R31 ;  /* 0x0000001f0e06723e */ /* 0x000fe400000000ff */
[----:B------:R-:W-:Y:S02]  /*b560*/  F2FP.F16.F32.PACK_AB R4, R29, R34 ;  /* 0x000000221d04723e */ /* 0x000fe400000000ff */
[----:B------:R-:W-:-:S05]  /*b570*/  F2FP.F16.F32.PACK_AB R5, R12, R5 ;  /* 0x000000050c05723e */ /* 0x000fca00000000ff */
[----:B------:R2:W-:Y:S02]  /*b580*/  STS.128 [R213+0x6000], R4 ;  /* 0x00600004d5007388 */ /* 0x0005e40000000c00 */
.L_x_1474:
[----:B------:R-:W-:Y:S05]  /*b590*/  BSYNC B1 ;  /* 0x0000000000017941 */ /* 0x000fea0003800000 */
.L_x_1473:
[----:B------:R-:W-:Y:S05]  /*b5a0*/  @P3 BRA `(.L_x_1477) ;  /* 0x0000002800a83947 */ /* 0x000fea0003800000 */
[----:B--234-:R-:W2:Y:S01]  /*b5b0*/  LDC R4, c[0x0][0x3d4] ;  /* 0x0000f500ff047b82 */ /* 0x01cea20000000800 */
[----:B------:R-:W-:Y:S01]  /*b5c0*/  BSSY B1, `(.L_x_1478) ;  /* 0x000002e000017945 */ /* 0x000fe20003800000 */
[-C--:B--2---:R-:W-:Y:S02]  /*b5d0*/  ISETP.GE.AND P0, PT, R22, R4.reuse, PT ;  /* 0x000000041600720c */ /* 0x084fe40003f06270 */
[----:B------:R-:W-:-:S11]  /*b5e0*/  ISETP.GE.AND P1, PT, R187, R4, PT ;  /* 0x00000004bb00720c */ /* 0x000fd60003f26270 */
[----:B------:R-:W-:Y:S05]  /*b5f0*/  @P0 BRA `(.L_x_1479) ;  /* 0x0000000000a80947 */ /* 0x000fea0003800000 */
[----:B------:R-:W2:Y:S01]  /*b600*/  LDS.128 R4, [R213+0x3000] ;  /* 0x00300000d5047984 */ /* 0x000ea20000000c00 */
[----:B------:R-:W-:Y:S01]  /*b610*/  SHF.R.U64 R33, R24, 0x10, R25 ;  /* 0x0000001018217819 */ /* 0x000fe20000001219 */
[--C-:B------:R-:W-:Y:S01]  /*b620*/  HADD2.F32 R24, -RZ, R11.reuse.H0_H0 ;  /* 0x2000000bff187230 */ /* 0x100fe20000004100 */
[----:B------:R-:W-:Y:S01]  /*b630*/  SHF.R.U64 R31, R26, 0x10, R27 ;  /* 0x000000101a1f7819 */ /* 0x000fe2000000121b */
[----:B------:R-:W-:Y:S01]  /*b640*/  HADD2.F32 R26, -RZ, R10.H0_H0 ;  /* 0x2000000aff1a7230 */ /* 0x000fe20000004100 */
[----:B------:R-:W-:Y:S01]  /*b650*/  SHF.R.U32.HI R25, RZ, 0x10, R25 ;  /* 0x00000010ff197819 */ /* 0x000fe20000011619 */
[----:B------:R-:W-:Y:S01]  /*b660*/  HADD2.F32 R11, -RZ, R11.H1_H1 ;  /* 0x3000000bff0b7230 */ /* 0x000fe20000004100 */
[----:B------:R-:W-:-:S03]  /*b670*/  SHF.R.U32.HI R27, RZ, 0x10, R27 ;  /* 0x00000010ff1b7819 */ /* 0x000fc6000001161b */
[----:B------:R-:W-:Y:S02]  /*b680*/  HADD2.F32 R25, -RZ, R25.H0_H0 ;  /* 0x20000019ff197230 */ /* 0x000fe40000004100 */
[----:B------:R-:W-:Y:S02]  /*b690*/  HADD2.F32 R27, -RZ, R27.H0_H0 ;  /* 0x2000001bff1b7230 */ /* 0x000fe40000004100 */
        /* <DEDUP_REMOVED lines=32> */
.L_x_1479:
[----:B------:R-:W-:Y:S05]  /*b8a0*/  BSYNC B1 ;  /* 0x0000000000017941 */ /* 0x000fea0003800000 */
.L_x_1478:
[----:B------:R-:W-:Y:S05]  /*b8b0*/  @P1 BRA `(.L_x_1477) ;  /* 0x0000002400e41947 */ /* 0x000fea0003800000 */
[----:B--2---:R-:W2:Y:S01]  /*b8c0*/  LDS.128 R4, [R213+0x7000] ;  /* 0x00700000d5047984 */ /* 0x004ea20000000c00 */
[----:B------:R-:W-:Y:S01]  /*b8d0*/  SHF.R.U32.HI R13, RZ, 0x10, R9 ;  /* 0x00000010ff0d7819 */ /* 0x000fe20000011609 */
[----:B------:R-:W-:Y:S01]  /*b8e0*/  HADD2.F32 R12, -RZ, R3.H0_H0 ;  /* 0x20000003ff0c7230 */ /* 0x000fe20000004100 */
[--C-:B------:R-:W-:Y:S01]  /*b8f0*/  SHF.R.U32.HI R15, RZ, 0x10, R21.reuse ;  /* 0x00000010ff0f7819 */ /* 0x100fe20000011615 */
        /* <DEDUP_REMOVED lines=13> */
[----:B------:R-:W-:Y:S01]  /*b9d0*/  FFMA.FTZ R26, R10, R15, R24 ;  /* 0x0000000f0a1a7223 */ /* 0x000fe20000010018 */
[----:B------:R-:W-:Y:S02]  /*b9e0*/  HADD2.F32 R9, -RZ, R6.H1_H1 ;  /* 0x30000006ff097230 */ /* 0x000fe40000004100 */
[----:B------:R-:W-:Y:S01]  /*b9f0*/  FMUL.FTZ R20, R4, R14 ;  /* 0x0000000e04147220 */ /* 0x000fe20000410000 */
[--C-:B------:R-:W-:Y:S02]  /*ba00*/  HADD2.F32 R6, -RZ, R5.reuse.H0_H0 ;  /* 0x20000005ff067230 */ /* 0x100fe40000004100 */
[----:B------:R-:W-:Y:S01]  /*ba10*/  FFMA.FTZ R21, R10, R13, -R21 ;  /* 0x0000000d0a157223 */ /* 0x000fe20000010815 */
[-C--:B------:R-:W-:Y:S01]  /*ba20*/  FMUL.FTZ R24, R4, R12.reuse ;  /* 0x0000000c04187220 */ /* 0x080fe20000410000 */
[----:B------:R-:W-:Y:S02]  /*ba30*/  HADD2.F32 R5, -RZ, R5.H1_H1 ;  /* 0x30000005ff057230 */ /* 0x000fe40000004100 */
[----:B------:R-:W-:Y:S01]  /*ba40*/  FFMA.FTZ R20, R7, R12, -R20 ;  /* 0x0000000c07147223 */ /* 0x000fe20000010814 */
[----:B------:R-:W-:-:S02]  /*ba50*/  HADD2.F32 R10, -RZ, R0.H1_H1 ;  /* 0x30000000ff0a7230 */ /* 0x000fc40000004100 */
[----:B------:R-:W-:Y:S01]  /*ba60*/  FFMA.FTZ R11, R7, R14, R24 ;  /* 0x0000000e070b7223 */ /* 0x000fe20000010018 */
[----:B------:R-:W-:Y:S02]  /*ba70*/  HADD2.F32 R4, -RZ, R25.H0_H0 ;  /* 0x20000019ff047230 */ /* 0x000fe40000004100 */
[CC--:B------:R-:W-:Y:S01]  /*ba80*/  FMUL.FTZ R15, R9.reuse, R3.reuse ;  /* 0x00000003090f7220 */ /* 0x0c0fe20000410000 */
[----:B------:R-:W-:Y:S02]  /*ba90*/  HADD2.F32 R0, -RZ, R27.H0_H0 ;  /* 0x2000001bff007230 */ /* 0x000fe40000004100 */
[----:B------:R-:W-:Y:S01]  /*baa0*/  FMUL.FTZ R13, R9, R10 ;  /* 0x0000000a090d7220 */ /* 0x000fe20000410000 */
[C---:B------:R-:W-:Y:S02]  /*bab0*/  FMUL.FTZ R7, R5.reuse, R4 ;  /* 0x0000000405077220 */ /* 0x040fe40000410000 */
[-C--:B------:R-:W-:Y:S01]  /*bac0*/  FMUL.FTZ R9, R5, R0.reuse ;  /* 0x0000000005097220 */ /* 0x080fe20000410000 */
[----:B------:R-:W-:Y:S01]  /*bad0*/  FFMA.FTZ R13, R8, R3, -R13 ;  /* 0x00000003080d7223 */ /* 0x000fe2000001080d */
[----:B------:R-:W-:Y:S01]  /*bae0*/  FFMA.FTZ R5, R6, R0, -R7 ;  /* 0x0000000006057223 */ /* 0x000fe20000010807 */
[----:B------:R-:W-:Y:S01]  /*baf0*/  FFMA.FTZ R8, R8, R10, R15 ;  /* 0x0000000a08087223 */ /* 0x000fe2000001000f */
[----:B------:R-:W-:Y:S01]  /*bb00*/  FFMA.FTZ R0, R6, R4, R9 ;  /* 0x0000000406007223 */ /* 0x000fe20000010009 */
[----:B------:R-:W-:-:S02]  /*bb10*/  F2FP.F16.F32.PACK_AB R7, R26, R21 ;  /* 0x000000151a07723e */ /* 0x000fc400000000ff */
[----:B------:R-:W-:Y:S02]  /*bb20*/  F2FP.F16.F32.PACK_AB R4, R11, R20 ;  /* 0x000000140b04723e */ /* 0x000fe400000000ff */
[----:B------:R-:W-:Y:S02]  /*bb30*/  F2FP.F16.F32.PACK_AB R6, R8, R13 ;  /* 0x0000000d0806723e */ /* 0x000fe400000000ff */
[----:B------:R-:W-:-:S05]  /*bb40*/  F2FP.F16.F32.PACK_AB R5, R0, R5 ;  /* 0x000000050005723e */ /* 0x000fca00000000ff */
[----:B------:R2:W-:Y:S01]  /*bb50*/  STS.128 [R213+0x7000], R4 ;  /* 0x00700004d5007388 */ /* 0x0005e20000000c00 */
[----:B------:R-:W-:Y:S05]  /*bb60*/  BRA `(.L_x_1477) ;  /* 0x0000002400387947 */ /* 0x000fea0003800000 */
.L_x_1438:
[----:B------:R-:W1:Y:S01]  /*bb70*/  LDC R21, c[0x0][0x3d4] ;  /* 0x0000f500ff157b82 */ /* 0x000e620000000800 */
[-C--:B------:R-:W-:Y:S01]  /*bb80*/  ISETP.GE.AND P0, PT, R189, R73.reuse, PT ;  /* 0x00000049bd00720c */ /* 0x080fe20003f06270 */
[----:B------:R-:W-:Y:S01]  /*bb90*/  ULDC.64 UR4, c[0x0][0x3c8] ;  /* 0x0000f20000047ab9 */ /* 0x000fe20000000a00 */
[-C--:B------:R-:W-:Y:S01]  /*bba0*/  ISETP.GE.AND P1, PT, R188, R73.reuse, PT ;  /* 0x00000049bc00720c */ /* 0x080fe20003f26270 */
[----:B------:R-:W-:Y:S01]  /*bbb0*/  ULDC.64 UR6, c[0x0][0x3e0] ;  /* 0x0000f80000067ab9 */ /* 0x000fe20000000a00 */
[-C--:B------:R-:W-:Y:S02]  /*bbc0*/  ISETP.GE.AND P2, PT, R190, R73.reuse, PT ;  /* 0x00000049be00720c */ /* 0x080fe40003f46270 */
[----:B------:R-:W-:Y:S02]  /*bbd0*/  ISETP.GE.AND P3, PT, R18, R73, PT ;  /* 0x000000491200720c */ /* 0x000fe40003f66270 */
[CC--:B-1----:R-:W-:Y:S02]  /*bbe0*/  ISETP.GE.OR P0, PT, R16.reuse, R21.reuse, P0 ;  /* 0x000000151000720c */ /* 0x0c2fe40000706670 */
[----:B------:R-:W-:-:S02]  /*bbf0*/  ISETP.GE.OR P1, PT, R16, R21, P1 ;  /* 0x000000151000720c */ /* 0x000fc40000f26670 */
[CC--:B------:R-:W-:Y:S02]  /*bc00*/  ISETP.GE.OR P2, PT, R16.reuse, R21.reuse, P2 ;  /* 0x000000151000720c */ /* 0x0c0fe40001746670 */
[----:B------:R-:W-:-:S07]  /*bc10*/  ISETP.GE.OR P3, PT, R16, R21, P3 ;  /* 0x000000151000720c */ /* 0x000fce0001f66670 */
[--C-:B------:R-:W-:Y:S01]  /*bc20*/  @!P0 IADD3 R29, P4, P5, R27, R29, R6.reuse ;  /* 0x0000001d1b1d8210 */ /* 0x100fe20007d9e006 */
[----:B------:R-:W1:Y:S03]  /*bc30*/  @!P0 LDC.64 R62, c[0x0][0x3e0] ;  /* 0x0000f800ff3e8b82 */ /* 0x000e660000000a00 */
[--C-:B------:R-:W-:Y:S01]  /*bc40*/  @!P0 IADD3.X R30, R31, R30, R7.reuse, P4, P5 ;  /* 0x0000001e1f1e8210 */ /* 0x100fe200027ea407 */
[C---:B------:R-:W-:Y:S01]  /*bc50*/  @!P2 IMAD.WIDE.U32 R8, R12.reuse, 0x60, R6 ;  /* 0x000000600c08a825 */ /* 0x040fe200078e0006 */
[----:B------:R-:W-:-:S03]  /*bc60*/  @!P1 LEA R0, P4, R12, R6, 0x6 ;  /* 0x000000060c009211 */ /* 0x000fc600078830ff */
[----:B------:R-:W2:Y:S01]  /*bc70*/  @!P1 LDC.64 R66, c[0x0][0x3e0] ;  /* 0x0000f800ff429b82 */ /* 0x000ea20000000a00 */
[----:B------:R-:W-:Y:S01]  /*bc80*/  @!P1 IADD3 R25, P5, R0, R27, RZ ;  /* 0x0000001b00199210 */ /* 0x000fe20007fbe0ff */
[----:B------:R-:W-:Y:S01]  /*bc90*/  @!P2 IMAD R0, R13, 0x60, RZ ;  /* 0x000000600d00a824 */ /* 0x000fe200078e02ff */
[----:B------:R-:W-:Y:S02]  /*bca0*/  @!P1 LEA.HI.X R26, R12, R7, R13, 0x6, P4 ;  /* 0x000000070c1a9211 */ /* 0x000fe400020f340d */
[----:B------:R-:W-:-:S03]  /*bcb0*/  @!P3 IADD3 R3, P4, R6, R27, RZ ;  /* 0x0000001b0603b210 */ /* 0x000fc60007f9e0ff */
[--C-:B------:R-:W-:Y:S01]  /*bcc0*/  @!P1 IMAD.X R26, R26, 0x1, R31.reuse, P5 ;  /* 0x000000011a1a9824 */ /* 0x100fe200028e061f */
[----:B------:R-:W-:Y:S01]  /*bcd0*/  @!P2 IADD3 R6, P5, R27, R8, RZ ;  /* 0x000000081b06a210 */ /* 0x000fe20007fbe0ff */
[----:B------:R-:W-:Y:S01]  /*bce0*/  @!P3 IMAD.X R14, R7, 0x1, R31, P4 ;  /* 0x00000001070eb824 */ /* 0x000fe200020e061f */
[----:B------:R-:W3:Y:S02]  /*bcf0*/  @!P2 LDC.64 R70, c[0x0][0x3e0] ;  /* 0x0000f800ff46ab82 */ /* 0x000ee40000000a00 */
[----:B------:R-:W-:Y:S01]  /*bd00*/  @!P2 IADD3.X R7, R31, R0, R9, P5, !PT ;  /* 0x000000001f07a210 */ /* 0x000fe20002ffe409 */
[----:B------:R-:W-:Y:S01]  /*bd10*/  @!P2 IMAD R31, R11, 0x60, RZ ;  /* 0x000000600b1fa824 */ /* 0x000fe200078e02ff */
[----:B------:R-:W-:-:S04]  /*bd20*/  @!P0 IADD3 R27, P4, P5, R33, R24, R4 ;  /* 0x00000018211b8210 */ /* 0x000fc80007d9e004 */
[----:B------:R-:W-:Y:S01]  /*bd30*/  @!P0 IADD3.X R28, R35, R28, R5, P4, P5 ;  /* 0x0000001c231c8210 */ /* 0x000fe200027ea405 */
[----:B------:R-:W4:Y:S01]  /*bd40*/  @!P0 LDC.64 R60, c[0x0][0x3c8] ;  /* 0x0000f200ff3c8b82 */ /* 0x000f220000000a00 */
[----:B------:R-:W-:Y:S02]  /*bd50*/  @!P3 IADD3 R15, P4, R4, R33, RZ ;  /* 0x00000021040fb210 */ /* 0x000fe40007f9e0ff */
[----:B------:R-:W-:-:S03]  /*bd60*/  @!P1 LEA R20, P5, R10, R4, 0x6 ;  /* 0x000000040a149211 */ /* 0x000fc600078a30ff */
[----:B------:R-:W-:Y:S01]  /*bd70*/  @!P3 IMAD.X R32, R5, 0x1, R35, P4 ;  /* 0x000000010520b824 */ /* 0x000fe200020e0623 */
[C---:B------:R-:W-:Y:S01]  /*bd80*/  @!P3 LEA R8, P4, R3.reuse, UR4, 0x1 ;  /* 0x000000040308bc11 */ /* 0x040fe2000f8808ff */
[----:B------:R-:W0:Y:S01]  /*bd90*/  @!P1 LDC.64 R64, c[0x0][0x3c8] ;  /* 0x0000f200ff409b82 */ /* 0x000e220000000a00 */
[C---:B------:R-:W-:Y:S01]  /*bda0*/  @!P1 LEA.HI.X R24, R10.reuse, R5, R11, 0x6, P5 ;  /* 0x000000050a189211 */ /* 0x040fe200028f340b */
[----:B------:R-:W-:Y:S01]  /*bdb0*/  @!P2 IMAD.WIDE.U32 R4, R10, 0x60, R4 ;  /* 0x000000600a04a825 */ /* 0x000fe200078e0004 */
[----:B------:R-:W-:Y:S02]  /*bdc0*/  @!P3 LEA.HI.X R9, R3, UR5, R14, 0x1, P4 ;  /* 0x000000050309bc11 */ /* 0x000fe4000a0f0c0e */
[C---:B------:R-:W-:Y:S02]  /*bdd0*/  @!P3 LEA R14, P4, R15.reuse, UR6, 0x1 ;  /* 0x000000060f0ebc11 */ /* 0x040fe4000f8808ff */
[----:B------:R-:W-:Y:S01]  /*bde0*/  @!P1 IADD3 R20, P5, R20, R33, RZ ;  /* 0x0000002114149210 */ /* 0x000fe20007fbe0ff */
[----:B------:R-:W0:Y:S01]  /*bdf0*/  @!P2 LDC.64 R68, c[0x0][0x3c8] ;  /* 0x0000f200ff44ab82 */ /* 0x000e220000000a00 */
[----:B------:R-:W-:-:S02]  /*be00*/  @!P3 LEA.HI.X R15, R15, UR7, R32, 0x1, P4 ;  /* 0x000000070f0fbc11 */ /* 0x000fc4000a0f0c20 */
[C---:B-1----:R-:W-:Y:S02]  /*be10*/  @!P0 LEA R62, P4, R27.reuse, R62, 0x1 ;  /* 0x0000003e1b3e8211 */ /* 0x042fe400078808ff */
[----:B------:R-:W-:Y:S02]  /*be20*/  @!P1 IADD3.X R24, R24, R35, RZ, P5, !PT ;  /* 0x0000002318189210 */ /* 0x000fe40002ffe4ff */
[----:B------:R-:W-:Y:S02]  /*be30*/  @!P0 LEA.HI.X R63, R27, R63, R28, 0x1, P4 ;  /* 0x0000003f1b3f8211 */ /* 0x000fe400020f0c1c */
[C---:B--2---:R-:W-:Y:S02]  /*be40*/  @!P1 LEA R66, P4, R20.reuse, R66, 0x1 ;  /* 0x0000004214429211 */ /* 0x044fe400078808ff */
[----:B------:R-:W-:Y:S02]  /*be50*/  @!P2 IADD3 R0, P5, R33, R4, RZ ;  /* 0x000000042100a210 */ /* 0x000fe40007fbe0ff */
[----:B------:R-:W-:-:S02]  /*be60*/  @!P1 LEA.HI.X R67, R20, R67, R24, 0x1, P4 ;  /* 0x0000004314439211 */ /* 0x000fc400020f0c18 */
[----:B------:R-:W-:Y:S02]  /*be70*/  @!P2 IADD3.X R3, R35, R31, R5, P5, !PT ;  /* 0x0000001f2303a210 */ /* 0x000fe40002ffe405 */
[C---:B---3--:R-:W-:Y:S02]  /*be80*/  @!P2 LEA R70, P4, R0.reuse, R70, 0x1 ;  /* 0x000000460046a211 */ /* 0x048fe400078808ff */
[----:B------:R-:W-:Y:S02]  /*be90*/  CS2R R32, SRZ ;  /* 0x0000000000207805 */ /* 0x000fe4000001ff00 */
[----:B----4-:R-:W-:Y:S02]  /*bea0*/  @!P0 LEA R60, P5, R29, R60, 0x1 ;  /* 0x0000003c1d3c8211 */ /* 0x010fe400078a08ff */
[----:B------:R-:W-:Y:S02]  /*beb0*/  CS2R R34, SRZ ;  /* 0x0000000000227805 */ /* 0x000fe4000001ff00 */
[----:B------:R-:W-:-:S02]  /*bec0*/  @!P2 LEA.HI.X R71, R0, R71, R3, 0x1, P4 ;  /* 0x000000470047a211 */ /* 0x000fc400020f0c03 */
[----:B------:R-:W-:Y:S01]  /*bed0*/  CS2R R4, SRZ ;  /* 0x0000000000047805 */ /* 0x000fe2000001ff00 */
[----:B------:R-:W1:Y:S01]  /*bee0*/  LDC R0, c[0x0][0x428] ;  /* 0x00010a00ff007b82 */ /* 0x000e620000000800 */
[----:B------:R-:W-:Y:S02]  /*bef0*/  @!P0 LEA.HI.X R61, R29, R61, R30, 0x1, P5 ;  /* 0x0000003d1d3d8211 */ /* 0x000fe400028f0c1e */
[----:B------:R-:W-:Y:S02]  /*bf00*/  CS2R R28, SRZ ;  /* 0x00000000001c7805 */ /* 0x000fe4000001ff00 */
[----:B------:R-:W-:Y:S02]  /*bf10*/  CS2R R30, SRZ ;  /* 0x00000000001e7805 */ /* 0x000fe4000001ff00 */
[C---:B0-----:R-:W-:Y:S01]  /*bf20*/  @!P1 LEA R64, P5, R25.reuse, R64, 0x1 ;  /* 0x0000004019409211 */ /* 0x041fe200078a08ff */
[----:B------:R-:W5:Y:S03]  /*bf30*/  @!P0 LDG.E.128 R32, desc[UR56][R62.64] ;  /* 0x000000383e208981 */ /* 0x000f66000c1e1d00 */
[----:B------:R-:W-:Y:S01]  /*bf40*/  @!P1 LEA.HI.X R65, R25, R65, R26, 0x1, P5 ;  /* 0x0000004119419211 */ /* 0x000fe200028f0c1a */
[----:B------:R-:W5:Y:S01]  /*bf50*/  @!P0 LDG.E.128 R28, desc[UR56][R60.64] ;  /* 0x000000383c1c8981 */ /* 0x000f62000c1e1d00 */
[----:B------:R-:W-:-:S02]  /*bf60*/  @!P2 LEA R68, P5, R6, R68, 0x1 ;  /* 0x000000440644a211 */ /* 0x000fc400078a08ff */
[----:B------:R-:W-:Y:S02]  /*bf70*/  CS2R R24, SRZ ;  /* 0x0000000000187805 */ /* 0x000fe4000001ff00 */
[----:B------:R-:W-:Y:S02]  /*bf80*/  CS2R R26, SRZ ;  /* 0x00000000001a7805 */ /* 0x000fe4000001ff00 */
[----:B------:R-:W-:Y:S02]  /*bf90*/  @!P2 LEA.HI.X R69, R6, R69, R7, 0x1, P5 ;  /* 0x000000450645a211 */ /* 0x000fe400028f0c07 */
[----:B------:R-:W-:Y:S01]  /*bfa0*/  CS2R R6, SRZ ;  /* 0x0000000000067805 */ /* 0x000fe2000001ff00 */
[----:B------:R-:W-:Y:S01]  /*bfb0*/  IMAD.MOV.U32 R58, RZ, RZ, R54 ;  /* 0x000000ffff3a7224 */ /* 0x000fe200078e0036 */
[----:B------:R-:W5:Y:S04]  /*bfc0*/  @!P3 LDG.E.128 R24, desc[UR56][R14.64] ;  /* 0x000000380e18b981 */ /* 0x000f68000c1e1d00 */
[----:B------:R0:W5:Y:S01]  /*bfd0*/  @!P3 LDG.E.128 R4, desc[UR56][R8.64] ;  /* 0x000000380804b981 */ /* 0x000162000c1e1d00 */
[----:B-1----:R-:W-:-:S13]  /*bfe0*/  ISETP.NE.AND P0, PT, R0, 0x1, PT ;  /* 0x000000010000780c */ /* 0x002fda0003f05270 */
[----:B0-----:R-:W0:Y:S08]  /*bff0*/  @P0 LDC R8, c[0x0][0x42c] ;  /* 0x00010b00ff080b82 */ /* 0x001e300000000800 */
[----:B------:R-:W1:Y:S01]  /*c000*/  @P0 LDC R9, c[0x0][0x430] ;  /* 0x00010c00ff090b82 */ /* 0x000e620000000800 */
[----:B------:R-:W-:-:S04]  /*c010*/  IMAD R0, R197, 0x80, R18 ;  /* 0x00000080c5007824 */ /* 0x000fc800078e0212 */
[----:B------:R-:W-:-:S04]  /*c020*/  IMAD R3, R219, 0x20, R0 ;  /* 0x00000020db037824 */ /* 0x000fc800078e0200 */
[----:B0-----:R-:W-:-:S05]  /*c030*/  @P0 IMAD.HI.U32 R0, R3, R8, RZ ;  /* 0x0000000803000227 */ /* 0x001fca00078e00ff */
[----:B-1----:R-:W-:-:S04]  /*c040*/  @P0 SHF.R.U32.HI R3, RZ, R9, R0 ;  /* 0x00000009ff030219 */ /* 0x002fc80000011600 */
[----:B------:R-:W-:Y:S01]  /*c050*/  SHF.R.S32.HI R9, RZ, 0x1f, R3 ;  /* 0x0000001fff097819 */ /* 0x000fe20000011403 */
[----:B------:R-:W-:-:S04]  /*c060*/  IMAD.MOV.U32 R57, RZ, RZ, R53 ;  /* 0x000000ffff397224 */ /* 0x000fc800078e0035 */
[C---:B------:R-:W-:Y:S02]  /*c070*/  IMAD R0, R9.reuse, R12, RZ ;  /* 0x0000000c09007224 */ /* 0x040fe400078e02ff */
[----:B------:R-:W-:Y:S02]  /*c080*/  IMAD R8, R9, R10, RZ ;  /* 0x0000000a09087224 */ /* 0x000fe400078e02ff */
[----:B------:R-:W-:-:S04]  /*c090*/  IMAD.WIDE.U32 R14, R3, R12, R58 ;  /* 0x0000000c030e7225 */ /* 0x000fc800078e003a */
[C---:B------:R-:W-:Y:S02]  /*c0a0*/  IMAD R9, R3.reuse, R13, R0 ;  /* 0x0000000d03097224 */ /* 0x040fe400078e0200 */
[----:B------:R-:W-:-:S04]  /*c0b0*/  IMAD.WIDE.U32 R12, R3, R10, R56 ;  /* 0x0000000a030c7225 */ /* 0x000fc800078e0038 */
[----:B------:R-:W-:Y:S01]  /*c0c0*/  IMAD R3, R3, R11, R8 ;  /* 0x0000000b03037224 */ /* 0x000fe200078e0208 */
[----:B------:R-:W-:Y:S01]  /*c0d0*/  LEA R8, P4, R14, UR4, 0x1 ;  /* 0x000000040e087c11 */ /* 0x000fe2000f8808ff */
[----:B------:R-:W-:Y:S01]  /*c0e0*/  IMAD.IADD R9, R15, 0x1, R9 ;  /* 0x000000010f097824 */ /* 0x000fe200078e0209 */
        /* <DEDUP_REMOVED lines=8> */
[----:B------:R-:W-:Y:S01]  /*c170*/  LEA.HI.X R9, R14, UR5, R9, 0x1, P4 ;  /* 0x000000050e097c11 */ /* 0x000fe2000a0f0c09 */
[----:B------:R-:W-:Y:S01]  /*c180*/  IMAD.IADD R3, R13, 0x1, R3 ;  /* 0x000000010d037824 */ /* 0x000fe200078e0203 */
[----:B------:R-:W-:Y:S01]  /*c190*/  LEA R0, P4, R12, UR6, 0x1 ;  /* 0x000000060c007c11 */ /* 0x000fe2000f8808ff */
[----:B------:R-:W-:Y:S01]  /*c1a0*/  UMOV UR4, 0xffffffff ;  /* 0xffffffff00047882 */ /* 0x000fe20000000000 */
[----:B------:R-:W-:Y:S01]  /*c1b0*/  ISETP.GE.AND P0, PT, R16, R21, PT ;  /* 0x000000151000720c */ /* 0x000fe20003f06270 */
[----:B------:R0:W5:Y:S01]  /*c1c0*/  @!P1 LDG.E.128 R36, desc[UR56][R64.64] ;  /* 0x0000003840249981 */ /* 0x000162000c1e1d00 */
[----:B------:R-:W-:-:S02]  /*c1d0*/  LEA.HI.X R3, R12, UR7, R3, 0x1, P4 ;  /* 0x000000070c037c11 */ /* 0x000fc4000a0f0c03 */
[-C--:B------:R-:W-:Y:S01]  /*c1e0*/  ISETP.GE.OR P3, PT, R188, R73.reuse, P0 ;  /* 0x00000049bc00720c */ /* 0x080fe20000766670 */
[----:B------:R0:W5:Y:S01]  /*c1f0*/  @!P1 LDG.E.128 R40, desc[UR56][R66.64] ;  /* 0x0000003842289981 */ /* 0x000162000c1e1d00 */
[----:B------:R-:W-:-:S03]  /*c200*/  ISETP.GE.OR P1, PT, R18, R73, P0 ;  /* 0x000000491200720c */ /* 0x000fc60000726670 */
[----:B------:R0:W5:Y:S04]  /*c210*/  @!P2 LDG.E.128 R44, desc[UR56][R68.64] ;  /* 0x00000038442ca981 */ /* 0x000168000c1e1d00 */
[----:B------:R0:W5:Y:S01]  /*c220*/  @!P2 LDG.E.128 R48, desc[UR56][R70.64] ;  /* 0x000000384630a981 */ /* 0x000162000c1e1d00 */
[-C--:B------:R-:W-:Y:S02]  /*c230*/  ISETP.GE.OR P2, PT, R189, R73.reuse, P0 ;  /* 0x00000049bd00720c */ /* 0x080fe40000746670 */
[----:B------:R-:W-:Y:S01]  /*c240*/  ISETP.GE.OR P0, PT, R190, R73, P0 ;  /* 0x00000049be00720c */ /* 0x000fe20000706670 */
[----:B------:R-:W-:-:S12]  /*c250*/  BRA.DIV UR4, `(.L_x_1480) ;  /* 0x0000019204407947 */ /* 0x000fd8000b800000 */
.L_x_1774:
[----:B------:R-:W-:-:S03]  /*c260*/  UMOV UR4, 0xffffffff ;  /* 0xffffffff00047882 */ /* 0x000fc60000000000 */
[----:B------:R-:W-:Y:S05]  /*c270*/  BRA.DIV UR4, `(.L_x_1481) ;  /* 0x0000019204607947 */ /* 0x000fea000b800000 */
.L_x_1777:
[----:B------:R-:W-:-:S03]  /*c280*/  UMOV UR4, 0xffffffff ;  /* 0xffffffff00047882 */ /* 0x000fc60000000000 */
[----:B------:R-:W-:Y:S05]  /*c290*/  BRA.DIV UR4, `(.L_x_1482) ;  /* 0x0000019204807947 */ /* 0x000fea000b800000 */
.L_x_1780:
[----:B------:R-:W-:-:S03]  /*c2a0*/  UMOV UR4, 0xffffffff ;  /* 0xffffffff00047882 */ /* 0x000fc60000000000 */
[----:B------:R-:W-:Y:S05]  /*c2b0*/  BRA.DIV UR4, `(.L_x_1483) ;  /* 0x0000019204a07947 */ /* 0x000fea000b800000 */
.L_x_1783:
[----:B------:R-:W-:-:S03]  /*c2c0*/  UMOV UR4, 0xffffffff ;  /* 0xffffffff00047882 */ /* 0x000fc60000000000 */
[----:B------:R-:W-:Y:S05]  /*c2d0*/  BRA.DIV UR4, `(.L_x_1484) ;  /* 0x0000019204c07947 */ /* 0x000fea000b800000 */
.L_x_1786:
[----:B------:R-:W-:-:S03]  /*c2e0*/  UMOV UR4, 0xffffffff ;  /* 0xffffffff00047882 */ /* 0x000fc60000000000 */
[----:B------:R-:W-:Y:S05]  /*c2f0*/  BRA.DIV UR4, `(.L_x_1485) ;  /* 0x0000019204e07947 */ /* 0x000fea000b800000 */
.L_x_1789:
[----:B------:R-:W-:-:S03]  /*c300*/  UMOV UR4, 0xffffffff ;  /* 0xffffffff00047882 */ /* 0x000fc60000000000 */
[----:B------:R-:W-:Y:S05]  /*c310*/  BRA.DIV UR4, `(.L_x_1486) ;  /* 0x0000019604007947 */ /* 0x000fea000b800000 */
.L_x_1792:
[----:B------:R-:W-:-:S03]  /*c320*/  UMOV UR4, 0xffffffff ;  /* 0xffffffff00047882 */ /* 0x000fc60000000000 */
[----:B------:R-:W-:Y:S05]  /*c330*/  BRA.DIV UR4, `(.L_x_1487) ;  /* 0x0000019604207947 */ /* 0x000fea000b800000 */
.L_x_1795:
[----:B------:R-:W-:-:S03]  /*c340*/  UMOV UR4, 0xffffffff ;  /* 0xffffffff00047882 */ /* 0x000fc60000000000 */
[----:B------:R-:W-:Y:S05]  /*c350*/  BRA.DIV UR4, `(.L_x_1488) ;  /* 0x0000019604407947 */ /* 0x000fea000b800000 */
.L_x_1798:
[----:B------:R-:W-:-:S03]  /*c360*/  UMOV UR4, 0xffffffff ;  /* 0xffffffff00047882 */ /* 0x000fc60000000000 */
[----:B------:R-:W-:Y:S05]  /*c370*/  BRA.DIV UR4, `(.L_x_1489) ;  /* 0x0000019604607947 */ /* 0x000fea000b800000 */
.L_x_1801:
[----:B------:R-:W-:-:S03]  /*c380*/  UMOV UR4, 0xffffffff ;  /* 0xffffffff00047882 */ /* 0x000fc60000000000 */
[----:B------:R-:W-:Y:S05]  /*c390*/  BRA.DIV UR4, `(.L_x_1490) ;  /* 0x0000019604807947 */ /* 0x000fea000b800000 */
.L_x_1804:
[----:B------:R-:W-:-:S03]  /*c3a0*/  UMOV UR4, 0xffffffff ;  /* 0xffffffff00047882 */ /* 0x000fc60000000000 */
[----:B------:R-:W-:Y:S05]  /*c3b0*/  BRA.DIV UR4, `(.L_x_1491) ;  /* 0x0000019604a07947 */ /* 0x000fea000b800000 */
.L_x_1807:
[----:B------:R-:W-:-:S03]  /*c3c0*/  UMOV UR4, 0xffffffff ;  /* 0xffffffff00047882 */ /* 0x000fc60000000000 */
[----:B------:R-:W-:Y:S05]  /*c3d0*/  BRA.DIV UR4, `(.L_x_1492) ;  /* 0x0000019604c07947 */ /* 0x000fea000b800000 */
.L_x_1810:
[----:B------:R-:W-:-:S03]  /*c3e0*/  UMOV UR4, 0xffffffff ;  /* 0xffffffff00047882 */ /* 0x000fc60000000000 */
[----:B------:R-:W-:Y:S05]  /*c3f0*/  BRA.DIV UR4, `(.L_x_1493) ;  /* 0x0000019604e07947 */ /* 0x000fea000b800000 */
.L_x_1813:
[----:B------:R-:W-:-:S03]  /*c400*/  UMOV UR4, 0xffffffff ;  /* 0xffffffff00047882 */ /* 0x000fc60000000000 */
[----:B------:R-:W-:Y:S05]  /*c410*/  BRA.DIV UR4, `(.L_x_1494) ;  /* 0x0000019a04007947 */ /* 0x000fea000b800000 */
.L_x_1816:
[----:B------:R-:W-:-:S03]  /*c420*/  UMOV UR4, 0xffffffff ;  /* 0xffffffff00047882 */ /* 0x000fc60000000000 */
[----:B------:R-:W-:Y:S05]  /*c430*/  BRA.DIV UR4, `(.L_x_1495) ;  /* 0x0000019a04207947 */ /* 0x000fea000b800000 */
.L_x_1819:
[----:B-----5:R-:W-:Y:S01]  /*c440*/  IMAD.MOV.U32 R8, RZ, RZ, R6 ;  /* 0x000000ffff087224 */ /* 0x020fe200078e0006 */
[----:B------:R-:W-:Y:S01]  /*c450*/  MOV R0, R4 ;  /* 0x0000000400007202 */ /* 0x000fe20000000f00 */
[----:B------:R-:W-:Y:S01]  /*c460*/  IMAD.MOV.U32 R9, RZ, RZ, R7 ;  /* 0x000000ffff097224 */ /* 0x000fe200078e0007 */
[----:B------:R-:W-:Y:S01]  /*c470*/  BSSY B1, `(.L_x_1496) ;  /* 0x0000039000017945 */ /* 0x000fe20003800000 */
[----:B------:R-:W-:Y:S01]  /*c480*/  IMAD.MOV.U32 R3, RZ, RZ, R5 ;  /* 0x000000ffff037224 */ /* 0x000fe200078e0005 */
[----:B0-----:R-:W-:Y:S01]  /*c490*/  PRMT R71, R71, 0x5410, R0 ;  /* 0x0000541047477816 */ /* 0x001fe20000000000 */
[----:B------:R-:W-:Y:S01]  /*c4a0*/  IMAD.MOV.U32 R0, RZ, RZ, R24 ;  /* 0x000000ffff007224 */ /* 0x000fe200078e0018 */
[----:B------:R-:W-:Y:S01]  /*c4b0*/  PRMT R80, R8, 0x5410, R9 ;  /* 0x0000541008507816 */ /* 0x000fe20000000009 */
[----:B------:R-:W-:Y:S01]  /*c4c0*/  IMAD.MOV.U32 R8, RZ, RZ, R26 ;  /* 0x000000ffff087224 */ /* 0x000fe200078e001a */
[----:B------:R-:W-:Y:S01]  /*c4d0*/  MOV R9, R27 ;  /* 0x0000001b00097202 */ /* 0x000fe20000000f00 */
[----:B------:R-:W-:Y:S01]  /*c4e0*/  IMAD.MOV.U32 R10, RZ, RZ, R31 ;  /* 0x000000ffff0a7224 */ /* 0x000fe200078e001f */
[----:B------:R-:W-:Y:S01]  /*c4f0*/  PRMT R64, R3, 0x7610, R64 ;  /* 0x0000761003407816 */ /* 0x000fe20000000040 */
[----:B------:R-:W-:Y:S01]  /*c500*/  IMAD.MOV.U32 R3, RZ, RZ, R25 ;  /* 0x000000ffff037224 */ /* 0x000fe200078e0019 */
[----:B------:R-:W-:Y:S01]  /*c510*/  PRMT R69, R0, 0x5410, R8 ;  /* 0x0000541000457816 */ /* 0x000fe20000000008 */
[----:B------:R-:W-:Y:S01]  /*c520*/  IMAD.MOV.U32 R8, RZ, RZ, R29 ;  /* 0x000000ffff087224 */ /* 0x000fe200078e001d */
[----:B------:R-:W-:-:S02]  /*c530*/  LEA.HI R0, R221, R221, RZ, 0x1 ;  /* 0x000000dddd007211 */ /* 0x000fc400078f08ff */
[----:B------:R-:W-:Y:S01]  /*c540*/  PRMT R71, R9, 0x7610, R71 ;  /* 0x0000761009477816 */ /* 0x000fe20000000047 */
[----:B------:R-:W-:Y:S01]  /*c550*/  IMAD.MOV.U32 R9, RZ, RZ, R30 ;  /* 0x000000ffff097224 */ /* 0x000fe200078e001e */
[----:B------:R-:W-:Y:S02]  /*c560*/  LOP3.LUT R0, R0, 0xfffffffe, RZ, 0xc0, !PT ;  /* 0xfffffffe00007812 */ /* 0x000fe400078ec0ff */
[----:B------:R-:W-:Y:S01]  /*c570*/  PRMT R65, R3, 0x7610, R65 ;  /* 0x0000761003417816 */ /* 0x000fe20000000041 */
[----:B------:R-:W-:Y:S01]  /*c580*/  IMAD.MOV.U32 R3, RZ, RZ, R28 ;  /* 0x000000ffff037224 */ /* 0x000fe200078e001c */
[----:B------:R-:W-:Y:S01]  /*c590*/  PRMT R60, R9, 0x7610, R60 ;  /* 0x00007610093c7816 */ /* 0x000fe2000000003c */
[----:B------:R-:W-:Y:S01]  /*c5a0*/  IMAD.IADD R0, R221, 0x1, -R0 ;  /* 0x00000001dd007824 */ /* 0x000fe200078e0a00 */
[----:B------:R-:W-:Y:S02]  /*c5b0*/  PRMT R62, R8, 0x7610, R62 ;  /* 0x00007610083e7816 */ /* 0x000fe4000000003e */
[----:B------:R-:W-:Y:S01]  /*c5c0*/  PRMT R61, R3, 0x7610, R61 ;  /* 0x00007610033d7816 */ /* 0x000fe2000000003d */
[----:B------:R-:W-:Y:S01]  /*c5d0*/  IMAD.MOV.U32 R3, RZ, RZ, R32 ;  /* 0x000000ffff037224 */ /* 0x000fe200078e0020 */
[----:B------:R-:W-:Y:S01]  /*c5e0*/  SHF.L.U32 R9, R0, 0x1f, RZ ;  /* 0x0000001f00097819 */ /* 0x000fe200000006ff */
[----:B------:R-:W-:Y:S01]  /*c5f0*/  IMAD.MOV.U32 R0, RZ, RZ, R34 ;  /* 0x000000ffff007224 */ /* 0x000fe200078e0022 */
[----:B------:R-:W-:-:S02]  /*c600*/  MOV R8, R33 ;  /* 0x0000002100087202 */ /* 0x000fc40000000f00 */
[----:B------:R-:W0:Y:S01]  /*c610*/  SYNCS.PHASECHK.TRANS64.TRYWAIT P4, [R2+URZ+0x28800], R9 ;  /* 0x02880009020075a7 */ /* 0x000e22000808017f */
[----:B------:R-:W-:Y:S01]  /*c620*/  PRMT R61, R61, 0x5410, R3 ;  /* 0x000054103d3d7816 */ /* 0x000fe20000000003 */
[----:B------:R-:W-:Y:S01]  /*c630*/  IMAD.MOV.U32 R3, RZ, RZ, R35 ;  /* 0x000000ffff037224 */ /* 0x000fe200078e0023 */
[----:B------:R-:W-:Y:S01]  /*c640*/  PRMT R59, R59, 0x5410, R10 ;  /* 0x000054103b3b7816 */ /* 0x000fe2000000000a */
[----:B------:R-:W-:Y:S01]  /*c650*/  IMAD.MOV.U32 R10, RZ, RZ, R37 ;  /* 0x000000ffff0a7224 */ /* 0x000fe200078e0025 */
[----:B------:R-:W-:Y:S01]  /*c660*/  PRMT R62, R62, 0x5410, R8 ;  /* 0x000054103e3e7816 */ /* 0x000fe20000000008 */
[----:B------:R-:W-:Y:S01]  /*c670*/  IMAD.MOV.U32 R8, RZ, RZ, R36 ;  /* 0x000000ffff087224 */ /* 0x000fe200078e0024 */
[----:B------:R-:W-:Y:S01]  /*c680*/  PRMT R59, R3, 0x7610, R59 ;  /* 0x00007610033b7816 */ /* 0x000fe2000000003b */
[----:B------:R-:W-:Y:S01]  /*c690*/  IMAD.MOV.U32 R3, RZ, RZ, R41 ;  /* 0x000000ffff037224 */ /* 0x000fe200078e0029 */
[----:B------:R-:W-:Y:S02]  /*c6a0*/  PRMT R60, R60, 0x5410, R0 ;  /* 0x000054103c3c7816 */ /* 0x000fe40000000000 */
[----:B------:R-:W-:Y:S01]  /*c6b0*/  PRMT R55, R8, 0x5410, R10 ;  /* 0x0000541008377816 */ /* 0x000fe2000000000a */
[----:B------:R-:W-:Y:S01]  /*c6c0*/  IMAD.MOV.U32 R8, RZ, RZ, R38 ;  /* 0x000000ffff087224 */ /* 0x000fe200078e0026 */
[----:B------:R-:W-:Y:S01]  /*c6d0*/  MOV R0, R40 ;  /* 0x0000002800007202 */ /* 0x000fe20000000f00 */
[----:B------:R-:W-:-:S03]  /*c6e0*/  IMAD.MOV.U32 R10, RZ, RZ, R39 ;  /* 0x000000ffff0a7224 */ /* 0x000fc600078e0027 */
        /* <DEDUP_REMOVED lines=16> */
[----:B0-----:R-:W-:Y:S06]  /*c7f0*/  @!P4 BRA `(.L_x_1497) ;  /* 0x000001940058c947 */ /* 0x001fec0003800000 */
.L_x_1820:
[----:B------:R-:W-:Y:S05]  /*c800*/  BSYNC B1 ;  /* 0x0000000000017941 */ /* 0x000fea0003800000 */
.L_x_1496:
[----:B------:R-:W-:Y:S04]  /*c810*/  BSSY B1, `(.L_x_1498) ;  /* 0x0000061000017945 */ /* 0x000fe80003800000 */
[----:B------:R-:W-:Y:S05]  /*c820*/  @P1 BRA `(.L_x_1499) ;  /* 0x00000004007c1947 */ /* 0x000fea0003800000 */
[----:B------:R-:W-:Y:S01]  /*c830*/  LEA.HI R8, R21, R219, RZ, 0x1d ;  /* 0x000000db15087211 */ /* 0x000fe200078fe8ff */
[----:B------:R-:W-:Y:S01]  /*c840*/  HADD2.F32 R65, -RZ, R65.H0_H0 ;  /* 0x20000041ff417230 */ /* 0x000fe20000004100 */
[----:B------:R-:W-:Y:S01]  /*c850*/  SHF.R.U64 R76, R24, 0x10, R25 ;  /* 0x00000010184c7819 */ /* 0x000fe20000001219 */
[----:B------:R-:W-:Y:S01]  /*c860*/  HADD2.F32 R64, -RZ, R64.H0_H0 ;  /* 0x20000040ff407230 */ /* 0x000fe20000004100 */
[----:B------:R-:W-:Y:S01]  /*c870*/  SHF.R.S32.HI R11, RZ, 0x1f, R8 ;  /* 0x0000001fff0b7819 */ /* 0x000fe20000011408 */
[----:B0-----:R-:W-:Y:S01]  /*c880*/  IMAD.SHL.U32 R9, R8, 0x8, RZ ;  /* 0x0000000808097824 */ /* 0x001fe200078e00ff */
[----:B------:R-:W-:Y:S02]  /*c890*/  SHF.R.U64 R79, R4, 0x10, R5 ;  /* 0x00000010044f7819 */ /* 0x000fe40000001205 */
[----:B------:R-:W-:Y:S02]  /*c8a0*/  LEA.HI R11, R11, R8, RZ, 0x3 ;  /* 0x000000080b0b7211 */ /* 0x000fe400078f18ff */
[----:B------:R-:W-:-:S02]  /*c8b0*/  LOP3.LUT R10, R9, 0x38, RZ, 0xc0, !PT ;  /* 0x00000038090a7812 */ /* 0x000fc400078ec0ff */
[----:B------:R-:W-:Y:S01]  /*c8c0*/  SHF.R.U32.HI R67, RZ, 0x10, R5 ;  /* 0x00000010ff437819 */ /* 0x000fe20000011605 */
[----:B------:R-:W-:Y:S01]  /*c8d0*/  IMAD.SHL.U32 R11, R11, 0x400, RZ ;  /* 0x000004000b0b7824 */ /* 0x000fe200078e00ff */
[----:B------:R-:W-:Y:S02]  /*c8e0*/  LOP3.LUT R10, R10, 0x1c0, R203, 0xf8, !PT ;  /* 0x000001c00a0a7812 */ /* 0x000fe400078ef8cb */
[----:B------:R-:W-:Y:S02]  /*c8f0*/  SHF.R.U32.HI R66, RZ, 0x10, R25 ;  /* 0x00000010ff427819 */ /* 0x000fe40000011619 */
[----:B------:R-:W-:Y:S02]  /*c900*/  LOP3.LUT R12, R10, R211, RZ, 0x3c, !PT ;  /* 0x000000d30a0c7212 */ /* 0x000fe400078e3cff */
[----:B------:R-:W-:Y:S01]  /*c910*/  LOP3.LUT R13, R11, 0x7fffe000, RZ, 0xc0, !PT ;  /* 0x7fffe0000b0d7812 */ /* 0x000fe200078ec0ff */
[----:B------:R-:W-:Y:S01]  /*c920*/  HADD2.F32 R66, -RZ, R66.H0_H0 ;  /* 0x20000042ff427230 */ /* 0x000fe20000004100 */
[----:B------:R-:W0:Y:S01]  /*c930*/  LDS.128 R8, [R213] ;  /* 0x00000000d5087984 */ /* 0x000e220000000c00 */
[----:B------:R-:W-:-:S02]  /*c940*/  SHF.R.U64 R75, R26, 0x10, R27 ;  /* 0x000000101a4b7819 */ /* 0x000fc4000000121b */
[----:B------:R-:W-:Y:S02]  /*c950*/  IADD3 R13, R12, R13, R212 ;  /* 0x0000000d0c0d7210 */ /* 0x000fe40007ffe0d4 */
[----:B------:R-:W-:Y:S02]  /*c960*/  SHF.R.U32.HI R73, RZ, 0x10, R27 ;  /* 0x00000010ff497819 */ /* 0x000fe4000001161b */
[----:B------:R-:W-:Y:S02]  /*c970*/  LEA R63, R13, R2, 0x1 ;  /* 0x000000020d3f7211 */ /* 0x000fe400078e08ff */
[--C-:B------:R-:W-:Y:S02]  /*c980*/  SHF.R.U32.HI R77, RZ, 0x10, R7.reuse ;  /* 0x00000010ff4d7819 */ /* 0x100fe40000011607 */
[----:B------:R-:W-:Y:S01]  /*c990*/  SHF.R.U64 R78, R6, 0x10, R7 ;  /* 0x00000010064e7819 */ /* 0x000fe20000001207 */
[----:B------:R-:W1:Y:S01]  /*c9a0*/  LDS.128 R12, [R63+0x10400] ;  /* 0x010400003f0c7984 */ /* 0x000e620000000c00 */
[----:B0-----:R-:W-:-:S02]  /*c9b0*/  HADD2.F32 R5, -RZ, R9.H0_H0 ;  /* 0x20000009ff057230 */ /* 0x001fc40000004100 */
[----:B------:R-:W-:Y:S02]  /*c9c0*/  HADD2.F32 R9, -RZ, R9.H1_H1 ;  /* 0x30000009ff097230 */ /* 0x000fe40000004100 */
[----:B------:R-:W-:Y:S02]  /*c9d0*/  HADD2.F32 R4, -RZ, R8.H0_H0 ;  /* 0x20000008ff047230 */ /* 0x000fe40000004100 */
[----:B------:R-:W-:Y:S02]  /*c9e0*/  HADD2.F32 R6, -RZ, R10.H0_H0 ;  /* 0x2000000aff067230 */ /* 0x000fe40000004100 */
[--C-:B------:R-:W-:Y:S02]  /*c9f0*/  HADD2.F32 R7, -RZ, R11.reuse.H0_H0 ;  /* 0x2000000bff077230 */ /* 0x100fe40000004100 */
[----:B------:R-:W-:Y:S02]  /*ca00*/  HADD2.F32 R11, -RZ, R11.H1_H1 ;  /* 0x3000000bff0b7230 */ /* 0x000fe40000004100 */
[----:B-1----:R-:W-:-:S02]  /*ca10*/  HADD2.F32 R24, -RZ, R13.H0_H0 ;  /* 0x2000000dff187230 */ /* 0x002fc40000004100 */
[----:B------:R-:W-:Y:S02]  /*ca20*/  HADD2.F32 R25, -RZ, R13.H1_H1 ;  /* 0x3000000dff197230 */ /* 0x000fe40000004100 */
[----:B------:R-:W-:Y:S02]  /*ca30*/  HADD2.F32 R13, -RZ, R12.H0_H0 ;  /* 0x2000000cff0d7230 */ /* 0x000fe40000004100 */
[C---:B------:R-:W-:Y:S01]  /*ca40*/  FMUL.FTZ R68, R24.reuse, R65 ;  /* 0x0000004118447220 */ /* 0x040fe20000410000 */
[----:B------:R-:W-:Y:S01]  /*ca50*/  FMUL.FTZ R70, R24, R64 ;  /* 0x0000004018467220 */ /* 0x000fe20000410000 */
[----:B------:R-:W-:Y:S02]  /*ca60*/  HADD2.F32 R24, -RZ, R67.H0_H0 ;  /* 0x20000043ff187230 */ /* 0x000fe40000004100 */
[----:B------:R-:W-:Y:S01]  /*ca70*/  FMUL.FTZ R72, R25, R66 ;  /* 0x0000004219487220 */ /* 0x000fe20000410000 */
[----:B------:R-:W-:Y:S01]  /*ca80*/  FFMA.FTZ R68, R5, R64, -R68 ;  /* 0x0000004005447223 */ /* 0x000fe20000010844 */
[----:B------:R-:W-:-:S02]  /*ca90*/  HADD2.F32 R64, -RZ, R69.H0_H0 ;  /* 0x20000045ff407230 */ /* 0x000fc40000004100 */
[----:B------:R-:W-:Y:S01]  /*caa0*/  FFMA.FTZ R70, R5, R65, R70 ;  /* 0x0000004105467223 */ /* 0x000fe20000010046 */
[----:B------:R-:W-:Y:S02]  /*cab0*/  HADD2.F32 R5, -RZ, R71.H1_H1 ;  /* 0x30000047ff057230 */ /* 0x000fe40000004100 */
[----:B------:R-:W-:Y:S01]  /*cac0*/  FMUL.FTZ R74, R25, R24 ;  /* 0x00000018194a7220 */ /* 0x000fe20000410000 */
[----:B------:R-:W-:Y:S02]  /*cad0*/  HADD2.F32 R25, -RZ, R69.H1_H1 ;  /* 0x30000045ff197230 */ /* 0x000fe40000004100 */
[C---:B------:R-:W-:Y:S01]  /*cae0*/  FMUL.FTZ R65, R13.reuse, R64 ;  /* 0x000000400d417220 */ /* 0x040fe20000410000 */
[----:B------:R-:W-:Y:S02]  /*caf0*/  HADD2.F32 R26, -RZ, R14.H0_H0 ;  /* 0x2000000eff1a7230 */ /* 0x000fe40000004100 */
[-C--:B------:R-:W-:Y:S01]  /*cb00*/  FMUL.FTZ R13, R13, R5.reuse ;  /* 0x000000050d0d7220 */ /* 0x080fe20000410000 */
[----:B------:R-:W-:Y:S01]  /*cb10*/  FFMA.FTZ R69, R9, R66, R74 ;  /* 0x0000004209457223 */ /* 0x000fe2000001004a */
[----:B------:R-:W-:Y:S01]  /*cb20*/  FFMA.FTZ R65, R4, R5, -R65 ;  /* 0x0000000504417223 */ /* 0x000fe20000010841 */
[----:B------:R-:W-:-:S02]  /*cb30*/  HADD2.F32 R5, -RZ, R80.H0_H0 ;  /* 0x20000050ff057230 */ /* 0x000fc40000004100 */
[----:B------:R-:W-:Y:S01]  /*cb40*/  FFMA.FTZ R66, R4, R64, R13 ;  /* 0x0000004004427223 */ /* 0x000fe2000001000d */
[----:B------:R-:W-:Y:S02]  /*cb50*/  HADD2.F32 R27, -RZ, R15.H0_H0 ;  /* 0x2000000fff1b7230 */ /* 0x000fe40000004100 */
[----:B------:R-:W-:Y:S01]  /*cb60*/  FFMA.FTZ R67, R9, R24, -R72 ;  /* 0x0000001809437223 */ /* 0x000fe20000010848 */
[----:B------:R-:W-:Y:S02]  /*cb70*/  HADD2.F32 R64, -RZ, R71.H0_H0 ;  /* 0x20000047ff407230 */ /* 0x000fe40000004100 */
[C---:B------:R-:W-:Y:S01]  /*cb80*/  FMUL.FTZ R9, R26.reuse, R25 ;  /* 0x000000191a097220 */ /* 0x040fe20000410000 */
[----:B------:R-:W-:Y:S02]  /*cb90*/  HADD2.F32 R4, -RZ, R80.H1_H1 ;  /* 0x30000050ff047230 */ /* 0x000fe40000004100 */
[----:B------:R-:W-:Y:S01]  /*cba0*/  FMUL.FTZ R13, R26, R5 ;  /* 0x000000051a0d7220 */ /* 0x000fe20000410000 */
[----:B------:R-:W-:-:S02]  /*cbb0*/  HADD2.F32 R15, -RZ, R15.H1_H1 ;  /* 0x3000000fff0f7230 */ /* 0x000fc40000004100 */
[C---:B------:R-:W-:Y:S01]  /*cbc0*/  FMUL.FTZ R72, R27.reuse, R64 ;  /* 0x000000401b487220 */ /* 0x040fe20000410000 */
[----:B------:R-:W-:Y:S02]  /*cbd0*/  HADD2.F32 R26, -RZ, R73.H0_H0 ;  /* 0x20000049ff1a7230 */ /* 0x000fe40000004100 */
[-C--:B------:R-:W-:Y:S01]  /*cbe0*/  FMUL.FTZ R27, R27, R4.reuse ;  /* 0x000000041b1b7220 */ /* 0x080fe20000410000 */
[----:B------:R-:W-:Y:S02]  /*cbf0*/  HADD2.F32 R24, -RZ, R77.H0_H0 ;  /* 0x2000004dff187230 */ /* 0x000fe40000004100 */
[C---:B------:R-:W-:Y:S01]  /*cc00*/  FFMA.FTZ R71, R6.reuse, R5, -R9 ;  /* 0x0000000506477223 */ /* 0x040fe20000010809 */
[----:B------:R-:W-:Y:S01]  /*cc10*/  FFMA.FTZ R25, R6, R25, R13 ;  /* 0x0000001906197223 */ /* 0x000fe2000001000d */
[----:B------:R-:W-:Y:S01]  /*cc20*/  FFMA.FTZ R72, R7, R4, -R72 ;  /* 0x0000000407487223 */ /* 0x000fe20000010848 */
[----:B------:R-:W-:Y:S02]  /*cc30*/  HADD2.F32 R12, -RZ, R12.H1_H1 ;  /* 0x3000000cff0c7230 */ /* 0x000fe40000004100 */
[----:B------:R-:W-:Y:S01]  /*cc40*/  FMUL.FTZ R6, R15, R26 ;  /* 0x0000001a0f067220 */ /* 0x000fe20000410000 */
[----:B------:R-:W-:-:S02]  /*cc50*/  HADD2.F32 R14, -RZ, R14.H1_H1 ;  /* 0x3000000eff0e7230 */ /* 0x000fc40000004100 */
[----:B------:R-:W-:Y:S01]  /*cc60*/  FFMA.FTZ R64, R7, R64, R27 ;  /* 0x0000004007407223 */ /* 0x000fe2000001001b */
[-C--:B------:R-:W-:Y:S01]  /*cc70*/  FMUL.FTZ R4, R15, R24.reuse ;  /* 0x000000180f047220 */ /* 0x080fe20000410000 */
[----:B------:R-:W-:Y:S02]  /*cc80*/  HADD2.F32 R9, -RZ, R76.H0_H0 ;  /* 0x2000004cff097230 */ /* 0x000fe40000004100 */
        /* <DEDUP_REMOVED lines=8> */
[----:B------:R-:W-:Y:S01]  /*cd10*/  FMUL.FTZ R12, R12, R5 ;  /* 0x000000050c0c7220 */ /* 0x000fe20000410000 */
[----:B------:R-:W-:Y:S02]  /*cd20*/  HADD2.F32 R10, -RZ, R10.H1_H1 ;  /* 0x3000000aff0a7230 */ /* 0x000fe40000004100 */
        /* <DEDUP_REMOVED lines=15> */
.L_x_1499:
[----:B------:R-:W-:Y:S05]  /*ce20*/  BSYNC B1 ;  /* 0x0000000000017941 */ /* 0x000fea0003800000 */
.L_x_1498:
[----:B------:R-:W-:Y:S04]  /*ce30*/  BSSY B1, `(.L_x_1500) ;  /* 0x0000060000017945 */ /* 0x000fe80003800000 */
[----:B------:R-:W-:Y:S05]  /*ce40*/  @P2 BRA `(.L_x_1501) ;  /* 0x0000000400782947 */ /* 0x000fea0003800000 */
[----:B-1----:R-:W-:Y:S02]  /*ce50*/  LEA.HI R4, R21, R219, RZ, 0x1d ;  /* 0x000000db15047211 */ /* 0x002fe400078fe8ff */
[----:B------:R-:W-:Y:S01]  /*ce60*/  SHF.R.U64 R69, R30, 0x10, R31 ;  /* 0x000000101e457819 */ /* 0x000fe2000000121f */
[--C-:B------:R-:W-:Y:S01]  /*ce70*/  HADD2.F32 R30, -RZ, R62.reuse.H0_H0 ;  /* 0x2000003eff1e7230 */ /* 0x100fe20000004100 */
[----:B------:R-:W-:Y:S01]  /*ce80*/  SHF.R.S32.HI R7, RZ, 0x1f, R4 ;  /* 0x0000001fff077819 */ /* 0x000fe20000011404 */
[----:B------:R-:W-:Y:S01]  /*ce90*/  IMAD.SHL.U32 R5, R4, 0x8, RZ ;  /* 0x0000000804057824 */ /* 0x000fe200078e00ff */
[----:B------:R-:W-:Y:S01]  /*cea0*/  SHF.R.U64 R65, R32, 0x10, R33 ;  /* 0x0000001020417819 */ /* 0x000fe20000001221 */
[----:B------:R-:W-:Y:S01]  /*ceb0*/  HADD2.F32 R62, -RZ, R62.H1_H1 ;  /* 0x3000003eff3e7230 */ /* 0x000fe20000004100 */
[----:B------:R-:W-:Y:S02]  /*cec0*/  LEA.HI R7, R7, R4, RZ, 0x3 ;  /* 0x0000000407077211 */ /* 0x000fe400078f18ff */
[----:B------:R-:W-:-:S02]  /*ced0*/  LOP3.LUT R4, R202, 0x38, R5, 0xf8, !PT ;  /* 0x00000038ca047812 */ /* 0x000fc400078ef805 */
[--C-:B------:R-:W-:Y:S01]  /*cee0*/  SHF.R.U64 R70, R28, 0x10, R29.reuse ;  /* 0x000000101c467819 */ /* 0x100fe2000000121d */
[----:B------:R-:W-:Y:S01]  /*cef0*/  IMAD.SHL.U32 R7, R7, 0x400, RZ ;  /* 0x0000040007077824 */ /* 0x000fe200078e00ff */
[----:B0-----:R-:W-:Y:S02]  /*cf00*/  LOP3.LUT R9, R4, R209, RZ, 0x3c, !PT ;  /* 0x000000d104097212 */ /* 0x001fe400078e3cff */
[----:B------:R-:W-:Y:S02]  /*cf10*/  SHF.R.U32.HI R64, RZ, 0x10, R29 ;  /* 0x00000010ff407819 */ /* 0x000fe4000001161d */
[----:B------:R-:W-:Y:S02]  /*cf20*/  LOP3.LUT R8, R7, 0x7fffe000, RZ, 0xc0, !PT ;  /* 0x7fffe00007087812 */ /* 0x000fe400078ec0ff */
[----:B------:R-:W0:Y:S01]  /*cf30*/  LDS.128 R4, [R226] ;  /* 0x00000000e2047984 */ /* 0x000e220000000c00 */
[----:B------:R-:W-:Y:S02]  /*cf40*/  SHF.R.U32.HI R29, RZ, 0x10, R33 ;  /* 0x00000010ff1d7819 */ /* 0x000fe40000011621 */
[----:B------:R-:W-:-:S02]  /*cf50*/  IADD3 R9, R9, R8, R210 ;  /* 0x0000000809097210 */ /* 0x000fc40007ffe0d2 */
[----:B------:R-:W-:Y:S01]  /*cf60*/  SHF.R.U32.HI R67, RZ, 0x10, R31 ;  /* 0x00000010ff437819 */ /* 0x000fe2000001161f */
[----:B------:R-:W-:Y:S01]  /*cf70*/  HADD2.F32 R29, -RZ, R29.H0_H0 ;  /* 0x2000001dff1d7230 */ /* 0x000fe20000004100 */
[--C-:B------:R-:W-:Y:S01]  /*cf80*/  SHF.R.U64 R63, R34, 0x10, R35.reuse ;  /* 0x00000010223f7819 */ /* 0x100fe20000001223 */
[----:B------:R-:W-:Y:S01]  /*cf90*/  IMAD R12, R9, 0x2, R2 ;  /* 0x00000002090c7824 */ /* 0x000fe200078e0202 */
[----:B------:R-:W-:-:S04]  /*cfa0*/  SHF.R.U32.HI R35, RZ, 0x10, R35 ;  /* 0x00000010ff237819 */ /* 0x000fc80000011623 */
[----:B------:R-:W1:Y:S01]  /*cfb0*/  LDS.128 R8, [R12+0x10400] ;  /* 0x010400000c087984 */ /* 0x000e620000000c00 */
[--C-:B0-----:R-:W-:Y:S02]  /*cfc0*/  HADD2.F32 R13, -RZ, R5.reuse.H0_H0 ;  /* 0x20000005ff0d7230 */ /* 0x101fe40000004100 */
[----:B------:R-:W-:Y:S02]  /*cfd0*/  HADD2.F32 R14, -RZ, R5.H1_H1 ;  /* 0x30000005ff0e7230 */ /* 0x000fe40000004100 */
[----:B------:R-:W-:Y:S02]  /*cfe0*/  HADD2.F32 R5, -RZ, R4.H0_H0 ;  /* 0x20000004ff057230 */ /* 0x000fe40000004100 */
[----:B------:R-:W-:Y:S02]  /*cff0*/  HADD2.F32 R15, -RZ, R6.H0_H0 ;  /* 0x20000006ff0f7230 */ /* 0x000fe40000004100 */
[--C-:B------:R-:W-:Y:S02]  /*d000*/  HADD2.F32 R24, -RZ, R7.reuse.H0_H0 ;  /* 0x20000007ff187230 */ /* 0x100fe40000004100 */
[----:B------:R-:W-:-:S02]  /*d010*/  HADD2.F32 R7, -RZ, R7.H1_H1 ;  /* 0x30000007ff077230 */ /* 0x000fc40000004100 */
[----:B------:R-:W-:Y:S02]  /*d020*/  HADD2.F32 R4, -RZ, R4.H1_H1 ;  /* 0x30000004ff047230 */ /* 0x000fe40000004100 */
[--C-:B-1----:R-:W-:Y:S02]  /*d030*/  HADD2.F32 R25, -RZ, R9.reuse.H0_H0 ;  /* 0x20000009ff197230 */ /* 0x102fe40000004100 */
[----:B------:R-:W-:Y:S02]  /*d040*/  HADD2.F32 R26, -RZ, R9.H1_H1 ;  /* 0x30000009ff1a7230 */ /* 0x000fe40000004100 */
[----:B------:R-:W-:Y:S02]  /*d050*/  HADD2.F32 R9, -RZ, R8.H0_H0 ;  /* 0x20000008ff097230 */ /* 0x000fe40000004100 */
[C---:B------:R-:W-:Y:S01]  /*d060*/  FMUL.FTZ R32, R25.reuse, R62 ;  /* 0x0000003e19207220 */ /* 0x040fe20000410000 */
[----:B------:R-:W-:Y:S01]  /*d070*/  FMUL.FTZ R34, R25, R30 ;  /* 0x0000001e19227220 */ /* 0x000fe20000410000 */
[----:B------:R-:W-:-:S02]  /*d080*/  HADD2.F32 R25, -RZ, R64.H0_H0 ;  /* 0x20000040ff197230 */ /* 0x000fc40000004100 */
[C---:B------:R-:W-:Y:S01]  /*d090*/  FMUL.FTZ R33, R26.reuse, R29 ;  /* 0x0000001d1a217220 */ /* 0x040fe20000410000 */
[C---:B------:R-:W-:Y:S01]  /*d0a0*/  FFMA.FTZ R31, R13.reuse, R30, -R32 ;  /* 0x0000001e0d1f7223 */ /* 0x040fe20000010820 */
[--C-:B------:R-:W-:Y:S02]  /*d0b0*/  HADD2.F32 R32, -RZ, R61.reuse.H1_H1 ;  /* 0x3000003dff207230 */ /* 0x100fe40000004100 */
[----:B------:R-:W-:Y:S01]  /*d0c0*/  FFMA.FTZ R62, R13, R62, R34 ;  /* 0x0000003e0d3e7223 */ /* 0x000fe20000010022 */
[----:B------:R-:W-:Y:S02]  /*d0d0*/  HADD2.F32 R30, -RZ, R61.H0_H0 ;  /* 0x2000003dff1e7230 */ /* 0x000fe40000004100 */
[----:B------:R-:W-:Y:S01]  /*d0e0*/  FMUL.FTZ R13, R26, R25 ;  /* 0x000000191a0d7220 */ /* 0x000fe20000410000 */
[----:B------:R-:W-:Y:S02]  /*d0f0*/  HADD2.F32 R27, -RZ, R10.H0_H0 ;  /* 0x2000000aff1b7230 */ /* 0x000fe40000004100 */
[----:B------:R-:W-:Y:S01]  /*d100*/  FMUL.FTZ R34, R9, R32 ;  /* 0x0000002009227220 */ /* 0x000fe20000410000 */
[----:B------:R-:W-:-:S02]  /*d110*/  HADD2.F32 R26, -RZ, R60.H1_H1 ;  /* 0x3000003cff1a7230 */ /* 0x000fc40000004100 */
[-C--:B------:R-:W-:Y:S01]  /*d120*/  FMUL.FTZ R9, R9, R30.reuse ;  /* 0x0000001e09097220 */ /* 0x080fe20000410000 */
[----:B------:R-:W-:Y:S02]  /*d130*/  HADD2.F32 R60, -RZ, R60.H0_H0 ;  /* 0x2000003cff3c7230 */ /* 0x000fe40000004100 */
[C---:B------:R-:W-:Y:S01]  /*d140*/  FFMA.FTZ R34, R5.reuse, R30, -R34 ;  /* 0x0000001e05227223 */ /* 0x040fe20000010822 */
[----:B------:R-:W-:Y:S02]  /*d150*/  HADD2.F32 R28, -RZ, R11.H0_H0 ;  /* 0x2000000bff1c7230 */ /* 0x000fe40000004100 */
[----:B------:R-:W-:Y:S01]  /*d160*/  FFMA.FTZ R32, R5, R32, R9 ;  /* 0x0000002005207223 */ /* 0x000fe20000010009 */
[--C-:B------:R-:W-:Y:S02]  /*d170*/  HADD2.F32 R5, -RZ, R59.reuse.H1_H1 ;  /* 0x3000003bff057230 */ /* 0x100fe40000004100 */
[C---:B------:R-:W-:Y:S01]  /*d180*/  FFMA.FTZ R64, R14.reuse, R25, -R33 ;  /* 0x000000190e407223 */ /* 0x040fe20000010821 */
[----:B------:R-:W-:Y:S01]  /*d190*/  FFMA.FTZ R29, R14, R29, R13 ;  /* 0x0000001d0e1d7223 */ /* 0x000fe2000001000d */
[----:B------:R-:W-:-:S02]  /*d1a0*/  HADD2.F32 R59, -RZ, R59.H0_H0 ;  /* 0x2000003bff3b7230 */ /* 0x000fc40000004100 */
[C---:B------:R-:W-:Y:S01]  /*d1b0*/  FMUL.FTZ R14, R27.reuse, R26 ;  /* 0x0000001a1b0e7220 */ /* 0x040fe20000410000 */
[-C--:B------:R-:W-:Y:S01]  /*d1c0*/  FMUL.FTZ R66, R27, R60.reuse ;  /* 0x0000003c1b427220 */ /* 0x080fe20000410000 */
[----:B------:R-:W-:Y:S02]  /*d1d0*/  HADD2.F32 R11, -RZ, R11.H1_H1 ;  /* 0x3000000bff0b7230 */ /* 0x000fe40000004100 */
[C---:B------:R-:W-:Y:S01]  /*d1e0*/  FFMA.FTZ R60, R15.reuse, R60, -R14 ;  /* 0x0000003c0f3c7223 */ /* 0x040fe2000001080e */
[C---:B------:R-:W-:Y:S01]  /*d1f0*/  FMUL.FTZ R9, R28.reuse, R59 ;  /* 0x0000003b1c097220 */ /* 0x040fe20000410000 */
[----:B------:R-:W-:Y:S02]  /*d200*/  HADD2.F32 R30, -RZ, R35.H0_H0 ;  /* 0x20000023ff1e7230 */ /* 0x000fe40000004100 */
[-C--:B------:R-:W-:Y:S01]  /*d210*/  FMUL.FTZ R28, R28, R5.reuse ;  /* 0x000000051c1c7220 */ /* 0x080fe20000410000 */
[----:B------:R-:W-:Y:S02]  /*d220*/  HADD2.F32 R14, -RZ, R67.H0_H0 ;  /* 0x20000043ff0e7230 */ /* 0x000fe40000004100 */
[----:B------:R-:W-:Y:S01]  /*d230*/  FFMA.FTZ R66, R15, R26, R66 ;  /* 0x0000001a0f427223 */ /* 0x000fe20000010042 */
[C---:B------:R-:W-:Y:S01]  /*d240*/  FFMA.FTZ R26, R24.reuse, R5, -R9 ;  /* 0x00000005181a7223 */ /* 0x040fe20000010809 */
[----:B------:R-:W-:Y:S01]  /*d250*/  FFMA.FTZ R28, R24, R59, R28 ;  /* 0x0000003b181c7223 */ /* 0x000fe2000001001c */
[C---:B------:R-:W-:Y:S01]  /*d260*/  FMUL.FTZ R68, R11.reuse, R30 ;  /* 0x0000001e0b447220 */ /* 0x040fe20000410000 */
[----:B------:R-:W-:Y:S01]  /*d270*/  FMUL.FTZ R24, R11, R14 ;  /* 0x0000000e0b187220 */ /* 0x000fe20000410000 */
[----:B------:R-:W-:-:S02]  /*d280*/  HADD2.F32 R8, -RZ, R8.H1_H1 ;  /* 0x30000008ff087230 */ /* 0x000fc40000004100 */
[----:B------:R-:W-:Y:S02]  /*d290*/  HADD2.F32 R10, -RZ, R10.H1_H1 ;  /* 0x3000000aff0a7230 */ /* 0x000fe40000004100 */
[C---:B------:R-:W-:Y:S01]  /*d2a0*/  FFMA.FTZ R33, R7.reuse, R14, -R68 ;  /* 0x0000000e07217223 */ /* 0x040fe20000010844 */
[----:B------:R-:W-:Y:S02]  /*d2b0*/  HADD2.F32 R11, -RZ, R65.H0_H0 ;  /* 0x20000041ff0b7230 */ /* 0x000fe40000004100 */
[----:B------:R-:W-:Y:S01]  /*d2c0*/  FFMA.FTZ R35, R7, R30, R24 ;  /* 0x0000001e07237223 */ /* 0x000fe20000010018 */
[----:B------:R-:W-:Y:S02]  /*d2d0*/  HADD2.F32 R13, -RZ, R63.H0_H0 ;  /* 0x2000003fff0d7230 */ /* 0x000fe40000004100 */
[----:B------:R-:W-:Y:S02]  /*d2e0*/  HADD2.F32 R5, -RZ, R70.H0_H0 ;  /* 0x20000046ff057230 */ /* 0x000fe40000004100 */
[----:B------:R-:W-:Y:S01]  /*d2f0*/  FMUL.FTZ R7, R8, R11 ;  /* 0x0000000b08077220 */ /* 0x000fe20000410000 */
[----:B------:R-:W-:-:S02]  /*d300*/  HADD2.F32 R9, -RZ, R69.H0_H0 ;  /* 0x20000045ff097230 */ /* 0x000fc40000004100 */
[----:B------:R-:W-:Y:S01]  /*d310*/  FMUL.FTZ R27, R10, R13 ;  /* 0x0000000d0a1b7220 */ /* 0x000fe20000410000 */
[----:B------:R-:W-:Y:S02]  /*d320*/  HADD2.F32 R6, -RZ, R6.H1_H1 ;  /* 0x30000006ff067230 */ /* 0x000fe40000004100 */
[-C--:B------:R-:W-:Y:S01]  /*d330*/  FMUL.FTZ R8, R8, R5.reuse ;  /* 0x0000000508087220 */ /* 0x080fe20000410000 */
[----:B------:R-:W-:Y:S01]  /*d340*/  FFMA.FTZ R15, R4, R5, -R7 ;  /* 0x00000005040f7223 */ /* 0x000fe20000010807 */
[-C--:B------:R-:W-:Y:S01]  /*d350*/  FMUL.FTZ R10, R10, R9.reuse ;  /* 0x000000090a0a7220 */ /* 0x080fe20000410000 */
[----:B------:R-:W-:Y:S01]  /*d360*/  F2FP.F16.F32.PACK_AB R7, R33, R26 ;  /* 0x0000001a2107723e */ /* 0x000fe200000000ff */
[----:B------:R-:W-:Y:S01]  /*d370*/  FFMA.FTZ R27, R6, R9, -R27 ;  /* 0x00000009061b7223 */ /* 0x000fe2000001081b */
        /* <DEDUP_REMOVED lines=8> */
[----:B------:R-:W-:Y:S02]  /*d400*/  F2FP.F16.F32.PACK_AB R8, R25, R32 ;  /* 0x000000201908723e */ /* 0x000fe400000000ff */
[----:B------:R-:W-:-:S05]  /*d410*/  F2FP.F16.F32.PACK_AB R10, R13, R66 ;  /* 0x000000420d0a723e */ /* 0x000fca00000000ff */
[----:B------:R2:W-:Y:S02]  /*d420*/  STS.128 [R12+0x10400], R8 ;  /* 0x010400080c007388 */ /* 0x0005e40000000c00 */
.L_x_1501:
[----:B------:R-:W-:Y:S05]  /*d430*/  BSYNC B1 ;  /* 0x0000000000017941 */ /* 0x000fea0003800000 */
.L_x_1500:
[----:B------:R-:W-:Y:S04]  /*d440*/  BSSY B1, `(.L_x_1502) ;  /* 0x0000060000017945 */ /* 0x000fe80003800000 */
[----:B------:R-:W-:Y:S05]  /*d450*/  @P3 BRA `(.L_x_1503) ;  /* 0x0000000400783947 */ /* 0x000fea0003800000 */
[----:B-12---:R-:W-:Y:S01]  /*d460*/  LEA.HI R4, R21, R219, RZ, 0x1d ;  /* 0x000000db15047211 */ /* 0x006fe200078fe8ff */
[----:B------:R-:W-:Y:S01]  /*d470*/  HADD2.F32 R34, -RZ, R57.H1_H1 ;  /* 0x30000039ff227230 */ /* 0x000fe20000004100 */
[----:B------:R-:W-:Y:S01]  /*d480*/  SHF.R.U32.HI R33, RZ, 0x10, R37 ;  /* 0x00000010ff217819 */ /* 0x000fe20000011625 */
[----:B------:R-:W-:Y:S01]  /*d490*/  HADD2.F32 R30, -RZ, R55.H1_H1 ;  /* 0x30000037ff1e7230 */ /* 0x000fe20000004100 */
[----:B------:R-:W-:Y:S01]  /*d4a0*/  SHF.R.S32.HI R5, RZ, 0x1f, R4 ;  /* 0x0000001fff057819 */ /* 0x000fe20000011404 */
[----:B------:R-:W-:Y:S01]  /*d4b0*/  IMAD.SHL.U32 R6, R4, 0x8, RZ ;  /* 0x0000000804067824 */ /* 0x000fe200078e00ff */
[----:B------:R-:W-:Y:S02]  /*d4c0*/  SHF.R.U32.HI R29, RZ, 0x10, R41 ;  /* 0x00000010ff1d7819 */ /* 0x000fe40000011629 */
[----:B------:R-:W-:Y:S02]  /*d4d0*/  LEA.HI R5, R5, R4, RZ, 0x3 ;  /* 0x0000000405057211 */ /* 0x000fe400078f18ff */
[----:B------:R-:W-:Y:S01]  /*d4e0*/  LOP3.LUT R4, R201, 0x38, R6, 0xf8, !PT ;  /* 0x00000038c9047812 */ /* 0x000fe200078ef806 */
[----:B------:R-:W-:Y:S01]  /*d4f0*/  HADD2.F32 R29, -RZ, R29.H0_H0 ;  /* 0x2000001dff1d7230 */ /* 0x000fe20000004100 */
[----:B------:R-:W-:Y:S01]  /*d500*/  SHF.R.U64 R60, R36, 0x10, R37 ;  /* 0x00000010243c7819 */ /* 0x000fe20000001225 */
[----:B------:R-:W-:Y:S01]  /*d510*/  IMAD.SHL.U32 R5, R5, 0x400, RZ ;  /* 0x0000040005057824 */ /* 0x000fe200078e00ff */
[----:B0-----:R-:W-:-:S02]  /*d520*/  LOP3.LUT R9, R4, R207, RZ, 0x3c, !PT ;  /* 0x000000cf04097212 */ /* 0x001fc400078e3cff */
[----:B------:R-:W-:Y:S02]  /*d530*/  SHF.R.U64 R59, R40, 0x10, R41 ;  /* 0x00000010283b7819 */ /* 0x000fe40000001229 */
[----:B------:R-:W-:Y:S02]  /*d540*/  LOP3.LUT R8, R5, 0x7fffe000, RZ, 0xc0, !PT ;  /* 0x7fffe00005087812 */ /* 0x000fe400078ec0ff */
[----:B------:R-:W0:Y:S01]  /*d550*/  LDS.128 R4, [R225] ;  /* 0x00000000e1047984 */ /* 0x000e220000000c00 */
[----:B------:R-:W-:Y:S02]  /*d560*/  SHF.R.U64 R41, R38, 0x10, R39 ;  /* 0x0000001026297819 */ /* 0x000fe40000001227 */
[----:B------:R-:W-:Y:S02]  /*d570*/  IADD3 R9, R9, R8, R208 ;  /* 0x0000000809097210 */ /* 0x000fe40007ffe0d0 */
[----:B------:R-:W-:Y:S02]  /*d580*/  SHF.R.U64 R37, R42, 0x10, R43 ;  /* 0x000000102a257819 */ /* 0x000fe4000000122b */
[----:B------:R-:W-:Y:S01]  /*d590*/  SHF.R.U32.HI R39, RZ, 0x10, R39 ;  /* 0x00000010ff277819 */ /* 0x000fe20000011627 */
        /* <DEDUP_REMOVED lines=18> */
[----:B------:R-:W-:Y:S02]  /*d6c0*/  HADD2.F32 R32, -RZ, R57.H0_H0 ;  /* 0x20000039ff207230 */ /* 0x000fe40000004100 */
[----:B------:R-:W-:Y:S01]  /*d6d0*/  FFMA.FTZ R36, R13, R34, R36 ;  /* 0x000000220d247223 */ /* 0x000fe20000010024 */
[----:B------:R-:W-:Y:S02]  /*d6e0*/  HADD2.F32 R30, -RZ, R55.H0_H0 ;  /* 0x20000037ff1e7230 */ /* 0x000fe40000004100 */
[----:B------:R-:W-:Y:S01]  /*d6f0*/  FMUL.FTZ R13, R26, R25 ;  /* 0x000000191a0d7220 */ /* 0x000fe20000410000 */
[----:B------:R-:W-:Y:S02]  /*d700*/  HADD2.F32 R27, -RZ, R10.H0_H0 ;  /* 0x2000000aff1b7230 */ /* 0x000fe40000004100 */
[----:B------:R-:W-:Y:S01]  /*d710*/  FMUL.FTZ R34, R9, R32 ;  /* 0x0000002009227220 */ /* 0x000fe20000410000 */
[----:B------:R-:W-:-:S02]  /*d720*/  HADD2.F32 R26, -RZ, R58.H0_H0 ;  /* 0x2000003aff1a7230 */ /* 0x000fc40000004100 */
[----:B------:R-:W-:Y:S01]  /*d730*/  FMUL.FTZ R9, R9, R30 ;  /* 0x0000001e09097220 */ /* 0x000fe20000410000 */
[C---:B------:R-:W-:Y:S01]  /*d740*/  FFMA.FTZ R38, R14.reuse, R25, -R33 ;  /* 0x000000190e267223 */ /* 0x040fe20000010821 */
[----:B------:R-:W-:Y:S01]  /*d750*/  FFMA.FTZ R29, R14, R29, R13 ;  /* 0x0000001d0e1d7223 */ /* 0x000fe2000001000d */
[----:B------:R-:W-:Y:S02]  /*d760*/  HADD2.F32 R14, -RZ, R56.H0_H0 ;  /* 0x20000038ff0e7230 */ /* 0x000fe40000004100 */
[C---:B------:R-:W-:Y:S01]  /*d770*/  FFMA.FTZ R32, R5.reuse, R32, R9 ;  /* 0x0000002005207223 */ /* 0x040fe20000010009 */
[----:B------:R-:W-:Y:S02]  /*d780*/  HADD2.F32 R28, -RZ, R11.H0_H0 ;  /* 0x2000000bff1c7230 */ /* 0x000fe40000004100 */
[----:B------:R-:W-:Y:S01]  /*d790*/  FFMA.FTZ R34, R5, R30, -R34 ;  /* 0x0000001e05227223 */ /* 0x000fe20000010822 */
[----:B------:R-:W-:Y:S02]  /*d7a0*/  HADD2.F32 R9, -RZ, R58.H1_H1 ;  /* 0x3000003aff097230 */ /* 0x000fe40000004100 */
[----:B------:R-:W-:Y:S01]  /*d7b0*/  FMUL.FTZ R30, R27, R26 ;  /* 0x0000001a1b1e7220 */ /* 0x000fe20000410000 */
[----:B------:R-:W-:-:S02]  /*d7c0*/  HADD2.F32 R5, -RZ, R56.H1_H1 ;  /* 0x30000038ff057230 */ /* 0x000fc40000004100 */
        /* <DEDUP_REMOVED lines=16> */
[----:B------:R-:W-:Y:S02]  /*d8d0*/  HADD2.F32 R13, -RZ, R37.H0_H0 ;  /* 0x20000025ff0d7230 */ /* 0x000fe40000004100 */
[----:B------:R-:W-:Y:S01]  /*d8e0*/  FFMA.FTZ R37, R7, R30, R24 ;  /* 0x0000001e07257223 */ /* 0x000fe20000010018 */
        /* <DEDUP_REMOVED lines=21> */
.L_x_1503:
[----:B------:R-:W-:Y:S05]  /*da40*/  BSYNC B1 ;  /* 0x0000000000017941 */ /* 0x000fea0003800000 */
.L_x_1502:
[----:B------:R-:W-:Y:S01]  /*da50*/  PRMT R36, R0, 0x5410, R3 ;  /* 0x0000541000247816 */ /* 0x000fe20000000003 */
[----:B------:R-:W-:Y:S06]  /*da60*/  @P0 BRA `(.L_x_1477) ;  /* 0x0000000400780947 */ /* 0x000fec0003800000 */
[----:B------:R-:W-:Y:S01]  /*da70*/  LEA.HI R21, R21, R219, RZ, 0x1d ;  /* 0x000000db15157211 */ /* 0x000fe200078fe8ff */
[----:B-123--:R-:W1:Y:S01]  /*da80*/  LDS.128 R4, [R224] ;  /* 0x00000000e0047984 */ /* 0x00ee620000000c00 */
[----:B------:R-:W-:Y:S01]  /*da90*/  HADD2.F32 R27, -RZ, R54.H1_H1 ;  /* 0x30000036ff1b7230 */ /* 0x000fe20000004100 */
[----:B------:R-:W-:Y:S01]  /*daa0*/  SHF.R.U64 R35, R44, 0x10, R45 ;  /* 0x000000102c237819 */ /* 0x000fe2000000122d */
[----:B------:R-:W-:Y:S01]  /*dab0*/  HADD2.F32 R26, -RZ, R20.H1_H1 ;  /* 0x30000014ff1a7230 */ /* 0x000fe20000004100 */
[----:B------:R-:W-:Y:S01]  /*dac0*/  SHF.R.S32.HI R0, RZ, 0x1f, R21 ;  /* 0x0000001fff007819 */ /* 0x000fe20000011415 */
[----:B------:R-:W-:Y:S01]  /*dad0*/  HADD2.F32 R54, -RZ, R54.H0_H0 ;  /* 0x20000036ff367230 */ /* 0x000fe20000004100 */
[----:B------:R-:W-:Y:S01]  /*dae0*/  SHF.L.U32 R3, R21, 0x3, RZ ;  /* 0x0000000315037819 */ /* 0x000fe200000006ff */
[----:B------:R-:W-:Y:S01]  /*daf0*/  HADD2.F32 R20, -RZ, R20.H0_H0 ;  /* 0x20000014ff147230 */ /* 0x000fe20000004100 */
[----:B------:R-:W-:Y:S02]  /*db00*/  LEA.HI R21, R0, R21, RZ, 0x3 ;  /* 0x0000001500157211 */ /* 0x000fe400078f18ff */
[----:B------:R-:W-:-:S02]  /*db10*/  LOP3.LUT R0, R200, 0x38, R3, 0xf8, !PT ;  /* 0x00000038c8007812 */ /* 0x000fc400078ef803 */
[----:B------:R-:W-:Y:S01]  /*db20*/  SHF.R.U32.HI R44, RZ, 0x10, R45 ;  /* 0x00000010ff2c7819 */ /* 0x000fe2000001162d */
[----:B------:R-:W-:Y:S01]  /*db30*/  IMAD.SHL.U32 R21, R21, 0x400, RZ ;  /* 0x0000040015157824 */ /* 0x000fe200078e00ff */
[----:B------:R-:W-:Y:S02]  /*db40*/  LOP3.LUT R3, R0, R205, RZ, 0x3c, !PT ;  /* 0x000000cd00037212 */ /* 0x000fe400078e3cff */
[----:B------:R-:W-:Y:S02]  /*db50*/  SHF.R.U32.HI R28, RZ, 0x10, R49 ;  /* 0x00000010ff1c7819 */ /* 0x000fe40000011631 */
[----:B------:R-:W-:Y:S02]  /*db60*/  LOP3.LUT R21, R21, 0x7fffe000, RZ, 0xc0, !PT ;  /* 0x7fffe00015157812 */ /* 0x000fe400078ec0ff */
[----:B------:R-:W-:Y:S01]  /*db70*/  SHF.R.U64 R34, R46, 0x10, R47 ;  /* 0x000000102e227819 */ /* 0x000fe2000000122f */
[----:B------:R-:W-:Y:S01]  /*db80*/  HADD2.F32 R28, -RZ, R28.H0_H0 ;  /* 0x2000001cff1c7230 */ /* 0x000fe20000004100 */
[----:B------:R-:W-:-:S02]  /*db90*/  IADD3 R3, R3, R21, R206 ;  /* 0x0000001503037210 */ /* 0x000fc40007ffe0ce */
[----:B------:R-:W-:Y:S02]  /*dba0*/  SHF.R.U64 R31, R50, 0x10, R51 ;  /* 0x00000010321f7819 */ /* 0x000fe40000001233 */
[----:B------:R-:W-:Y:S01]  /*dbb0*/  SHF.R.U32.HI R46, RZ, 0x10, R47 ;  /* 0x00000010ff2e7819 */ /* 0x000fe2000001162f */
[----:B------:R-:W-:Y:S01]  /*dbc0*/  IMAD R3, R3, 0x2, R2 ;  /* 0x0000000203037824 */ /* 0x000fe200078e0202 */
[----:B------:R-:W-:Y:S02]  /*dbd0*/  SHF.R.U32.HI R50, RZ, 0x10, R51 ;  /* 0x00000010ff327819 */ /* 0x000fe40000011633 */
[----:B------:R-:W-:Y:S02]  /*dbe0*/  SHF.R.U64 R33, R48, 0x10, R49 ;  /* 0x0000001030217819 */ /* 0x000fe40000001231 */
[----:B0-----:R-:W0:Y:S01]  /*dbf0*/  LDS.128 R8, [R3+0x10400] ;  /* 0x0104000003087984 */ /* 0x001e220000000c00 */
[--C-:B-1----:R-:W-:Y:S02]  /*dc00*/  HADD2.F32 R12, -RZ, R5.reuse.H0_H0 ;  /* 0x20000005ff0c7230 */ /* 0x102fe40000004100 */
[----:B------:R-:W-:-:S02]  /*dc10*/  HADD2.F32 R5, -RZ, R5.H1_H1 ;  /* 0x30000005ff057230 */ /* 0x000fc40000004100 */
[----:B------:R-:W-:Y:S02]  /*dc20*/  HADD2.F32 R0, -RZ, R4.H0_H0 ;  /* 0x20000004ff007230 */ /* 0x000fe40000004100 */
[----:B------:R-:W-:Y:S02]  /*dc30*/  HADD2.F32 R13, -RZ, R6.H0_H0 ;  /* 0x20000006ff0d7230 */ /* 0x000fe40000004100 */
[--C-:B------:R-:W-:Y:S02]  /*dc40*/  HADD2.F32 R14, -RZ, R7.reuse.H0_H0 ;  /* 0x20000007ff0e7230 */ /* 0x100fe40000004100 */
[----:B------:R-:W-:Y:S02]  /*dc50*/  HADD2.F32 R7, -RZ, R7.H1_H1 ;  /* 0x30000007ff077230 */ /* 0x000fe40000004100 */
[----:B------:R-:W-:Y:S02]  /*dc60*/  HADD2.F32 R4, -RZ, R4.H1_H1 ;  /* 0x30000004ff047230 */ /* 0x000fe40000004100 */
[----:B------:R-:W-:-:S02]  /*dc70*/  HADD2.F32 R6, -RZ, R6.H1_H1 ;  /* 0x30000006ff067230 */ /* 0x000fc40000004100 */
[--C-:B0-----:R-:W-:Y:S02]  /*dc80*/  HADD2.F32 R15, -RZ, R9.reuse.H0_H0 ;  /* 0x20000009ff0f7230 */ /* 0x101fe40000004100 */
[----:B------:R-:W-:Y:S02]  /*dc90*/  HADD2.F32 R21, -RZ, R9.H1_H1 ;  /* 0x30000009ff157230 */ /* 0x000fe40000004100 */
[----:B------:R-:W-:Y:S02]  /*dca0*/  HADD2.F32 R9, -RZ, R8.H0_H0 ;  /* 0x20000008ff097230 */ /* 0x000fe40000004100 */
[C---:B------:R-:W-:Y:S01]  /*dcb0*/  FMUL.FTZ R29, R15.reuse, R27 ;  /* 0x0000001b0f1d7220 */ /* 0x040fe20000410000 */
[----:B------:R-:W-:Y:S01]  /*dcc0*/  FMUL.FTZ R15, R15, R26 ;  /* 0x0000001a0f0f7220 */ /* 0x000fe20000410000 */
[----:B------:R-:W-:Y:S01]  /*dcd0*/  FMUL.FTZ R30, R21, R28 ;  /* 0x0000001c151e7220 */ /* 0x000fe20000410000 */
[----:B------:R-:W-:Y:S02]  /*dce0*/  HADD2.F32 R24, -RZ, R10.H0_H0 ;  /* 0x2000000aff187230 */ /* 0x000fe40000004100 */
[----:B------:R-:W-:Y:S01]  /*dcf0*/  FFMA.FTZ R29, R12, R26, -R29 ;  /* 0x0000001a0c1d7223 */ /* 0x000fe2000001081d */
[----:B------:R-:W-:-:S02]  /*dd00*/  HADD2.F32 R26, -RZ, R44.H0_H0 ;  /* 0x2000002cff1a7230 */ /* 0x000fc40000004100 */
[----:B------:R-:W-:Y:S01]  /*dd10*/  FFMA.FTZ R27, R12, R27, R15 ;  /* 0x0000001b0c1b7223 */ /* 0x000fe2000001000f */
[C---:B------:R-:W-:Y:S01]  /*dd20*/  FMUL.FTZ R15, R9.reuse, R54 ;  /* 0x00000036090f7220 */ /* 0x040fe20000410000 */
[----:B------:R-:W-:Y:S02]  /*dd30*/  HADD2.F32 R12, -RZ, R36.H0_H0 ;  /* 0x20000024ff0c7230 */ /* 0x000fe40000004100 */
[----:B------:R-:W-:Y:S01]  /*dd40*/  FMUL.FTZ R9, R9, R20 ;  /* 0x0000001409097220 */ /* 0x000fe20000410000 */
[-C--:B------:R-:W-:Y:S01]  /*dd50*/  FMUL.FTZ R32, R21, R26.reuse ;  /* 0x0000001a15207220 */ /* 0x080fe20000410000 */
[C---:B------:R-:W-:Y:S01]  /*dd60*/  FFMA.FTZ R30, R5.reuse, R26, -R30 ;  /* 0x0000001a051e7223 */ /* 0x040fe2000001081e */
[C---:B------:R-:W-:Y:S01]  /*dd70*/  FFMA.FTZ R15, R0.reuse, R20, -R15 ;  /* 0x00000014000f7223 */ /* 0x040fe2000001080f */
[----:B------:R-:W-:Y:S01]  /*dd80*/  FFMA.FTZ R54, R0, R54, R9 ;  /* 0x0000003600367223 */ /* 0x000fe20000010009 */
[----:B------:R-:W-:Y:S01]  /*dd90*/  FFMA.FTZ R32, R5, R28, R32 ;  /* 0x0000001c05207223 */ /* 0x000fe20000010020 */
[----:B------:R-:W-:-:S02]  /*dda0*/  HADD2.F32 R5, -RZ, R53.H0_H0 ;  /* 0x20000035ff057230 */ /* 0x000fc40000004100 */
[C---:B------:R-:W-:Y:S01]  /*ddb0*/  FMUL.FTZ R0, R24.reuse, R12 ;  /* 0x0000000c18007220 */ /* 0x040fe20000410000 */
[----:B------:R-:W-:Y:S02]  /*ddc0*/  HADD2.F32 R25, -RZ, R11.H0_H0 ;  /* 0x2000000bff197230 */ /* 0x000fe40000004100 */
[----:B------:R-:W-:Y:S02]  /*ddd0*/  HADD2.F32 R53, -RZ, R53.H1_H1 ;  /* 0x30000035ff357230 */ /* 0x000fe40000004100 */
[-C--:B------:R-:W-:Y:S01]  /*dde0*/  FMUL.FTZ R26, R24, R5.reuse ;  /* 0x00000005181a7220 */ /* 0x080fe20000410000 */
[----:B------:R-:W-:Y:S02]  /*ddf0*/  HADD2.F32 R9, -RZ, R36.H1_H1 ;  /* 0x30000024ff097230 */ /* 0x000fe40000004100 */
[----:B------:R-:W-:Y:S01]  /*de00*/  FFMA.FTZ R24, R13, R5, -R0 ;  /* 0x000000050d187223 */ /* 0x000fe20000010800 */
[----:B------:R-:W-:Y:S02]  /*de10*/  HADD2.F32 R11, -RZ, R11.H1_H1 ;  /* 0x3000000bff0b7230 */ /* 0x000fe40000004100 */
[----:B------:R-:W-:Y:S01]  /*de20*/  FMUL.FTZ R28, R25, R53 ;  /* 0x00000035191c7220 */ /* 0x000fe20000410000 */
[----:B------:R-:W-:-:S02]  /*de30*/  HADD2.F32 R20, -RZ, R50.H0_H0 ;  /* 0x20000032ff147230 */ /* 0x000fc40000004100 */
[-C--:B------:R-:W-:Y:S01]  /*de40*/  FMUL.FTZ R5, R25, R9.reuse ;  /* 0x0000000919057220 */ /* 0x080fe20000410000 */
[----:B------:R-:W-:Y:S02]  /*de50*/  HADD2.F32 R0, -RZ, R46.H0_H0 ;  /* 0x2000002eff007230 */ /* 0x000fe40000004100 */
[----:B------:R-:W-:Y:S01]  /*de60*/  FFMA.FTZ R26, R13, R12, R26 ;  /* 0x0000000c0d1a7223 */ /* 0x000fe2000001001a */
[C---:B------:R-:W-:Y:S01]  /*de70*/  FFMA.FTZ R28, R14.reuse, R9, R28 ;  /* 0x000000090e1c7223 */ /* 0x040fe2000001001c */
[----:B------:R-:W-:Y:S01]  /*de80*/  FFMA.FTZ R53, R14, R53, -R5 ;  /* 0x000000350e357223 */ /* 0x000fe20000010805 */
[C---:B------:R-:W-:Y:S01]  /*de90*/  FMUL.FTZ R12, R11.reuse, R20 ;  /* 0x000000140b0c7220 */ /* 0x040fe20000410000 */
[----:B------:R-:W-:Y:S01]  /*dea0*/  FMUL.FTZ R14, R11, R0 ;  /* 0x000000000b0e7220 */ /* 0x000fe20000410000 */
[----:B------:R-:W-:Y:S02]  /*deb0*/  HADD2.F32 R8, -RZ, R8.H1_H1 ;  /* 0x30000008ff087230 */ /* 0x000fe40000004100 */
[----:B------:R-:W-:-:S02]  /*dec0*/  HADD2.F32 R10, -RZ, R10.H1_H1 ;  /* 0x3000000aff0a7230 */ /* 0x000fc40000004100 */
[C---:B------:R-:W-:Y:S01]  /*ded0*/  FFMA.FTZ R12, R7.reuse, R0, -R12 ;  /* 0x00000000070c7223 */ /* 0x040fe2000001080c */
[----:B------:R-:W-:Y:S02]  /*dee0*/  HADD2.F32 R11, -RZ, R33.H0_H0 ;  /* 0x20000021ff0b7230 */ /* 0x000fe40000004100 */
[----:B------:R-:W-:Y:S02]  /*def0*/  HADD2.F32 R13, -RZ, R31.H0_H0 ;  /* 0x2000001fff0d7230 */ /* 0x000fe40000004100 */
[----:B------:R-:W-:Y:S01]  /*df00*/  FFMA.FTZ R31, R7, R20, R14 ;  /* 0x00000014071f7223 */ /* 0x000fe2000001000e */
[----:B------:R-:W-:Y:S02]  /*df10*/  HADD2.F32 R5, -RZ, R35.H0_H0 ;  /* 0x20000023ff057230 */ /* 0x000fe40000004100 */
[----:B------:R-:W-:Y:S01]  /*df20*/  FMUL.FTZ R7, R8, R11 ;  /* 0x0000000b08077220 */ /* 0x000fe20000410000 */
[----:B------:R-:W-:Y:S02]  /*df30*/  HADD2.F32 R9, -RZ, R34.H0_H0 ;  /* 0x20000022ff097230 */ /* 0x000fe40000004100 */
[----:B------:R-:W-:Y:S01]  /*df40*/  FMUL.FTZ R25, R10, R13 ;  /* 0x0000000d0a197220 */ /* 0x000fe20000410000 */
[-C--:B------:R-:W-:Y:S01]  /*df50*/  FMUL.FTZ R8, R8, R5.reuse ;  /* 0x0000000508087220 */ /* 0x080fe20000410000 */
[----:B------:R-:W-:Y:S01]  /*df60*/  FFMA.FTZ R0, R4, R5, -R7 ;  /* 0x0000000504007223 */ /* 0x000fe20000010807 */
[-C--:B------:R-:W-:Y:S01]  /*df70*/  FMUL.FTZ R10, R10, R9.reuse ;  /* 0x000000090a0a7220 */ /* 0x080fe20000410000 */
[----:B------:R-:W-:Y:S01]  /*df80*/  FFMA.FTZ R25, R6, R9, -R25 ;  /* 0x0000000906197223 */ /* 0x000fe20000010819 */
[----:B------:R-:W-:Y:S01]  /*df90*/  FFMA.FTZ R21, R4, R11, R8 ;  /* 0x0000000b04157223 */ /* 0x000fe20000010008 */
[----:B------:R-:W-:Y:S01]  /*dfa0*/  F2FP.F16.F32.PACK_AB R7, R12, R53 ;  /* 0x000000350c07723e */ /* 0x000fe200000000ff */
        /* <DEDUP_REMOVED lines=10> */
.L_x_1477:
[----:B------:R-:W-:Y:S05]  /*e050*/  BSYNC B0 ;  /* 0x0000000000007941 */ /* 0x000fea0003800000 */
.L_x_1437:
        /* <DEDUP_REMOVED lines=8> */
.L_x_1435:
[----:B------:R-:W-:-:S05]  /*e0e0*/  IMAD.U32 R0, RZ, RZ, UR39 ;  /* 0x00000027ff007e24 */ /* 0x000fca000f8e00ff */
[----:B------:R-:W-:-:S13]  /*e0f0*/  ISETP.NE.AND P0, PT, R0, 0x3, PT ;  /* 0x000000030000780c */ /* 0x000fda0003f05270 */
[----:B------:R-:W-:Y:S05]  /*e100*/  @!P0 BRA `(.L_x_1504) ;  /* 0x0000000000048947 */ /* 0x000fea0003800000 */
[----:B------:R-:W-:Y:S01]  /*e110*/  BPT.TRAP 0x1 ;  /* 0x000000040000795c */ /* 0x000fe20000300000 */
.L_x_1504:
[----:B-1234-:R-:W-:Y:S01]  /*e120*/  IMAD R8, R184, 0x8, R2 ;  /* 0x00000008b8087824 */ /* 0x01efe200078e0202 */
[----:B------:R-:W-:-:S04]  /*e130*/  SHF.L.U32 R3, R186, 0x1f, RZ ;  /* 0x0000001fba037819 */ /* 0x000fc800000006ff */
[----:B------:R1:W2:Y:S01]  /*e140*/  SYNCS.PHASECHK.TRANS64.TRYWAIT P2, [R8+URZ+0x28830], R3 ;  /* 0x02883003080075a7 */ /* 0x0002a2000804017f */
[----:B------:R-:W-:Y:S05]  /*e150*/  @!P0 BRA `(.L_x_1505) ;  /* 0x0000000000048947 */ /* 0x000fea0003800000 */
[----:B------:R-:W-:Y:S01]  /*e160*/  BPT.TRAP 0x1 ;  /* 0x000000040000795c */ /* 0x000fe20000300000 */
.L_x_1505:
[----:B------:R-:W3:Y:S02]  /*e170*/  S2R R0, SR_TID.X ;  /* 0x0000000000007919 */ /* 0x000ee40000002100 */
[----:B---3--:R-:W-:-:S04]  /*e180*/  LOP3.LUT R0, R0, 0x7f, RZ, 0xc0, !PT ;  /* 0x0000007f00007812 */ /* 0x008fc800078ec0ff */
[----:B------:R-:W-:Y:S01]  /*e190*/  ISETP.NE.AND P1, PT, R0, RZ, PT ;  /* 0x000000ff0000720c */ /* 0x000fe20003f25270 */
[----:B--2---:R-:W-:-:S12]  /*e1a0*/  @P2 BRA `(.L_x_1506) ;  /* 0x0000000000082947 */ /* 0x004fd80003800000 */
[----:B------:R-:W2:Y:S02]  /*e1b0*/  SYNCS.PHASECHK.TRANS64.TRYWAIT P2, [R8+URZ+0x28830], R3 ;  /* 0x02883003080075a7 */ /* 0x000ea4000804017f */
[----:B--2---:R-:W-:Y:S05]  /*e1c0*/  @!P2 BRA `(.L_x_1507) ;  /* 0x0000017800f8a947 */ /* 0x004fea0003800000 */
.L_x_1506:
[----:B------:R-:W-:Y:S05]  /*e1d0*/  WARPSYNC.ALL ;  /* 0x0000000000007948 */ /* 0x000fea0003800000 */
[----:B------:R-:W-:Y:S01]  /*e1e0*/  VIADD R0, R2, 0x18400 ;  /* 0x0001840002007836 */ /* 0x000fe20000000000 */
[----:B------:R-:W-:Y:S01]  /*e1f0*/  R2UR UR32, R52 ;  /* 0x00000000342072ca */ /* 0x000fe200000e0000 */
[----:B------:R-:W-:Y:S01]  /*e200*/  UMOV UR33, 0x40000040 ;  /* 0x4000004000217882 */ /* 0x000fe20000000000 */
[----:B------:R-:W-:Y:S01]  /*e210*/  MOV R7, 0x40000040 ;  /* 0x4000004000077802 */ /* 0x000fe20000000f00 */
[----:B------:R-:W-:Y:S01]  /*e220*/  WARPGROUP.ARRIVE ;  /* 0x00000000000079c5 */ /* 0x000fe20000000000 */
[----:B------:R-:W-:Y:S01]  /*e230*/  SHF.R.U32.HI R0, RZ, 0x4, R0 ;  /* 0x00000004ff007819 */ /* 0x000fe20000011600 */
[----:B------:R-:W-:Y:S01]  /*e240*/  IMAD.MOV.U32 R11, RZ, RZ, 0x40000040 ;  /* 0x40000040ff0b7424 */ /* 0x000fe200078e00ff */
[----:B------:R-:W-:Y:S01]  /*e250*/  R2UR UR35, R7 ;  /* 0x00000000072372ca */ /* 0x000fe200000e0000 */
[----:B------:R-:W-:Y:S01]  /*e260*/  UMOV UR5, 0x40000040 ;  /* 0x4000004000057882 */ /* 0x000fe20000000000 */
[----:B------:R-:W-:Y:S01]  /*e270*/  LOP3.LUT R0, R0, 0x3fff, RZ, 0xc0, !PT ;  /* 0x00003fff00007812 */ /* 0x000fe200078ec0ff */
[----:B------:R-:W-:Y:S01]  /*e280*/  UMOV UR9, 0x40000040 ;  /* 0x4000004000097882 */ /* 0x000fe20000000000 */
[----:B------:R-:W-:Y:S01]  /*e290*/  R2UR UR7, R11 ;  /* 0x000000000b0772ca */ /* 0x000fe200000e0000 */
[----:B------:R-:W-:Y:S01]  /*e2a0*/  IMAD.MOV.U32 R11, RZ, RZ, 0x40000040 ;  /* 0x40000040ff0b7424 */ /* 0x000fe200078e00ff */
[----:B------:R-:W-:Y:S01]  /*e2b0*/  LOP3.LUT R5, R0, 0x10000, RZ, 0xfc, !PT ;  /* 0x0001000000057812 */ /* 0x000fe200078efcff */
[----:B------:R-:W-:Y:S01]  /*e2c0*/  ULOP3.LUT UR32, UR32, 0x10000, URZ, 0xfc, !UPT ;  /* 0x0001000020207892 */ /* 0x000fe2000f8efc3f */
[----:B------:R-:W-:Y:S01]  /*e2d0*/  MOV R7, 0x40000040 ;  /* 0x4000004000077802 */ /* 0x000fe20000000f00 */
[----:B------:R-:W-:Y:S01]  /*e2e0*/  UMOV UR13, 0x40000040 ;  /* 0x40000040000d7882 */ /* 0x000fe20000000000 */
[----:B------:R-:W-:Y:S01]  /*e2f0*/  R2UR UR11, R11 ;  /* 0x000000000b0b72ca */ /* 0x000fe200000e0000 */
[----:B------:R-:W-:Y:S01]  /*e300*/  IMAD R6, R184, 0x800, R5 ;  /* 0x00000800b8067824 */ /* 0x000fe200078e0205 */
[----:B------:R-:W-:Y:S01]  /*e310*/  UIADD3 UR4, UR32, 0x2, URZ ;  /* 0x0000000220047890 */ /* 0x000fe2000fffe03f */
[----:B------:R-:W-:Y:S01]  /*e320*/  IMAD.MOV.U32 R11, RZ, RZ, 0x40000040 ;  /* 0x40000040ff0b7424 */ /* 0x000fe200078e00ff */
[----:B------:R-:W-:Y:S01]  /*e330*/  UIADD3 UR8, UR32, 0x4, URZ ;  /* 0x0000000420087890 */ /* 0x000fe2000fffe03f */
[C---:B------:R-:W-:Y:S01]  /*e340*/  VIADD R10, R6.reuse, 0x2 ;  /* 0x00000002060a7836 */ /* 0x040fe20000000000 */
[----:B------:R-:W-:Y:S01]  /*e350*/  R2UR UR34, R6 ;  /* 0x00000000062272ca */ /* 0x000fe200000e0000 */
[----:B------:R-:W-:Y:S01]  /*e360*/  UIADD3 UR12, UR32, 0x6, URZ ;  /* 0x00000006200c7890 */ /* 0x000fe2000fffe03f */
[----:B------:R-:W-:Y:S01]  /*e370*/  R2UR UR15, R11 ;  /* 0x000000000b0f72ca */ /* 0x000fe200000e0000 */
[----:B------:R-:W-:Y:S01]  /*e380*/  IMAD.MOV.U32 R11, RZ, RZ, 0x40000040 ;  /* 0x40000040ff0b7424 */ /* 0x000fe200078e00ff */
[----:B------:R-:W-:Y:S01]  /*e390*/  R2UR UR6, R10 ;  /* 0x000000000a0672ca */ /* 0x000fe200000e0000 */
[----:B------:R-:W-:Y:S01]  /*e3a0*/  VIADD R10, R6, 0x4 ;  /* 0x00000004060a7836 */ /* 0x000fe20000000000 */
[----:B------:R-:W-:Y:S01]  /*e3b0*/  UIADD3 UR16, UR32, 0x400, URZ ;  /* 0x0000040020107890 */ /* 0x000fe2000fffe03f */
[----:B------:R-:W-:Y:S01]  /*e3c0*/  R2UR UR31, R7 ;  /* 0x00000000071f72ca */ /* 0x000fe200000e0000 */
[----:B------:R-:W-:Y:S01]  /*e3d0*/  UMOV UR17, 0x40000040 ;  /* 0x4000004000117882 */ /* 0x000fe20000000000 */
[----:B------:R-:W-:Y:S01]  /*e3e0*/  R2UR UR19, R11 ;  /* 0x000000000b1372ca */ /* 0x000fe200000e0000 */
[----:B------:R-:W-:Y:S01]  /*e3f0*/  IMAD.MOV.U32 R11, RZ, RZ, 0x40000040 ;  /* 0x40000040ff0b7424 */ /* 0x000fe200078e00ff */
[----:B------:R-:W-:Y:S01]  /*e400*/  R2UR UR10, R10 ;  /* 0x000000000a0a72ca */ /* 0x000fe200000e0000 */
[----:B------:R-:W-:Y:S01]  /*e410*/  VIADD R10, R6, 0x6 ;  /* 0x00000006060a7836 */ /* 0x000fe20000000000 */
[----:B------:R-:W-:Y:S01]  /*e420*/  HGMMA.64x128x16.F32 R24, gdesc[UR32], RZ, !UPT, gsb0 ;  /* 0x01e00000201879f0 */ /* 0x000fe2000c0008ff */
[----:B------:R-:W-:Y:S01]  /*e430*/  UIADD3 UR20, UR32, 0x402, URZ ;  /* 0x0000040220147890 */ /* 0x000fe2000fffe03f */
[----:B------:R-:W-:Y:S01]  /*e440*/  R2UR UR23, R11 ;  /* 0x000000000b1772ca */ /* 0x000fe200000e0000 */
[----:B------:R-:W-:Y:S01]  /*e450*/  UMOV UR21, 0x40000040 ;  /* 0x4000004000157882 */ /* 0x000fe20000000000 */
[----:B------:R-:W-:Y:S01]  /*e460*/  R2UR UR14, R10 ;  /* 0x000000000a0e72ca */ /* 0x000fe200000e0000 */
[----:B------:R-:W-:Y:S01]  /*e470*/  IMAD.MOV.U32 R11, RZ, RZ, 0x40000040 ;  /* 0x40000040ff0b7424 */ /* 0x000fe200078e00ff */
[----:B------:R-:W-:Y:S01]  /*e480*/  IADD3 R10, R6, 0x400, RZ ;  /* 0x00000400060a7810 */ /* 0x000fe20007ffe0ff */
[----:B------:R-:W-:Y:S01]  /*e490*/  UIADD3 UR24, UR32, 0x404, URZ ;  /* 0x0000040420187890 */ /* 0x000fe2000fffe03f */
[----:B------:R-:W-:Y:S01]  /*e4a0*/  IMAD.MOV.U32 R12, RZ, RZ, -0x80 ;  /* 0xffffff80ff0c7424 */ /* 0x000fe200078e00ff */
[----:B------:R-:W-:Y:S01]  /*e4b0*/  UMOV UR25, 0x40000040 ;  /* 0x4000004000197882 */ /* 0x000fe20000000000 */
[----:B------:R-:W-:Y:S01]  /*e4c0*/  R2UR UR18, R10 ;  /* 0x000000000a1272ca */ /* 0x000fe200000e0000 */
[----:B------:R-:W-:Y:S01]  /*e4d0*/  VIADD R10, R6, 0x402 ;  /* 0x00000402060a7836 */ /* 0x000fe20000000000 */
[----:B------:R-:W-:Y:S01]  /*e4e0*/  R2UR UR27, R11 ;  /* 0x000000000b1b72ca */ /* 0x000fe200000e0000 */
[----:B------:R-:W-:Y:S01]  /*e4f0*/  UIADD3 UR28, UR32, 0x406, URZ ;  /* 0x00000406201c7890 */ /* 0x000fe2000fffe03f */
[----:B-12---:R-:W-:Y:S01]  /*e500*/  @!P1 VIADD R8, R8, 0x28840 ;  /* 0x0002884008089836 */ /* 0x006fe20000000000 */
[----:B------:R-:W-:Y:S01]  /*e510*/  UMOV UR29, 0x40000040 ;  /* 0x40000040001d7882 */ /* 0x000fe20000000000 */
[----:B------:R-:W-:Y:S01]  /*e520*/  R2UR UR22, R10 ;  /* 0x000000000a1672ca */ /* 0x000fe200000e0000 */
[C---:B------:R-:W-:Y:S01]  /*e530*/  VIADD R10, R6.reuse, 0x404 ;  /* 0x00000404060a7836 */ /* 0x040fe20000000000 */
[----:B------:R-:W-:Y:S01]  /*e540*/  ULDC.64 UR54, c[0x0][0x9d8] ;  /* 0x0002760000367ab9 */ /* 0x000fe20000000a00 */
[----:B------:R-:W-:Y:S01]  /*e550*/  VIADD R6, R6, 0x406 ;  /* 0x0000040606067836 */ /* 0x000fe20000000000 */
[----:B------:R-:W-:Y:S01]  /*e560*/  @!P1 PRMT R8, RZ, 0x654, R8 ;  /* 0x00000654ff089816 */ /* 0x000fe20000000008 */
[----:B------:R-:W-:Y:S01]  /*e570*/  ULOP3.LUT UR55, URZ, UR55, URZ, 0x33, !UPT ;  /* 0x000000373f377292 */ /* 0x000fe2000f8e333f */
[----:B------:R-:W-:-:S02]  /*e580*/  R2UR UR26, R10 ;  /* 0x000000000a1a72ca */ /* 0x000fc400000e0000 */
[----:B------:R-:W-:Y:S02]  /*e590*/  R2UR UR30, R6 ;  /* 0x00000000061e72ca */ /* 0x000fe400000e0000 */
[----:B------:R-:W1:Y:S02]  /*e5a0*/  LDC.64 R6, c[0x0][0x9e0] ;  /* 0x00027800ff067b82 */ /* 0x000e640000000a00 */
[----:B-1----:R-:W-:Y:S01]  /*e5b0*/  ISETP.GE.AND P2, PT, R7, 0x1, PT ;  /* 0x000000010700780c */ /* 0x002fe20003f46270 */
        /* <DEDUP_REMOVED lines=25> */
[----:B0-----:R-:W-:Y:S01]  /*e750*/  FMUL.FTZ R9, R25, UR54 ;  /* 0x0000003619097c20 */ /* 0x001fe20008410000 */
[----:B------:R-:W-:Y:S01]  /*e760*/  FMUL.FTZ R60, R60, UR54 ;  /* 0x000000363c3c7c20 */ /* 0x000fe20008410000 */
[----:B------:R-:W-:Y:S01]  /*e770*/  FMUL.FTZ R61, R61, UR54 ;  /* 0x000000363d3d7c20 */ /* 0x000fe20008410000 */
[----:B------:R-:W-:-:S02]  /*e780*/  IMAD R79, R129, R12, 0x80 ;  /* 0x00000080814f7424 */ /* 0x000fc400078e020c */
        /* <DEDUP_REMOVED lines=26> */
[----:B------:R-:W-:-:S02]  /*e930*/  IMAD.IADD R42, R192, 0x1, R79 ;  /* 0x00000001c02a7824 */ /* 0x000fc400078e024f */
        /* <DEDUP_REMOVED lines=17> */
[----:B0-----:R-:W-:Y:S01]  /*ea50*/  FMUL.FTZ R60, R75, UR54 ;  /* 0x000000364b3c7c20 */ /* 0x001fe20008410000 */
[----:B------:R-:W-:Y:S01]  /*ea60*/  FMUL.FTZ R77, R77, UR54 ;  /* 0x000000364d4d7c20 */ /* 0x000fe20008410000 */
[----:B--2---:R-:W-:Y:S01]  /*ea70*/  FMUL.FTZ R61, R78, UR54 ;  /* 0x000000364e3d7c20 */ /* 0x004fe20008410000 */
        /* <DEDUP_REMOVED lines=14> */
[----:B------:R0:W-:Y:S01]  /*eb60*/  @!P1 SYNCS.ARRIVE.TRANS64.RED.A1T0 RZ, [R8+URZ], RZ ;  /* 0x000000ff08ff99a7 */ /* 0x0001e2000810043f */
[----:B------:R-:W2:Y:S01]  /*eb70*/  MUFU.TANH R4, R4 ;  /* 0x0000000400047308 */ /* 0x000ea20000002400 */
[----:B------:R-:W-:Y:S01]  /*eb80*/  IMAD R12, R197, 0x80, R204 ;  /* 0x00000080c50c7824 */ /* 0x000fe200078e02cc */
[----:B------:R-:W-:Y:S01]  /*eb90*/  LEA R82, R129, 0xffffff80, 0x7 ;  /* 0xffffff8081527811 */ /* 0x000fe200078e38ff */
[--C-:B------:R-:W-:Y:S01]  /*eba0*/  IMAD R83, R191, -0x2, R42.reuse ;  /* 0xfffffffebf537824 */ /* 0x100fe200078e022a */
[----:B0-----:R-:W-:-:S04]  /*ebb0*/  IADD3 R8, -R193, 0x1, R42 ;  /* 0x00000001c1087810 */ /* 0x001fc80007ffe12a */
[----:B------:R-:W0:Y:S01]  /*ebc0*/  MUFU.TANH R9, R9 ;  /* 0x0000000900097308 */ /* 0x000e220000002400 */
[----:B------:R-:W-:-:S07]  /*ebd0*/  IMAD R43, R191, -0x2, R8 ;  /* 0xfffffffebf2b7824 */ /* 0x000fce00078e0208 */
[----:B------:R-:W4:Y:S01]  /*ebe0*/  MUFU.TANH R0, R0 ;  /* 0x0000000000007308 */ /* 0x000f220000002400 */
[C---:B------:R-:W-:Y:S02]  /*ebf0*/  VIADD R87, R43.reuse, UR55 ;  /* 0x000000372b577c36 */ /* 0x040fe40008000000 */
[----:B------:R-:W-:-:S03]  /*ec00*/  IMAD.IADD R86, R43, 0x1, R6 ;  /* 0x000000012b567824 */ /* 0x000fc600078e0206 */
[----:B------:R-:W-:Y:S02]  /*ec10*/  IADD3 R58, R87, R12, RZ ;  /* 0x0000000c573a7210 */ /* 0x000fe40007ffe0ff */
[----:B------:R-:W0:Y:S01]  /*ec20*/  MUFU.TANH R3, R3 ;  /* 0x0000000300037308 */ /* 0x000e220000002400 */
[----:B------:R-:W-:-:S07]  /*ec30*/  VIADDMNMX R8, R12, R86, R83, PT ;  /* 0x000000560c087246 */ /* 0x000fce0003800153 */
        /* <DEDUP_REMOVED lines=38> */
[----:B------:R0:W0:Y:S08]  /*eea0*/  MUFU.TANH R95, R68 ;  /* 0x00000044005f7308 */ /* 0x0000300000002400 */
        /* <DEDUP_REMOVED lines=19> */
[----:B-1234-:R-:W-:Y:S05]  /*efe0*/  @!P2 BRA `(.L_x_1508) ;  /* 0x000000000050a947 */ /* 0x01efea0003800000 */
[----:B------:R-:W-:Y:S01]  /*eff0*/  IADD3 R50, -R193, R192, R12 ;  /* 0x000000c0c1327210 */ /* 0x000fe20007ffe10c */
[----:B------:R-:W-:Y:S03]  /*f000*/  BSSY B0, `(.L_x_1509) ;  /* 0x000000e000007945 */ /* 0x000fe60003800000 */
        /* <DEDUP_REMOVED lines=9> */
.L_x_1510:
[----:B------:R-:W-:-:S13]  /*f0a0*/  ISETP.NE.AND P3, PT, R7, 0x1, PT ;  /* 0x000000010700780c */ /* 0x000fda0003f65270 */
[----:B------:R-:W1:Y:S02]  /*f0b0*/  @P3 LDC.64 R42, c[0x0][0x9e8] ;  /* 0x00027a00ff2a3b82 */ /* 0x000e640000000a00 */
[----:B-1----:R-:W-:-:S05]  /*f0c0*/  @P3 IMAD.HI.U32 R42, R50, R42, RZ ;  /* 0x0000002a322a3227 */ /* 0x002fca00078e00ff */
[----:B------:R-:W-:-:S07]  /*f0d0*/  @P3 SHF.R.U32.HI R50, RZ, R43, R42 ;  /* 0x0000002bff323219 */ /* 0x000fce000001162a */
.L_x_1511:
[----:B------:R-:W-:Y:S05]  /*f0e0*/  BSYNC B0 ;  /* 0x0000000000007941 */ /* 0x000fea0003800000 */
.L_x_1509:
[----:B------:R-:W-:-:S04]  /*f0f0*/  IMAD R50, R50, R7, -R82 ;  /* 0x0000000732327224 */ /* 0x000fc800078e0a52 */
[----:B------:R-:W-:-:S05]  /*f100*/  IMAD R43, R191, -0x2, R50 ;  /* 0xfffffffebf2b7824 */ /* 0x000fca00078e0232 */
[----:B------:R-:W-:Y:S02]  /*f110*/  VIMNMX R58, R58, R43, !PT ;  /* 0x0000002b3a3a7248 */ /* 0x000fe40007fe0100 */
[----:B------:R-:W-:-:S07]  /*f120*/  VIADDMNMX R8, R43, R7, R8, PT ;  /* 0x000000072b087246 */ /* 0x000fce0003800108 */
.L_x_1508:
[C---:B------:R-:W-:Y:S02]  /*f130*/  ISETP.GE.AND P3, PT, R79.reuse, 0x2, PT ;  /* 0x000000024f00780c */ /* 0x040fe40003f66270 */
[----:B------:R-:W-:Y:S02]  /*f140*/  ISETP.GE.AND P5, PT, R79, 0x9, PT ;  /* 0x000000094f00780c */ /* 0x000fe40003fa6270 */
[----:B------:R-:W-:Y:S02]  /*f150*/  ISETP.GT.AND P4, PT, R58, 0x1, !P3 ;  /* 0x000000013a00780c */ /* 0x000fe40005f84270 */
[----:B------:R-:W-:Y:S02]  /*f160*/  P2R R100, PR, RZ, 0x20 ;  /* 0x00000020ff647803 */ /* 0x000fe40000000000 */
[----:B------:R-:W-:-:S04]  /*f170*/  ISETP.LT.OR P4, PT, R8, 0x2, P4 ;  /* 0x000000020800780c */ /* 0x000fc80002781670 */
[----:B0-----:R-:W-:Y:S02]  /*f180*/  FSEL R73, R9, -INF , !P4 ;  /* 0xff80000009497808 */ /* 0x001fe40006000000 */
[----:B------:R-:W-:Y:S02]  /*f190*/  ISETP.GT.AND P4, PT, R58, 0x8, !P5 ;  /* 0x000000083a00780c */ /* 0x000fe40006f84270 */
[----:B------:R-:W-:Y:S02]  /*f1a0*/  ISETP.GE.AND P5, PT, R79, 0xa, PT ;  /* 0x0000000a4f00780c */ /* 0x000fe40003fa6270 */
[----:B------:R-:W-:Y:S02]  /*f1b0*/  ISETP.LT.OR P4, PT, R8, 0x9, P4 ;  /* 0x000000090800780c */ /* 0x000fe40002781670 */
[----:B------:R-:W-:Y:S02]  /*f1c0*/  P2R R101, PR, RZ, 0x20 ;  /* 0x00000020ff657803 */ /* 0x000fe40000000000 */
[----:B------:R-:W-:-:S02]  /*f1d0*/  FSEL R88, R88, -INF , !P4 ;  /* 0xff80000058587808 */ /* 0x000fc40006000000 */
[----:B------:R-:W-:Y:S02]  /*f1e0*/  ISETP.GT.AND P4, PT, R58, 0x9, !P5 ;  /* 0x000000093a00780c */ /* 0x000fe40006f84270 */
[----:B------:R-:W-:Y:S02]  /*f1f0*/  ISETP.GE.AND P5, PT, R79, 0x11, PT ;  /* 0x000000114f00780c */ /* 0x000fe40003fa6270 */
[----:B------:R-:W-:Y:S02]  /*f200*/  ISETP.LT.OR P4, PT, R8, 0xa, P4 ;  /* 0x0000000a0800780c */ /* 0x000fe40002781670 */
[----:B------:R-:W-:Y:S02]  /*f210*/  P2R R102, PR, RZ, 0x20 ;  /* 0x00000020ff667803 */ /* 0x000fe40000000000 */
[----:B------:R-:W-:Y:S02]  /*f220*/  FSEL R75, R29, -INF , !P4 ;  /* 0xff8000001d4b7808 */ /* 0x000fe40006000000 */
[----:B------:R-:W-:-:S02]  /*f230*/  ISETP.GT.AND P4, PT, R58, 0x10, !P5 ;  /* 0x000000103a00780c */ /* 0x000fc40006f84270 */
[C---:B------:R-:W-:Y:S02]  /*f240*/  ISETP.GE.AND P5, PT, R79.reuse, 0x12, PT ;  /* 0x000000124f00780c */ /* 0x040fe40003fa6270 */
[----:B------:R-:W-:Y:S02]  /*f250*/  ISETP.LT.OR P4, PT, R8, 0x11, P4 ;  /* 0x000000110800780c */ /* 0x000fe40002781670 */
[----:B------:R-:W-:Y:S02]  /*f260*/  P2R R103, PR, RZ, 0x20 ;  /* 0x00000020ff677803 */ /* 0x000fe40000000000 */
[----:B------:R-:W-:Y:S02]  /*f270*/  FSEL R76, R32, -INF , !P4 ;  /* 0xff800000204c7808 */ /* 0x000fe40006000000 */
[----:B------:R-:W-:Y:S02]  /*f280*/  ISETP.GT.AND P4, PT, R58, 0x11, !P5 ;  /* 0x000000113a00780c */ /* 0x000fe40006f84270 */
[----:B------:R-:W-:-:S02]  /*f290*/  ISETP.GE.AND P5, PT, R79, 0x19, PT ;  /* 0x000000194f00780c */ /* 0x000fc40003fa6270 */
[----:B------:R-:W-:Y:S02]  /*f2a0*/  ISETP.LT.OR P4, PT, R8, 0x12, P4 ;  /* 0x000000120800780c */ /* 0x000fe40002781670 */
[----:B------:R-:W-:Y:S02]  /*f2b0*/  P2R R104, PR, RZ, 0x20 ;  /* 0x00000020ff687803 */ /* 0x000fe40000000000 */
[----:B------:R-:W-:Y:S02]  /*f2c0*/  FSEL R74, R33, -INF , !P4 ;  /* 0xff800000214a7808 */ /* 0x000fe40006000000 */
[----:B------:R-:W-:Y:S02]  /*f2d0*/  ISETP.GT.AND P4, PT, R58, 0x18, !P5 ;  /* 0x000000183a00780c */ /* 0x000fe40006f84270 */
[----:B------:R-:W-:Y:S02]  /*f2e0*/  ISETP.GE.AND P5, PT, R79, 0x1a, PT ;  /* 0x0000001a4f00780c */ /* 0x000fe40003fa6270 */
[----:B------:R-:W-:-:S02]  /*f2f0*/  ISETP.LT.OR P4, PT, R8, 0x19, P4 ;  /* 0x000000190800780c */ /* 0x000fc40002781670 */
[----:B------:R-:W-:Y:S02]  /*f300*/  P2R R105, PR, RZ, 0x20 ;  /* 0x00000020ff697803 */ /* 0x000fe40000000000 */
[----:B------:R-:W-:Y:S02]  /*f310*/  FSEL R89, R89, -INF , !P4 ;  /* 0xff80000059597808 */ /* 0x000fe40006000000 */
[----:B------:R-:W-:Y:S02]  /*f320*/  ISETP.GT.AND P4, PT, R58, 0x19, !P5 ;  /* 0x000000193a00780c */ /* 0x000fe40006f84270 */
[----:B------:R-:W-:Y:S02]  /*f330*/  ISETP.GE.AND P5, PT, R79, 0x21, PT ;  /* 0x000000214f00780c */ /* 0x000fe40003fa6270 */
[----:B------:R-:W-:-:S04]  /*f340*/  ISETP.LT.OR P4, PT, R8, 0x1a, P4 ;  /* 0x0000001a0800780c */ /* 0x000fc80002781670 */
        /* <DEDUP_REMOVED lines=104> */
[----:B------:R-:W-:Y:S02]  /*f9d0*/  IADD3 R64, R87, 0x8, R12 ;  /* 0x0000000857407810 */ /* 0x000fe40007ffe00c */
        /* <DEDUP_REMOVED lines=16> */
[----:B------:R-:W-:Y:S01]  /*fae0*/  ISETP.GT.AND P6, PT, R58, 0x79, !P6 ;  /* 0x000000793a00780c */ /* 0x000fe200077c4270 */
[----:B------:R-:W-:-:S03]  /*faf0*/  VIADD R58, R12, 0x8 ;  /* 0x000000080c3a7836 */ /* 0x000fc60000000000 */
[----:B------:R-:W-:Y:S02]  /*fb00*/  ISETP.LT.OR P6, PT, R8, 0x7a, P6 ;  /* 0x0000007a0800780c */ /* 0x000fe400037c1670 */
[----:B------:R-:W-:Y:S02]  /*fb10*/  VIADDMNMX R58, R58, R86, R83, PT ;  /* 0x000000563a3a7246 */ /* 0x000fe40003800153 */
[----:B------:R-:W-:Y:S01]  /*fb20*/  FSEL R4, R85, -INF , !P6 ;  /* 0xff80000055047808 */ /* 0x000fe20007000000 */
[----:B------:R-:W-:Y:S08]  /*fb30*/  @!P2 BRA `(.L_x_1512) ;  /* 0x000000000054a947 */ /* 0x000ff00003800000 */
[----:B------:R-:W-:Y:S01]  /*fb40*/  IADD3 R8, R192, 0x8, R12 ;  /* 0x00000008c0087810 */ /* 0x000fe20007ffe00c */
[----:B------:R-:W-:Y:S04]  /*fb50*/  BSSY B0, `(.L_x_1513) ;  /* 0x000000f000007945 */ /* 0x000fe80003800000 */
[----:B------:R-:W-:-:S05]  /*fb60*/  IMAD.IADD R77, R8, 0x1, -R193 ;  /* 0x00000001084d7824 */ /* 0x000fca00078e0ac1 */
        /* <DEDUP_REMOVED lines=9> */
.L_x_1514:
[----:B------:R-:W-:-:S13]  /*fc00*/  ISETP.NE.AND P6, PT, R7, 0x1, PT ;  /* 0x000000010700780c */ /* 0x000fda0003fc5270 */
[----:B------:R-:W0:Y:S02]  /*fc10*/  @P6 LDC.64 R8, c[0x0][0x9e8] ;  /* 0x00027a00ff086b82 */ /* 0x000e240000000a00 */
[----:B0-----:R-:W-:-:S05]  /*fc20*/  @P6 IMAD.HI.U32 R8, R77, R8, RZ ;  /* 0x000000084d086227 */ /* 0x001fca00078e00ff */
[----:B------:R-:W-:-:S07]  /*fc30*/  @P6 SHF.R.U32.HI R77, RZ, R9, R8 ;  /* 0x00000009ff4d6219 */ /* 0x000fce0000011608 */
.L_x_1515:
[----:B------:R-:W-:Y:S05]  /*fc40*/  BSYNC B0 ;  /* 0x0000000000007941 */ /* 0x000fea0003800000 */
.L_x_1513:
[----:B------:R-:W-:-:S04]  /*fc50*/  IMAD R8, R77, R7, -R82 ;  /* 0x000000074d087224 */ /* 0x000fc800078e0a52 */
[----:B------:R-:W-:-:S05]  /*fc60*/  IMAD R9, R191, -0x2, R8 ;  /* 0xfffffffebf097824 */ /* 0x000fca00078e0208 */
[----:B------:R-:W-:Y:S02]  /*fc70*/  VIMNMX R64, R64, R9, !PT ;  /* 0x0000000940407248 */ /* 0x000fe40007fe0100 */
[----:B------:R-:W-:-:S07]  /*fc80*/  VIADDMNMX R58, R9, R7, R58, PT ;  /* 0x00000007093a7246 */ /* 0x000fce000380013a */
.L_x_1512:
[----:B------:R-:W-:Y:S01]  /*fc90*/  ISETP.GT.AND P3, PT, R64, 0x1, !P3 ;  /* 0x000000014000780c */ /* 0x000fe20005f64270 */
[----:B------:R-:W-:Y:S01]  /*fca0*/  ULDC UR44, c[0x0][0x988] ;  /* 0x00026200002c7ab9 */ /* 0x000fe20000000800 */
[----:B------:R-:W-:Y:S02]  /*fcb0*/  ISETP.NE.AND P6, PT, R104, RZ, PT ;  /* 0x000000ff6800720c */ /* 0x000fe40003fc5270 */
[----:B------:R-:W-:Y:S02]  /*fcc0*/  ISETP.LT.OR P3, PT, R58, 0x2, P3 ;  /* 0x000000023a00780c */ /* 0x000fe40001f61670 */
[----:B------:R-:W-:Y:S02]  /*fcd0*/  ISETP.GT.AND P4, PT, R64, 0x71, !P4 ;  /* 0x000000714000780c */ /* 0x000fe40006784270 */
[----:B------:R-:W-:Y:S02]  /*fce0*/  FSEL R9, R3, -INF , !P3 ;  /* 0xff80000003097808 */ /* 0x000fe40005800000 */
[----:B------:R-:W-:-:S02]  /*fcf0*/  ISETP.NE.AND P3, PT, R100, RZ, PT ;  /* 0x000000ff6400720c */ /* 0x000fc40003f65270 */
[C---:B------:R-:W-:Y:S02]  /*fd00*/  ISETP.GT.AND P5, PT, R64.reuse, 0x78, !P5 ;  /* 0x000000784000780c */ /* 0x040fe40006fa4270 */
[----:B------:R-:W-:Y:S02]  /*fd10*/  ISETP.GT.AND P3, PT, R64, 0x8, !P3 ;  /* 0x000000084000780c */ /* 0x000fe40005f64270 */
[C---:B------:R-:W-:Y:S02]  /*fd20*/  ISETP.LT.OR P4, PT, R58.reuse, 0x72, P4 ;  /* 0x000000723a00780c */ /* 0x040fe40002781670 */
[C---:B------:R-:W-:Y:S02]  /*fd30*/  ISETP.LT.OR P3, PT, R58.reuse, 0x9, P3 ;  /* 0x000000093a00780c */ /* 0x040fe40001f61670 */
[----:B------:R-:W-:Y:S02]  /*fd40*/  ISETP.LT.OR P5, PT, R58, 0x79, P5 ;  /* 0x000000793a00780c */ /* 0x000fe40002fa1670 */
[----:B------:R-:W-:-:S02]  /*fd50*/  FSEL R3, R10, -INF , !P3 ;  /* 0xff8000000a037808 */ /* 0x000fc40005800000 */
[----:B------:R-:W-:Y:S02]  /*fd60*/  ISETP.NE.AND P3, PT, R101, RZ, PT ;  /* 0x000000ff6500720c */ /* 0x000fe40003f65270 */
[----:B------:R-:W-:Y:S02]  /*fd70*/  FSEL R38, R38, -INF , !P4 ;  /* 0xff80000026267808 */ /* 0x000fe40006000000 */
[----:B------:R-:W-:-:S04]  /*fd80*/  ISETP.GT.AND P3, PT, R64, 0x9, !P3 ;  /* 0x000000094000780c */ /* 0x000fc80005f64270 */
[----:B------:R-:W-:-:S04]  /*fd90*/  ISETP.LT.OR P3, PT, R58, 0xa, P3 ;  /* 0x0000000a3a00780c */ /* 0x000fc80001f61670 */
        /* <DEDUP_REMOVED lines=15> */
[----:B------:R-:W-:Y:S02]  /*fe90*/  ISETP.GT.AND P3, PT, R64, 0x18, !P6 ;  /* 0x000000184000780c */ /* 0x000fe40007764270 */
[----:B------:R-:W-:Y:S02]  /*fea0*/  ISETP.NE.AND P6, PT, R113, RZ, PT ;  /* 0x000000ff7100720c */ /* 0x000fe40003fc5270 */
        /* <DEDUP_REMOVED lines=59> */
[----:B------:R-:W-:Y:S01]  /*10260*/  ISETP.NE.AND P3, PT, R111, RZ, PT ;  /* 0x000000ff6f00720c */ /* 0x000fe20003f65270 */
[----:B------:R-:W0:Y:S03]  /*10270*/  SHFL.BFLY PT, R11, R10, 0x2, 0x1f ;  /* 0x0c401f000a0b7f89 */ /* 0x000e2600000e0000 */
[----:B------:R-:W-:-:S04]  /*10280*/  ISETP.GT.AND P3, PT, R64, 0x39, !P3 ;  /* 0x000000394000780c */ /* 0x000fc80005f64270 */
[----:B------:R-:W-:-:S04]  /*10290*/  ISETP.LT.OR P3, PT, R58, 0x3a, P3 ;  /* 0x0000003a3a00780c */ /* 0x000fc80001f61670 */
[----:B------:R-:W-:Y:S02]  /*102a0*/  FSEL R31, R31, -INF , !P3 ;  /* 0xff8000001f1f7808 */ /* 0x000fe40005800000 */
[----:B------:R-:W-:-:S04]  /*102b0*/  ISETP.NE.AND P3, PT, R112, RZ, PT ;  /* 0x000000ff7000720c */ /* 0x000fc80003f65270 */
[----:B------:R-:W-:-:S04]  /*102c0*/  ISETP.GT.AND P3, PT, R64, 0x40, !P3 ;  /* 0x000000404000780c */ /* 0x000fc80005f64270 */
[----:B------:R-:W-:Y:S02]  /*102d0*/  ISETP.LT.OR P3, PT, R58, 0x41, P3 ;  /* 0x000000413a00780c */ /* 0x000fe40001f61670 */
[----:B0-----:R-:W-:Y:S02]  /*102e0*/  FMNMX.FTZ R77, R10, R11, !PT ;  /* 0x0000000b0a4d7209 */ /* 0x001fe40007810000 */
[----:B------:R-:W-:Y:S02]  /*102f0*/  FSEL R34, R34, -INF , !P3 ;  /* 0xff80000022227808 */ /* 0x000fe40005800000 */
[----:B------:R-:W-:Y:S02]  /*10300*/  ISETP.GT.AND P3, PT, R64, 0x41, !P6 ;  /* 0x000000414000780c */ /* 0x000fe40007764270 */
[----:B------:R-:W-:Y:S02]  /*10310*/  ISETP.NE.AND P6, PT, R116, RZ, PT ;  /* 0x000000ff7400720c */ /* 0x000fe40003fc5270 */
        /* <DEDUP_REMOVED lines=44> */
[----:B------:R-:W0:Y:S01]  /*105e0*/  SHFL.BFLY PT, R80, R77, 0x1, 0x1f ;  /* 0x0c201f004d507f89 */ /* 0x000e2200000e0000 */
[----:B------:R-:W-:-:S04]  /*105f0*/  ISETP.LT.OR P3, PT, R58, 0x71, P3 ;  /* 0x000000713a00780c */ /* 0x000fc80001f61670 */
[----:B------:R-:W-:Y:S02]  /*10600*/  FSEL R63, R63, -INF , !P3 ;  /* 0xff8000003f3f7808 */ /* 0x000fe40005800000 */
[----:B0-----:R-:W-:-:S04]  /*10610*/  FMNMX.FTZ R11, R77, R80, !PT ;  /* 0x000000504d0b7209 */ /* 0x001fc80007810000 */
[C---:B------:R-:W-:Y:S01]  /*10620*/  FSETP.NEU.FTZ.AND P3, PT, R11.reuse, -INF , PT ;  /* 0xff8000000b00780b */ /* 0x040fe20003f7d000 */
[----:B------:R-:W-:-:S05]  /*10630*/  FMUL.FTZ R79, R11, UR44 ;  /* 0x0000002c0b4f7c20 */ /* 0x000fca0008410000 */
[----:B------:R-:W-:Y:S02]  /*10640*/  FSEL R82, R79, RZ, P3 ;  /* 0x000000ff4f527208 */ /* 0x000fe40001800000 */
[----:B------:R-:W-:Y:S02]  /*10650*/  ISETP.GT.AND P3, PT, R64, RZ, !P6 ;  /* 0x000000ff4000720c */ /* 0x000fe40007764270 */
[----:B------:R-:W-:Y:S01]  /*10660*/  ISETP.NE.AND P6, PT, R81, RZ, PT ;  /* 0x000000ff5100720c */ /* 0x000fe20003fc5270 */
[--C-:B------:R-:W-:Y:S01]  /*10670*/  FFMA.FTZ R172, R71, UR44, -R82.reuse ;  /* 0x0000002c47ac7c23 */ /* 0x100fe20008010852 */
[----:B------:R-:W-:Y:S01]  /*10680*/  ISETP.LT.OR P3, PT, R58, 0x1, P3 ;  /* 0x000000013a00780c */ /* 0x000fe20001f61670 */
[--C-:B------:R-:W-:Y:S01]  /*10690*/  FFMA.FTZ R174, R69, UR44, -R82.reuse ;  /* 0x0000002c45ae7c23 */ /* 0x100fe20008010852 */
[--C-:B------:R-:W-:Y:S01]  /*106a0*/  FFMA.FTZ R170, R65, UR44, -R82.reuse ;  /* 0x0000002c41aa7c23 */ /* 0x100fe20008010852 */
[--C-:B------:R-:W-:Y:S01]  /*106b0*/  FFMA.FTZ R164, R52, UR44, -R82.reuse ;  /* 0x0000002c34a47c23 */ /* 0x100fe20008010852 */
[----:B------:R-:W-:Y:S01]  /*106c0*/  FSEL R80, R0, -INF , !P3 ;  /* 0xff80000000507808 */ /* 0x000fe20005800000 */
[--C-:B------:R-:W-:Y:S01]  /*106d0*/  FFMA.FTZ R52, R51, UR44, -R82.reuse ;  /* 0x0000002c33347c23 */ /* 0x100fe20008010852 */
[----:B------:R-:W-:Y:S01]  /*106e0*/  ISETP.GT.AND P3, PT, R64, 0x79, !P6 ;  /* 0x000000794000780c */ /* 0x000fe20007764270 */
[--C-:B------:R-:W-:Y:S01]  /*106f0*/  FFMA.FTZ R156, R44, UR44, -R82.reuse ;  /* 0x0000002c2c9c7c23 */ /* 0x100fe20008010852 */
[----:B------:R-:W-:Y:S01]  /*10700*/  FMNMX.FTZ R0, R80, R9, !PT ;  /* 0x0000000950007209 */ /* 0x000fe20007810000 */
[--C-:B------:R-:W-:Y:S01]  /*10710*/  FFMA.FTZ R180, R78, UR44, -R82.reuse ;  /* 0x0000002c4eb47c23 */ /* 0x100fe20008010852 */
[----:B------:R-:W-:Y:S01]  /*10720*/  ISETP.LT.OR P3, PT, R58, 0x7a, P3 ;  /* 0x0000007a3a00780c */ /* 0x000fe20001f61670 */
[--C-:B------:R-:W-:Y:S01]  /*10730*/  FFMA.FTZ R73, R73, UR44, -R82.reuse ;  /* 0x0000002c49497c23 */ /* 0x100fe20008010852 */
[----:B------:R-:W-:Y:S01]  /*10740*/  FMNMX.FTZ R77, R3, R0, !PT ;  /* 0x00000000034d7209 */ /* 0x000fe20007810000 */
[--C-:B------:R-:W-:Y:S01]  /*10750*/  FFMA.FTZ R182, R88, UR44, -R82.reuse ;  /* 0x0000002c58b67c23 */ /* 0x100fe20008010852 */
[----:B------:R-:W-:Y:S01]  /*10760*/  FSEL R40, R40, -INF , !P3 ;  /* 0xff80000028287808 */ /* 0x000fe20005800000 */
[----:B------:R-:W-:Y:S01]  /*10770*/  MUFU.EX2 R180, R180 ;  /* 0x000000b400b47308 */ /* 0x000fe20000000800 */
[----:B------:R-:W-:Y:S01]  /*10780*/  FMNMX.FTZ R0, R8, R77, !PT ;  /* 0x0000004d08007209 */ /* 0x000fe20007810000 */
[--C-:B------:R-:W-:Y:S01]  /*10790*/  FFMA.FTZ R75, R75, UR44, -R82.reuse ;  /* 0x0000002c4b4b7c23 */ /* 0x100fe20008010852 */
[--C-:B------:R-:W-:Y:S01]  /*107a0*/  FFMA.FTZ R152, R33, UR44, -R82.reuse ;  /* 0x0000002c21987c23 */ /* 0x100fe20008010852 */
[--C-:B------:R-:W-:Y:S01]  /*107b0*/  FFMA.FTZ R33, R32, UR44, -R82.reuse ;  /* 0x0000002c20217c23 */ /* 0x100fe20008010852 */
[----:B------:R-:W-:Y:S01]  /*107c0*/  FMNMX.FTZ R79, R13, R0, !PT ;  /* 0x000000000d4f7209 */ /* 0x000fe20007810000 */
[--C-:B------:R-:W-:Y:S01]  /*107d0*/  FFMA.FTZ R176, R76, UR44, -R82.reuse ;  /* 0x0000002c4cb07c23 */ /* 0x100fe20008010852 */
[--C-:B------:R-:W-:Y:S01]  /*107e0*/  FFMA.FTZ R77, R74, UR44, -R82.reuse ;  /* 0x0000002c4a4d7c23 */ /* 0x100fe20008010852 */
[----:B------:R-:W0:Y:S01]  /*107f0*/  MUFU.EX2 R73, R73 ;  /* 0x0000004900497308 */ /* 0x000e220000000800 */
[----:B------:R-:W-:Y:S01]  /*10800*/  FMNMX.FTZ R0, R14, R79, !PT ;  /* 0x0000004f0e007209 */ /* 0x000fe20007810000 */
[--C-:B------:R-:W-:Y:S01]  /*10810*/  FFMA.FTZ R178, R89, UR44, -R82.reuse ;  /* 0x0000002c59b27c23 */ /* 0x100fe20008010852 */
[--C-:B------:R-:W-:Y:S01]  /*10820*/  FFMA.FTZ R154, R29, UR44, -R82.reuse ;  /* 0x0000002c1d9a7c23 */ /* 0x100fe20008010852 */
[--C-:B------:R-:W-:Y:S01]  /*10830*/  FFMA.FTZ R29, R4, UR44, -R82.reuse ;  /* 0x0000002c041d7c23 */ /* 0x100fe20008010852 */
[----:B------:R-:W-:Y:S01]  /*10840*/  FMNMX.FTZ R79, R15, R0, !PT ;  /* 0x000000000f4f7209 */ /* 0x000fe20007810000 */
[--C-:B------:R-:W-:Y:S01]  /*10850*/  FFMA.FTZ R68, R68, UR44, -R82.reuse ;  /* 0x0000002c44447c23 */ /* 0x100fe20008010852 */
[--C-:B------:R-:W-:Y:S01]  /*10860*/  FFMA.FTZ R168, R67, UR44, -R82.reuse ;  /* 0x0000002c43a87c23 */ /* 0x100fe20008010852 */
[----:B------:R-:W1:Y:S01]  /*10870*/  MUFU.EX2 R182, R182 ;  /* 0x000000b600b67308 */ /* 0x000e620000000800 */
[----:B------:R-:W-:Y:S01]  /*10880*/  FMNMX.FTZ R0, R20, R79, !PT ;  /* 0x0000004f14007209 */ /* 0x000fe20007810000 */
[--C-:B------:R-:W-:Y:S01]  /*10890*/  FFMA.FTZ R79, R72, UR44, -R82.reuse ;  /* 0x0000002c484f7c23 */ /* 0x100fe20008010852 */
[--C-:B------:R-:W-:Y:S01]  /*108a0*/  FFMA.FTZ R67, R66, UR44, -R82.reuse ;  /* 0x0000002c42437c23 */ /* 0x100fe20008010852 */
[--C-:B------:R-:W-:Y:S01]  /*108b0*/  FFMA.FTZ R158, R42, UR44, -R82.reuse ;  /* 0x0000002c2a9e7c23 */ /* 0x100fe20008010852 */
[----:B------:R-:W-:Y:S01]  /*108c0*/  FMNMX.FTZ R81, R21, R0, !PT ;  /* 0x0000000015517209 */ /* 0x000fe20007810000 */
[--C-:B------:R-:W-:Y:S01]  /*108d0*/  FFMA.FTZ R59, R59, UR44, -R82.reuse ;  /* 0x0000002c3b3b7c23 */ /* 0x100fe20008010852 */
[--C-:B------:R-:W-:Y:S01]  /*108e0*/  FFMA.FTZ R166, R50, UR44, -R82.reuse ;  /* 0x0000002c32a67c23 */ /* 0x100fe20008010852 */
[----:B------:R-:W2:Y:S01]  /*108f0*/  MUFU.EX2 R75, R75 ;  /* 0x0000004b004b7308 */ /* 0x000ea20000000800 */
[----:B------:R-:W-:Y:S01]  /*10900*/  FMNMX.FTZ R0, R24, R81, !PT ;  /* 0x0000005118007209 */ /* 0x000fe20007810000 */
[--C-:B------:R-:W-:Y:S01]  /*10910*/  FFMA.FTZ R49, R49, UR44, -R82.reuse ;  /* 0x0000002c31317c23 */ /* 0x100fe20008010852 */
[--C-:B------:R-:W-:Y:S01]  /*10920*/  FFMA.FTZ R160, R48, UR44, -R82.reuse ;  /* 0x0000002c30a07c23 */ /* 0x100fe20008010852 */
[--C-:B------:R-:W-:Y:S01]  /*10930*/  FFMA.FTZ R47, R47, UR44, -R82.reuse ;  /* 0x0000002c2f2f7c23 */ /* 0x100fe20008010852 */
[----:B------:R-:W-:Y:S01]  /*10940*/  FMNMX.FTZ R71, R25, R0, !PT ;  /* 0x0000000019477209 */ /* 0x000fe20007810000 */
[--C-:B------:R-:W-:Y:S01]  /*10950*/  FFMA.FTZ R162, R46, UR44, -R82.reuse ;  /* 0x0000002c2ea27c23 */ /* 0x100fe20008010852 */
[--C-:B------:R-:W-:Y:S01]  /*10960*/  FFMA.FTZ R45, R45, UR44, -R82.reuse ;  /* 0x0000002c2d2d7c23 */ /* 0x100fe20008010852 */
[----:B------:R-:W3:Y:S01]  /*10970*/  MUFU.EX2 R176, R176 ;  /* 0x000000b000b07308 */ /* 0x000ee20000000800 */
[----:B------:R-:W-:Y:S01]  /*10980*/  FMNMX.FTZ R0, R26, R71, !PT ;  /* 0x000000471a007209 */ /* 0x000fe20007810000 */
[--C-:B------:R-:W-:Y:S01]  /*10990*/  FFMA.FTZ R71, R70, UR44, -R82.reuse ;  /* 0x0000002c46477c23 */ /* 0x100fe20008010852 */
[--C-:B------:R-:W-:Y:S01]  /*109a0*/  FFMA.FTZ R43, R43, UR44, -R82.reuse ;  /* 0x0000002c2b2b7c23 */ /* 0x100fe20008010852 */
[----:B------:R-:W-:Y:S01]  /*109b0*/  FFMA.FTZ R41, R41, UR44, -R82 ;  /* 0x0000002c29297c23 */ /* 0x000fe20008010852 */
[----:B------:R-:W-:-:S03]  /*109c0*/  FMNMX.FTZ R81, R27, R0, !PT ;  /* 0x000000001b517209 */ /* 0x000fc60007810000 */
[----:B------:R-:W4:Y:S01]  /*109d0*/  MUFU.EX2 R77, R77 ;  /* 0x0000004d004d7308 */ /* 0x000f220000000800 */
[----:B------:R-:W-:-:S04]  /*109e0*/  FMNMX.FTZ R81, R28, R81, !PT ;  /* 0x000000511c517209 */ /* 0x000fc80007810000 */
        /* <DEDUP_REMOVED lines=16> */
[----:B------:R-:W-:Y:S01]  /*10af0*/  MUFU.EX2 R69, R68 ;  /* 0x0000004400457308 */ /* 0x000fe20000000800 */
[----:B------:R-:W-:-:S04]  /*10b00*/  FMNMX.FTZ R0, R60, R65, !PT ;  /* 0x000000413c007209 */ /* 0x000fc80007810000 */
[----:B------:R-:W-:-:S03]  /*10b10*/  FMNMX.FTZ R65, R61, R0, !PT ;  /* 0x000000003d417209 */ /* 0x000fc60007810000 */
[----:B------:R-:W-:Y:S01]  /*10b20*/  MUFU.EX2 R168, R168 ;  /* 0x000000a800a87308 */ /* 0x000fe20000000800 */
[----:B------:R-:W-:-:S04]  /*10b30*/  FMNMX.FTZ R0, R62, R65, !PT ;  /* 0x000000413e007209 */ /* 0x000fc80007810000 */
[----:B------:R-:W-:Y:S02]  /*10b40*/  FMNMX.FTZ R51, R63, R0, !PT ;  /* 0x000000003f337209 */ /* 0x000fe40007810000 */
[----:B------:R-:W-:Y:S01]  /*10b50*/  FSEL R0, R39, -INF , !P5 ;  /* 0xff80000027007808 */ /* 0x000fe20006800000 */
        /* <DEDUP_REMOVED lines=12> */
[----:B------:R-:W-:Y:S08]  /*10c20*/  MUFU.EX2 R49, R49 ;  /* 0x0000003100317308 */ /* 0x000ff00000000800 */
[----:B------:R-:W-:Y:S08]  /*10c30*/  MUFU.EX2 R160, R160 ;  /* 0x000000a000a07308 */ /* 0x000ff00000000800 */
[----:B------:R-:W-:Y:S01]  /*10c40*/  MUFU.EX2 R47, R47 ;  /* 0x0000002f002f7308 */ /* 0x000fe20000000800 */
[----:B0-----:R-:W-:-:S04]  /*10c50*/  FMNMX.FTZ R10, R44, R51, !PT ;  /* 0x000000332c0a7209 */ /* 0x001fc80007810000 */
[C---:B------:R-:W-:Y:S01]  /*10c60*/  FSETP.NEU.FTZ.AND P3, PT, R10.reuse, -INF , PT ;  /* 0xff8000000a00780b */ /* 0x040fe20003f7d000 */
[----:B------:R-:W-:Y:S02]  /*10c70*/  FMUL.FTZ R32, R10, UR44 ;  /* 0x0000002c0a207c20 */ /* 0x000fe40008410000 */
[----:B------:R-:W-:Y:S03]  /*10c80*/  MUFU.EX2 R162, R162 ;  /* 0x000000a200a27308 */ /* 0x000fe60000000800 */
[----:B------:R-:W-:-:S05]  /*10c90*/  FSEL R51, R32, RZ, P3 ;  /* 0x000000ff20337208 */ /* 0x000fca0001800000 */
[----:B------:R-:W-:Y:S01]  /*10ca0*/  MUFU.EX2 R45, R45 ;  /* 0x0000002d002d7308 */ /* 0x000fe20000000800 */
[----:B------:R-:W-:Y:S01]  /*10cb0*/  FFMA.FTZ R183, R3, UR44, -R51 ;  /* 0x0000002c03b77c23 */ /* 0x000fe20008010833 */
[----:B------:R-:W-:Y:S01]  /*10cc0*/  FADD.FTZ R3, R180, R73 ;  /* 0x00000049b4037221 */ /* 0x000fe20000010000 */
[--C-:B------:R-:W-:Y:S01]  /*10cd0*/  FFMA.FTZ R181, R80, UR44, -R51.reuse ;  /* 0x0000002c50b57c23 */ /* 0x100fe20008010833 */
[--C-:B------:R-:W-:Y:S01]  /*10ce0*/  FFMA.FTZ R32, R9, UR44, -R51.reuse ;  /* 0x0000002c09207c23 */ /* 0x100fe20008010833 */
[----:B------:R-:W-:Y:S01]  /*10cf0*/  FFMA.FTZ R8, R8, UR44, -R51 ;  /* 0x0000002c08087c23 */ /* 0x000fe20008010833 */
[----:B-1----:R-:W-:Y:S01]  /*10d00*/  FADD.FTZ R4, R182, R3 ;  /* 0x00000003b6047221 */ /* 0x002fe20000010000 */
[--C-:B------:R-:W-:Y:S01]  /*10d10*/  FFMA.FTZ R177, R13, UR44, -R51.reuse ;  /* 0x0000002c0db17c23 */ /* 0x100fe20008010833 */
[----:B------:R-:W-:Y:S01]  /*10d20*/  MUFU.EX2 R183, R183 ;  /* 0x000000b700b77308 */ /* 0x000fe20000000800 */
[--C-:B------:R-:W-:Y:S01]  /*10d30*/  FFMA.FTZ R14, R14, UR44, -R51.reuse ;  /* 0x0000002c0e0e7c23 */ /* 0x100fe20008010833 */
[----:B--2---:R-:W-:Y:S01]  /*10d40*/  FADD.FTZ R3, R75, R4 ;  /* 0x000000044b037221 */ /* 0x004fe20000010000 */
[--C-:B------:R-:W-:Y:S01]  /*10d50*/  FFMA.FTZ R179, R15, UR44, -R51.reuse ;  /* 0x0000002c0fb37c23 */ /* 0x100fe20008010833 */
[--C-:B------:R-:W-:Y:S01]  /*10d60*/  FFMA.FTZ R20, R20, UR44, -R51.reuse ;  /* 0x0000002c14147c23 */ /* 0x100fe20008010833 */
[----:B------:R-:W-:Y:S01]  /*10d70*/  FFMA.FTZ R173, R21, UR44, -R51 ;  /* 0x0000002c15ad7c23 */ /* 0x000fe20008010833 */
[----:B---3--:R-:W-:Y:S01]  /*10d80*/  FADD.FTZ R4, R176, R3 ;  /* 0x00000003b0047221 */ /* 0x008fe20000010000 */
[--C-:B------:R-:W-:Y:S01]  /*10d90*/  FFMA.FTZ R24, R24, UR44, -R51.reuse ;  /* 0x0000002c18187c23 */ /* 0x100fe20008010833 */
[----:B------:R-:W-:Y:S01]  /*10da0*/  MUFU.EX2 R181, R181 ;  /* 0x000000b500b57308 */ /* 0x000fe20000000800 */
[--C-:B------:R-:W-:Y:S01]  /*10db0*/  FFMA.FTZ R175, R25, UR44, -R51.reuse ;  /* 0x0000002c19af7c23 */ /* 0x100fe20008010833 */
[----:B----4-:R-:W-:Y:S01]  /*10dc0*/  FADD.FTZ R3, R77, R4 ;  /* 0x000000044d037221 */ /* 0x010fe20000010000 */
[--C-:B------:R-:W-:Y:S01]  /*10dd0*/  FFMA.FTZ R26, R26, UR44, -R51.reuse ;  /* 0x0000002c1a1a7c23 */ /* 0x100fe20008010833 */
[--C-:B------:R-:W-:Y:S01]  /*10de0*/  FFMA.FTZ R169, R27, UR44, -R51.reuse ;  /* 0x0000002c1ba97c23 */ /* 0x100fe20008010833 */
[----:B------:R-:W-:Y:S01]  /*10df0*/  FFMA.FTZ R28, R28, UR44, -R51 ;  /* 0x0000002c1c1c7c23 */ /* 0x000fe20008010833 */
[----:B------:R-:W-:Y:S01]  /*10e00*/  FADD.FTZ R4, R178, R3 ;  /* 0x00000003b2047221 */ /* 0x000fe20000010000 */
[--C-:B------:R-:W-:Y:S01]  /*10e10*/  FFMA.FTZ R171, R30, UR44, -R51.reuse ;  /* 0x0000002c1eab7c23 */ /* 0x100fe20008010833 */
[----:B------:R-:W0:Y:S01]  /*10e20*/  MUFU.EX2 R32, R32 ;  /* 0x0000002000207308 */ /* 0x000e220000000800 */
[--C-:B------:R-:W-:Y:S01]  /*10e30*/  FFMA.FTZ R30, R31, UR44, -R51.reuse ;  /* 0x0000002c1f1e7c23 */ /* 0x100fe20008010833 */
[----:B------:R-:W-:Y:S01]  /*10e40*/  FADD.FTZ R3, R79, R4 ;  /* 0x000000044f037221 */ /* 0x000fe20000010000 */
[--C-:B------:R-:W-:Y:S01]  /*10e50*/  FFMA.FTZ R34, R34, UR44, -R51.reuse ;  /* 0x0000002c22227c23 */ /* 0x100fe20008010833 */
[--C-:B------:R-:W-:Y:S01]  /*10e60*/  FFMA.FTZ R35, R35, UR44, -R51.reuse ;  /* 0x0000002c23237c23 */ /* 0x100fe20008010833 */
[----:B------:R-:W-:Y:S01]  /*10e70*/  FFMA.FTZ R36, R36, UR44, -R51 ;  /* 0x0000002c24247c23 */ /* 0x000fe20008010833 */
[----:B------:R-:W-:Y:S01]  /*10e80*/  FADD.FTZ R42, R172, R3 ;  /* 0x00000003ac2a7221 */ /* 0x000fe20000010000 */
[--C-:B------:R-:W-:Y:S01]  /*10e90*/  FFMA.FTZ R37, R37, UR44, -R51.reuse ;  /* 0x0000002c25257c23 */ /* 0x100fe20008010833 */
[----:B------:R-:W1:Y:S01]  /*10ea0*/  MUFU.EX2 R8, R8 ;  /* 0x0000000800087308 */ /* 0x000e620000000800 */
[--C-:B------:R-:W-:Y:S01]  /*10eb0*/  FFMA.FTZ R53, R53, UR44, -R51.reuse ;  /* 0x0000002c35357c23 */ /* 0x100fe20008010833 */
[----:B------:R-:W-:Y:S01]  /*10ec0*/  FADD.FTZ R9, R71, R42 ;  /* 0x0000002a47097221 */ /* 0x000fe20000010000 */
[--C-:B------:R-:W-:Y:S01]  /*10ed0*/  FFMA.FTZ R54, R54, UR44, -R51.reuse ;  /* 0x0000002c36367c23 */ /* 0x100fe20008010833 */
[--C-:B------:R-:W-:Y:S01]  /*10ee0*/  FFMA.FTZ R55, R55, UR44, -R51.reuse ;  /* 0x0000002c37377c23 */ /* 0x100fe20008010833 */
[----:B------:R-:W-:Y:S01]  /*10ef0*/  FFMA.FTZ R56, R56, UR44, -R51 ;  /* 0x0000002c38387c23 */ /* 0x000fe20008010833 */
[----:B------:R-:W-:Y:S01]  /*10f00*/  FADD.FTZ R42, R174, R9 ;  /* 0x00000009ae2a7221 */ /* 0x000fe20000010000 */
[--C-:B------:R-:W-:Y:S01]  /*10f10*/  FFMA.FTZ R57, R57, UR44, -R51.reuse ;  /* 0x0000002c39397c23 */ /* 0x100fe20008010833 */
[----:B------:R-:W2:Y:S01]  /*10f20*/  MUFU.EX2 R177, R177 ;  /* 0x000000b100b17308 */ /* 0x000ea20000000800 */
[----:B0-----:R-:W-:Y:S01]  /*10f30*/  FADD.FTZ R4, R181, R32 ;  /* 0x00000020b5047221 */ /* 0x001fe20000010000 */
[----:B------:R-:W-:Y:S01]  /*10f40*/  FADD.FTZ R9, R69, R42 ;  /* 0x0000002a45097221 */ /* 0x000fe20000010000 */
[--C-:B------:R-:W-:Y:S01]  /*10f50*/  FFMA.FTZ R60, R60, UR44, -R51.reuse ;  /* 0x0000002c3c3c7c23 */ /* 0x100fe20008010833 */
[----:B------:R-:W-:Y:S01]  /*10f60*/  FFMA.FTZ R61, R61, UR44, -R51 ;  /* 0x0000002c3d3d7c23 */ /* 0x000fe20008010833 */
[----:B------:R-:W-:Y:S01]  /*10f70*/  FADD.FTZ R3, R183, R4 ;  /* 0x00000004b7037221 */ /* 0x000fe20000010000 */
[----:B------:R-:W-:Y:S01]  /*10f80*/  FADD.FTZ R42, R168, R9 ;  /* 0x00000009a82a7221 */ /* 0x000fe20000010000 */
[----:B------:R-:W-:Y:S01]  /*10f90*/  FFMA.FTZ R62, R62, UR44, -R51 ;  /* 0x0000002c3e3e7c23 */ /* 0x000fe20008010833 */
[----:B------:R-:W0:Y:S01]  /*10fa0*/  MUFU.EX2 R14, R14 ;  /* 0x0000000e000e7308 */ /* 0x000e220000000800 */
[----:B-1----:R-:W-:Y:S01]  /*10fb0*/  FADD.FTZ R4, R8, R3 ;  /* 0x0000000308047221 */ /* 0x002fe20000010000 */
[----:B------:R-:W-:Y:S01]  /*10fc0*/  FADD.FTZ R9, R67, R42 ;  /* 0x0000002a43097221 */ /* 0x000fe20000010000 */
[--C-:B------:R-:W-:Y:S01]  /*10fd0*/  FFMA.FTZ R63, R63, UR44, -R51.reuse ;  /* 0x0000002c3f3f7c23 */ /* 0x100fe20008010833 */
[--C-:B------:R-:W-:Y:S01]  /*10fe0*/  FFMA.FTZ R38, R38, UR44, -R51.reuse ;  /* 0x0000002c26267c23 */ /* 0x100fe20008010833 */
[----:B------:R-:W-:Y:S01]  /*10ff0*/  FFMA.FTZ R0, R0, UR44, -R51 ;  /* 0x0000002c00007c23 */ /* 0x000fe20008010833 */
[----:B------:R-:W-:Y:S01]  /*11000*/  FADD.FTZ R42, R170, R9 ;  /* 0x00000009aa2a7221 */ /* 0x000fe20000010000 */
[----:B------:R-:W-:Y:S01]  /*11010*/  FFMA.FTZ R40, R40, UR44, -R51 ;  /* 0x0000002c28287c23 */ /* 0x000fe20008010833 */
[----:B------:R-:W1:Y:S01]  /*11020*/  MUFU.EX2 R179, R179 ;  /* 0x000000b300b37308 */ /* 0x000e620000000800 */
[----:B--2---:R-:W-:Y:S01]  /*11030*/  FADD.FTZ R3, R177, R4 ;  /* 0x00000004b1037221 */ /* 0x004fe20000010000 */
[----:B------:R-:W-:Y:S01]  /*11040*/  FADD.FTZ R9, R59, R42 ;  /* 0x0000002a3b097221 */ /* 0x000fe20000010000 */
[----:B------:R-:W-:Y:S01]  /*11050*/  F2FP.F16.F32.PACK_AB R183, R8, R183 ;  /* 0x000000b708b7723e */ /* 0x000fe200000000ff */
[----:B------:R-:W-:Y:S01]  /*11060*/  IMAD.IADD R13, R192, 0x1, -R193 ;  /* 0x00000001c00d7824 */ /* 0x000fe200078e0ac1 */
[----:B------:R-:W-:Y:S01]  /*11070*/  F2FP.F16.F32.PACK_AB R180, R73, R180 ;  /* 0x000000b449b4723e */ /* 0x000fe200000000ff */
[----:B------:R-:W-:Y:S01]  /*11080*/  FADD.FTZ R42, R164, R9 ;  /* 0x00000009a42a7221 */ /* 0x000fe20000010000 */
[----:B------:R-:W-:Y:S01]  /*11090*/  F2FP.F16.F32.PACK_AB R182, R75, R182 ;  /* 0x000000b64bb6723e */ /* 0x000fe200000000ff */
[----:B------:R-:W2:Y:S01]  /*110a0*/  MUFU.EX2 R20, R20 ;  /* 0x0000001400147308 */ /* 0x000ea20000000800 */
[----:B0-----:R-:W-:Y:S01]  /*110b0*/  FADD.FTZ R4, R14, R3 ;  /* 0x000000030e047221 */ /* 0x001fe20000010000 */
[----:B------:R-:W-:Y:S01]  /*110c0*/  FADD.FTZ R9, R39, R42 ;  /* 0x0000002a27097221 */ /* 0x000fe20000010000 */
[----:B------:R-:W-:-:S02]  /*110d0*/  F2FP.F16.F32.PACK_AB R176, R77, R176 ;  /* 0x000000b04db0723e */ /* 0x000fc400000000ff */
[----:B------:R-:W-:Y:S01]  /*110e0*/  F2FP.F16.F32.PACK_AB R178, R79, R178 ;  /* 0x000000b24fb2723e */ /* 0x000fe200000000ff */
        /* <DEDUP_REMOVED lines=18> */
[C---:B------:R-:W-:Y:S01]  /*11210*/  FADD.FTZ R9, R45.reuse, R42 ;  /* 0x0000002a2d097221 */ /* 0x040fe20000010000 */
[----:B------:R-:W-:Y:S02]  /*11220*/  F2FP.F16.F32.PACK_AB R162, R45, R162 ;  /* 0x000000a22da2723e */ /* 0x000fe400000000ff */
[----:B------:R-:W-:Y:S02]  /*11230*/  F2FP.F16.F32.PACK_AB R181, R32, R181 ;  /* 0x000000b520b5723e */ /* 0x000fe400000000ff */
[----:B------:R-:W-:Y:S01]  /*11240*/  F2FP.F16.F32.PACK_AB R177, R14, R177 ;  /* 0x000000b10eb1723e */ /* 0x000fe200000000ff */
[----:B------:R-:W0:Y:S01]  /*11250*/  MUFU.EX2 R26, R26 ;  /* 0x0000001a001a7308 */ /* 0x000e220000000800 */
[----:B-1----:R-:W-:Y:S01]  /*11260*/  FADD.FTZ R4, R24, R3 ;  /* 0x0000000318047221 */ /* 0x002fe20000010000 */
[----:B------:R-:W-:-:S02]  /*11270*/  F2FP.F16.F32.PACK_AB R179, R20, R179 ;  /* 0x000000b314b3723e */ /* 0x000fc400000000ff */
[----:B------:R-:W-:-:S04]  /*11280*/  F2FP.F16.F32.PACK_AB R173, R24, R173 ;  /* 0x000000ad18ad723e */ /* 0x000fc800000000ff */
        /* <DEDUP_REMOVED lines=51> */
[----:B-1----:R-:W-:Y:S01]  /*115c0*/  FADD.FTZ R42, R154, R9 ;  /* 0x000000099a2a7221 */ /* 0x002fe20000010000 */
[----:B------:R-:W-:-:S04]  /*115d0*/  IMAD R9, R197, 0x80, R13 ;  /* 0x00000080c5097824 */ /* 0x000fc800078e020d */
[----:B------:R-:W-:Y:S02]  /*115e0*/  IMAD.IADD R6, R9, 0x1, R6 ;  /* 0x0000000109067824 */ /* 0x000fe400078e0206 */
        /* <DEDUP_REMOVED lines=13> */
[----:B------:R2:W0:Y:S01]  /*116c0*/  MUFU.EX2 R155, R0 ;  /* 0x00000000009b7308 */ /* 0x0004220000000800 */
[----:B-1----:R-:W-:-:S07]  /*116d0*/  FADD.FTZ R3, R63, R8 ;  /* 0x000000083f037221 */ /* 0x002fce0000010000 */
[----:B------:R-:W1:Y:S01]  /*116e0*/  MUFU.EX2 R40, R40 ;  /* 0x0000002800287308 */ /* 0x000e620000000800 */
[C---:B--2---:R-:W-:Y:S01]  /*116f0*/  FADD.FTZ R0, R38.reuse, R3 ;  /* 0x0000000326007221 */ /* 0x044fe20000010000 */
[----:B------:R-:W-:-:S03]  /*11700*/  F2FP.F16.F32.PACK_AB R153, R38, R63 ;  /* 0x0000003f2699723e */ /* 0x000fc600000000ff */
[----:B0-----:R-:W-:-:S04]  /*11710*/  FADD.FTZ R3, R155, R0 ;  /* 0x000000009b037221 */ /* 0x001fc80000010000 */
[C---:B-1----:R-:W-:Y:S01]  /*11720*/  FADD.FTZ R0, R40.reuse, R3 ;  /* 0x0000000328007221 */ /* 0x042fe20000010000 */
[----:B------:R-:W-:Y:S01]  /*11730*/  F2FP.F16.F32.PACK_AB R155, R40, R155 ;  /* 0x0000009b289b723e */ /* 0x000fe200000000ff */
[----:B------:R-:W-:Y:S01]  /*11740*/  VIADD R3, R129, 0xfffffffe ;  /* 0xfffffffe81037836 */ /* 0x000fe20000000000 */
[----:B------:R-:W-:Y:S06]  /*11750*/  @!P2 BRA `(.L_x_1516) ;  /* 0x000000000048a947 */ /* 0x000fec0003800000 */
[C---:B------:R-:W-:Y:S01]  /*11760*/  ISETP.GT.AND P3, PT, R9.reuse, RZ, PT ;  /* 0x000000ff0900720c */ /* 0x040fe20003f64270 */
[----:B------:R-:W-:Y:S01]  /*11770*/  BSSY B0, `(.L_x_1517) ;  /* 0x000000e000007945 */ /* 0x000fe20003800000 */
[----:B------:R-:W-:-:S11]  /*11780*/  IADD3 R8, R9, -0x1, RZ ;  /* 0xffffffff09087810 */ /* 0x000fd60007ffe0ff */
        /* <DEDUP_REMOVED lines=8> */
.L_x_1518:
[----:B------:R-:W-:-:S13]  /*11810*/  ISETP.NE.AND P3, PT, R7, 0x1, PT ;  /* 0x000000010700780c */ /* 0x000fda0003f65270 */
[----:B------:R-:W0:Y:S02]  /*11820*/  @P3 LDC.64 R14, c[0x0][0x9e8] ;  /* 0x00027a00ff0e3b82 */ /* 0x000e240000000a00 */
[----:B0-----:R-:W-:-:S05]  /*11830*/  @P3 IMAD.HI.U32 R14, R8, R14, RZ ;  /* 0x0000000e080e3227 */ /* 0x001fca00078e00ff */
[----:B------:R-:W-:-:S07]  /*11840*/  @P3 SHF.R.U32.HI R8, RZ, R15, R14 ;  /* 0x0000000fff083219 */ /* 0x000fce000001160e */
.L_x_1519:
[----:B------:R-:W-:Y:S05]  /*11850*/  BSYNC B0 ;  /* 0x0000000000007941 */ /* 0x000fea0003800000 */
.L_x_1517:
[----:B------:R-:W-:-:S05]  /*11860*/  IMAD R7, R8, R7, R7 ;  /* 0x0000000708077224 */ /* 0x000fca00078e0207 */
[----:B------:R-:W-:-:S07]  /*11870*/  VIMNMX R6, R6, R7, PT ;  /* 0x0000000706067248 */ /* 0x000fce0003fe0100 */
.L_x_1516:
[----:B------:R-:W-:Y:S01]  /*11880*/  SHF.R.S32.HI R7, RZ, 0x1f, R6 ;  /* 0x0000001fff077819 */ /* 0x000fe20000011406 */
[----:B------:R-:W-:Y:S01]  /*11890*/  ULDC UR49, c[0x0][0x9e4] ;  /* 0x0002790000317ab9 */ /* 0x000fe20000000800 */
[----:B------:R-:W-:Y:S01]  /*118a0*/  ULDC UR46, c[0x0][0x9e4] ;  /* 0x00027900002e7ab9 */ /* 0x000fe20000000800 */
[----:B------:R-:W-:Y:S01]  /*118b0*/  ULDC UR45, c[0x0][0x988] ;  /* 0x00026200002d7ab9 */ /* 0x000fe20000000800 */
[----:B------:R-:W-:Y:S01]  /*118c0*/  LEA.HI R7, R7, R6, RZ, 0x7 ;  /* 0x0000000607077211 */ /* 0x000fe200078f38ff */
[----:B------:R-:W-:Y:S01]  /*118d0*/  ULDC UR48, c[0x0][0x988] ;  /* 0x0002620000307ab9 */ /* 0x000fe20000000800 */
[----:B------:R-:W-:Y:S01]  /*118e0*/  ULDC UR47, c[0x0][0x988] ;  /* 0x00026200002f7ab9 */ /* 0x000fe20000000800 */
[----:B------:R-:W-:Y:S01]  /*118f0*/  ULDC UR54, c[0x0][0x9d8] ;  /* 0x0002760000367ab9 */ /* 0x000fe20000000800 */
[----:B------:R-:W-:Y:S01]  /*11900*/  SHF.R.S32.HI R7, RZ, 0x7, R7 ;  /* 0x00000007ff077819 */ /* 0x000fe20000011407 */
[----:B------:R-:W-:Y:S01]  /*11910*/  ULDC UR52, c[0x0][0x9d8] ;  /* 0x0002760000347ab9 */ /* 0x000fe20000000800 */
[----:B------:R-:W-:Y:S01]  /*11920*/  ULDC UR51, c[0x0][0x9d8] ;  /* 0x0002760000337ab9 */ /* 0x000fe20000000800 */
[----:B------:R-:W-:Y:S01]  /*11930*/  ULDC UR53, c[0x0][0x9e0] ;  /* 0x0002780000357ab9 */ /* 0x000fe20000000800 */
[----:B------:R-:W-:Y:S01]  /*11940*/  VIMNMX R14, R198, R7, !PT ;  /* 0x00000007c60e7248 */ /* 0x000fe20007fe0100 */
[----:B------:R-:W-:Y:S01]  /*11950*/  ULDC UR50, c[0x0][0x9e0] ;  /* 0x0002780000327ab9 */ /* 0x000fe20000000800 */
[----:B------:R-:W-:-:S02]  /*11960*/  CS2R R150, SRZ ;  /* 0x0000000000967805 */ /* 0x000fc4000001ff00 */
[----:B------:R-:W-:Y:S02]  /*11970*/  CS2R R148, SRZ ;  /* 0x0000000000947805 */ /* 0x000fe4000001ff00 */
        /* <DEDUP_REMOVED lines=16> */
[----:B-----5:R-:W-:-:S02]  /*11a80*/  CS2R R116, SRZ ;  /* 0x0000000000747805 */ /* 0x020fc4000001ff00 */
        /* <DEDUP_REMOVED lines=15> */
[----:B------:R-:W-:Y:S02]  /*11b80*/  IMAD.IADD R15, R12, 0x1, R13 ;  /* 0x000000010c0f7824 */ /* 0x000fe400078e020d */
[----:B------:R-:W-:Y:S02]  /*11b90*/  IMAD.MOV.U32 R151, RZ, RZ, RZ ;  /* 0x000000ffff977224 */ /* 0x000fe400078e00ff */
[----:B------:R-:W-:-:S07]  /*11ba0*/  VIADD R20, R15, 0x8 ;  /* 0x000000080f147836 */ /* 0x000fce0000000000 */
.L_x_1538:
[----:B------:R-:W-:Y:S01]  /*11bb0*/  ISETP.NE.AND P3, PT, R196, RZ, PT ;  /* 0x000000ffc400720c */ /* 0x000fe20003f65270 */
[----:B------:R-:W-:Y:S01]  /*11bc0*/  VIADD R21, R184, 0x1 ;  /* 0x00000001b8157836 */ /* 0x000fe20000000000 */
[----:B------:R-:W-:Y:S05]  /*11bd0*/  YIELD ;  /* 0x0000000000007946 */ /* 0x000fea0003800000 */
[----:B------:R-:W-:-:S04]  /*11be0*/  ISETP.NE.AND P4, PT, R21, 0x2, PT ;  /* 0x000000021500780c */ /* 0x000fc80003f85270 */
[----:B------:R-:W-:Y:S02]  /*11bf0*/  SEL R199, RZ, 0x1, P4 ;  /* 0x00000001ffc77807 */ /* 0x000fe40002000000 */
[----:B------:R-:W-:Y:S02]  /*11c00*/  SEL R21, R21, RZ, P4 ;  /* 0x000000ff15157207 */ /* 0x000fe40002000000 */
[----:B------:R-:W-:Y:S01]  /*11c10*/  LOP3.LUT R199, R186, R199, RZ, 0x3c, !PT ;  /* 0x000000c7bac77212 */ /* 0x000fe200078e3cff */
[----:B------:R-:W-:Y:S06]  /*11c20*/  @P3 BRA `(.L_x_1521) ;  /* 0x0000000000303947 */ /* 0x000fec0003800000 */
[----:B------:R-:W-:Y:S05]  /*11c30*/  @!P0 BRA `(.L_x_1522) ;  /* 0x0000000000048947 */ /* 0x000fea0003800000 */
[----:B------:R-:W-:Y:S01]  /*11c40*/  BPT.TRAP 0x1 ;  /* 0x000000040000795c */ /* 0x000fe20000300000 */
.L_x_1522:
[----:B------:R-:W-:Y:S01]  /*11c50*/  IMAD R7, R21, 0x8, R2 ;  /* 0x0000000815077824 */ /* 0x000fe200078e0202 */
[----:B------:R-:W-:-:S04]  /*11c60*/  SHF.L.U32 R6, R199, 0x1f, RZ ;  /* 0x0000001fc7067819 */ /* 0x000fc800000006ff */
[----:B------:R0:W1:Y:S01]  /*11c70*/  SYNCS.PHASECHK.TRANS64.TRYWAIT P4, [R7+URZ+0x28830], R6 ;  /* 0x02883006070075a7 */ /* 0x000062000808017f */
[----:B------:R-:W-:Y:S05]  /*11c80*/  @!P0 BRA `(.L_x_1523) ;  /* 0x0000000000048947 */ /* 0x000fea0003800000 */
[----:B------:R-:W-:Y:S01]  /*11c90*/  BPT.TRAP 0x1 ;  /* 0x000000040000795c */ /* 0x000fe20000300000 */
.L_x_1523:
[----:B------:R-:W-:Y:S04]  /*11ca0*/  BSSY B0, `(.L_x_1521) ;  /* 0x0000004000007945 */ /* 0x000fe80003800000 */
[----:B-1----:R-:W-:Y:S05]  /*11cb0*/  @P4 BRA `(.L_x_1524) ;  /* 0x0000000000084947 */ /* 0x002fea0003800000 */
[----:B------:R-:W1:Y:S02]  /*11cc0*/  SYNCS.PHASECHK.TRANS64.TRYWAIT P4, [R7+URZ+0x28830], R6 ;  /* 0x02883006070075a7 */ /* 0x000e64000808017f */
[----:B-1----:R-:W-:Y:S05]  /*11cd0*/  @!P4 BRA `(.L_x_1525) ;  /* 0x000001400048c947 */ /* 0x002fea0003800000 */
.L_x_1524:
[----:B------:R-:W-:Y:S05]  /*11ce0*/  BSYNC B0 ;  /* 0x0000000000007941 */ /* 0x000fea0003800000 */
.L_x_1521:
[----:B------:R-:W2:Y:S01]  /*11cf0*/  S2R R8, SR_TID.X ;  /* 0x0000000000087919 */ /* 0x000ea20000002100 */
[----:B01----:R-:W-:Y:S01]  /*11d00*/  IMAD.MOV.U32 R7, RZ, RZ, 0x40000040 ;  /* 0x40000040ff077424 */ /* 0x003fe200078e00ff */
[----:B------:R-:W-:Y:S05]  /*11d10*/  WARPSYNC.ALL ;  /* 0x0000000000007948 */ /* 0x000fea0003800000 */
[----:B------:R-:W-:Y:S01]  /*11d20*/  R2UR UR35, R7 ;  /* 0x00000000072372ca */ /* 0x000fe200000e0000 */
[----:B------:R-:W-:Y:S01]  /*11d30*/  IMAD.MOV.U32 R9, RZ, RZ, 0x40000040 ;  /* 0x40000040ff097424 */ /* 0x000fe200078e00ff */
[----:B------:R-:W-:-:S04]  /*11d40*/  LEA R6, R21, R5, 0xb ;  /* 0x0000000515067211 */ /* 0x000fc800078e58ff */
[----:B------:R-:W-:Y:S02]  /*11d50*/  R2UR UR34, R6 ;  /* 0x00000000062272ca */ /* 0x000fe400000e0000 */
[----:B------:R-:W-:Y:S01]  /*11d60*/  R2UR UR7, R9 ;  /* 0x00000000090772ca */ /* 0x000fe200000e0000 */
[----:B------:R-:W-:-:S05]  /*11d70*/  IMAD.MOV.U32 R9, RZ, RZ, 0x40000040 ;  /* 0x40000040ff097424 */ /* 0x000fca00078e00ff */
[----:B------:R-:W-:Y:S01]  /*11d80*/  R2UR UR11, R9 ;  /* 0x00000000090b72ca */ /* 0x000fe200000e0000 */
[----:B------:R-:W-:-:S05]  /*11d90*/  IMAD.MOV.U32 R9, RZ, RZ, 0x40000040 ;  /* 0x40000040ff097424 */ /* 0x000fca00078e00ff */
[----:B------:R-:W-:Y:S01]  /*11da0*/  R2UR UR15, R9 ;  /* 0x00000000090f72ca */ /* 0x000fe200000e0000 */
[----:B------:R-:W-:Y:S01]  /*11db0*/  IMAD.MOV.U32 R9, RZ, RZ, 0x40000040 ;  /* 0x40000040ff097424 */ /* 0x000fe200078e00ff */
[----:B--2---:R-:W-:-:S04]  /*11dc0*/  SHF.R.U32.HI R8, RZ, 0x7, R8 ;  /* 0x00000007ff087819 */ /* 0x004fc80000011608 */
[----:B------:R-:W-:Y:S01]  /*11dd0*/  R2UR UR19, R9 ;  /* 0x00000000091372ca */ /* 0x000fe200000e0000 */
[----:B------:R-:W-:Y:S02]  /*11de0*/  IMAD.MOV.U32 R9, RZ, RZ, 0x40000040 ;  /* 0x40000040ff097424 */ /* 0x000fe400078e00ff */
[----:B------:R-:W-:Y:S02]  /*11df0*/  VIADD R7, R8, 0x8 ;  /* 0x0000000808077836 */ /* 0x000fe40000000000 */
[----:B------:R-:W-:Y:S01]  /*11e00*/  VIADD R8, R6, 0x2 ;  /* 0x0000000206087836 */ /* 0x000fe20000000000 */
[----:B------:R-:W-:Y:S02]  /*11e10*/  R2UR UR23, R9 ;  /* 0x00000000091772ca */ /* 0x000fe400000e0000 */
[----:B------:R0:W-:Y:S01]  /*11e20*/  BAR.SYNC.DEFER_BLOCKING R7, 0x100 ;  /* 0x000400070000751d */ /* 0x0001e20000010000 */
[----:B------:R-:W-:Y:S02]  /*11e30*/  MOV R9, 0x40000040 ;  /* 0x4000004000097802 */ /* 0x000fe40000000f00 */
[----:B------:R-:W-:Y:S01]  /*11e40*/  R2UR UR6, R8 ;  /* 0x00000000080672ca */ /* 0x000fe200000e0000 */
[----:B------:R-:W-:Y:S01]  /*11e50*/  VIADD R8, R6, 0x4 ;  /* 0x0000000406087836 */ /* 0x000fe20000000000 */
[----:B------:R-:W-:Y:S01]  /*11e60*/  R2UR UR27, R9 ;  /* 0x00000000091b72ca */ /* 0x000fe200000e0000 */
[----:B0-----:R-:W-:-:S03]  /*11e70*/  IMAD.MOV.U32 R7, RZ, RZ, 0x40000040 ;  /* 0x40000040ff077424 */ /* 0x001fc600078e00ff */
[----:B------:R-:W-:Y:S02]  /*11e80*/  R2UR UR10, R8 ;  /* 0x00000000080a72ca */ /* 0x000fe400000e0000 */
[----:B------:R-:W-:Y:S02]  /*11e90*/  IADD3 R8, R6, 0x6, RZ ;  /* 0x0000000606087810 */ /* 0x000fe40007ffe0ff */
[----:B------:R-:W-:Y:S02]  /*11ea0*/  R2UR UR31, R7 ;  /* 0x00000000071f72ca */ /* 0x000fe400000e0000 */
[----:B------:R-:W-:Y:S01]  /*11eb0*/  R2UR UR14, R8 ;  /* 0x00000000080e72ca */ /* 0x000fe200000e0000 */
[----:B------:R-:W-:-:S05]  /*11ec0*/  VIADD R8, R6, 0x400 ;  /* 0x0000040006087836 */ /* 0x000fca0000000000 */
[----:B------:R-:W-:Y:S01]  /*11ed0*/  R2UR UR18, R8 ;  /* 0x00000000081272ca */ /* 0x000fe200000e0000 */
[----:B------:R-:W-:Y:S01]  /*11ee0*/  VIADD R8, R6, 0x402 ;  /* 0x0000040206087836 */ /* 0x000fe20000000000 */
[----:B------:R-:W-:-:S04]  /*11ef0*/  WARPGROUP.ARRIVE ;  /* 0x00000000000079c5 */ /* 0x000fc80000000000 */
[----:B------:R-:W-:Y:S01]  /*11f00*/  R2UR UR22, R8 ;  /* 0x00000000081672ca */ /* 0x000fe200000e0000 */
[C---:B------:R-:W-:Y:S01]  /*11f10*/  VIADD R8, R6.reuse, 0x404 ;  /* 0x0000040406087836 */ /* 0x040fe20000000000 */
[----:B------:R-:W-:Y:S01]  /*11f20*/  HGMMA.64x128x16.F32 R24, gdesc[UR32], RZ, !UPT, gsb0 ;  /* 0x01e00000201879f0 */ /* 0x000fe2000c0008ff */
[----:B------:R-:W-:-:S03]  /*11f30*/  VIADD R6, R6, 0x406 ;  /* 0x0000040606067836 */ /* 0x000fc60000000000 */
[----:B------:R-:W-:Y:S02]  /*11f40*/  R2UR UR26, R8 ;  /* 0x00000000081a72ca */ /* 0x000fe400000e0000 */
[----:B------:R-:W-:Y:S01]  /*11f50*/  R2UR UR30, R6 ;  /* 0x00000000061e72ca */ /* 0x000fe200000e0000 */
        /* <DEDUP_REMOVED lines=22> */
[----:B------:R-:W-:Y:S05]  /*120c0*/  @P3 BRA `(.L_x_1526) ;  /* 0x0000000000283947 */ /* 0x000fea0003800000 */
[----:B------:R-:W-:Y:S05]  /*120d0*/  @!P0 BRA `(.L_x_1527) ;  /* 0x0000000000048947 */ /* 0x000fea0003800000 */
[----:B------:R-:W-:Y:S01]  /*120e0*/  BPT.TRAP 0x1 ;  /* 0x000000040000795c */ /* 0x000fe20000300000 */
.L_x_1527:
[----:B------:R-:W-:Y:S01]  /*120f0*/  SHF.L.U32 R6, R186, 0x1f, RZ ;  /* 0x0000001fba067819 */ /* 0x000fe200000006ff */
[----:B------:R-:W-:-:S04]  /*12100*/  IMAD R7, R184, 0x8, R2 ;  /* 0x00000008b8077824 */ /* 0x000fc800078e0202 */
[----:B------:R0:W1:Y:S01]  /*12110*/  SYNCS.PHASECHK.TRANS64.TRYWAIT P3, [R7+URZ+0x28850], R6 ;  /* 0x02885006070075a7 */ /* 0x000062000806017f */
[----:B------:R-:W-:Y:S05]  /*12120*/  @!P0 BRA `(.L_x_1528) ;  /* 0x0000000000048947 */ /* 0x000fea0003800000 */
[----:B------:R-:W-:Y:S01]  /*12130*/  BPT.TRAP 0x1 ;  /* 0x000000040000795c */ /* 0x000fe20000300000 */
.L_x_1528:
[----:B-1----:R-:W-:Y:S05]  /*12140*/  @P3 BRA `(.L_x_1526) ;  /* 0x0000000000083947 */ /* 0x002fea0003800000 */
[----:B------:R-:W1:Y:S02]  /*12150*/  SYNCS.PHASECHK.TRANS64.TRYWAIT P3, [R7+URZ+0x28850], R6 ;  /* 0x02885006070075a7 */ /* 0x000e64000806017f */
[----:B-1----:R-:W-:Y:S05]  /*12160*/  @!P3 BRA `(.L_x_1529) ;  /* 0x0000013c0038b947 */ /* 0x002fea0003800000 */
.L_x_1526:
[----:B01----:R-:W-:Y:S01]  /*12170*/  VIADD R6, R2, 0x400 ;  /* 0x0000040002067836 */ /* 0x003fe20000000000 */
[----:B------:R-:W-:Y:S05]  /*12180*/  WARPSYNC.ALL ;  /* 0x0000000000007948 */ /* 0x000fea0003800000 */
[----:B------:R-:W-:Y:S01]  /*12190*/  SHF.R.U32.HI R6, RZ, 0x4, R6 ;  /* 0x00000004ff067819 */ /* 0x000fe20000011606 */
[----:B------:R-:W-:Y:S01]  /*121a0*/  WARPGROUP.ARRIVE ;  /* 0x00000000000079c5 */ /* 0x000fe20000000000 */
[----:B------:R-:W-:-:S05]  /*121b0*/  IMAD.MOV.U32 R9, RZ, RZ, 0x40000040 ;  /* 0x40000040ff097424 */ /* 0x000fca00078e00ff */
[----:B------:R-:W0:Y:S01]  /*121c0*/  S2R R186, SR_TID.X ;  /* 0x0000000000ba7919 */ /* 0x000e220000002100 */
[----:B------:R-:W-:Y:S01]  /*121d0*/  LOP3.LUT R6, R6, 0x3fff, RZ, 0xc0, !PT ;  /* 0x00003fff06067812 */ /* 0x000fe200078ec0ff */
[----:B------:R-:W-:Y:S01]  /*121e0*/  FMUL.FTZ R28, R28, UR54 ;  /* 0x000000361c1c7c20 */ /* 0x000fe20008410000 */
[----:B------:R-:W-:Y:S01]  /*121f0*/  FMUL.FTZ R29, R29, UR54 ;  /* 0x000000361d1d7c20 */ /* 0x000fe20008410000 */
[----:B------:R-:W-:Y:S01]  /*12200*/  FMUL.FTZ R32, R32, UR54 ;  /* 0x0000003620207c20 */ /* 0x000fe20008410000 */
[----:B------:R-:W-:Y:S01]  /*12210*/  LOP3.LUT R7, R6, 0x4000000, RZ, 0xfc, !PT ;  /* 0x0400000006077812 */ /* 0x000fe200078efcff */
[----:B------:R-:W-:Y:S01]  /*12220*/  FMUL.FTZ R33, R33, UR54 ;  /* 0x0000003621217c20 */ /* 0x000fe20008410000 */
[----:B------:R-:W-:Y:S01]  /*12230*/  FMUL.FTZ R40, R40, UR54 ;  /* 0x0000003628287c20 */ /* 0x000fe20008410000 */
[----:B------:R-:W-:Y:S01]  /*12240*/  FMUL.FTZ R41, R41, UR54 ;  /* 0x0000003629297c20 */ /* 0x000fe20008410000 */
[----:B------:R-:W-:Y:S01]  /*12250*/  FMUL.FTZ R44, R44, UR54 ;  /* 0x000000362c2c7c20 */ /* 0x000fe20008410000 */
[----:B------:R-:W-:-:S02]  /*12260*/  IMAD R6, R184, 0x800, R7 ;  /* 0x00000800b8067824 */ /* 0x000fc400078e0207 */
[----:B------:R-:W-:Y:S01]  /*12270*/  FMUL.FTZ R45, R45, UR54 ;  /* 0x000000362d2d7c20 */ /* 0x000fe20008410000 */
[----:B------:R-:W-:Y:S02]  /*12280*/  IMAD.MOV.U32 R7, RZ, RZ, 0x40000040 ;  /* 0x40000040ff077424 */ /* 0x000fe400078e00ff */
[----:B------:R-:W-:Y:S01]  /*12290*/  FMUL.FTZ R48, R48, UR54 ;  /* 0x0000003630307c20 */ /* 0x000fe20008410000 */
[----:B------:R-:W-:Y:S01]  /*122a0*/  FMUL.FTZ R49, R49, UR54 ;  /* 0x0000003631317c20 */ /* 0x000fe20008410000 */
[C---:B------:R-:W-:Y:S01]  /*122b0*/  R2UR UR6, R6.reuse ;  /* 0x00000000060672ca */ /* 0x040fe200000e0000 */
[----:B------:R-:W-:Y:S01]  /*122c0*/  FMUL.FTZ R77, R77, UR54 ;  /* 0x000000364d4d7c20 */ /* 0x000fe20008410000 */
[----:B------:R-:W-:Y:S01]  /*122d0*/  R2UR UR7, R7 ;  /* 0x00000000070772ca */ /* 0x000fe200000e0000 */
[----:B------:R-:W-:Y:S01]  /*122e0*/  IMAD.MOV.U32 R7, RZ, RZ, 0x40000040 ;  /* 0x40000040ff077424 */ /* 0x000fe200078e00ff */
[----:B------:R-:W-:Y:S01]  /*122f0*/  IADD3 R8, R6, 0x80, RZ ;  /* 0x0000008006087810 */ /* 0x000fe20007ffe0ff */
[----:B------:R-:W-:Y:S01]  /*12300*/  FMUL.FTZ R81, R81, UR54 ;  /* 0x0000003651517c20 */ /* 0x000fe20008410000 */
[----:B------:R-:W1:Y:S08]  /*12310*/  MUFU.TANH R28, R28 ;  /* 0x0000001c001c7308 */ /* 0x000e700000002400 */
[----:B------:R-:W2:Y:S01]  /*12320*/  MUFU.TANH R29, R29 ;  /* 0x0000001d001d7308 */ /* 0x000ea20000002400 */
[----:B------:R-:W-:Y:S01]  /*12330*/  HGMMA.64x128x16.F32 R88, R180, gdesc[UR4].tnspB, R88, gsb0 ;  /* 0x41e00004b4587df0 */ /* 0x000fe20008000858 */
[----:B------:R-:W-:Y:S01]  /*12340*/  R2UR UR6, R8 ;  /* 0x00000000080672ca */ /* 0x000fe200000e0000 */
[----:B------:R-:W-:Y:S01]  /*12350*/  VIADD R8, R6, 0x100 ;  /* 0x0000010006087836 */ /* 0x000fe20000000000 */
[----:B------:R-:W-:Y:S01]  /*12360*/  R2UR UR7, R9 ;  /* 0x00000000090772ca */ /* 0x000fe200000e0000 */
[----:B------:R-:W-:Y:S01]  /*12370*/  IMAD.MOV.U32 R9, RZ, RZ, 0x40000040 ;  /* 0x40000040ff097424 */ /* 0x000fe200078e00ff */
[----:B0-----:R-:W-:-:S02]  /*12380*/  SHF.R.U32.HI R186, RZ, 0x7, R186 ;  /* 0x00000007ffba7819 */ /* 0x001fc400000116ba */
[----:B------:R-:W0:Y:S08]  /*12390*/  MUFU.TANH R32, R32 ;  /* 0x0000002000207308 */ /* 0x000e300000002400 */
        /* <DEDUP_REMOVED lines=46> */
[----:B------:R-:W-:Y:S01]  /*12680*/  R2UR UR6, R8 ;  /* 0x00000000080672ca */ /* 0x000fe200000e0000 */
[----:B------:R-:W-:Y:S01]  /*12690*/  FMUL.FTZ R30, R34, UR54 ;  /* 0x00000036221e7c20 */ /* 0x000fe20008410000 */
[----:B------:R-:W-:Y:S01]  /*126a0*/  R2UR UR7, R9 ;  /* 0x00000000090772ca */ /* 0x000fe200000e0000 */
        /* <DEDUP_REMOVED lines=57> */
[----:B------:R-:W-:Y:S02]  /*12a40*/  R2UR UR6, R6 ;  /* 0x00000000060672ca */ /* 0x000fe400000e0000 */
[----:B------:R-:W-:Y:S02]  /*12a50*/  R2UR UR7, R7 ;  /* 0x00000000070772ca */ /* 0x000fe400000e0000 */
[----:B------:R-:W-:Y:S02]  /*12a60*/  @!P1 LEA R7, R21, R2, 0x3 ;  /* 0x0000000215079211 */ /* 0x000fe400078e18ff */
[----:B------:R-:W0:Y:S01]  /*12a70*/  MUFU.TANH R42, R42 ;  /* 0x0000002a002a7308 */ /* 0x000e220000002400 */
[----:B------:R-:W-:Y:S02]  /*12a80*/  IADD3 R6, -R186, 0xb, RZ ;  /* 0x0000000bba067810 */ /* 0x000fe40007ffe1ff */
[----:B------:R-:W-:-:S05]  /*12a90*/  @!P1 VIADD R7, R7, 0x28840 ;  /* 0x0002884007079836 */ /* 0x000fca0000000000 */
        /* <DEDUP_REMOVED lines=21> */
[----:B------:R-:W-:Y:S01]  /*12bf0*/  FMUL.FTZ R72, R82, UR54 ;  /* 0x0000003652487c20 */ /* 0x000fe20008410000 */
[----:B------:R-:W-:Y:S01]  /*12c00*/  FMUL.FTZ R73, R83, UR54 ;  /* 0x0000003653497c20 */ /* 0x000fe20008410000 */
[----:B------:R-:W0:Y:S01]  /*12c10*/  MUFU.TANH R64, R64 ;  /* 0x0000004000407308 */ /* 0x000e220000002400 */
[----:B------:R-:W-:Y:S07]  /*12c20*/  HGMMA.64x128x16.F32 R88, R152, gdesc[UR4].tnspB, R88, gsb0 ;  /* 0x41e0000498587df0 */ /* 0x000fee0008000858 */
        /* <DEDUP_REMOVED lines=18> */
[----:B------:R-:W-:Y:S02]  /*12d50*/  IMAD.SHL.U32 R153, R3, 0x80, RZ ;  /* 0x0000008003997824 */ /* 0x000fe400078e00ff */
[----:B------:R-:W-:Y:S01]  /*12d60*/  FMUL.FTZ R152, R76, UR54 ;  /* 0x000000364c987c20 */ /* 0x000fe20008410000 */
[----:B------:R-:W-:Y:S02]  /*12d70*/  FMUL.FTZ R154, R84, UR54 ;  /* 0x00000036549a7c20 */ /* 0x000fe40008410000 */
[----:B------:R-:W0:Y:S01]  /*12d80*/  MUFU.TANH R75, R75 ;  /* 0x0000004b004b7308 */ /* 0x000e220000002400 */
[----:B------:R0:W-:Y:S06]  /*12d90*/  BAR.ARV R6, 0x100 ;  /* 0x000400060000751d */ /* 0x0001ec0000002000 */
[----:B------:R-:W-:Y:S01]  /*12da0*/  IADD3 R76, R192, 0x1, -R153 ;  /* 0x00000001c04c7810 */ /* 0x000fe20007ffe899 */
[----:B------:R-:W0:Y:S01]  /*12db0*/  MUFU.TANH R152, R152 ;  /* 0x0000009800987308 */ /* 0x000e220000002400 */
[----:B------:R0:W-:Y:S03]  /*12dc0*/  @!P1 SYNCS.ARRIVE.TRANS64.RED.A1T0 RZ, [R7+URZ], RZ ;  /* 0x000000ff07ff99a7 */ /* 0x0001e6000810043f */
[----:B------:R-:W-:-:S04]  /*12dd0*/  IMAD.IADD R76, R76, 0x1, -R193 ;  /* 0x000000014c4c7824 */ /* 0x000fc800078e0ac1 */
[----:B------:R-:W0:Y:S01]  /*12de0*/  MUFU.TANH R154, R154 ;  /* 0x0000009a009a7308 */ /* 0x000e220000002400 */
[----:B------:R-:W-:-:S04]  /*12df0*/  IMAD R76, R191, -0x2, R76 ;  /* 0xfffffffebf4c7824 */ /* 0x000fc800078e024c */
[C---:B------:R-:W-:Y:S02]  /*12e00*/  VIADD R87, R76.reuse, UR55 ;  /* 0x000000374c577c36 */ /* 0x040fe40008000000 */
[----:B------:R-:W-:-:S03]  /*12e10*/  VIADD R85, R76, UR53 ;  /* 0x000000354c557c36 */ /* 0x000fc60008000000 */
[C---:B------:R-:W-:Y:S01]  /*12e20*/  IADD3 R86, R12.reuse, R87, RZ ;  /* 0x000000570c567210 */ /* 0x040fe20007ffe0ff */
[----:B------:R-:W-:Y:S01]  /*12e30*/  IMAD.IADD R84, R12, 0x1, R85 ;  /* 0x000000010c547824 */ /* 0x000fe200078e0255 */
[----:B-1234-:R-:W-:Y:S06]  /*12e40*/  @!P2 BRA `(.L_x_1530) ;  /* 0x00000000005ca947 */ /* 0x01efec0003800000 */
[----:B------:R-:W-:Y:S01]  /*12e50*/  IMAD.IADD R83, R12, 0x1, R13 ;  /* 0x000000010c537824 */ /* 0x000fe200078e020d */
[----:B------:R-:W-:Y:S04]  /*12e60*/  BSSY B0, `(.L_x_1531) ;  /* 0x0000011000007945 */ /* 0x000fe80003800000 */
[----:B------:R-:W-:-:S13]  /*12e70*/  ISETP.GT.AND P3, PT, R83, -0x1, PT ;  /* 0xffffffff5300780c */ /* 0x000fda0003f64270 */
[----:B------:R-:W-:Y:S05]  /*12e80*/  @P3 BRA `(.L_x_1532) ;  /* 0x0000000000203947 */ /* 0x000fea0003800000 */
[----:B------:R-:W-:Y:S01]  /*12e90*/  IMAD.U32 R78, RZ, RZ, UR49 ;  /* 0x00000031ff4e7e24 */ /* 0x000fe2000f8e00ff */
[----:B------:R-:W-:-:S04]  /*12ea0*/  LOP3.LUT R83, RZ, R83, RZ, 0x33, !PT ;  /* 0x00000053ff537212 */ /* 0x000fc800078e33ff */
[----:B------:R-:W-:-:S13]  /*12eb0*/  ISETP.NE.AND P3, PT, R78, 0x1, PT ;  /* 0x000000014e00780c */ /* 0x000fda0003f65270 */
[----:B0-----:R-:W0:Y:S02]  /*12ec0*/  @P3 LDC.64 R6, c[0x0][0x9e8] ;  /* 0x00027a00ff063b82 */ /* 0x001e240000000a00 */
[----:B0-----:R-:W-:-:S05]  /*12ed0*/  @P3 IMAD.HI.U32 R6, R83, R6, RZ ;  /* 0x0000000653063227 */ /* 0x001fca00078e00ff */
[----:B------:R-:W-:-:S04]  /*12ee0*/  @P3 SHF.R.U32.HI R83, RZ, R7, R6 ;  /* 0x00000007ff533219 */ /* 0x000fc80000011606 */
[----:B------:R-:W-:Y:S01]  /*12ef0*/  LOP3.LUT R6, RZ, R83, RZ, 0x33, !PT ;  /* 0x00000053ff067212 */ /* 0x000fe200078e33ff */
[----:B------:R-:W-:Y:S06]  /*12f00*/  BRA `(.L_x_1533) ;  /* 0x0000000000187947 */ /* 0x000fec0003800000 */
.L_x_1532:
[----:B------:R-:W-:-:S05]  /*12f10*/  IMAD.U32 R78, RZ, RZ, UR49 ;  /* 0x00000031ff4e7e24 */ /* 0x000fca000f8e00ff */
[----:B------:R-:W-:-:S13]  /*12f20*/  ISETP.NE.AND P3, PT, R78, 0x1, PT ;  /* 0x000000014e00780c */ /* 0x000fda0003f65270 */
[----:B0-----:R-:W0:Y:S02]  /*12f30*/  @P3 LDC.64 R6, c[0x0][0x9e8] ;  /* 0x00027a00ff063b82 */ /* 0x001e240000000a00 */
[----:B0-----:R-:W-:-:S04]  /*12f40*/  @P3 IMAD.HI.U32 R76, R83, R6, RZ ;  /* 0x00000006534c3227 */ /* 0x001fc800078e00ff */
[----:B------:R-:W-:Y:S01]  /*12f50*/  IMAD.MOV.U32 R6, RZ, RZ, R83 ;  /* 0x000000ffff067224 */ /* 0x000fe200078e0053 */
[----:B------:R-:W-:-:S07]  /*12f60*/  @P3 SHF.R.U32.HI R6, RZ, R7, R76 ;  /* 0x00000007ff063219 */ /* 0x000fce000001164c */
.L_x_1533:
[----:B------:R-:W-:Y:S05]  /*12f70*/  BSYNC B0 ;  /* 0x0000000000007941 */ /* 0x000fea0003800000 */
.L_x_1531:
[----:B------:R-:W-:-:S04]  /*12f80*/  IMAD R6, R6, R78, -R153 ;  /* 0x0000004e06067224 */ /* 0x000fc800078e0a99 */
[----:B------:R-:W-:-:S05]  /*12f90*/  IMAD R7, R191, -0x2, R6 ;  /* 0xfffffffebf077824 */ /* 0x000fca00078e0206 */
[----:B------:R-:W-:Y:S02]  /*12fa0*/  VIADDMNMX R84, R7, R78, R84, PT ;  /* 0x0000004e07547246 */ /* 0x000fe40003800154 */
[----:B------:R-:W-:-:S07]  /*12fb0*/  VIMNMX R86, R86, R7, !PT ;  /* 0x0000000756567248 */ /* 0x000fce0007fe0100 */
.L_x_1530:
[----:B------:R-:W-:Y:S02]  /*12fc0*/  ISETP.GT.AND P3, PT, R3, -0x1, PT ;  /* 0xffffffff0300780c */ /* 0x000fe40003f64270 */
[----:B------:R-:W-:Y:S02]  /*12fd0*/  IADD3 R85, R85, 0x8, R12 ;  /* 0x0000000855557810 */ /* 0x000fe40007ffe00c */
[C---:B------:R-:W-:Y:S02]  /*12fe0*/  ISETP.GT.AND P5, PT, R86.reuse, RZ, P3 ;  /* 0x000000ff5600720c */ /* 0x040fe40001fa4270 */
[----:B------:R-:W-:Y:S02]  /*12ff0*/  ISETP.GT.AND P4, PT, R86, 0x1, P3 ;  /* 0x000000015600780c */ /* 0x000fe40001f84270 */
[C---:B------:R-:W-:Y:S02]  /*13000*/  ISETP.LT.OR P5, PT, R84.reuse, 0x1, P5 ;  /* 0x000000015400780c */ /* 0x040fe40002fa1670 */
[----:B------:R-:W-:-:S02]  /*13010*/  ISETP.LT.OR P4, PT, R84, 0x2, P4 ;  /* 0x000000025400780c */ /* 0x000fc40002781670 */
[----:B0-----:R-:W-:Y:S02]  /*13020*/  FSEL R164, R164, -INF , !P5 ;  /* 0xff800000a4a47808 */ /* 0x001fe40006800000 */
[----:B------:R-:W-:Y:S02]  /*13030*/  FSEL R165, R165, -INF , !P4 ;  /* 0xff800000a5a57808 */ /* 0x000fe40006000000 */
[C---:B------:R-:W-:Y:S02]  /*13040*/  ISETP.GT.AND P5, PT, R86.reuse, 0x8, P3 ;  /* 0x000000085600780c */ /* 0x040fe40001fa4270 */
[----:B------:R-:W-:Y:S02]  /*13050*/  ISETP.GT.AND P4, PT, R86, 0x9, P3 ;  /* 0x000000095600780c */ /* 0x000fe40001f84270 */
[C---:B------:R-:W-:Y:S02]  /*13060*/  ISETP.LT.OR P5, PT, R84.reuse, 0x9, P5 ;  /* 0x000000095400780c */ /* 0x040fe40002fa1670 */
[----:B------:R-:W-:-:S02]  /*13070*/  ISETP.LT.OR P4, PT, R84, 0xa, P4 ;  /* 0x0000000a5400780c */ /* 0x000fc40002781670 */
[----:B------:R-:W-:Y:S02]  /*13080*/  FSEL R28, R28, -INF , !P5 ;  /* 0xff8000001c1c7808 */ /* 0x000fe40006800000 */
        /* <DEDUP_REMOVED lines=83> */
[----:B------:R-:W-:Y:S02]  /*135c0*/  IADD3 R84, R87, 0x8, R12 ;  /* 0x0000000857547810 */ /* 0x000fe40007ffe00c */
[----:B------:R-:W-:Y:S02]  /*135d0*/  FSEL R77, R154, -INF , !P5 ;  /* 0xff8000009a4d7808 */ /* 0x000fe40006800000 */
[----:B------:R-:W-:Y:S01]  /*135e0*/  FSEL R80, R80, -INF , !P4 ;  /* 0xff80000050507808 */ /* 0x000fe20006000000 */
[----:B------:R-:W-:Y:S06]  /*135f0*/  @!P2 BRA `(.L_x_1534) ;  /* 0x00000000005ca947 */ /* 0x000fec0003800000 */
[----:B------:R-:W-:Y:S01]  /*13600*/  ISETP.GT.AND P4, PT, R20, -0x1, PT ;  /* 0xffffffff1400780c */ /* 0x000fe20003f84270 */
[----:B------:R-:W-:-:S12]  /*13610*/  BSSY B0, `(.L_x_1535) ;  /* 0x0000011000007945 */ /* 0x000fd80003800000 */
[----:B------:R-:W-:Y:S05]  /*13620*/  @P4 BRA `(.L_x_1536) ;  /* 0x0000000000244947 */ /* 0x000fea0003800000 */
[----:B------:R-:W-:Y:S02]  /*13630*/  IMAD.U32 R152, RZ, RZ, UR49 ;  /* 0x00000031ff987e24 */ /* 0x000fe4000f8e00ff */
[----:B------:R-:W-:-:S03]  /*13640*/  VIADD R87, R15, 0x8 ;  /* 0x000000080f577836 */ /* 0x000fc60000000000 */
[----:B------:R-:W-:Y:S02]  /*13650*/  ISETP.NE.AND P4, PT, R152, 0x1, PT ;  /* 0x000000019800780c */ /* 0x000fe40003f85270 */
[----:B------:R-:W-:-:S11]  /*13660*/  LOP3.LUT R87, RZ, R87, RZ, 0x33, !PT ;  /* 0x00000057ff577212 */ /* 0x000fd600078e33ff */
[----:B------:R-:W0:Y:S02]  /*13670*/  @P4 LDC.64 R6, c[0x0][0x9e8] ;  /* 0x00027a00ff064b82 */ /* 0x000e240000000a00 */
[----:B0-----:R-:W-:-:S05]  /*13680*/  @P4 IMAD.HI.U32 R6, R87, R6, RZ ;  /* 0x0000000657064227 */ /* 0x001fca00078e00ff */
[----:B------:R-:W-:-:S04]  /*13690*/  @P4 SHF.R.U32.HI R87, RZ, R7, R6 ;  /* 0x00000007ff574219 */ /* 0x000fc80000011606 */
[----:B------:R-:W-:Y:S01]  /*136a0*/  LOP3.LUT R6, RZ, R87, RZ, 0x33, !PT ;  /* 0x00000057ff067212 */ /* 0x000fe200078e33ff */
[----:B------:R-:W-:Y:S06]  /*136b0*/  BRA `(.L_x_1537) ;  /* 0x0000000000187947 */ /* 0x000fec0003800000 */
.L_x_1536:
[----:B------:R-:W-:-:S04]  /*136c0*/  MOV R152, UR49 ;  /* 0x0000003100987c02 */ /* 0x000fc80008000f00 */
[----:B------:R-:W-:-:S13]  /*136d0*/  ISETP.NE.AND P4, PT, R152, 0x1, PT ;  /* 0x000000019800780c */ /* 0x000fda0003f85270 */
[----:B------:R-:W0:Y:S02]  /*136e0*/  @P4 LDC.64 R6, c[0x0][0x9e8] ;  /* 0x00027a00ff064b82 */ /* 0x000e240000000a00 */
[----:B0-----:R-:W-:-:S04]  /*136f0*/  @P4 IMAD.HI.U32 R86, R20, R6, RZ ;  /* 0x0000000614564227 */ /* 0x001fc800078e00ff */
[----:B------:R-:W-:Y:S01]  /*13700*/  IMAD.MOV.U32 R6, RZ, RZ, R20 ;  /* 0x000000ffff067224 */ /* 0x000fe200078e0014 */
[----:B------:R-:W-:-:S07]  /*13710*/  @P4 SHF.R.U32.HI R6, RZ, R7, R86 ;  /* 0x00000007ff064219 */ /* 0x000fce0000011656 */
.L_x_1537:
[----:B------:R-:W-:Y:S05]  /*13720*/  BSYNC B0 ;  /* 0x0000000000007941 */ /* 0x000fea0003800000 */
.L_x_1535:
[----:B------:R-:W-:-:S04]  /*13730*/  IMAD R6, R6, R152, -R153 ;  /* 0x0000009806067224 */ /* 0x000fc800078e0a99 */
[----:B------:R-:W-:-:S05]  /*13740*/  IMAD R6, R191, -0x2, R6 ;  /* 0xfffffffebf067824 */ /* 0x000fca00078e0206 */
[----:B------:R-:W-:Y:S02]  /*13750*/  VIADDMNMX R85, R6, R152, R85, PT ;  /* 0x0000009806557246 */ /* 0x000fe40003800155 */
[----:B------:R-:W-:-:S07]  /*13760*/  VIMNMX R84, R84, R6, !PT ;  /* 0x0000000654547248 */ /* 0x000fce0007fe0100 */
.L_x_1534:
[----:B------:R-:W-:Y:S01]  /*13770*/  ISETP.GT.AND P5, PT, R84, 0x8, P3 ;  /* 0x000000085400780c */ /* 0x000fe20001fa4270 */
[----:B------:R-:W-:Y:S01]  /*13780*/  UMOV UR44, UR48 ;  /* 0x00000030002c7c82 */ /* 0x000fe20008000000 */
[----:B------:R-:W-:Y:S01]  /*13790*/  FMNMX.FTZ R6, R164, R11, !PT ;  /* 0x0000000ba4067209 */ /* 0x000fe20007810000 */
[----:B------:R-:W-:Y:S01]  /*137a0*/  IMAD.MOV.U32 R186, RZ, RZ, R199 ;  /* 0x000000ffffba7224 */ /* 0x000fe200078e00c7 */
[----:B------:R-:W-:Y:S02]  /*137b0*/  ISETP.LT.OR P5, PT, R85, 0x9, P5 ;  /* 0x000000095500780c */ /* 0x000fe40002fa1670 */
[----:B------:R-:W-:Y:S02]  /*137c0*/  FMNMX.FTZ R7, R165, R6, !PT ;  /* 0x00000006a5077209 */ /* 0x000fe40007810000 */
[----:B------:R-:W-:Y:S02]  /*137d0*/  FSEL R26, R26, -INF , !P5 ;  /* 0xff8000001a1a7808 */ /* 0x000fe40006800000 */
[----:B------:R-:W-:-:S02]  /*137e0*/  ISETP.GT.AND P5, PT, R84, 0x10, P3 ;  /* 0x000000105400780c */ /* 0x000fc40001fa4270 */
[----:B------:R-:W-:Y:S02]  /*137f0*/  FMNMX.FTZ R6, R28, R7, !PT ;  /* 0x000000071c067209 */ /* 0x000fe40007810000 */
[----:B------:R-:W-:Y:S02]  /*13800*/  ISETP.LT.OR P5, PT, R85, 0x11, P5 ;  /* 0x000000115500780c */ /* 0x000fe40002fa1670 */
[----:B------:R-:W-:Y:S02]  /*13810*/  FMNMX.FTZ R7, R29, R6, !PT ;  /* 0x000000061d077209 */ /* 0x000fe40007810000 */
[----:B------:R-:W-:Y:S02]  /*13820*/  FSEL R30, R30, -INF , !P5 ;  /* 0xff8000001e1e7808 */ /* 0x000fe40006800000 */
[----:B------:R-:W-:Y:S02]  /*13830*/  ISETP.GT.AND P5, PT, R84, 0x18, P3 ;  /* 0x000000185400780c */ /* 0x000fe40001fa4270 */
[----:B------:R-:W-:-:S02]  /*13840*/  FMNMX.FTZ R6, R32, R7, !PT ;  /* 0x0000000720067209 */ /* 0x000fc40007810000 */
[----:B------:R-:W-:Y:S02]  /*13850*/  ISETP.LT.OR P5, PT, R85, 0x19, P5 ;  /* 0x000000195500780c */ /* 0x000fe40002fa1670 */
[----:B------:R-:W-:Y:S02]  /*13860*/  FMNMX.FTZ R7, R33, R6, !PT ;  /* 0x0000000621077209 */ /* 0x000fe40007810000 */
[----:B------:R-:W-:Y:S02]  /*13870*/  FSEL R36, R36, -INF , !P5 ;  /* 0xff80000024247808 */ /* 0x000fe40006800000 */
[----:B------:R-:W-:Y:S02]  /*13880*/  ISETP.GT.AND P5, PT, R84, 0x20, P3 ;  /* 0x000000205400780c */ /* 0x000fe40001fa4270 */
[----:B------:R-:W-:Y:S02]  /*13890*/  FMNMX.FTZ R6, R34, R7, !PT ;  /* 0x0000000722067209 */ /* 0x000fe40007810000 */
[----:B------:R-:W-:-:S02]  /*138a0*/  ISETP.LT.OR P5, PT, R85, 0x21, P5 ;  /* 0x000000215500780c */ /* 0x000fc40002fa1670 */
[----:B------:R-:W-:Y:S02]  /*138b0*/  FMNMX.FTZ R7, R35, R6, !PT ;  /* 0x0000000623077209 */ /* 0x000fe40007810000 */
[----:B------:R-:W-:Y:S02]  /*138c0*/  FSEL R38, R38, -INF , !P5 ;  /* 0xff80000026267808 */ /* 0x000fe40006800000 */
[----:B------:R-:W-:Y:S02]  /*138d0*/  ISETP.GT.AND P5, PT, R84, 0x28, P3 ;  /* 0x000000285400780c */ /* 0x000fe40001fa4270 */
[----:B------:R-:W-:Y:S02]  /*138e0*/  FMNMX.FTZ R6, R40, R7, !PT ;  /* 0x0000000728067209 */ /* 0x000fe40007810000 */
[----:B------:R-:W-:Y:S02]  /*138f0*/  ISETP.LT.OR P5, PT, R85, 0x29, P5 ;  /* 0x000000295500780c */ /* 0x000fe40002fa1670 */
[----:B------:R-:W-:-:S02]  /*13900*/  FMNMX.FTZ R7, R41, R6, !PT ;  /* 0x0000000629077209 */ /* 0x000fc40007810000 */
[----:B------:R-:W-:Y:S02]  /*13910*/  FSEL R42, R42, -INF , !P5 ;  /* 0xff8000002a2a7808 */ /* 0x000fe40006800000 */
[----:B------:R-:W-:Y:S02]  /*13920*/  ISETP.GT.AND P5, PT, R84, 0x30, P3 ;  /* 0x000000305400780c */ /* 0x000fe40001fa4270 */
[----:B------:R-:W-:Y:S02]  /*13930*/  FMNMX.FTZ R6, R44, R7, !PT ;  /* 0x000000072c067209 */ /* 0x000fe40007810000 */
[----:B------:R-:W-:Y:S02]  /*13940*/  ISETP.LT.OR P5, PT, R85, 0x31, P5 ;  /* 0x000000315500780c */ /* 0x000fe40002fa1670 */
[----:B------:R-:W-:Y:S02]  /*13950*/  FMNMX.FTZ R7, R45, R6, !PT ;  /* 0x000000062d077209 */ /* 0x000fe40007810000 */
[----:B------:R-:W-:-:S02]  /*13960*/  FSEL R46, R46, -INF , !P5 ;  /* 0xff8000002e2e7808 */ /* 0x000fc40006800000 */
[----:B------:R-:W-:Y:S02]  /*13970*/  ISETP.GT.AND P5, PT, R84, 0x38, P3 ;  /* 0x000000385400780c */ /* 0x000fe40001fa4270 */
[----:B------:R-:W-:Y:S02]  /*13980*/  FMNMX.FTZ R6, R48, R7, !PT ;  /* 0x0000000730067209 */ /* 0x000fe40007810000 */
        /* <DEDUP_REMOVED lines=14> */
[----:B------:R-:W-:Y:S02]  /*13a70*/  ISETP.GT.AND P5, PT, R84, 0x48, P3 ;  /* 0x000000485400780c */ /* 0x000fe40001fa4270 */
[----:B------:R-:W-:-:S02]  /*13a80*/  FMNMX.FTZ R7, R60, R7, !PT ;  /* 0x000000073c077209 */ /* 0x000fc40007810000 */
[C---:B------:R-:W-:Y:S02]  /*13a90*/  ISETP.LT.OR P5, PT, R85.reuse, 0x49, P5 ;  /* 0x000000495500780c */ /* 0x040fe40002fa1670 */
[----:B------:R-:W-:Y:S02]  /*13aa0*/  ISETP.GT.AND P4, PT, R84, 0x1, P3 ;  /* 0x000000015400780c */ /* 0x000fe40001f84270 */
[----:B------:R-:W-:Y:S02]  /*13ab0*/  FMNMX.FTZ R7, R62, R7, !PT ;  /* 0x000000073e077209 */ /* 0x000fe40007810000 */
[----:B------:R-:W-:Y:S02]  /*13ac0*/  FSEL R56, R56, -INF , !P5 ;  /* 0xff80000038387808 */ /* 0x000fe40006800000 */
[----:B------:R-:W-:Y:S02]  /*13ad0*/  ISETP.GT.AND P5, PT, R84, RZ, P3 ;  /* 0x000000ff5400720c */ /* 0x000fe40001fa4270 */
[----:B------:R-:W-:-:S02]  /*13ae0*/  ISETP.LT.OR P4, PT, R85, 0x2, P4 ;  /* 0x000000025500780c */ /* 0x000fc40002781670 */
[----:B------:R-:W-:Y:S02]  /*13af0*/  FMNMX.FTZ R7, R64, R7, !PT ;  /* 0x0000000740077209 */ /* 0x000fe40007810000 */
[----:B------:R-:W-:Y:S02]  /*13b00*/  ISETP.LT.OR P5, PT, R85, 0x1, P5 ;  /* 0x000000015500780c */ /* 0x000fe40002fa1670 */
[----:B------:R-:W-:Y:S02]  /*13b10*/  FSEL R25, R25, -INF , !P4 ;  /* 0xff80000019197808 */ /* 0x000fe40006000000 */
[----:B------:R-:W-:Y:S02]  /*13b20*/  FMNMX.FTZ R6, R66, R7, !PT ;  /* 0x0000000742067209 */ /* 0x000fe40007810000 */
[----:B------:R-:W-:Y:S02]  /*13b30*/  ISETP.GT.AND P4, PT, R84, 0x9, P3 ;  /* 0x000000095400780c */ /* 0x000fe40001f84270 */
[----:B------:R-:W-:-:S02]  /*13b40*/  FSEL R153, R24, -INF , !P5 ;  /* 0xff80000018997808 */ /* 0x000fc40006800000 */
[----:B------:R-:W-:Y:S02]  /*13b50*/  FMNMX.FTZ R7, R67, R6, !PT ;  /* 0x0000000643077209 */ /* 0x000fe40007810000 */
[----:B------:R-:W-:Y:S02]  /*13b60*/  ISETP.LT.OR P4, PT, R85, 0xa, P4 ;  /* 0x0000000a5500780c */ /* 0x000fe40002781670 */
[----:B------:R-:W-:Y:S02]  /*13b70*/  FMNMX.FTZ R24, R153, R10, !PT ;  /* 0x0000000a99187209 */ /* 0x000fe40007810000 */
[----:B------:R-:W-:Y:S02]  /*13b80*/  FMNMX.FTZ R6, R76, R7, !PT ;  /* 0x000000074c067209 */ /* 0x000fe40007810000 */
[----:B------:R-:W-:Y:S02]  /*13b90*/  FSEL R27, R27, -INF , !P4 ;  /* 0xff8000001b1b7808 */ /* 0x000fe40006000000 */
[----:B------:R-:W-:-:S02]  /*13ba0*/  ISETP.GT.AND P4, PT, R84, 0x11, P3 ;  /* 0x000000115400780c */ /* 0x000fc40001f84270 */
[----:B------:R-:W-:Y:S02]  /*13bb0*/  FMNMX.FTZ R155, R25, R24, !PT ;  /* 0x00000018199b7209 */ /* 0x000fe40007810000 */
[----:B------:R-:W-:Y:S02]  /*13bc0*/  FMNMX.FTZ R7, R83, R6, !PT ;  /* 0x0000000653077209 */ /* 0x000fe40007810000 */
[----:B------:R-:W-:Y:S02]  /*13bd0*/  ISETP.LT.OR P4, PT, R85, 0x12, P4 ;  /* 0x000000125500780c */ /* 0x000fe40002781670 */
[----:B------:R-:W-:Y:S02]  /*13be0*/  FMNMX.FTZ R24, R26, R155, !PT ;  /* 0x0000009b1a187209 */ /* 0x000fe40007810000 */
[----:B------:R-:W-:Y:S02]  /*13bf0*/  ISETP.GT.AND P5, PT, R84, 0x49, P3 ;  /* 0x000000495400780c */ /* 0x000fe40001fa4270 */
[----:B------:R-:W-:-:S02]  /*13c00*/  FMNMX.FTZ R7, R82, R7, !PT ;  /* 0x0000000752077209 */ /* 0x000fc40007810000 */
[----:B------:R-:W-:Y:S02]  /*13c10*/  FSEL R31, R31, -INF , !P4 ;  /* 0xff8000001f1f7808 */ /* 0x000fe40006000000 */
[----:B------:R-:W-:Y:S02]  /*13c20*/  ISETP.GT.AND P4, PT, R84, 0x19, P3 ;  /* 0x000000195400780c */ /* 0x000fe40001f84270 */
[----:B------:R-:W-:Y:S02]  /*13c30*/  FMNMX.FTZ R155, R27, R24, !PT ;  /* 0x000000181b9b7209 */ /* 0x000fe40007810000 */
[C---:B------:R-:W-:Y:S02]  /*13c40*/  ISETP.LT.OR P5, PT, R85.reuse, 0x4a, P5 ;  /* 0x0000004a5500780c */ /* 0x040fe40002fa1670 */
[----:B------:R-:W-:Y:S02]  /*13c50*/  FMNMX.FTZ R6, R78, R7, !PT ;  /* 0x000000074e067209 */ /* 0x000fe40007810000 */
[----:B------:R-:W-:-:S02]  /*13c60*/  ISETP.LT.OR P4, PT, R85, 0x1a, P4 ;  /* 0x0000001a5500780c */ /* 0x000fc40002781670 */
[----:B------:R-:W-:Y:S02]  /*13c70*/  FMNMX.FTZ R24, R30, R155, !PT ;  /* 0x0000009b1e187209 */ /* 0x000fe40007810000 */
[----:B------:R-:W-:Y:S02]  /*13c80*/  FSEL R57, R57, -INF , !P5 ;  /* 0xff80000039397808 */ /* 0x000fe40006800000 */
[----:B------:R-:W-:Y:S02]  /*13c90*/  FMNMX.FTZ R6, R79, R6, !PT ;  /* 0x000000064f067209 */ /* 0x000fe40007810000 */
[----:B------:R-:W-:Y:S02]  /*13ca0*/  ISETP.GT.AND P5, PT, R84, 0x50, P3 ;  /* 0x000000505400780c */ /* 0x000fe40001fa4270 */
[----:B------:R-:W-:Y:S02]  /*13cb0*/  FSEL R37, R37, -INF , !P4 ;  /* 0xff80000025257808 */ /* 0x000fe40006000000 */
[----:B------:R-:W-:-:S02]  /*13cc0*/  FMNMX.FTZ R155, R31, R24, !PT ;  /* 0x000000181f9b7209 */ /* 0x000fc40007810000 */
[----:B------:R-:W-:Y:S02]  /*13cd0*/  ISETP.GT.AND P4, PT, R84, 0x21, P3 ;  /* 0x000000215400780c */ /* 0x000fe40001f84270 */
[----:B------:R-:W-:Y:S02]  /*13ce0*/  FMNMX.FTZ R6, R81, R6, !PT ;  /* 0x0000000651067209 */ /* 0x000fe40007810000 */
[C---:B------:R-:W-:Y:S02]  /*13cf0*/  ISETP.LT.OR P5, PT, R85.reuse, 0x51, P5 ;  /* 0x000000515500780c */ /* 0x040fe40002fa1670 */
[----:B------:R-:W-:Y:S02]  /*13d00*/  FMNMX.FTZ R24, R36, R155, !PT ;  /* 0x0000009b24187209 */ /* 0x000fe40007810000 */
[----:B------:R-:W-:Y:S02]  /*13d10*/  ISETP.LT.OR P4, PT, R85, 0x22, P4 ;  /* 0x000000225500780c */ /* 0x000fe40002781670 */
[----:B------:R-:W-:-:S02]  /*13d20*/  FMNMX.FTZ R7, R77, R6, !PT ;  /* 0x000000064d077209 */ /* 0x000fc40007810000 */
[----:B------:R-:W-:Y:S02]  /*13d30*/  FSEL R59, R59, -INF , !P5 ;  /* 0xff8000003b3b7808 */ /* 0x000fe40006800000 */
[----:B------:R-:W-:Y:S02]  /*13d40*/  ISETP.GT.AND P5, PT, R84, 0x51, P3 ;  /* 0x000000515400780c */ /* 0x000fe40001fa4270 */
[----:B------:R-:W-:Y:S02]  /*13d50*/  FMNMX.FTZ R155, R37, R24, !PT ;  /* 0x00000018259b7209 */ /* 0x000fe40007810000 */
[----:B------:R-:W-:Y:S02]  /*13d60*/  FSEL R39, R39, -INF , !P4 ;  /* 0xff80000027277808 */ /* 0x000fe40006000000 */
[----:B------:R-:W-:Y:S02]  /*13d70*/  FMNMX.FTZ R7, R80, R7, !PT ;  /* 0x0000000750077209 */ /* 0x000fe40007810000 */
[----:B------:R-:W-:-:S02]  /*13d80*/  ISETP.GT.AND P4, PT, R84, 0x29, P3 ;  /* 0x000000295400780c */ /* 0x000fc40001f84270 */
[C---:B------:R-:W-:Y:S01]  /*13d90*/  ISETP.LT.OR P5, PT, R85.reuse, 0x52, P5 ;  /* 0x000000525500780c */ /* 0x040fe20002fa1670 */
[----:B------:R-:W0:Y:S01]  /*13da0*/  SHFL.BFLY PT, R6, R7, 0x2, 0x1f ;  /* 0x0c401f0007067f89 */ /* 0x000e2200000e0000 */
[----:B------:R-:W-:Y:S02]  /*13db0*/  FMNMX.FTZ R24, R38, R155, !PT ;  /* 0x0000009b26187209 */ /* 0x000fe40007810000 */
[----:B------:R-:W-:Y:S02]  /*13dc0*/  ISETP.LT.OR P4, PT, R85, 0x2a, P4 ;  /* 0x0000002a5500780c */ /* 0x000fe40002781670 */
[----:B------:R-:W-:Y:S02]  /*13dd0*/  FSEL R61, R61, -INF , !P5 ;  /* 0xff8000003d3d7808 */ /* 0x000fe40006800000 */
[----:B------:R-:W-:Y:S02]  /*13de0*/  ISETP.GT.AND P5, PT, R84, 0x58, P3 ;  /* 0x000000585400780c */ /* 0x000fe40001fa4270 */
[----:B------:R-:W-:-:S02]  /*13df0*/  FMNMX.FTZ R155, R39, R24, !PT ;  /* 0x00000018279b7209 */ /* 0x000fc40007810000 */
[----:B------:R-:W-:Y:S02]  /*13e00*/  FSEL R43, R43, -INF , !P4 ;  /* 0xff8000002b2b7808 */ /* 0x000fe40006000000 */
[----:B------:R-:W-:Y:S02]  /*13e10*/  ISETP.GT.AND P4, PT, R84, 0x31, P3 ;  /* 0x000000315400780c */ /* 0x000fe40001f84270 */
[C---:B------:R-:W-:Y:S02]  /*13e20*/  ISETP.LT.OR P5, PT, R85.reuse, 0x59, P5 ;  /* 0x000000595500780c */ /* 0x040fe40002fa1670 */
[----:B------:R-:W-:Y:S02]  /*13e30*/  FMNMX.FTZ R24, R42, R155, !PT ;  /* 0x0000009b2a187209 */ /* 0x000fe40007810000 */
[----:B------:R-:W-:Y:S02]  /*13e40*/  ISETP.LT.OR P4, PT, R85, 0x32, P4 ;  /* 0x000000325500780c */ /* 0x000fe40002781670 */
[----:B------:R-:W-:-:S02]  /*13e50*/  FSEL R63, R63, -INF , !P5 ;  /* 0xff8000003f3f7808 */ /* 0x000fc40006800000 */
[----:B------:R-:W-:Y:S02]  /*13e60*/  FMNMX.FTZ R155, R43, R24, !PT ;  /* 0x000000182b9b7209 */ /* 0x000fe40007810000 */
[C---:B------:R-:W-:Y:S02]  /*13e70*/  ISETP.GT.AND P5, PT, R84.reuse, 0x59, P3 ;  /* 0x000000595400780c */ /* 0x040fe40001fa4270 */
[----:B------:R-:W-:Y:S02]  /*13e80*/  FSEL R47, R47, -INF , !P4 ;  /* 0xff8000002f2f7808 */ /* 0x000fe40006000000 */
[----:B------:R-:W-:Y:S02]  /*13e90*/  ISETP.GT.AND P4, PT, R84, 0x39, P3 ;  /* 0x000000395400780c */ /* 0x000fe40001f84270 */
[----:B------:R-:W-:Y:S02]  /*13ea0*/  FMNMX.FTZ R24, R46, R155, !PT ;  /* 0x0000009b2e187209 */ /* 0x000fe40007810000 */
[----:B------:R-:W-:-:S02]  /*13eb0*/  ISETP.LT.OR P5, PT, R85, 0x5a, P5 ;  /* 0x0000005a5500780c */ /* 0x000fc40002fa1670 */
[----:B------:R-:W-:Y:S02]  /*13ec0*/  ISETP.LT.OR P4, PT, R85, 0x3a, P4 ;  /* 0x0000003a5500780c */ /* 0x000fe40002781670 */
[----:B------:R-:W-:Y:S02]  /*13ed0*/  FMNMX.FTZ R155, R47, R24, !PT ;  /* 0x000000182f9b7209 */ /* 0x000fe40007810000 */
[----:B------:R-:W-:Y:S02]  /*13ee0*/  FSEL R65, R65, -INF , !P5 ;  /* 0xff80000041417808 */ /* 0x000fe40006800000 */
[----:B------:R-:W-:Y:S02]  /*13ef0*/  ISETP.GT.AND P5, PT, R84, 0x60, P3 ;  /* 0x000000605400780c */ /* 0x000fe40001fa4270 */
[----:B------:R-:W-:Y:S02]  /*13f00*/  FSEL R9, R9, -INF , !P4 ;  /* 0xff80000009097808 */ /* 0x000fe40006000000 */
[----:B------:R-:W-:-:S02]  /*13f10*/  FMNMX.FTZ R24, R8, R155, !PT ;  /* 0x0000009b08187209 */ /* 0x000fc40007810000 */
[----:B------:R-:W-:Y:S02]  /*13f20*/  ISETP.LT.OR P5, PT, R85, 0x61, P5 ;  /* 0x000000615500780c */ /* 0x000fe40002fa1670 */
[----:B0-----:R-:W-:Y:S02]  /*13f30*/  FMNMX.FTZ R6, R7, R6, !PT ;  /* 0x0000000607067209 */ /* 0x001fe40007810000 */
[----:B------:R-:W-:Y:S02]  /*13f40*/  FMNMX.FTZ R155, R9, R24, !PT ;  /* 0x00000018099b7209 */ /* 0x000fe40007810000 */
[----:B------:R-:W-:Y:S01]  /*13f50*/  FSEL R68, R68, -INF , !P5 ;  /* 0xff80000044447808 */ /* 0x000fe20006800000 */
[----:B------:R-:W0:Y:S01]  /*13f60*/  SHFL.BFLY PT, R7, R6, 0x1, 0x1f ;  /* 0x0c201f0006077f89 */ /* 0x000e2200000e0000 */
        /* <DEDUP_REMOVED lines=14> */
[----:B0-----:R-:W-:Y:S02]  /*14050*/  FMNMX.FTZ R6, R6, R7, !PT ;  /* 0x0000000706067209 */ /* 0x001fe40007810000 */
[----:B------:R-:W-:Y:S02]  /*14060*/  FMNMX.FTZ R24, R63, R24, !PT ;  /* 0x000000183f187209 */ /* 0x000fe40007810000 */
[----:B------:R-:W-:Y:S01]  /*14070*/  FSEL R71, R71, -INF , !P5 ;  /* 0xff80000047477808 */ /* 0x000fe20006800000 */
[----:B------:R-:W-:Y:S01]  /*14080*/  FMUL.FTZ R7, R6, UR44 ;  /* 0x0000002c06077c20 */ /* 0x000fe20008410000 */
[----:B------:R-:W-:Y:S02]  /*14090*/  ISETP.GT.AND P5, PT, R84, 0x70, P3 ;  /* 0x000000705400780c */ /* 0x000fe40001fa4270 */
[----:B------:R-:W-:Y:S02]  /*140a0*/  FMNMX.FTZ R155, R65, R24, !PT ;  /* 0x00000018419b7209 */ /* 0x000fe40007810000 */
[----:B------:R-:W-:-:S02]  /*140b0*/  FSETP.NEU.FTZ.AND P4, PT, R6, -INF , PT ;  /* 0xff8000000600780b */ /* 0x000fc40003f9d000 */
[----:B------:R-:W-:Y:S02]  /*140c0*/  ISETP.LT.OR P5, PT, R85, 0x71, P5 ;  /* 0x000000715500780c */ /* 0x000fe40002fa1670 */
[----:B------:R-:W-:Y:S02]  /*140d0*/  FMNMX.FTZ R24, R68, R155, !PT ;  /* 0x0000009b44187209 */ /* 0x000fe40007810000 */
[----:B------:R-:W-:Y:S02]  /*140e0*/  FSEL R7, R7, RZ, P4 ;  /* 0x000000ff07077208 */ /* 0x000fe40002000000 */
[----:B------:R-:W-:Y:S02]  /*140f0*/  FSEL R72, R72, -INF , !P5 ;  /* 0xff80000048487808 */ /* 0x000fe40006800000 */
[----:B------:R-:W-:Y:S01]  /*14100*/  ISETP.GT.AND P5, PT, R84, 0x71, P3 ;  /* 0x000000715400780c */ /* 0x000fe20001fa4270 */
        /* <DEDUP_REMOVED lines=8> */
[--C-:B------:R-:W-:Y:S01]  /*14190*/  FFMA.FTZ R152, R79, UR44, -R7.reuse ;  /* 0x0000002c4f987c23 */ /* 0x100fe20008010807 */
[C---:B------:R-:W-:Y:S01]  /*141a0*/  ISETP.GT.AND P5, PT, R84.reuse, 0x78, P3 ;  /* 0x000000785400780c */ /* 0x040fe20001fa4270 */
[--C-:B------:R-:W-:Y:S01]  /*141b0*/  FFMA.FTZ R180, R165, UR44, -R7.reuse ;  /* 0x0000002ca5b47c23 */ /* 0x100fe20008010807 */
[----:B------:R-:W-:Y:S01]  /*141c0*/  FMNMX.FTZ R73, R71, R28, !PT ;  /* 0x0000001c47497209 */ /* 0x000fe20007810000 */
[--C-:B------:R-:W-:Y:S01]  /*141d0*/  FFMA.FTZ R29, R29, UR44, -R7.reuse ;  /* 0x0000002c1d1d7c23 */ /* 0x100fe20008010807 */
[----:B------:R-:W-:Y:S01]  /*141e0*/  ISETP.GT.AND P3, PT, R84, 0x79, P3 ;  /* 0x000000795400780c */ /* 0x000fe20001f64270 */
[--C-:B------:R-:W-:Y:S01]  /*141f0*/  FFMA.FTZ R33, R33, UR44, -R7.reuse ;  /* 0x0000002c21217c23 */ /* 0x100fe20008010807 */
[----:B------:R-:W-:Y:S01]  /*14200*/  ISETP.LT.OR P5, PT, R85, 0x79, P5 ;  /* 0x000000795500780c */ /* 0x000fe20002fa1670 */
[--C-:B------:R-:W-:Y:S01]  /*14210*/  FFMA.FTZ R35, R35, UR44, -R7.reuse ;  /* 0x0000002c23237c23 */ /* 0x100fe20008010807 */
[----:B------:R-:W-:Y:S01]  /*14220*/  FMNMX.FTZ R73, R72, R73, !PT ;  /* 0x0000004948497209 */ /* 0x000fe20007810000 */
[--C-:B------:R-:W-:Y:S01]  /*14230*/  FFMA.FTZ R172, R40, UR44, -R7.reuse ;  /* 0x0000002c28ac7c23 */ /* 0x100fe20008010807 */
[----:B------:R-:W-:Y:S01]  /*14240*/  ISETP.LT.OR P3, PT, R85, 0x7a, P3 ;  /* 0x0000007a5500780c */ /* 0x000fe20001f61670 */
[--C-:B------:R-:W-:Y:S01]  /*14250*/  FFMA.FTZ R41, R41, UR44, -R7.reuse ;  /* 0x0000002c29297c23 */ /* 0x100fe20008010807 */
[----:B------:R-:W-:Y:S01]  /*14260*/  FSEL R74, R74, -INF , !P5 ;  /* 0xff8000004a4a7808 */ /* 0x000fe20006800000 */
[--C-:B------:R-:W-:Y:S01]  /*14270*/  FFMA.FTZ R174, R44, UR44, -R7.reuse ;  /* 0x0000002c2cae7c23 */ /* 0x100fe20008010807 */
[----:B------:R-:W-:Y:S01]  /*14280*/  FMNMX.FTZ R85, R24, R73, !PT ;  /* 0x0000004918557209 */ /* 0x000fe20007810000 */
[--C-:B------:R-:W-:Y:S01]  /*14290*/  FFMA.FTZ R45, R45, UR44, -R7.reuse ;  /* 0x0000002c2d2d7c23 */ /* 0x100fe20008010807 */
[----:B------:R-:W-:Y:S01]  /*142a0*/  FSEL R34, R75, -INF , !P3 ;  /* 0xff8000004b227808 */ /* 0x000fe20005800000 */
[--C-:B------:R-:W-:Y:S01]  /*142b0*/  FFMA.FTZ R168, R48, UR44, -R7.reuse ;  /* 0x0000002c30a87c23 */ /* 0x100fe20008010807 */
[----:B------:R-:W-:Y:S01]  /*142c0*/  FMNMX.FTZ R85, R74, R85, !PT ;  /* 0x000000554a557209 */ /* 0x000fe20007810000 */
[--C-:B------:R-:W-:Y:S01]  /*142d0*/  FFMA.FTZ R49, R49, UR44, -R7.reuse ;  /* 0x0000002c31317c23 */ /* 0x100fe20008010807 */
[----:B------:R-:W-:Y:S01]  /*142e0*/  FSEL R32, R6, RZ, P4 ;  /* 0x000000ff06207208 */ /* 0x000fe20002000000 */
[--C-:B------:R-:W-:Y:S01]  /*142f0*/  FFMA.FTZ R170, R50, UR44, -R7.reuse ;  /* 0x0000002c32aa7c23 */ /* 0x100fe20008010807 */
[----:B------:R-:W-:Y:S01]  /*14300*/  FMNMX.FTZ R85, R34, R85, !PT ;  /* 0x0000005522557209 */ /* 0x000fe20007810000 */
[--C-:B------:R-:W-:Y:S01]  /*14310*/  FFMA.FTZ R51, R51, UR44, -R7.reuse ;  /* 0x0000002c33337c23 */ /* 0x100fe20008010807 */
[----:B------:R-:W-:Y:S01]  /*14320*/  FFMA.FTZ R164, R54, UR44, -R7 ;  /* 0x0000002c36a47c23 */ /* 0x000fe20008010807 */
[----:B------:R-:W-:Y:S01]  /*14330*/  FADD.FTZ R32, -R32, R11 ;  /* 0x0000000b20207221 */ /* 0x000fe20000010100 */
[--C-:B------:R-:W-:Y:S01]  /*14340*/  FFMA.FTZ R55, R55, UR44, -R7.reuse ;  /* 0x0000002c37377c23 */ /* 0x100fe20008010807 */
[----:B------:R-:W0:Y:S01]  /*14350*/  SHFL.BFLY PT, R28, R85, 0x2, 0x1f ;  /* 0x0c401f00551c7f89 */ /* 0x000e2200000e0000 */
[--C-:B------:R-:W-:Y:S01]  /*14360*/  FFMA.FTZ R166, R58, UR44, -R7.reuse ;  /* 0x0000002c3aa67c23 */ /* 0x100fe20008010807 */
        /* <DEDUP_REMOVED lines=11> */
[----:B------:R-:W-:Y:S08]  /*14420*/  MUFU.EX2 R87, R87 ;  /* 0x0000005700577308 */ /* 0x000ff00000000800 */
[----:B------:R-:W-:Y:S01]  /*14430*/  MUFU.EX2 R180, R180 ;  /* 0x000000b400b47308 */ /* 0x000fe20000000800 */
[----:B0-----:R-:W-:Y:S01]  /*14440*/  FMNMX.FTZ R28, R85, R28, !PT ;  /* 0x0000001c551c7209 */ /* 0x001fe20007810000 */
[----:B------:R-:W-:-:S04]  /*14450*/  FFMA.FTZ R85, R78, UR44, -R7 ;  /* 0x0000002c4e557c23 */ /* 0x000fc80008010807 */
[----:B------:R-:W0:Y:S02]  /*14460*/  SHFL.BFLY PT, R155, R28, 0x1, 0x1f ;  /* 0x0c201f001c9b7f89 */ /* 0x000e2400000e0000 */
[----:B------:R-:W-:Y:S08]  /*14470*/  MUFU.EX2 R182, R182 ;  /* 0x000000b600b67308 */ /* 0x000ff00000000800 */
[----:B------:R-:W-:Y:S08]  /*14480*/  MUFU.EX2 R29, R29 ;  /* 0x0000001d001d7308 */ /* 0x000ff00000000800 */
[----:B------:R-:W-:Y:S01]  /*14490*/  MUFU.EX2 R176, R176 ;  /* 0x000000b000b07308 */ /* 0x000fe20000000800 */
[----:B0-----:R-:W-:Y:S01]  /*144a0*/  FMNMX.FTZ R7, R28, R155, !PT ;  /* 0x0000009b1c077209 */ /* 0x001fe20007810000 */
[----:B------:R-:W-:-:S06]  /*144b0*/  FMUL.FTZ R28, R32, UR44 ;  /* 0x0000002c201c7c20 */ /* 0x000fcc0008410000 */
[----:B------:R-:W-:Y:S01]  /*144c0*/  MUFU.EX2 R33, R33 ;  /* 0x0000002100217308 */ /* 0x000fe20000000800 */
[C---:B------:R-:W-:Y:S01]  /*144d0*/  FSETP.NEU.FTZ.AND P3, PT, R7.reuse, -INF , PT ;  /* 0xff8000000700780b */ /* 0x040fe20003f7d000 */
[----:B------:R-:W-:-:S06]  /*144e0*/  FMUL.FTZ R44, R7, UR44 ;  /* 0x0000002c072c7c20 */ /* 0x000fcc0008410000 */
[----:B------:R-:W0:Y:S01]  /*144f0*/  MUFU.EX2 R28, R28 ;  /* 0x0000001c001c7308 */ /* 0x000e220000000800 */
[----:B------:R-:W-:-:S05]  /*14500*/  FSEL R44, R44, RZ, P3 ;  /* 0x000000ff2c2c7208 */ /* 0x000fca0001800000 */
[--C-:B------:R-:W-:Y:S01]  /*14510*/  FFMA.FTZ R32, R25, UR44, -R44.reuse ;  /* 0x0000002c19207c23 */ /* 0x100fe2000801082c */
[----:B------:R-:W-:Y:S01]  /*14520*/  FFMA.FTZ R171, R8, UR44, -R44 ;  /* 0x0000002c08ab7c23 */ /* 0x000fe2000801082c */
[----:B------:R-:W1:Y:S01]  /*14530*/  MUFU.EX2 R178, R178 ;  /* 0x000000b200b27308 */ /* 0x000e620000000800 */
[----:B------:R-:W-:Y:S02]  /*14540*/  @!P1 IMAD R8, R184, 0x8, R2 ;  /* 0x00000008b8089824 */ /* 0x000fe400078e0202 */
[--C-:B------:R-:W-:Y:S01]  /*14550*/  FFMA.FTZ R183, R26, UR44, -R44.reuse ;  /* 0x0000002c1ab77c23 */ /* 0x100fe2000801082c */
[--C-:B------:R-:W-:Y:S01]  /*14560*/  FFMA.FTZ R26, R27, UR44, -R44.reuse ;  /* 0x0000002c1b1a7c23 */ /* 0x100fe2000801082c */
[--C-:B------:R-:W-:Y:S01]  /*14570*/  FFMA.FTZ R181, R153, UR44, -R44.reuse ;  /* 0x0000002c99b57c23 */ /* 0x100fe2000801082c */
[----:B------:R-:W-:Y:S02]  /*14580*/  @!P1 VIADD R8, R8, 0x28860 ;  /* 0x0002886008089836 */ /* 0x000fe40000000000 */
[--C-:B------:R-:W-:Y:S01]  /*14590*/  FFMA.FTZ R9, R9, UR44, -R44.reuse ;  /* 0x0000002c09097c23 */ /* 0x100fe2000801082c */
[--C-:B------:R-:W-:Y:S01]  /*145a0*/  FFMA.FTZ R177, R30, UR44, -R44.reuse ;  /* 0x0000002c1eb17c23 */ /* 0x100fe2000801082c */
[----:B------:R-:W2:Y:S01]  /*145b0*/  MUFU.EX2 R35, R35 ;  /* 0x0000002300237308 */ /* 0x000ea20000000800 */
[----:B0-----:R-:W-:Y:S01]  /*145c0*/  FFMA.FTZ R25, R28, R4, R87 ;  /* 0x000000041c197223 */ /* 0x001fe20000010057 */
[--C-:B------:R-:W-:Y:S01]  /*145d0*/  FFMA.FTZ R30, R31, UR44, -R44.reuse ;  /* 0x0000002c1f1e7c23 */ /* 0x100fe2000801082c */
[--C-:B------:R-:W-:Y:S01]  /*145e0*/  FFMA.FTZ R179, R36, UR44, -R44.reuse ;  /* 0x0000002c24b37c23 */ /* 0x100fe2000801082c */
[--C-:B------:R-:W-:Y:S01]  /*145f0*/  FFMA.FTZ R36, R37, UR44, -R44.reuse ;  /* 0x0000002c25247c23 */ /* 0x100fe2000801082c */
[----:B------:R-:W-:Y:S01]  /*14600*/  FADD.FTZ R25, R180, R25 ;  /* 0x00000019b4197221 */ /* 0x000fe20000010000 */
[--C-:B------:R-:W-:Y:S01]  /*14610*/  FFMA.FTZ R173, R38, UR44, -R44.reuse ;  /* 0x0000002c26ad7c23 */ /* 0x100fe2000801082c */
[--C-:B------:R-:W-:Y:S01]  /*14620*/  FFMA.FTZ R38, R39, UR44, -R44.reuse ;  /* 0x0000002c27267c23 */ /* 0x100fe2000801082c */
[----:B------:R-:W0:Y:S01]  /*14630*/  MUFU.EX2 R172, R172 ;  /* 0x000000ac00ac7308 */ /* 0x000e220000000800 */
[----:B------:R-:W-:Y:S01]  /*14640*/  FADD.FTZ R4, R182, R25 ;  /* 0x00000019b6047221 */ /* 0x000fe20000010000 */
[--C-:B------:R-:W-:Y:S01]  /*14650*/  FFMA.FTZ R175, R42, UR44, -R44.reuse ;  /* 0x0000002c2aaf7c23 */ /* 0x100fe2000801082c */
[--C-:B------:R-:W-:Y:S01]  /*14660*/  FFMA.FTZ R169, R46, UR44, -R44.reuse ;  /* 0x0000002c2ea97c23 */ /* 0x100fe2000801082c */
[----:B------:R-:W-:Y:S01]  /*14670*/  FFMA.FTZ R40, R43, UR44, -R44 ;  /* 0x0000002c2b287c23 */ /* 0x000fe2000801082c */
[----:B------:R-:W-:Y:S01]  /*14680*/  FADD.FTZ R25, R29, R4 ;  /* 0x000000041d197221 */ /* 0x000fe20000010000 */
[--C-:B------:R-:W-:Y:S01]  /*14690*/  FFMA.FTZ R42, R47, UR44, -R44.reuse ;  /* 0x0000002c2f2a7c23 */ /* 0x100fe2000801082c */
[--C-:B------:R-:W-:Y:S01]  /*146a0*/  FFMA.FTZ R165, R52, UR44, -R44.reuse ;  /* 0x0000002c34a57c23 */ /* 0x100fe2000801082c */
[----:B------:R-:W3:Y:S01]  /*146b0*/  MUFU.EX2 R41, R41 ;  /* 0x0000002900297308 */ /* 0x000ee20000000800 */
[----:B------:R-:W-:Y:S01]  /*146c0*/  FADD.FTZ R4, R176, R25 ;  /* 0x00000019b0047221 */ /* 0x000fe20000010000 */
[--C-:B------:R-:W-:Y:S01]  /*146d0*/  FFMA.FTZ R46, R53, UR44, -R44.reuse ;  /* 0x0000002c352e7c23 */ /* 0x100fe2000801082c */
[--C-:B------:R-:W-:Y:S01]  /*146e0*/  FFMA.FTZ R167, R56, UR44, -R44.reuse ;  /* 0x0000002c38a77c23 */ /* 0x100fe2000801082c */
[----:B------:R-:W-:Y:S01]  /*146f0*/  FFMA.FTZ R57, R57, UR44, -R44 ;  /* 0x0000002c39397c23 */ /* 0x000fe2000801082c */
[----:B------:R-:W-:Y:S01]  /*14700*/  FADD.FTZ R25, R33, R4 ;  /* 0x0000000421197221 */ /* 0x000fe20000010000 */
[--C-:B------:R-:W-:Y:S01]  /*14710*/  FFMA.FTZ R161, R59, UR44, -R44.reuse ;  /* 0x0000002c3ba17c23 */ /* 0x100fe2000801082c */
[--C-:B------:R-:W-:Y:S01]  /*14720*/  FFMA.FTZ R61, R61, UR44, -R44.reuse ;  /* 0x0000002c3d3d7c23 */ /* 0x100fe2000801082c */
[----:B------:R-:W4:Y:S01]  /*14730*/  MUFU.EX2 R174, R174 ;  /* 0x000000ae00ae7308 */ /* 0x000f220000000800 */
[----:B-1----:R-:W-:Y:S01]  /*14740*/  FADD.FTZ R4, R178, R25 ;  /* 0x00000019b2047221 */ /* 0x002fe20000010000 */
[--C-:B------:R-:W-:Y:S01]  /*14750*/  FFMA.FTZ R63, R63, UR44, -R44.reuse ;  /* 0x0000002c3f3f7c23 */ /* 0x100fe2000801082c */
[--C-:B------:R-:W-:Y:S01]  /*14760*/  FFMA.FTZ R65, R65, UR44, -R44.reuse ;  /* 0x0000002c41417c23 */ /* 0x100fe2000801082c */
[----:B------:R-:W-:Y:S01]  /*14770*/  FFMA.FTZ R68, R68, UR44, -R44 ;  /* 0x0000002c44447c23 */ /* 0x000fe2000801082c */
[----:B--2---:R-:W-:Y:S01]  /*14780*/  FADD.FTZ R25, R35, R4 ;  /* 0x0000000423197221 */ /* 0x004fe20000010000 */
[--C-:B------:R-:W-:Y:S01]  /*14790*/  FFMA.FTZ R69, R69, UR44, -R44.reuse ;  /* 0x0000002c45457c23 */ /* 0x100fe2000801082c */
[--C-:B------:R-:W-:Y:S01]  /*147a0*/  FFMA.FTZ R70, R70, UR44, -R44.reuse ;  /* 0x0000002c46467c23 */ /* 0x100fe2000801082c */
[----:B------:R-:W1:Y:S01]  /*147b0*/  MUFU.EX2 R45, R45 ;  /* 0x0000002d002d7308 */ /* 0x000e620000000800 */
[----:B0-----:R-:W-:Y:S01]  /*147c0*/  FADD.FTZ R4, R172, R25 ;  /* 0x00000019ac047221 */ /* 0x001fe20000010000 */
[--C-:B------:R-:W-:Y:S01]  /*147d0*/  FFMA.FTZ R71, R71, UR44, -R44.reuse ;  /* 0x0000002c47477c23 */ /* 0x100fe2000801082c */
[--C-:B------:R-:W-:Y:S01]  /*147e0*/  FFMA.FTZ R72, R72, UR44, -R44.reuse ;  /* 0x0000002c48487c23 */ /* 0x100fe2000801082c */
[----:B------:R-:W-:Y:S01]  /*147f0*/  FFMA.FTZ R24, R24, UR44, -R44 ;  /* 0x0000002c18187c23 */ /* 0x000fe2000801082c */
[----:B---3--:R-:W-:Y:S01]  /*14800*/  FADD.FTZ R25, R41, R4 ;  /* 0x0000000429197221 */ /* 0x008fe20000010000 */
[--C-:B------:R-:W-:Y:S01]  /*14810*/  FFMA.FTZ R74, R74, UR44, -R44.reuse ;  /* 0x0000002c4a4a7c23 */ /* 0x100fe2000801082c */
[----:B------:R-:W-:Y:S01]  /*14820*/  FFMA.FTZ R34, R34, UR44, -R44 ;  /* 0x0000002c22227c23 */ /* 0x000fe2000801082c */
[----:B------:R-:W0:Y:S01]  /*14830*/  MUFU.EX2 R168, R168 ;  /* 0x000000a800a87308 */ /* 0x000e220000000800 */
[----:B----4-:R-:W-:Y:S01]  /*14840*/  FADD.FTZ R4, R174, R25 ;  /* 0x00000019ae047221 */ /* 0x010fe20000010000 */
[----:B------:R-:W-:Y:S01]  /*14850*/  FSEL R25, R7, RZ, P3 ;  /* 0x000000ff07197208 */ /* 0x000fe20001800000 */
[----:B------:R-:W-:Y:S01]  /*14860*/  FMUL.FTZ R88, R88, R28 ;  /* 0x0000001c58587220 */ /* 0x000fe20000410000 */
[----:B------:R-:W-:Y:S01]  /*14870*/  ISETP.GT.AND P3, PT, R3, R14, PT ;  /* 0x0000000e0300720c */ /* 0x000fe20003f64270 */
[----:B------:R-:W-:Y:S01]  /*14880*/  FMUL.FTZ R89, R89, R28 ;  /* 0x0000001c59597220 */ /* 0x000fe20000410000 */
[----:B------:R-:W-:Y:S01]  /*14890*/  F2FP.F16.F32.PACK_AB R180, R180, R87 ;  /* 0x00000057b4b4723e */ /* 0x000fe200000000ff */
[----:B------:R-:W-:Y:S01]  /*148a0*/  FADD.FTZ R25, -R25, R10 ;  /* 0x0000000a19197221 */ /* 0x000fe20000010100 */
[----:B------:R-:W2:Y:S01]  /*148b0*/  MUFU.EX2 R49, R49 ;  /* 0x0000003100317308 */ /* 0x000ea20000000800 */
[----:B-1----:R-:W-:Y:S01]  /*148c0*/  FADD.FTZ R27, R45, R4 ;  /* 0x000000042d1b7221 */ /* 0x002fe20000010000 */
[----:B------:R-:W-:Y:S01]  /*148d0*/  F2FP.F16.F32.PACK_AB R182, R29, R182 ;  /* 0x000000b61db6723e */ /* 0x000fe200000000ff */
[----:B------:R-:W-:Y:S01]  /*148e0*/  FMUL.FTZ R92, R92, R28 ;  /* 0x0000001c5c5c7220 */ /* 0x000fe20000410000 */
[----:B------:R-:W-:Y:S01]  /*148f0*/  F2FP.F16.F32.PACK_AB R176, R33, R176 ;  /* 0x000000b021b0723e */ /* 0x000fe200000000ff */
[----:B------:R-:W-:Y:S01]  /*14900*/  FMUL.FTZ R93, R93, R28 ;  /* 0x0000001c5d5d7220 */ /* 0x000fe20000410000 */
[----:B------:R-:W-:Y:S01]  /*14910*/  F2FP.F16.F32.PACK_AB R178, R35, R178 ;  /* 0x000000b223b2723e */ /* 0x000fe200000000ff */
[----:B------:R-:W-:Y:S01]  /*14920*/  FMUL.FTZ R96, R96, R28 ;  /* 0x0000001c60607220 */ /* 0x000fe20000410000 */
[----:B------:R-:W1:Y:S01]  /*14930*/  MUFU.EX2 R170, R170 ;  /* 0x000000aa00aa7308 */ /* 0x000e620000000800 */
[----:B0-----:R-:W-:Y:S01]  /*14940*/  FADD.FTZ R4, R168, R27 ;  /* 0x0000001ba8047221 */ /* 0x001fe20000010000 */
[----:B------:R-:W-:Y:S01]  /*14950*/  @!P1 PRMT R27, RZ, 0x654, R8 ;  /* 0x00000654ff1b9816 */ /* 0x000fe20000000008 */
[----:B------:R-:W-:Y:S01]  /*14960*/  FMUL.FTZ R8, R25, UR44 ;  /* 0x0000002c19087c20 */ /* 0x000fe20008410000 */
[----:B------:R-:W-:Y:S01]  /*14970*/  F2FP.F16.F32.PACK_AB R172, R41, R172 ;  /* 0x000000ac29ac723e */ /* 0x000fe200000000ff */
[----:B------:R-:W-:Y:S01]  /*14980*/  FMUL.FTZ R97, R97, R28 ;  /* 0x0000001c61617220 */ /* 0x000fe20000410000 */
[----:B------:R0:W-:Y:S01]  /*14990*/  @!P1 SYNCS.ARRIVE.TRANS64.RED.A1T0 RZ, [R27+URZ], RZ ;  /* 0x000000ff1bff99a7 */ /* 0x0001e2000810043f */
[----:B------:R-:W-:Y:S01]  /*149a0*/  F2FP.F16.F32.PACK_AB R174, R45, R174 ;  /* 0x000000ae2dae723e */ /* 0x000fe200000000ff */
[----:B------:R-:W3:Y:S01]  /*149b0*/  MUFU.EX2 R51, R51 ;  /* 0x0000003300337308 */ /* 0x000ee20000000800 */
[C---:B--2---:R-:W-:Y:S01]  /*149c0*/  FADD.FTZ R25, R49.reuse, R4 ;  /* 0x0000000431197221 */ /* 0x044fe20000010000 */
[----:B------:R-:W-:Y:S01]  /*149d0*/  F2FP.F16.F32.PACK_AB R168, R49, R168 ;  /* 0x000000a831a8723e */ /* 0x000fe200000000ff */
[-C--:B------:R-:W-:Y:S01]  /*149e0*/  FMUL.FTZ R100, R100, R28.reuse ;  /* 0x0000001c64647220 */ /* 0x080fe20000410000 */
[-C--:B------:R-:W-:Y:S01]  /*149f0*/  FMUL.FTZ R101, R101, R28.reuse ;  /* 0x0000001c65657220 */ /* 0x080fe20000410000 */
[-C--:B------:R-:W-:Y:S01]  /*14a00*/  FMUL.FTZ R104, R104, R28.reuse ;  /* 0x0000001c68687220 */ /* 0x080fe20000410000 */
[-C--:B------:R-:W-:Y:S01]  /*14a10*/  FMUL.FTZ R105, R105, R28.reuse ;  /* 0x0000001c69697220 */ /* 0x080fe20000410000 */
[-C--:B------:R-:W-:Y:S01]  /*14a20*/  FMUL.FTZ R108, R108, R28.reuse ;  /* 0x0000001c6c6c7220 */ /* 0x080fe20000410000 */
[----:B------:R-:W-:Y:S01]  /*14a30*/  MUFU.EX2 R164, R164 ;  /* 0x000000a400a47308 */ /* 0x000fe20000000800 */
[----:B-1----:R-:W-:Y:S01]  /*14a40*/  FADD.FTZ R4, R170, R25 ;  /* 0x00000019aa047221 */ /* 0x002fe20000010000 */
[-C--:B------:R-:W-:Y:S01]  /*14a50*/  FMUL.FTZ R109, R109, R28.reuse ;  /* 0x0000001c6d6d7220 */ /* 0x080fe20000410000 */
[-C--:B------:R-:W-:Y:S01]  /*14a60*/  FMUL.FTZ R112, R112, R28.reuse ;  /* 0x0000001c70707220 */ /* 0x080fe20000410000 */
[-C--:B------:R-:W-:Y:S01]  /*14a70*/  FMUL.FTZ R113, R113, R28.reuse ;  /* 0x0000001c71717220 */ /* 0x080fe20000410000 */
[-C--:B------:R-:W-:Y:S01]  /*14a80*/  FMUL.FTZ R116, R116, R28.reuse ;  /* 0x0000001c74747220 */ /* 0x080fe20000410000 */
[-C--:B------:R-:W-:Y:S01]  /*14a90*/  FMUL.FTZ R117, R117, R28.reuse ;  /* 0x0000001c75757220 */ /* 0x080fe20000410000 */
[----:B------:R-:W-:Y:S01]  /*14aa0*/  FMUL.FTZ R120, R120, R28 ;  /* 0x0000001c78787220 */ /* 0x000fe20000410000 */
[----:B------:R-:W-:Y:S01]  /*14ab0*/  MUFU.EX2 R55, R55 ;  /* 0x0000003700377308 */ /* 0x000fe20000000800 */
[----:B---3--:R-:W-:Y:S01]  /*14ac0*/  F2FP.F16.F32.PACK_AB R170, R51, R170 ;  /* 0x000000aa33aa723e */ /* 0x008fe200000000ff */
        /* <DEDUP_REMOVED lines=16> */
[----:B------:R-:W-:Y:S01]  /*14bd0*/  FMUL.FTZ R149, R149, R28 ;  /* 0x0000001c95957220 */ /* 0x000fe20000410000 */
[----:B------:R-:W-:-:S02]  /*14be0*/  VIADD R3, R3, 0xffffffff ;  /* 0xffffffff03037836 */ /* 0x000fc40000000000 */
[----:B------:R-:W-:-:S03]  /*14bf0*/  IMAD.MOV.U32 R184, RZ, RZ, R21 ;  /* 0x000000ffffb87224 */ /* 0x000fc600078e0015 */
[----:B------:R-:W1:Y:S08]  /*14c00*/  MUFU.EX2 R8, R8 ;  /* 0x0000000800087308 */ /* 0x000e700000000800 */
[----:B------:R-:W2:Y:S08]  /*14c10*/  MUFU.EX2 R73, R60 ;  /* 0x0000003c00497308 */ /* 0x000eb00000000800 */
[----:B------:R3:W-:Y:S01]  /*14c20*/  MUFU.EX2 R10, R9 ;  /* 0x00000009000a7308 */ /* 0x0007e20000000800 */
[-C--:B-1----:R-:W-:Y:S01]  /*14c30*/  FMUL.FTZ R90, R90, R8.reuse ;  /* 0x000000085a5a7220 */ /* 0x082fe20000410000 */
        /* <DEDUP_REMOVED lines=10> */
[----:B------:R-:W-:Y:S01]  /*14ce0*/  FMUL.FTZ R107, R107, R8 ;  /* 0x000000086b6b7220 */ /* 0x000fe20000410000 */
[----:B------:R-:W-:Y:S01]  /*14cf0*/  FADD.FTZ R4, R164, R9 ;  /* 0x00000009a4047221 */ /* 0x000fe20000010000 */
[C---:B------:R-:W-:Y:S01]  /*14d00*/  F2FP.F16.F32.PACK_AB R164, R55.reuse, R164 ;  /* 0x000000a437a4723e */ /* 0x040fe200000000ff */
[-C--:B------:R-:W-:Y:S01]  /*14d10*/  FMUL.FTZ R110, R110, R8.reuse ;  /* 0x000000086e6e7220 */ /* 0x080fe20000410000 */
[----:B------:R-:W3:Y:S01]  /*14d20*/  MUFU.EX2 R160, R160 ;  /* 0x000000a000a07308 */ /* 0x000ee20000000800 */
[----:B------:R-:W-:Y:S01]  /*14d30*/  FADD.FTZ R9, R55, R4 ;  /* 0x0000000437097221 */ /* 0x000fe20000010000 */
[-C--:B------:R-:W-:Y:S01]  /*14d40*/  FMUL.FTZ R111, R111, R8.reuse ;  /* 0x000000086f6f7220 */ /* 0x080fe20000410000 */
[-C--:B------:R-:W-:Y:S01]  /*14d50*/  FMUL.FTZ R114, R114, R8.reuse ;  /* 0x0000000872727220 */ /* 0x080fe20000410000 */
[----:B------:R-:W-:Y:S01]  /*14d60*/  FMUL.FTZ R115, R115, R8 ;  /* 0x0000000873737220 */ /* 0x000fe20000410000 */
[----:B------:R-:W-:Y:S01]  /*14d70*/  FADD.FTZ R4, R166, R9 ;  /* 0x00000009a6047221 */ /* 0x000fe20000010000 */
[----:B------:R-:W-:Y:S01]  /*14d80*/  FFMA.FTZ R9, R8, R0, R181 ;  /* 0x0000000008097223 */ /* 0x000fe200000100b5 */
[C---:B--2---:R-:W-:Y:S01]  /*14d90*/  F2FP.F16.F32.PACK_AB R166, R73.reuse, R166 ;  /* 0x000000a649a6723e */ /* 0x044fe200000000ff */
[----:B------:R-:W2:Y:S01]  /*14da0*/  MUFU.EX2 R183, R183 ;  /* 0x000000b700b77308 */ /* 0x000ea20000000800 */
[----:B------:R-:W-:Y:S01]  /*14db0*/  FADD.FTZ R25, R73, R4 ;  /* 0x0000000449197221 */ /* 0x000fe20000010000 */
[C---:B-1----:R-:W-:Y:S01]  /*14dc0*/  FADD.FTZ R0, R32.reuse, R9 ;  /* 0x0000000920007221 */ /* 0x042fe20000010000 */
[----:B------:R-:W-:Y:S01]  /*14dd0*/  F2FP.F16.F32.PACK_AB R181, R32, R181 ;  /* 0x000000b520b5723e */ /* 0x000fe200000000ff */
        /* <DEDUP_REMOVED lines=19> */
[----:B------:R-:W-:Y:S01]  /*14f10*/  FMUL.FTZ R147, R147, R8 ;  /* 0x0000000893937220 */ /* 0x000fe20000410000 */
[----:B------:R-:W2:Y:S01]  /*14f20*/  MUFU.EX2 R162, R162 ;  /* 0x000000a200a27308 */ /* 0x000ea20000000800 */
[C---:B-1----:R-:W-:Y:S01]  /*14f30*/  FADD.FTZ R25, R75.reuse, R4 ;  /* 0x000000044b197221 */ /* 0x042fe20000010000 */
[----:B------:R-:W-:Y:S01]  /*14f40*/  F2FP.F16.F32.PACK_AB R160, R75, R160 ;  /* 0x000000a04ba0723e */ /* 0x000fe200000000ff */
[-C--:B------:R-:W-:Y:S01]  /*14f50*/  FMUL.FTZ R150, R150, R8.reuse ;  /* 0x0000000896967220 */ /* 0x080fe20000410000 */
[----:B------:R-:W-:-:S04]  /*14f60*/  FMUL.FTZ R151, R151, R8 ;  /* 0x0000000897977220 */ /* 0x000fc80000410000 */
        /* <DEDUP_REMOVED lines=24> */
[----:B---3--:R-:W-:-:S07]  /*150f0*/  FADD.FTZ R48, R158, R25 ;  /* 0x000000199e307221 */ /* 0x008fce0000010000 */
        /* <DEDUP_REMOVED lines=24> */
[----:B------:R-:W-:Y:S02]  /*15280*/  F2FP.F16.F32.PACK_AB R154, R11, R154 ;  /* 0x0000009a0b9a723e */ /* 0x000fe400000000ff */
[----:B------:R-:W-:-:S04]  /*15290*/  MOV R11, R6 ;  /* 0x00000006000b7202 */ /* 0x000fc80000000f00 */
[----:B------:R-:W2:Y:S01]  /*152a0*/  MUFU.EX2 R165, R165 ;  /* 0x000000a500a57308 */ /* 0x000ea20000000800 */
[C---:B-1----:R-:W-:Y:S01]  /*152b0*/  FADD.FTZ R48, R42.reuse, R9 ;  /* 0x000000092a307221 */ /* 0x042fe20000010000 */
[----:B------:R-:W-:-:S06]  /*152c0*/  F2FP.F16.F32.PACK_AB R169, R42, R169 ;  /* 0x000000a92aa9723e */ /* 0x000fcc00000000ff */
[----:B------:R-:W1:Y:S01]  /*152d0*/  MUFU.EX2 R46, R46 ;  /* 0x0000002e002e7308 */ /* 0x000e620000000800 */
[----:B---3--:R-:W-:Y:S01]  /*152e0*/  FADD.FTZ R9, R171, R48 ;  /* 0x00000030ab097221 */ /* 0x008fe20000010000 */
[----:B------:R-:W-:-:S03]  /*152f0*/  F2FP.F16.F32.PACK_AB R171, R10, R171 ;  /* 0x000000ab0aab723e */ /* 0x000fc600000000ff */
[----:B------:R-:W-:Y:S01]  /*15300*/  FADD.FTZ R48, R10, R9 ;  /* 0x000000090a307221 */ /* 0x000fe20000010000 */
[----:B------:R-:W-:Y:S02]  /*15310*/  IMAD.MOV.U32 R10, RZ, RZ, R7 ;  /* 0x000000ffff0a7224 */ /* 0x000fe400078e0007 */
[----:B------:R-:W3:Y:S01]  /*15320*/  MUFU.EX2 R167, R167 ;  /* 0x000000a700a77308 */ /* 0x000ee20000000800 */
[----:B--2---:R-:W-:-:S07]  /*15330*/  FADD.FTZ R9, R165, R48 ;  /* 0x00000030a5097221 */ /* 0x004fce0000010000 */
        /* <DEDUP_REMOVED lines=36> */
[----:B0-----:R-:W-:Y:S06]  /*15580*/  @P3 BRA `(.L_x_1538) ;  /* 0xffffffc400883947 */ /* 0x001fec000383ffff */
[----:B------:R-:W-:Y:S02]  /*15590*/  IMAD.MOV.U32 R10, RZ, RZ, R7 ;  /* 0x000000ffff0a7224 */ /* 0x000fe400078e0007 */
[----:B------:R-:W-:Y:S02]  /*155a0*/  IMAD.MOV.U32 R11, RZ, RZ, R6 ;  /* 0x000000ffff0b7224 */ /* 0x000fe400078e0006 */
[----:B------:R-:W-:Y:S02]  /*155b0*/  IMAD.MOV.U32 R184, RZ, RZ, R21 ;  /* 0x000000ffffb87224 */ /* 0x000fe400078e0015 */
[----:B------:R-:W-:-:S07]  /*155c0*/  IMAD.MOV.U32 R186, RZ, RZ, R199 ;  /* 0x000000ffffba7224 */ /* 0x000fce00078e00c7 */
.L_x_1520:
[----:B------:R-:W0:Y:S01]  /*155d0*/  LDC R13, c[0x0][0x9e4] ;  /* 0x00027900ff0d7b82 */ /* 0x000e220000000800 */
[----:B------:R-:W-:Y:S01]  /*155e0*/  IADD3 R6, R192, 0x80, -R193 ;  /* 0x00000080c0067810 */ /* 0x000fe20007ffe8c1 */
[----:B------:R-:W-:-:S04]  /*155f0*/  ULDC UR6, c[0x0][0x9dc] ;  /* 0x0002770000067ab9 */ /* 0x000fc80000000800 */
[----:B------:R-:W-:-:S05]  /*15600*/  IMAD R6, R197, 0x80, R6 ;  /* 0x00000080c5067824 */ /* 0x000fca00078e0206 */
[----:B------:R-:W-:Y:S02]  /*15610*/  IADD3 R7, R6, -UR6, RZ ;  /* 0x8000000606077c10 */ /* 0x000fe4000fffe0ff */
[----:B0-----:R-:W-:-:S13]  /*15620*/  ISETP.GE.AND P5, PT, R13, 0x1, PT ;  /* 0x000000010d00780c */ /* 0x001fda0003fa6270 */
[----:B------:R-:W-:Y:S05]  /*15630*/  @!P5 BRA `(.L_x_1539) ;  /* 0x000000000044d947 */ /* 0x000fea0003800000 */
        /* <DEDUP_REMOVED lines=10> */
.L_x_1541:
[----:B------:R-:W-:-:S13]  /*156e0*/  ISETP.NE.AND P2, PT, R13, 0x1, PT ;  /* 0x000000010d00780c */ /* 0x000fda0003f45270 */
[----:B------:R-:W0:Y:S02]  /*156f0*/  @P2 LDC.64 R8, c[0x0][0x9e8] ;  /* 0x00027a00ff082b82 */ /* 0x000e240000000a00 */
[----:B0-----:R-:W-:-:S05]  /*15700*/  @P2 IMAD.HI.U32 R8, R6, R8, RZ ;  /* 0x0000000806082227 */ /* 0x001fca00078e00ff */
[----:B------:R-:W-:-:S07]  /*15710*/  @P2 SHF.R.U32.HI R6, RZ, R9, R8 ;  /* 0x00000009ff062219 */ /* 0x000fce0000011608 */
.L_x_1542:
[----:B------:R-:W-:Y:S05]  /*15720*/  BSYNC B0 ;  /* 0x0000000000007941 */ /* 0x000fea0003800000 */
.L_x_1540:
[----:B------:R-:W-:-:S05]  /*15730*/  IMAD R6, R6, R13, RZ ;  /* 0x0000000d06067224 */ /* 0x000fca00078e02ff */
[----:B------:R-:W-:-:S07]  /*15740*/  VIMNMX R7, R7, R6, !PT ;  /* 0x0000000607077248 */ /* 0x000fce0007fe0100 */
.L_x_1539:
[----:B------:R-:W-:-:S05]  /*15750*/  VIADD R7, R7, 0x7f ;  /* 0x0000007f07077836 */ /* 0x000fca0000000000 */
[----:B------:R-:W-:-:S04]  /*15760*/  SHF.R.S32.HI R6, RZ, 0x1f, R7 ;  /* 0x0000001fff067819 */ /* 0x000fc80000011407 */
[----:B------:R-:W-:-:S04]  /*15770*/  LEA.HI R6, R6, R7, RZ, 0x7 ;  /* 0x0000000706067211 */ /* 0x000fc800078f38ff */
[----:B------:R-:W-:-:S04]  /*15780*/  SHF.R.S32.HI R7, RZ, 0x7, R6 ;  /* 0x00000007ff077819 */ /* 0x000fc80000011406 */
[----:B------:R-:W-:-:S04]  /*15790*/  VIMNMX R14, R198, R7, !PT ;  /* 0x00000007c60e7248 */ /* 0x000fc80007fe0100 */
[----:B------:R-:W-:-:S13]  /*157a0*/  ISETP.GE.AND P2, PT, R3, R14, PT ;  /* 0x0000000e0300720c */ /* 0x000fda0003f46270 */
[----:B------:R-:W-:Y:S05]  /*157b0*/  @!P2 BRA `(.L_x_1543) ;  /* 0x000000280084a947 */ /* 0x000fea0003800000 */
[----:B------:R-:W-:Y:S02]  /*157c0*/  IMAD.MOV.U32 R13, RZ, RZ, R10 ;  /* 0x000000ffff0d7224 */ /* 0x000fe400078e000a */
[----:B------:R-:W-:Y:S02]  /*157d0*/  IMAD.MOV.U32 R12, RZ, RZ, R11 ;  /* 0x000000ffff0c7224 */ /* 0x000fe400078e000b */
[----:B------:R-:W-:Y:S02]  /*157e0*/  IMAD.MOV.U32 R20, RZ, RZ, R186 ;  /* 0x000000ffff147224 */ /* 0x000fe400078e00ba */
[----:B------:R-:W-:-:S07]  /*157f0*/  IMAD.MOV.U32 R15, RZ, RZ, R184 ;  /* 0x000000ffff0f7224 */ /* 0x000fce00078e00b8 */
.L_x_1553:
        /* <DEDUP_REMOVED lines=10> */
.L_x_1545:
[----:B------:R-:W-:Y:S02]  /*158a0*/  LEA R6, R184, R2, 0x3 ;  /* 0x00000002b8067211 */ /* 0x000fe400078e18ff */
[----:B------:R-:W-:-:S04]  /*158b0*/  SHF.L.U32 R7, R186, 0x1f, RZ ;  /* 0x0000001fba077819 */ /* 0x000fc800000006ff */
[----:B------:R0:W1:Y:S01]  /*158c0*/  SYNCS.PHASECHK.TRANS64.TRYWAIT P3, [R6+URZ+0x28830], R7 ;  /* 0x02883007060075a7 */ /* 0x000062000806017f */
[----:B------:R-:W-:Y:S05]  /*158d0*/  @!P0 BRA `(.L_x_1546) ;  /* 0x0000000000048947 */ /* 0x000fea0003800000 */
[----:B------:R-:W-:Y:S01]  /*158e0*/  BPT.TRAP 0x1 ;  /* 0x000000040000795c */ /* 0x000fe20000300000 */
.L_x_1546:
[----:B------:R-:W-:Y:S04]  /*158f0*/  BSSY B0, `(.L_x_1544) ;  /* 0x0000004000007945 */ /* 0x000fe80003800000 */
[----:B-1----:R-:W-:Y:S05]  /*15900*/  @P3 BRA `(.L_x_1547) ;  /* 0x0000000000083947 */ /* 0x002fea0003800000 */
[----:B------:R-:W1:Y:S02]  /*15910*/  SYNCS.PHASECHK.TRANS64.TRYWAIT P3, [R6+URZ+0x28830], R7 ;  /* 0x02883007060075a7 */ /* 0x000e64000806017f */
[----:B-1----:R-:W-:Y:S05]  /*15920*/  @!P3 BRA `(.L_x_1548) ;  /* 0x00000104005cb947 */ /* 0x002fea0003800000 */
.L_x_1547:
[----:B------:R-:W-:Y:S05]  /*15930*/  BSYNC B0 ;  /* 0x0000000000007941 */ /* 0x000fea0003800000 */
.L_x_1544:
[----:B------:R-:W2:Y:S01]  /*15940*/  S2R R8, SR_TID.X ;  /* 0x0000000000087919 */ /* 0x000ea20000002100 */
[----:B01----:R-:W-:Y:S01]  /*15950*/  IMAD.MOV.U32 R7, RZ, RZ, 0x40000040 ;  /* 0x40000040ff077424 */ /* 0x003fe200078e00ff */
[----:B------:R-:W-:Y:S05]  /*15960*/  WARPSYNC.ALL ;  /* 0x0000000000007948 */ /* 0x000fea0003800000 */
[----:B------:R-:W-:Y:S01]  /*15970*/  R2UR UR35, R7 ;  /* 0x00000000072372ca */ /* 0x000fe200000e0000 */
[----:B------:R-:W-:Y:S02]  /*15980*/  IMAD R6, R184, 0x800, R5 ;  /* 0x00000800b8067824 */ /* 0x000fe400078e0205 */
[----:B------:R-:W-:-:S03]  /*15990*/  IMAD.MOV.U32 R9, RZ, RZ, 0x40000040 ;  /* 0x40000040ff097424 */ /* 0x000fc600078e00ff */
[----:B------:R-:W-:Y:S02]  /*159a0*/  R2UR UR34, R6 ;  /* 0x00000000062272ca */ /* 0x000fe400000e0000 */
[----:B------:R-:W-:Y:S02]  /*159b0*/  R2UR UR7, R9 ;  /* 0x00000000090772ca */ /* 0x000fe400000e0000 */
[----:B------:R-:W-:-:S04]  /*159c0*/  MOV R9, 0x40000040 ;  /* 0x4000004000097802 */ /* 0x000fc80000000f00 */
        /* <DEDUP_REMOVED lines=9> */
[----:B------:R-:W-:Y:S01]  /*15a60*/  R2UR UR23, R9 ;  /* 0x00000000091772ca */ /* 0x000fe200000e0000 */
[----:B------:R-:W-:Y:S01]  /*15a70*/  IMAD.MOV.U32 R9, RZ, RZ, 0x40000040 ;  /* 0x40000040ff097424 */ /* 0x000fe200078e00ff */
[----:B------:R0:W-:Y:S02]  /*15a80*/  BAR.SYNC.DEFER_BLOCKING R7, 0x100 ;  /* 0x000400070000751d */ /* 0x0001e40000010000 */
[----:B------:R-:W-:Y:S01]  /*15a90*/  R2UR UR6, R8 ;  /* 0x00000000080672ca */ /* 0x000fe200000e0000 */
[----:B------:R-:W-:Y:S01]  /*15aa0*/  VIADD R8, R6, 0x4 ;  /* 0x0000000406087836 */ /* 0x000fe20000000000 */
[----:B------:R-:W-:-:S04]  /*15ab0*/  R2UR UR27, R9 ;  /* 0x00000000091b72ca */ /* 0x000fc800000e0000 */
[----:B------:R-:W-:Y:S01]  /*15ac0*/  R2UR UR10, R8 ;  /* 0x00000000080a72ca */ /* 0x000fe200000e0000 */
[----:B------:R-:W-:Y:S02]  /*15ad0*/  VIADD R8, R6, 0x6 ;  /* 0x0000000606087836 */ /* 0x000fe40000000000 */
[----:B0-----:R-:W-:-:S03]  /*15ae0*/  IMAD.MOV.U32 R7, RZ, RZ, 0x40000040 ;  /* 0x40000040ff077424 */ /* 0x001fc600078e00ff */
[----:B------:R-:W-:Y:S01]  /*15af0*/  R2UR UR14, R8 ;  /* 0x00000000080e72ca */ /* 0x000fe200000e0000 */
[----:B------:R-:W-:Y:S01]  /*15b00*/  VIADD R8, R6, 0x400 ;  /* 0x0000040006087836 */ /* 0x000fe20000000000 */
[----:B------:R-:W-:-:S04]  /*15b10*/  R2UR UR31, R7 ;  /* 0x00000000071f72ca */ /* 0x000fc800000e0000 */
[----:B------:R-:W-:Y:S01]  /*15b20*/  R2UR UR18, R8 ;  /* 0x00000000081272ca */ /* 0x000fe200000e0000 */
[----:B------:R-:W-:Y:S01]  /*15b30*/  VIADD R8, R6, 0x402 ;  /* 0x0000040206087836 */ /* 0x000fe20000000000 */
[----:B------:R-:W-:-:S04]  /*15b40*/  WARPGROUP.ARRIVE ;  /* 0x00000000000079c5 */ /* 0x000fc80000000000 */
[----:B------:R-:W-:Y:S02]  /*15b50*/  R2UR UR22, R8 ;  /* 0x00000000081672ca */ /* 0x000fe400000e0000 */
[C---:B------:R-:W-:Y:S01]  /*15b60*/  IADD3 R8, R6.reuse, 0x404, RZ ;  /* 0x0000040406087810 */ /* 0x040fe20007ffe0ff */
[----:B------:R-:W-:Y:S01]  /*15b70*/  VIADD R6, R6, 0x406 ;  /* 0x0000040606067836 */ /* 0x000fe20000000000 */
[----:B------:R-:W-:Y:S02]  /*15b80*/  HGMMA.64x128x16.F32 R24, gdesc[UR32], RZ, !UPT, gsb0 ;  /* 0x01e00000201879f0 */ /* 0x000fe4000c0008ff */
        /* <DEDUP_REMOVED lines=27> */
.L_x_1550:
[----:B------:R-:W-:Y:S01]  /*15d40*/  SHF.L.U32 R6, R20, 0x1f, RZ ;  /* 0x0000001f14067819 */ /* 0x000fe200000006ff */
[----:B------:R-:W-:-:S04]  /*15d50*/  IMAD R7, R15, 0x8, R2 ;  /* 0x000000080f077824 */ /* 0x000fc800078e0202 */
[----:B------:R0:W1:Y:S01]  /*15d60*/  SYNCS.PHASECHK.TRANS64.TRYWAIT P2, [R7+URZ+0x28850], R6 ;  /* 0x02885006070075a7 */ /* 0x000062000804017f */
[----:B------:R-:W-:Y:S05]  /*15d70*/  @!P0 BRA `(.L_x_1551) ;  /* 0x0000000000048947 */ /* 0x000fea0003800000 */
[----:B------:R-:W-:Y:S01]  /*15d80*/  BPT.TRAP 0x1 ;  /* 0x000000040000795c */ /* 0x000fe20000300000 */
.L_x_1551:
[----:B-1----:R-:W-:Y:S05]  /*15d90*/  @P2 BRA `(.L_x_1549) ;  /* 0x0000000000082947 */ /* 0x002fea0003800000 */
[----:B------:R-:W1:Y:S02]  /*15da0*/  SYNCS.PHASECHK.TRANS64.TRYWAIT P2, [R7+URZ+0x28850], R6 ;  /* 0x02885006070075a7 */ /* 0x000e64000804017f */
[----:B-1----:R-:W-:Y:S05]  /*15db0*/  @!P2 BRA `(.L_x_1552) ;  /* 0x00000100004ca947 */ /* 0x002fea0003800000 */
.L_x_1549:
[----:B01----:R-:W-:Y:S01]  /*15dc0*/  VIADD R6, R2, 0x400 ;  /* 0x0000040002067836 */ /* 0x003fe20000000000 */
[----:B------:R-:W-:Y:S05]  /*15dd0*/  WARPSYNC.ALL ;  /* 0x0000000000007948 */ /* 0x000fea0003800000 */
[----:B------:R-:W-:-:S04]  /*15de0*/  SHF.R.U32.HI R6, RZ, 0x4, R6 ;  /* 0x00000004ff067819 */ /* 0x000fc80000011606 */
[----:B------:R-:W-:-:S04]  /*15df0*/  LOP3.LUT R6, R6, 0x3fff, RZ, 0xc0, !PT ;  /* 0x00003fff06067812 */ /* 0x000fc800078ec0ff */
[----:B------:R-:W-:-:S05]  /*15e00*/  LOP3.LUT R6, R6, 0x4000000, RZ, 0xfc, !PT ;  /* 0x0400000006067812 */ /* 0x000fca00078efcff */
[----:B------:R-:W-:Y:S01]  /*15e10*/  IMAD R6, R15, 0x800, R6 ;  /* 0x000008000f067824 */ /* 0x000fe200078e0206 */
[----:B------:R-:W-:Y:S01]  /*15e20*/  MOV R7, 0x40000040 ;  /* 0x4000004000077802 */ /* 0x000fe20000000f00 */
[----:B------:R-:W-:Y:S01]  /*15e30*/  WARPGROUP.ARRIVE ;  /* 0x00000000000079c5 */ /* 0x000fe20000000000 */
[----:B------:R-:W-:Y:S02]  /*15e40*/  IMAD.MOV.U32 R9, RZ, RZ, 0x40000040 ;  /* 0x40000040ff097424 */ /* 0x000fe400078e00ff */
[----:B------:R-:W-:Y:S01]  /*15e50*/  FMUL.FTZ R21, R24, UR52 ;  /* 0x0000003418157c20 */ /* 0x000fe20008410000 */
[C---:B------:R-:W-:Y:S01]  /*15e60*/  R2UR UR6, R6.reuse ;  /* 0x00000000060672ca */ /* 0x040fe200000e0000 */
[----:B------:R-:W-:Y:S01]  /*15e70*/  VIADD R8, R6, 0x80 ;  /* 0x0000008006087836 */ /* 0x000fe20000000000 */
[----:B------:R-:W-:Y:S01]  /*15e80*/  R2UR UR7, R7 ;  /* 0x00000000070772ca */ /* 0x000fe200000e0000 */
[----:B------:R-:W-:Y:S01]  /*15e90*/  FMUL.FTZ R7, R25, UR52 ;  /* 0x0000003419077c20 */ /* 0x000fe20008410000 */
[----:B------:R-:W-:Y:S01]  /*15ea0*/  FMUL.FTZ R10, R28, UR52 ;  /* 0x000000341c0a7c20 */ /* 0x000fe20008410000 */
        /* <DEDUP_REMOVED lines=9> */
[----:B------:R-:W-:Y:S01]  /*15f40*/  FMUL.FTZ R25, R30, UR52 ;  /* 0x000000341e197c20 */ /* 0x000fe20008410000 */
[----:B------:R-:W-:Y:S01]  /*15f50*/  HGMMA.64x128x16.F32 R88, R180, gdesc[UR4].tnspB, R88, gsb0 ;  /* 0x41e00004b4587df0 */ /* 0x000fe20008000858 */
[----:B------:R-:W-:Y:S01]  /*15f60*/  R2UR UR6, R8 ;  /* 0x00000000080672ca */ /* 0x000fe200000e0000 */
[----:B------:R-:W-:Y:S01]  /*15f70*/  FMUL.FTZ R47, R49, UR52 ;  /* 0x00000034312f7c20 */ /* 0x000fe20008410000 */
[----:B------:R-:W-:Y:S01]  /*15f80*/  R2UR UR7, R9 ;  /* 0x00000000090772ca */ /* 0x000fe200000e0000 */
[----:B------:R-:W-:Y:S01]  /*15f90*/  FMUL.FTZ R30, R33, UR52 ;  /* 0x00000034211e7c20 */ /* 0x000fe20008410000 */
[----:B------:R-:W-:Y:S01]  /*15fa0*/  FMUL.FTZ R49, R55, UR52 ;  /* 0x0000003437317c20 */ /* 0x000fe20008410000 */
[----:B------:R-:W2:Y:S01]  /*15fb0*/  MUFU.TANH R10, R10 ;  /* 0x0000000a000a7308 */ /* 0x000ea20000002400 */
[----:B------:R-:W-:Y:S01]  /*15fc0*/  FMUL.FTZ R55, R57, UR52 ;  /* 0x0000003439377c20 */ /* 0x000fe20008410000 */
[----:B------:R-:W-:Y:S01]  /*15fd0*/  FMUL.FTZ R57, R60, UR52 ;  /* 0x000000343c397c20 */ /* 0x000fe20008410000 */
[----:B0-----:R-:W-:Y:S01]  /*15fe0*/  FMNMX.FTZ R60, R21, R12, !PT ;  /* 0x0000000c153c7209 */ /* 0x001fe20007810000 */
[----:B------:R-:W-:-:S02]  /*15ff0*/  VIADD R8, R6, 0x100 ;  /* 0x0000010006087836 */ /* 0x000fc40000000000 */
[----:B------:R-:W-:Y:S01]  /*16000*/  FMUL.FTZ R32, R36, UR52 ;  /* 0x0000003424207c20 */ /* 0x000fe20008410000 */
[----:B------:R-:W-:Y:S02]  /*16010*/  IMAD.MOV.U32 R9, RZ, RZ, 0x40000040 ;  /* 0x40000040ff097424 */ /* 0x000fe400078e00ff */
        /* <DEDUP_REMOVED lines=46> */
[----:B------:R-:W-:Y:S01]  /*16300*/  UMOV UR44, UR47 ;  /* 0x0000002f002c7c82 */ /* 0x000fe20008000000 */
        /* <DEDUP_REMOVED lines=16> */
[----:B------:R-:W3:Y:S01]  /*16410*/  S2R R199, SR_TID.X ;  /* 0x0000000000c77919 */ /* 0x000ee20000002100 */
[C---:B------:R-:W-:Y:S01]  /*16420*/  ISETP.GT.AND P2, PT, R3.reuse, R14, PT ;  /* 0x0000000e0300720c */ /* 0x040fe20003f44270 */
[----:B------:R-:W4:Y:S01]  /*16430*/  MUFU.TANH R42, R42 ;  /* 0x0000002a002a7308 */ /* 0x000f220000002400 */
[----:B------:R-:W-:-:S07]  /*16440*/  VIADD R3, R3, 0xffffffff ;  /* 0xffffffff03037836 */ /* 0x000fce0000000000 */
[----:B------:R-:W5:Y:S08]  /*16450*/  MUFU.TANH R46, R46 ;  /* 0x0000002e002e7308 */ /* 0x000f700000002400 */
[----:B------:R-:W5:Y:S08]  /*16460*/  MUFU.TANH R47, R47 ;  /* 0x0000002f002f7308 */ /* 0x000f700000002400 */
[----:B------:R-:W5:Y:S01]  /*16470*/  MUFU.TANH R50, R50 ;  /* 0x0000003200327308 */ /* 0x000f620000002400 */
[----:B---3--:R-:W-:-:S07]  /*16480*/  SHF.R.U32.HI R199, RZ, 0x7, R199 ;  /* 0x00000007ffc77819 */ /* 0x008fce00000116c7 */
[----:B------:R-:W3:Y:S08]  /*16490*/  MUFU.TANH R51, R51 ;  /* 0x0000003300337308 */ /* 0x000ef00000002400 */
[----:B------:R-:W3:Y:S08]  /*164a0*/  MUFU.TANH R54, R54 ;  /* 0x0000003600367308 */ /* 0x000ef00000002400 */
[----:B------:R-:W3:Y:S08]  /*164b0*/  MUFU.TANH R55, R55 ;  /* 0x0000003700377308 */ /* 0x000ef00000002400 */
[----:B------:R-:W3:Y:S01]  /*164c0*/  MUFU.TANH R57, R57 ;  /* 0x0000003900397308 */ /* 0x000ee20000002400 */
[----:B------:R-:W-:-:S02]  /*164d0*/  WARPGROUP.DEPBAR.LE gsb0, 0x0 ;  /* 0x00008000000079c5 */ /* 0x000fc40000010000 */
[----:B------:R-:W-:-:S05]  /*164e0*/  WARPGROUP.ARRIVE ;  /* 0x00000000000079c5 */ /* 0x000fca0000000000 */
[----:B------:R-:W3:Y:S01]  /*164f0*/  MUFU.TANH R58, R58 ;  /* 0x0000003a003a7308 */ /* 0x000ee20000002400 */
[----:B------:R-:W-:Y:S01]  /*16500*/  HGMMA.64x128x16.F32 R88, R176, gdesc[UR4].tnspB, R88, gsb0 ;  /* 0x41e00004b0587df0 */ /* 0x000fe20008000858 */
[----:B------:R-:W-:Y:S02]  /*16510*/  R2UR UR6, R8 ;  /* 0x00000000080672ca */ /* 0x000fe400000e0000 */
[----:B------:R-:W-:-:S04]  /*16520*/  R2UR UR7, R9 ;  /* 0x00000000090772ca */ /* 0x000fc800000e0000 */
[----:B------:R-:W3:Y:S01]  /*16530*/  MUFU.TANH R59, R59 ;  /* 0x0000003b003b7308 */ /* 0x000ee20000002400 */
[----:B--2---:R-:W-:-:S04]  /*16540*/  FMNMX.FTZ R8, R38, R11, !PT ;  /* 0x0000000b26087209 */ /* 0x004fc80007810000 */
[----:B0-----:R-:W-:-:S03]  /*16550*/  FMNMX.FTZ R8, R39, R8, !PT ;  /* 0x0000000827087209 */ /* 0x001fc60007810000 */
[----:B------:R-:W0:Y:S01]  /*16560*/  MUFU.TANH R60, R60 ;  /* 0x0000003c003c7308 */ /* 0x000e220000002400 */
[----:B-1----:R-:W-:-:S04]  /*16570*/  FMNMX.FTZ R9, R41, R8, !PT ;  /* 0x0000000829097209 */ /* 0x002fc80007810000 */
[----:B----4-:R-:W-:-:S03]  /*16580*/  FMNMX.FTZ R9, R42, R9, !PT ;  /* 0x000000092a097209 */ /* 0x010fc60007810000 */
[----:B------:R-:W1:Y:S01]  /*16590*/  MUFU.TANH R61, R61 ;  /* 0x0000003d003d7308 */ /* 0x000e620000002400 */
[----:B-----5:R-:W-:-:S04]  /*165a0*/  FMNMX.FTZ R8, R46, R9, !PT ;  /* 0x000000092e087209 */ /* 0x020fc80007810000 */
[----:B------:R-:W-:-:S03]  /*165b0*/  FMNMX.FTZ R9, R47, R8, !PT ;  /* 0x000000082f097209 */ /* 0x000fc60007810000 */
[----:B------:R-:W2:Y:S01]  /*165c0*/  MUFU.TANH R62, R62 ;  /* 0x0000003e003e7308 */ /* 0x000ea20000002400 */
[----:B------:R-:W-:-:S04]  /*165d0*/  FMNMX.FTZ R8, R50, R9, !PT ;  /* 0x0000000932087209 */ /* 0x000fc80007810000 */
[----:B---3--:R-:W-:-:S03]  /*165e0*/  FMNMX.FTZ R9, R51, R8, !PT ;  /* 0x0000000833097209 */ /* 0x008fc60007810000 */
[----:B------:R-:W3:Y:S01]  /*165f0*/  MUFU.TANH R64, R64 ;  /* 0x0000004000407308 */ /* 0x000ee20000002400 */
[----:B------:R-:W-:-:S04]  /*16600*/  FMNMX.FTZ R8, R54, R9, !PT ;  /* 0x0000000936087209 */ /* 0x000fc80007810000 */
[----:B------:R-:W-:-:S03]  /*16610*/  FMNMX.FTZ R8, R55, R8, !PT ;  /* 0x0000000837087209 */ /* 0x000fc60007810000 */
[----:B------:R-:W4:Y:S01]  /*16620*/  MUFU.TANH R65, R65 ;  /* 0x0000004100417308 */ /* 0x000f220000002400 */
[----:B------:R-:W-:-:S04]  /*16630*/  FMNMX.FTZ R9, R57, R8, !PT ;  /* 0x0000000839097209 */ /* 0x000fc80007810000 */
[----:B------:R-:W-:-:S03]  /*16640*/  FMNMX.FTZ R8, R58, R9, !PT ;  /* 0x000000093a087209 */ /* 0x000fc60007810000 */
[----:B------:R-:W5:Y:S01]  /*16650*/  MUFU.TANH R68, R68 ;  /* 0x0000004400447308 */ /* 0x000f620000002400 */
[----:B------:R-:W-:-:S04]  /*16660*/  FMNMX.FTZ R9, R59, R8, !PT ;  /* 0x000000083b097209 */ /* 0x000fc80007810000 */
[----:B0-----:R-:W-:-:S03]  /*16670*/  FMNMX.FTZ R8, R60, R9, !PT ;  /* 0x000000093c087209 */ /* 0x001fc60007810000 */
[----:B------:R-:W0:Y:S01]  /*16680*/  MUFU.TANH R72, R72 ;  /* 0x0000004800487308 */ /* 0x000e220000002400 */
[----:B-1----:R-:W-:-:S04]  /*16690*/  FMNMX.FTZ R9, R61, R8, !PT ;  /* 0x000000083d097209 */ /* 0x002fc80007810000 */
[----:B--2---:R-:W-:-:S03]  /*166a0*/  FMNMX.FTZ R9, R62, R9, !PT ;  /* 0x000000093e097209 */ /* 0x004fc60007810000 */
[----:B------:R-:W1:Y:S01]  /*166b0*/  MUFU.TANH R76, R76 ;  /* 0x0000004c004c7308 */ /* 0x000e620000002400 */
[----:B---3--:R-:W-:-:S04]  /*166c0*/  FMNMX.FTZ R8, R64, R9, !PT ;  /* 0x0000000940087209 */ /* 0x008fc80007810000 */
[----:B----4-:R-:W-:Y:S01]  /*166d0*/  FMNMX.FTZ R9, R65, R8, !PT ;  /* 0x0000000841097209 */ /* 0x010fe20007810000 */
[----:B------:R-:W-:Y:S02]  /*166e0*/  VIADD R8, R6, 0x180 ;  /* 0x0000018006087836 */ /* 0x000fe40000000000 */
[----:B------:R-:W2:Y:S01]  /*166f0*/  MUFU.TANH R69, R69 ;  /* 0x0000004500457308 */ /* 0x000ea20000002400 */
[----:B-----5:R-:W-:Y:S01]  /*16700*/  FMNMX.FTZ R11, R68, R9, !PT ;  /* 0x00000009440b7209 */ /* 0x020fe20007810000 */
[----:B------:R-:W-:-:S03]  /*16710*/  IMAD.MOV.U32 R9, RZ, RZ, 0x40000040 ;  /* 0x40000040ff097424 */ /* 0x000fc600078e00ff */
[----:B0-----:R-:W-:-:S03]  /*16720*/  FMNMX.FTZ R11, R72, R11, !PT ;  /* 0x0000000b480b7209 */ /* 0x001fc60007810000 */
[----:B------:R-:W0:Y:S08]  /*16730*/  MUFU.TANH R77, R77 ;  /* 0x0000004d004d7308 */ /* 0x000e300000002400 */
[----:B------:R-:W3:Y:S08]  /*16740*/  MUFU.TANH R73, R73 ;  /* 0x0000004900497308 */ /* 0x000ef00000002400 */
[----:B------:R-:W4:Y:S08]  /*16750*/  MUFU.TANH R20, R20 ;  /* 0x0000001400147308 */ /* 0x000f300000002400 */
[----:B------:R-:W5:Y:S08]  /*16760*/  MUFU.TANH R24, R24 ;  /* 0x0000001800187308 */ /* 0x000f700000002400 */
[----:B------:R-:W5:Y:S08]  /*16770*/  MUFU.TANH R25, R25 ;  /* 0x0000001900197308 */ /* 0x000f700000002400 */
[----:B------:R-:W5:Y:S08]  /*16780*/  MUFU.TANH R27, R27 ;  /* 0x0000001b001b7308 */ /* 0x000f700000002400 */
[----:B------:R-:W5:Y:S08]  /*16790*/  MUFU.TANH R29, R29 ;  /* 0x0000001d001d7308 */ /* 0x000f700000002400 */
[----:B------:R-:W5:Y:S01]  /*167a0*/  MUFU.TANH R31, R31 ;  /* 0x0000001f001f7308 */ /* 0x000f620000002400 */
[----:B------:R-:W-:-:S02]  /*167b0*/  WARPGROUP.DEPBAR.LE gsb0, 0x0 ;  /* 0x00008000000079c5 */ /* 0x000fc40000010000 */
[----:B------:R-:W-:-:S05]  /*167c0*/  WARPGROUP.ARRIVE ;  /* 0x00000000000079c5 */ /* 0x000fca0000000000 */
[----:B------:R-:W5:Y:S01]  /*167d0*/  MUFU.TANH R33, R33 ;  /* 0x0000002100217308 */ /* 0x000f620000002400 */
[----:B------:R-:W-:Y:S01]  /*167e0*/  HGMMA.64x128x16.F32 R88, R172, gdesc[UR4].tnspB, R88, gsb0 ;  /* 0x41e00004ac587df0 */ /* 0x000fe20008000858 */
[----:B------:R-:W-:Y:S02]  /*167f0*/  R2UR UR6, R8 ;  /* 0x00000000080672ca */ /* 0x000fe400000e0000 */
[----:B------:R-:W-:Y:S02]  /*16800*/  R2UR UR7, R9 ;  /* 0x00000000090772ca */ /* 0x000fe400000e0000 */
[----:B-1----:R-:W-:Y:S02]  /*16810*/  FMNMX.FTZ R8, R76, R11, !PT ;  /* 0x0000000b4c087209 */ /* 0x002fe40007810000 */
[----:B------:R-:W1:Y:S02]  /*16820*/  MUFU.TANH R35, R35 ;  /* 0x0000002300237308 */ /* 0x000e640000002400 */
[----:B--2---:R-:W-:-:S04]  /*16830*/  FMNMX.FTZ R8, R69, R8, !PT ;  /* 0x0000000845087209 */ /* 0x004fc80007810000 */
[----:B0-----:R-:W-:Y:S02]  /*16840*/  FMNMX.FTZ R8, R77, R8, !PT ;  /* 0x000000084d087209 */ /* 0x001fe40007810000 */
[----:B------:R-:W0:Y:S02]  /*16850*/  MUFU.TANH R36, R36 ;  /* 0x0000002400247308 */ /* 0x000e240000002400 */
[----:B---3--:R-:W-:-:S05]  /*16860*/  FMNMX.FTZ R8, R73, R8, !PT ;  /* 0x0000000849087209 */ /* 0x008fca0007810000 */
[----:B------:R-:W2:Y:S01]  /*16870*/  SHFL.BFLY PT, R9, R8, 0x2, 0x1f ;  /* 0x0c401f0008097f89 */ /* 0x000ea200000e0000 */
[----:B------:R-:W3:Y:S08]  /*16880*/  MUFU.TANH R37, R37 ;  /* 0x0000002500257308 */ /* 0x000ef00000002400 */
[----:B------:R-:W3:Y:S08]  /*16890*/  MUFU.TANH R40, R40 ;  /* 0x0000002800287308 */ /* 0x000ef00000002400 */
[----:B------:R-:W3:Y:S01]  /*168a0*/  MUFU.TANH R43, R43 ;  /* 0x0000002b002b7308 */ /* 0x000ee20000002400 */
[----:B--2---:R-:W-:-:S07]  /*168b0*/  FMNMX.FTZ R9, R8, R9, !PT ;  /* 0x0000000908097209 */ /* 0x004fce0007810000 */
[----:B------:R-:W2:Y:S01]  /*168c0*/  MUFU.TANH R44, R44 ;  /* 0x0000002c002c7308 */ /* 0x000ea20000002400 */
[----:B------:R-:W4:Y:S07]  /*168d0*/  SHFL.BFLY PT, R8, R9, 0x1, 0x1f ;  /* 0x0c201f0009087f89 */ /* 0x000f2e00000e0000 */
[----:B------:R-:W2:Y:S08]  /*168e0*/  MUFU.TANH R45, R45 ;  /* 0x0000002d002d7308 */ /* 0x000eb00000002400 */
[----:B------:R-:W2:Y:S08]  /*168f0*/  MUFU.TANH R48, R48 ;  /* 0x0000003000307308 */ /* 0x000eb00000002400 */
[----:B------:R-:W2:Y:S01]  /*16900*/  MUFU.TANH R49, R49 ;  /* 0x0000003100317308 */ /* 0x000ea20000002400 */
[----:B----4-:R-:W-:Y:S01]  /*16910*/  FMNMX.FTZ R11, R9, R8, !PT ;  /* 0x00000008090b7209 */ /* 0x010fe20007810000 */
[----:B------:R-:W-:-:S06]  /*16920*/  IMAD.MOV.U32 R9, RZ, RZ, 0x40000040 ;  /* 0x40000040ff097424 */ /* 0x000fcc00078e00ff */
[----:B------:R-:W4:Y:S01]  /*16930*/  MUFU.TANH R52, R52 ;  /* 0x0000003400347308 */ /* 0x000f220000002400 */
[C---:B------:R-:W-:Y:S01]  /*16940*/  FADD.FTZ R8, -R11.reuse, R12 ;  /* 0x0000000c0b087221 */ /* 0x040fe20000010100 */
[----:B------:R-:W-:-:S03]  /*16950*/  FMUL.FTZ R85, R11, UR44 ;  /* 0x0000002c0b557c20 */ /* 0x000fc60008410000 */
[----:B------:R-:W-:Y:S01]  /*16960*/  FMUL.FTZ R67, R8, UR44 ;  /* 0x0000002c08437c20 */ /* 0x000fe20008410000 */
[----:B------:R-:W-:Y:S01]  /*16970*/  IADD3 R8, R6, 0x200, RZ ;  /* 0x0000020006087810 */ /* 0x000fe20007ffe0ff */
[--C-:B------:R-:W-:Y:S01]  /*16980*/  FFMA.FTZ R180, R21, UR44, -R85.reuse ;  /* 0x0000002c15b47c23 */ /* 0x100fe20008010855 */
[--C-:B------:R-:W-:Y:S01]  /*16990*/  FFMA.FTZ R21, R7, UR44, -R85.reuse ;  /* 0x0000002c07157c23 */ /* 0x100fe20008010855 */
[----:B------:R-:W-:Y:S01]  /*169a0*/  FMNMX.FTZ R7, R20, R13, !PT ;  /* 0x0000000d14077209 */ /* 0x000fe20007810000 */
[----:B------:R-:W4:Y:S01]  /*169b0*/  MUFU.TANH R53, R53 ;  /* 0x0000003500357308 */ /* 0x000f220000002400 */
[--C-:B------:R-:W-:Y:S01]  /*169c0*/  FFMA.FTZ R182, R10, UR44, -R85.reuse ;  /* 0x0000002c0ab67c23 */ /* 0x100fe20008010855 */
[--C-:B------:R-:W-:Y:S01]  /*169d0*/  FFMA.FTZ R87, R26, UR44, -R85.reuse ;  /* 0x0000002c1a577c23 */ /* 0x100fe20008010855 */
[--C-:B------:R-:W-:Y:S01]  /*169e0*/  FFMA.FTZ R176, R28, UR44, -R85.reuse ;  /* 0x0000002c1cb07c23 */ /* 0x100fe20008010855 */
[--C-:B------:R-:W-:Y:S01]  /*169f0*/  FFMA.FTZ R178, R32, UR44, -R85.reuse ;  /* 0x0000002c20b27c23 */ /* 0x100fe20008010855 */
[--C-:B------:R-:W-:Y:S01]  /*16a00*/  FFMA.FTZ R12, R64, UR44, -R85.reuse ;  /* 0x0000002c400c7c23 */ /* 0x100fe20008010855 */
[--C-:B------:R-:W-:Y:S01]  /*16a10*/  FFMA.FTZ R26, R68, UR44, -R85.reuse ;  /* 0x0000002c441a7c23 */ /* 0x100fe20008010855 */
[--C-:B------:R-:W-:Y:S01]  /*16a20*/  FFMA.FTZ R28, R76, UR44, -R85.reuse ;  /* 0x0000002c4c1c7c23 */ /* 0x100fe20008010855 */
[----:B------:R-:W4:Y:S01]  /*16a30*/  MUFU.TANH R56, R56 ;  /* 0x0000003800387308 */ /* 0x000f220000002400 */
[----:B------:R-:W-:-:S07]  /*16a40*/  FFMA.FTZ R69, R69, UR44, -R85 ;  /* 0x0000002c45457c23 */ /* 0x000fce0008010855 */
[----:B------:R-:W4:Y:S08]  /*16a50*/  MUFU.TANH R63, R63 ;  /* 0x0000003f003f7308 */ /* 0x000f300000002400 */
[----:B------:R-:W4:Y:S08]  /*16a60*/  MUFU.TANH R66, R66 ;  /* 0x0000004200427308 */ /* 0x000f300000002400 */
[----:B------:R-:W4:Y:S08]  /*16a70*/  MUFU.TANH R80, R80 ;  /* 0x0000005000507308 */ /* 0x000f300000002400 */
[----:B------:R-:W-:Y:S08]  /*16a80*/  MUFU.TANH R70, R70 ;  /* 0x0000004600467308 */ /* 0x000ff00000002400 */
[----:B------:R-:W-:Y:S01]  /*16a90*/  MUFU.TANH R71, R71 ;  /* 0x0000004700477308 */ /* 0x000fe20000002400 */
[----:B------:R-:W-:-:S02]  /*16aa0*/  WARPGROUP.DEPBAR.LE gsb0, 0x0 ;  /* 0x00008000000079c5 */ /* 0x000fc40000010000 */
[----:B------:R-:W-:-:S05]  /*16ab0*/  WARPGROUP.ARRIVE ;  /* 0x00000000000079c5 */ /* 0x000fca0000000000 */
[----:B------:R-:W-:Y:S01]  /*16ac0*/  MUFU.TANH R74, R74 ;  /* 0x0000004a004a7308 */ /* 0x000fe20000002400 */
[--C-:B------:R-:W-:Y:S01]  /*16ad0*/  FFMA.FTZ R172, R38, UR44, -R85.reuse ;  /* 0x0000002c26ac7c23 */ /* 0x100fe20008010855 */
[--C-:B------:R-:W-:Y:S01]  /*16ae0*/  FFMA.FTZ R174, R41, UR44, -R85.reuse ;  /* 0x0000002c29ae7c23 */ /* 0x100fe20008010855 */
[--C-:B------:R-:W-:Y:S01]  /*16af0*/  FFMA.FTZ R41, R47, UR44, -R85.reuse ;  /* 0x0000002c2f297c23 */ /* 0x100fe20008010855 */
[--C-:B------:R-:W-:Y:S01]  /*16b00*/  FFMA.FTZ R47, R51, UR44, -R85.reuse ;  /* 0x0000002c332f7c23 */ /* 0x100fe20008010855 */
[----:B------:R-:W-:Y:S01]  /*16b10*/  HGMMA.64x128x16.F32 R88, R168, gdesc[UR4].tnspB, R88, gsb0 ;  /* 0x41e00004a8587df0 */ /* 0x000fe20008000858 */
[----:B------:R-:W-:Y:S01]  /*16b20*/  R2UR UR6, R8 ;  /* 0x00000000080672ca */ /* 0x000fe200000e0000 */
[--C-:B------:R-:W-:Y:S01]  /*16b30*/  FFMA.FTZ R51, R55, UR44, -R85.reuse ;  /* 0x0000002c37337c23 */ /* 0x100fe20008010855 */
[----:B------:R-:W-:Y:S01]  /*16b40*/  R2UR UR7, R9 ;  /* 0x00000000090772ca */ /* 0x000fe200000e0000 */
[----:B------:R-:W-:Y:S01]  /*16b50*/  IMAD.MOV.U32 R9, RZ, RZ, 0x40000040 ;  /* 0x40000040ff097424 */ /* 0x000fe200078e00ff */
[----:B-----5:R-:W-:Y:S01]  /*16b60*/  FMNMX.FTZ R8, R24, R7, !PT ;  /* 0x0000000718087209 */ /* 0x020fe20007810000 */
[----:B------:R-:W-:Y:S01]  /*16b70*/  MUFU.TANH R75, R75 ;  /* 0x0000004b004b7308 */ /* 0x000fe20000002400 */
[----:B------:R-:W-:-:S02]  /*16b80*/  FFMA.FTZ R55, R58, UR44, -R85 ;  /* 0x0000002c3a377c23 */ /* 0x000fc40008010855 */
[----:B------:R-:W-:-:S04]  /*16b90*/  FMNMX.FTZ R8, R25, R8, !PT ;  /* 0x0000000819087209 */ /* 0x000fc80007810000 */
[----:B------:R-:W-:Y:S01]  /*16ba0*/  FMNMX.FTZ R8, R27, R8, !PT ;  /* 0x000000081b087209 */ /* 0x000fe20007810000 */
[----:B------:R-:W-:Y:S03]  /*16bb0*/  MUFU.TANH R78, R78 ;  /* 0x0000004e004e7308 */ /* 0x000fe60000002400 */
[----:B------:R-:W-:-:S04]  /*16bc0*/  FMNMX.FTZ R8, R29, R8, !PT ;  /* 0x000000081d087209 */ /* 0x000fc80007810000 */
[----:B------:R-:W-:Y:S01]  /*16bd0*/  FMNMX.FTZ R8, R31, R8, !PT ;  /* 0x000000081f087209 */ /* 0x000fe20007810000 */
[----:B------:R-:W-:Y:S03]  /*16be0*/  MUFU.TANH R79, R79 ;  /* 0x0000004f004f7308 */ /* 0x000fe60000002400 */
[----:B------:R-:W-:-:S04]  /*16bf0*/  FMNMX.FTZ R8, R33, R8, !PT ;  /* 0x0000000821087209 */ /* 0x000fc80007810000 */
[----:B-1----:R-:W-:Y:S01]  /*16c00*/  FMNMX.FTZ R7, R35, R8, !PT ;  /* 0x0000000823077209 */ /* 0x002fe20007810000 */
[----:B------:R-:W-:Y:S03]  /*16c10*/  MUFU.TANH R81, R81 ;  /* 0x0000005100517308 */ /* 0x000fe60000002400 */
[----:B0-----:R-:W-:-:S04]  /*16c20*/  FMNMX.FTZ R8, R36, R7, !PT ;  /* 0x0000000724087209 */ /* 0x001fc80007810000 */
[----:B---3--:R-:W-:Y:S01]  /*16c30*/  FMNMX.FTZ R7, R37, R8, !PT ;  /* 0x0000000825077209 */ /* 0x008fe20007810000 */
[----:B------:R-:W-:Y:S03]  /*16c40*/  MUFU.TANH R82, R82 ;  /* 0x0000005200527308 */ /* 0x000fe60000002400 */
[----:B------:R-:W-:-:S04]  /*16c50*/  FMNMX.FTZ R8, R40, R7, !PT ;  /* 0x0000000728087209 */ /* 0x000fc80007810000 */
[----:B------:R-:W-:Y:S01]  /*16c60*/  FMNMX.FTZ R7, R43, R8, !PT ;  /* 0x000000082b077209 */ /* 0x000fe20007810000 */
[----:B------:R-:W-:Y:S03]  /*16c70*/  MUFU.TANH R83, R83 ;  /* 0x0000005300537308 */ /* 0x000fe60000002400 */
[----:B--2---:R-:W-:-:S04]  /*16c80*/  FMNMX.FTZ R8, R44, R7, !PT ;  /* 0x000000072c087209 */ /* 0x004fc80007810000 */
[----:B------:R-:W-:Y:S01]  /*16c90*/  FMNMX.FTZ R7, R45, R8, !PT ;  /* 0x000000082d077209 */ /* 0x000fe20007810000 */
[----:B------:R-:W-:Y:S03]  /*16ca0*/  MUFU.TANH R84, R84 ;  /* 0x0000005400547308 */ /* 0x000fe60000002400 */
[----:B------:R-:W-:-:S04]  /*16cb0*/  FMNMX.FTZ R8, R48, R7, !PT ;  /* 0x0000000730087209 */ /* 0x000fc80007810000 */
[----:B------:R-:W-:Y:S01]  /*16cc0*/  FMNMX.FTZ R7, R49, R8, !PT ;  /* 0x0000000831077209 */ /* 0x000fe20007810000 */
[----:B------:R-:W-:Y:S03]  /*16cd0*/  MUFU.EX2 R67, R67 ;  /* 0x0000004300437308 */ /* 0x000fe60000000800 */
[----:B----4-:R-:W-:-:S04]  /*16ce0*/  FMNMX.FTZ R8, R52, R7, !PT ;  /* 0x0000000734087209 */ /* 0x010fc80007810000 */
[----:B------:R-:W-:Y:S01]  /*16cf0*/  FMNMX.FTZ R7, R53, R8, !PT ;  /* 0x0000000835077209 */ /* 0x000fe20007810000 */
[----:B------:R-:W-:Y:S01]  /*16d00*/  VIADD R8, R6, 0x280 ;  /* 0x0000028006087836 */ /* 0x000fe20000000000 */
[----:B------:R-:W0:Y:S02]  /*16d10*/  MUFU.EX2 R180, R180 ;  /* 0x000000b400b47308 */ /* 0x000e240000000800 */
[----:B------:R-:W-:-:S04]  /*16d20*/  FMNMX.FTZ R10, R56, R7, !PT ;  /* 0x00000007380a7209 */ /* 0x000fc80007810000 */
[----:B------:R-:W-:Y:S02]  /*16d30*/  FMNMX.FTZ R7, R63, R10, !PT ;  /* 0x0000000a3f077209 */ /* 0x000fe40007810000 */
[----:B------:R-:W1:Y:S02]  /*16d40*/  MUFU.EX2 R21, R21 ;  /* 0x0000001500157308 */ /* 0x000e640000000800 */
[----:B------:R-:W-:-:S04]  /*16d50*/  FMNMX.FTZ R7, R66, R7, !PT ;  /* 0x0000000742077209 */ /* 0x000fc80007810000 */
[----:B------:R-:W-:Y:S02]  /*16d60*/  FMNMX.FTZ R7, R80, R7, !PT ;  /* 0x0000000750077209 */ /* 0x000fe40007810000 */
[----:B------:R-:W2:Y:S01]  /*16d70*/  MUFU.EX2 R182, R182 ;  /* 0x000000b600b67308 */ /* 0x000ea20000000800 */
[----:B0-----:R-:W-:-:S07]  /*16d80*/  FFMA.FTZ R4, R67, R4, R180 ;  /* 0x0000000443047223 */ /* 0x001fce00000100b4 */
[----:B------:R-:W-:Y:S01]  /*16d90*/  MUFU.EX2 R87, R87 ;  /* 0x0000005700577308 */ /* 0x000fe20000000800 */
[----:B-1----:R-:W-:-:S07]  /*16da0*/  F2FP.F16.F32.PACK_AB R180, R21, R180 ;  /* 0x000000b415b4723e */ /* 0x002fce00000000ff */
[----:B------:R-:W-:Y:S08]  /*16db0*/  MUFU.EX2 R176, R176 ;  /* 0x000000b000b07308 */ /* 0x000ff00000000800 */
[----:B------:R-:W-:Y:S08]  /*16dc0*/  MUFU.EX2 R178, R178 ;  /* 0x000000b200b27308 */ /* 0x000ff00000000800 */
[----:B------:R-:W-:Y:S08]  /*16dd0*/  MUFU.EX2 R172, R172 ;  /* 0x000000ac00ac7308 */ /* 0x000ff00000000800 */
[----:B------:R-:W-:Y:S08]  /*16de0*/  MUFU.EX2 R174, R174 ;  /* 0x000000ae00ae7308 */ /* 0x000ff00000000800 */
[----:B------:R-:W-:Y:S01]  /*16df0*/  MUFU.EX2 R41, R41 ;  /* 0x0000002900297308 */ /* 0x000fe20000000800 */
[----:B------:R-:W-:-:S02]  /*16e00*/  WARPGROUP.DEPBAR.LE gsb0, 0x0 ;  /* 0x00008000000079c5 */ /* 0x000fc40000010000 */
[----:B------:R-:W-:Y:S01]  /*16e10*/  WARPGROUP.ARRIVE ;  /* 0x00000000000079c5 */ /* 0x000fe20000000000 */
[--C-:B------:R-:W-:Y:S01]  /*16e20*/  FFMA.FTZ R169, R39, UR44, -R85.reuse ;  /* 0x0000002c27a97c23 */ /* 0x100fe20008010855 */
[--C-:B------:R-:W-:Y:S01]  /*16e30*/  FFMA.FTZ R168, R46, UR44, -R85.reuse ;  /* 0x0000002c2ea87c23 */ /* 0x100fe20008010855 */
[--C-:B------:R-:W-:Y:S01]  /*16e40*/  FFMA.FTZ R39, R42, UR44, -R85.reuse ;  /* 0x0000002c2a277c23 */ /* 0x100fe20008010855 */
[----:B------:R-:W-:Y:S01]  /*16e50*/  FFMA.FTZ R170, R50, UR44, -R85 ;  /* 0x0000002c32aa7c23 */ /* 0x000fe20008010855 */
[----:B------:R-:W-:Y:S01]  /*16e60*/  MUFU.EX2 R47, R47 ;  /* 0x0000002f002f7308 */ /* 0x000fe20000000800 */
[----:B------:R-:W-:Y:S01]  /*16e70*/  HGMMA.64x128x16.F32 R88, R164, gdesc[UR4].tnspB, R88, gsb0 ;  /* 0x41e00004a4587df0 */ /* 0x000fe20008000858 */
[----:B------:R-:W-:Y:S02]  /*16e80*/  R2UR UR6, R8 ;  /* 0x00000000080672ca */ /* 0x000fe400000e0000 */
[----:B------:R-:W-:Y:S01]  /*16e90*/  R2UR UR7, R9 ;  /* 0x00000000090772ca */ /* 0x000fe200000e0000 */
[----:B------:R-:W-:Y:S01]  /*16ea0*/  IMAD.MOV.U32 R9, RZ, RZ, 0x40000040 ;  /* 0x40000040ff097424 */ /* 0x000fe200078e00ff */
[----:B------:R-:W-:-:S02]  /*16eb0*/  FMNMX.FTZ R8, R70, R7, !PT ;  /* 0x0000000746087209 */ /* 0x000fc40007810000 */
        /* <DEDUP_REMOVED lines=13> */
[----:B------:R-:W-:-:S05]  /*16f90*/  FMNMX.FTZ R7, R84, R7, !PT ;  /* 0x0000000754077209 */ /* 0x000fca0007810000 */
[----:B------:R-:W0:Y:S01]  /*16fa0*/  SHFL.BFLY PT, R8, R7, 0x2, 0x1f ;  /* 0x0c401f0007087f89 */ /* 0x000e2200000e0000 */
[----:B------:R-:W-:Y:S08]  /*16fb0*/  MUFU.EX2 R55, R55 ;  /* 0x0000003700377308 */ /* 0x000ff00000000800 */
[----:B------:R-:W-:Y:S08]  /*16fc0*/  MUFU.EX2 R12, R12 ;  /* 0x0000000c000c7308 */ /* 0x000ff00000000800 */
[----:B------:R-:W-:Y:S01]  /*16fd0*/  MUFU.EX2 R26, R26 ;  /* 0x0000001a001a7308 */ /* 0x000fe20000000800 */
[----:B0-----:R-:W-:Y:S01]  /*16fe0*/  FMNMX.FTZ R10, R7, R8, !PT ;  /* 0x00000008070a7209 */ /* 0x001fe20007810000 */
[----:B------:R-:W-:-:S06]  /*16ff0*/  VIADD R8, R6, 0x300 ;  /* 0x0000030006087836 */ /* 0x000fcc0000000000 */
[----:B------:R-:W-:Y:S01]  /*17000*/  MUFU.EX2 R28, R28 ;  /* 0x0000001c001c7308 */ /* 0x000fe20000000800 */
[----:B------:R-:W-:Y:S01]  /*17010*/  VIADD R6, R6, 0x380 ;  /* 0x0000038006067836 */ /* 0x000fe20000000000 */
[----:B------:R-:W0:Y:S06]  /*17020*/  SHFL.BFLY PT, R7, R10, 0x1, 0x1f ;  /* 0x0c201f000a077f89 */ /* 0x000e2c00000e0000 */
[----:B------:R-:W-:Y:S01]  /*17030*/  MUFU.EX2 R69, R69 ;  /* 0x0000004500457308 */ /* 0x000fe20000000800 */
[----:B0-----:R-:W-:-:S05]  /*17040*/  FMNMX.FTZ R10, R10, R7, !PT ;  /* 0x000000070a0a7209 */ /* 0x001fca0007810000 */
[----:B------:R-:W-:-:S04]  /*17050*/  FADD.FTZ R7, -R10, R13 ;  /* 0x0000000d0a077221 */ /* 0x000fc80000010100 */
[----:B------:R-:W-:-:S04]  /*17060*/  FMUL.FTZ R7, R7, UR44 ;  /* 0x0000002c07077c20 */ /* 0x000fc80008410000 */
[----:B------:R0:W-:Y:S02]  /*17070*/  MUFU.EX2 R13, R7 ;  /* 0x00000007000d7308 */ /* 0x0001e40000000800 */
[----:B0-----:R-:W-:Y:S01]  /*17080*/  MOV R7, 0x40000040 ;  /* 0x4000004000077802 */ /* 0x001fe20000000f00 */
[----:B------:R-:W-:Y:S02]  /*17090*/  WARPGROUP.DEPBAR.LE gsb0, 0x0 ;  /* 0x00008000000079c5 */ /* 0x000fe40000010000 */
[----:B------:R-:W-:Y:S01]  /*170a0*/  WARPGROUP.ARRIVE ;  /* 0x00000000000079c5 */ /* 0x000fe20000000000 */
[--C-:B------:R-:W-:Y:S01]  /*170b0*/  FFMA.FTZ R165, R30, UR44, -R85.reuse ;  /* 0x0000002c1ea57c23 */ /* 0x100fe20008010855 */
[----:B------:R-:W-:Y:S01]  /*170c0*/  FMUL.FTZ R30, R10, UR44 ;  /* 0x0000002c0a1e7c20 */ /* 0x000fe20008410000 */
[--C-:B------:R-:W-:Y:S01]  /*170d0*/  FFMA.FTZ R167, R34, UR44, -R85.reuse ;  /* 0x0000002c22a77c23 */ /* 0x100fe20008010855 */
[--C-:B------:R-:W-:Y:S01]  /*170e0*/  FFMA.FTZ R164, R54, UR44, -R85.reuse ;  /* 0x0000002c36a47c23 */ /* 0x100fe20008010855 */
[----:B------:R-:W-:Y:S01]  /*170f0*/  FFMA.FTZ R166, R57, UR44, -R85 ;  /* 0x0000002c39a67c23 */ /* 0x000fe20008010855 */
[----:B------:R-:W-:Y:S01]  /*17100*/  HGMMA.64x128x16.F32 R88, R160, gdesc[UR4].tnspB, R88, gsb0 ;  /* 0x41e00004a0587df0 */ /* 0x000fe20008000858 */
[----:B------:R-:W-:Y:S01]  /*17110*/  R2UR UR6, R8 ;  /* 0x00000000080672ca */ /* 0x000fe200000e0000 */
[--C-:B------:R-:W-:Y:S01]  /*17120*/  FFMA.FTZ R20, R20, UR44, -R30.reuse ;  /* 0x0000002c14147c23 */ /* 0x100fe2000801081e */
[----:B------:R-:W-:Y:S01]  /*17130*/  R2UR UR7, R9 ;  /* 0x00000000090772ca */ /* 0x000fe200000e0000 */
[--C-:B------:R-:W-:Y:S01]  /*17140*/  FFMA.FTZ R181, R24, UR44, -R30.reuse ;  /* 0x0000002c18b57c23 */ /* 0x100fe2000801081e */
[--C-:B------:R-:W-:Y:S01]  /*17150*/  FFMA.FTZ R183, R25, UR44, -R30.reuse ;  /* 0x0000002c19b77c23 */ /* 0x100fe2000801081e */
[--C-:B------:R-:W-:Y:S01]  /*17160*/  FFMA.FTZ R24, R27, UR44, -R30.reuse ;  /* 0x0000002c1b187c23 */ /* 0x100fe2000801081e */
[----:B------:R-:W-:Y:S01]  /*17170*/  FFMA.FTZ R177, R29, UR44, -R30 ;  /* 0x0000002c1db17c23 */ /* 0x000fe2000801081e */
[----:B------:R-:W0:Y:S01]  /*17180*/  MUFU.EX2 R20, R20 ;  /* 0x0000001400147308 */ /* 0x000e220000000800 */
[----:B------:R-:W-:-:S02]  /*17190*/  @!P1 IMAD R27, R184, 0x8, R2 ;  /* 0x00000008b81b9824 */ /* 0x000fc400078e0202 */
[--C-:B------:R-:W-:Y:S01]  /*171a0*/  FFMA.FTZ R32, R31, UR44, -R30.reuse ;  /* 0x0000002c1f207c23 */ /* 0x100fe2000801081e */
[--C-:B------:R-:W-:Y:S01]  /*171b0*/  FFMA.FTZ R25, R44, UR44, -R30.reuse ;  /* 0x0000002c2c197c23 */ /* 0x100fe2000801081e */
[----:B------:R-:W-:Y:S01]  /*171c0*/  FFMA.FTZ R179, R33, UR44, -R30 ;  /* 0x0000002c21b37c23 */ /* 0x000fe2000801081e */
[----:B------:R-:W-:Y:S01]  /*171d0*/  @!P1 VIADD R27, R27, 0x28840 ;  /* 0x000288401b1b9836 */ /* 0x000fe20000000000 */
[----:B------:R-:W-:Y:S01]  /*171e0*/  IADD3 R31, -R199, 0xb, RZ ;  /* 0x0000000bc71f7810 */ /* 0x000fe20007ffe1ff */
[----:B------:R-:W-:Y:S01]  /*171f0*/  @!P1 IMAD R29, R15, 0x8, R2 ;  /* 0x000000080f1d9824 */ /* 0x000fe200078e0202 */
[----:B------:R-:W1:Y:S01]  /*17200*/  MUFU.EX2 R181, R181 ;  /* 0x000000b500b57308 */ /* 0x000e620000000800 */
[----:B------:R-:W-:Y:S01]  /*17210*/  FADD.FTZ R15, R21, R4 ;  /* 0x00000004150f7221 */ /* 0x000fe20000010000 */
[----:B------:R-:W-:Y:S01]  /*17220*/  @!P1 PRMT R27, RZ, 0x654, R27 ;  /* 0x00000654ff1b9816 */ /* 0x000fe2000000001b */
[----:B------:R-:W-:Y:S01]  /*17230*/  FFMA.FTZ R34, R35, UR44, -R30 ;  /* 0x0000002c23227c23 */ /* 0x000fe2000801081e */
[----:B------:R-:W-:-:S02]  /*17240*/  @!P1 VIADD R29, R29, 0x28860 ;  /* 0x000288601d1d9836 */ /* 0x000fc40000000000 */
[----:B--2---:R-:W-:Y:S01]  /*17250*/  FADD.FTZ R4, R182, R15 ;  /* 0x0000000fb6047221 */ /* 0x004fe20000010000 */
[--C-:B------:R-:W-:Y:S01]  /*17260*/  FFMA.FTZ R173, R36, UR44, -R30.reuse ;  /* 0x0000002c24ad7c23 */ /* 0x100fe2000801081e */
[----:B------:R-:W-:Y:S01]  /*17270*/  FFMA.FTZ R36, R37, UR44, -R30 ;  /* 0x0000002c25247c23 */ /* 0x000fe2000801081e */
[----:B------:R-:W-:Y:S01]  /*17280*/  MUFU.EX2 R183, R183 ;  /* 0x000000b700b77308 */ /* 0x000fe20000000800 */
[----:B0-----:R-:W-:Y:S01]  /*17290*/  FFMA.FTZ R44, R13, R0, R20 ;  /* 0x000000000d2c7223 */ /* 0x001fe20000010014 */
[--C-:B------:R-:W-:Y:S01]  /*172a0*/  FFMA.FTZ R175, R40, UR44, -R30.reuse ;  /* 0x0000002c28af7c23 */ /* 0x100fe2000801081e */
[--C-:B------:R-:W-:Y:S01]  /*172b0*/  FFMA.FTZ R38, R43, UR44, -R30.reuse ;  /* 0x0000002c2b267c23 */ /* 0x100fe2000801081e */
[--C-:B------:R-:W-:Y:S01]  /*172c0*/  FFMA.FTZ R171, R48, UR44, -R30.reuse ;  /* 0x0000002c30ab7c23 */ /* 0x100fe2000801081e */
[--C-:B------:R-:W-:Y:S01]  /*172d0*/  FFMA.FTZ R40, R45, UR44, -R30.reuse ;  /* 0x0000002c2d287c23 */ /* 0x100fe2000801081e */
[--C-:B------:R-:W-:Y:S01]  /*172e0*/  FFMA.FTZ R42, R53, UR44, -R30.reuse ;  /* 0x0000002c352a7c23 */ /* 0x100fe2000801081e */
[----:B------:R-:W-:Y:S01]  /*172f0*/  FFMA.FTZ R56, R56, UR44, -R30 ;  /* 0x0000002c38387c23 */ /* 0x000fe2000801081e */
[----:B------:R-:W-:Y:S01]  /*17300*/  MUFU.EX2 R24, R24 ;  /* 0x0000001800187308 */ /* 0x000fe20000000800 */
[----:B-1----:R-:W-:Y:S01]  /*17310*/  FADD.FTZ R44, R181, R44 ;  /* 0x0000002cb52c7221 */ /* 0x002fe20000010000 */
[--C-:B------:R-:W-:Y:S01]  /*17320*/  FFMA.FTZ R15, R63, UR44, -R30.reuse ;  /* 0x0000002c3f0f7c23 */ /* 0x100fe2000801081e */
[----:B------:R-:W-:Y:S01]  /*17330*/  F2FP.F16.F32.PACK_AB R181, R181, R20 ;  /* 0x00000014b5b5723e */ /* 0x000fe200000000ff */
[--C-:B------:R-:W-:Y:S01]  /*17340*/  FFMA.FTZ R57, R60, UR44, -R85.reuse ;  /* 0x0000002c3c397c23 */ /* 0x100fe20008010855 */
[--C-:B------:R-:W-:Y:S01]  /*17350*/  FFMA.FTZ R75, R75, UR44, -R30.reuse ;  /* 0x0000002c4b4b7c23 */ /* 0x100fe2000801081e */
[--C-:B------:R-:W-:Y:S01]  /*17360*/  FFMA.FTZ R78, R78, UR44, -R30.reuse ;  /* 0x0000002c4e4e7c23 */ /* 0x100fe2000801081e */
[--C-:B------:R-:W-:Y:S01]  /*17370*/  FFMA.FTZ R79, R79, UR44, -R30.reuse ;  /* 0x0000002c4f4f7c23 */ /* 0x100fe2000801081e */
[----:B------:R-:W-:Y:S01]  /*17380*/  MUFU.EX2 R177, R177 ;  /* 0x000000b100b17308 */ /* 0x000fe20000000800 */
[--C-:B------:R-:W-:Y:S01]  /*17390*/  FFMA.FTZ R81, R81, UR44, -R30.reuse ;  /* 0x0000002c51517c23 */ /* 0x100fe2000801081e */
[--C-:B------:R-:W-:Y:S01]  /*173a0*/  FFMA.FTZ R82, R82, UR44, -R30.reuse ;  /* 0x0000002c52527c23 */ /* 0x100fe2000801081e */
[--C-:B------:R-:W-:Y:S01]  /*173b0*/  FFMA.FTZ R8, R77, UR44, -R85.reuse ;  /* 0x0000002c4d087c23 */ /* 0x100fe20008010855 */
[----:B------:R-:W-:Y:S01]  /*173c0*/  FFMA.FTZ R83, R83, UR44, -R30 ;  /* 0x0000002c53537c23 */ /* 0x000fe2000801081e */
[----:B------:R-:W-:Y:S01]  /*173d0*/  FFMA.FTZ R9, R73, UR44, -R85 ;  /* 0x0000002c49097c23 */ /* 0x000fe20008010855 */
[----:B------:R-:W-:-:S02]  /*173e0*/  F2FP.F16.F32.PACK_AB R182, R87, R182 ;  /* 0x000000b657b6723e */ /* 0x000fc400000000ff */
        /* <DEDUP_REMOVED lines=13> */
[----:B------:R-:W-:-:S05]  /*174c0*/  WARPGROUP.ARRIVE ;  /* 0x00000000000079c5 */ /* 0x000fca0000000000 */
[----:B------:R-:W-:Y:S01]  /*174d0*/  MUFU.EX2 R164, R164 ;  /* 0x000000a400a47308 */ /* 0x000fe20000000800 */
        /* <DEDUP_REMOVED lines=8> */
[----:B------:R-:W-:Y:S01]  /*17560*/  FFMA.FTZ R7, R52, UR44, -R30 ;  /* 0x0000002c34077c23 */ /* 0x000fe2000801081e */
[----:B------:R-:W-:Y:S01]  /*17570*/  MUFU.EX2 R42, R42 ;  /* 0x0000002a002a7308 */ /* 0x000fe20000000800 */
[--C-:B------:R-:W-:Y:S01]  /*17580*/  FFMA.FTZ R61, R62, UR44, -R85.reuse ;  /* 0x0000002c3e3d7c23 */ /* 0x100fe20008010855 */
[--C-:B------:R-:W-:Y:S01]  /*17590*/  FFMA.FTZ R59, R65, UR44, -R85.reuse ;  /* 0x0000002c413b7c23 */ /* 0x100fe20008010855 */
[----:B------:R-:W-:-:S05]  /*175a0*/  FFMA.FTZ R65, R72, UR44, -R85 ;  /* 0x0000002c48417c23 */ /* 0x000fca0008010855 */
        /* <DEDUP_REMOVED lines=13> */
[----:B------:R-:W1:Y:S08]  /*17680*/  MUFU.EX2 R65, R65 ;  /* 0x0000004100417308 */ /* 0x000e700000000800 */
[----:B------:R-:W2:Y:S08]  /*17690*/  MUFU.EX2 R79, R79 ;  /* 0x0000004f004f7308 */ /* 0x000eb00000000800 */
[----:B------:R-:W-:Y:S08]  /*176a0*/  MUFU.EX2 R82, R82 ;  /* 0x0000005200527308 */ /* 0x000ff00000000800 */
[----:B------:R-:W-:Y:S01]  /*176b0*/  MUFU.EX2 R8, R8 ;  /* 0x0000000800087308 */ /* 0x000fe20000000800 */
[----:B------:R-:W-:-:S02]  /*176c0*/  WARPGROUP.DEPBAR.LE gsb0, 0x0 ;  /* 0x00008000000079c5 */ /* 0x000fc40000010000 */
[----:B------:R-:W-:Y:S01]  /*176d0*/  WARPGROUP.ARRIVE ;  /* 0x00000000000079c5 */ /* 0x000fe20000000000 */
[----:B------:R-:W-:Y:S01]  /*176e0*/  FFMA.FTZ R157, R74, UR44, -R30 ;  /* 0x0000002c4a9d7c23 */ /* 0x000fe2000801081e */
[----:B0-----:R-:W-:Y:S02]  /*176f0*/  F2FP.F16.F32.PACK_AB R156, R59, R12 ;  /* 0x0000000c3b9c723e */ /* 0x001fe400000000ff */
[----:B-1----:R-:W-:Y:S01]  /*17700*/  F2FP.F16.F32.PACK_AB R158, R65, R26 ;  /* 0x0000001a419e723e */ /* 0x002fe200000000ff */
[----:B------:R-:W-:Y:S01]  /*17710*/  MUFU.EX2 R9, R9 ;  /* 0x0000000900097308 */ /* 0x000fe20000000800 */
[----:B------:R-:W-:Y:S01]  /*17720*/  HGMMA.64x128x16.F32 R88, R152, gdesc[UR4].tnspB, R88, gsb0 ;  /* 0x41e0000498587df0 */ /* 0x000fe20008000858 */
[----:B--2---:R-:W-:-:S06]  /*17730*/  F2FP.F16.F32.PACK_AB R159, R79, R78 ;  /* 0x0000004e4f9f723e */ /* 0x004fcc00000000ff */
[----:B------:R-:W-:Y:S01]  /*17740*/  MUFU.EX2 R157, R157 ;  /* 0x0000009d009d7308 */ /* 0x000fe20000000800 */
[----:B------:R-:W-:Y:S02]  /*17750*/  WARPGROUP.DEPBAR.LE gsb0, 0x0 ;  /* 0x00008000000079c5 */ /* 0x000fe40000010000 */
[----:B------:R0:W-:Y:S06]  /*17760*/  BAR.ARV R31, 0x100 ;  /* 0x0004001f0000751d */ /* 0x0001ec0000002000 */
[----:B------:R1:W-:Y:S01]  /*17770*/  @!P1 SYNCS.ARRIVE.TRANS64.RED.A1T0 RZ, [R27+URZ], RZ ;  /* 0x000000ff1bff99a7 */ /* 0x0003e2000810043f */
[-C--:B------:R-:W-:Y:S01]  /*17780*/  FMUL.FTZ R90, R90, R13.reuse ;  /* 0x0000000d5a5a7220 */ /* 0x080fe20000410000 */
[----:B0-----:R-:W-:Y:S01]  /*17790*/  @!P1 PRMT R31, RZ, 0x654, R29 ;  /* 0x00000654ff1f9816 */ /* 0x001fe2000000001d */
[----:B------:R-:W-:Y:S01]  /*177a0*/  FADD.FTZ R29, R87, R4 ;  /* 0x00000004571d7221 */ /* 0x000fe20000010000 */
[-C--:B------:R-:W-:Y:S01]  /*177b0*/  FMUL.FTZ R91, R91, R13.reuse ;  /* 0x0000000d5b5b7220 */ /* 0x080fe20000410000 */
[-C--:B------:R-:W-:Y:S01]  /*177c0*/  FMUL.FTZ R94, R94, R13.reuse ;  /* 0x0000000d5e5e7220 */ /* 0x080fe20000410000 */
[-C--:B------:R-:W-:Y:S01]  /*177d0*/  FMUL.FTZ R95, R95, R13.reuse ;  /* 0x0000000d5f5f7220 */ /* 0x080fe20000410000 */
[----:B------:R-:W-:Y:S01]  /*177e0*/  FMUL.FTZ R98, R98, R13 ;  /* 0x0000000d62627220 */ /* 0x000fe20000410000 */
[----:B-1----:R-:W-:Y:S01]  /*177f0*/  FADD.FTZ R27, R183, R44 ;  /* 0x0000002cb71b7221 */ /* 0x002fe20000010000 */
[----:B------:R-:W-:Y:S01]  /*17800*/  FADD.FTZ R44, R176, R29 ;  /* 0x0000001db02c7221 */ /* 0x000fe20000010000 */
[C---:B------:R-:W-:Y:S01]  /*17810*/  F2FP.F16.F32.PACK_AB R183, R24.reuse, R183 ;  /* 0x000000b718b7723e */ /* 0x040fe200000000ff */
[----:B------:R0:W-:Y:S01]  /*17820*/  @!P1 SYNCS.ARRIVE.TRANS64.RED.A1T0 RZ, [R31+URZ], RZ ;  /* 0x000000ff1fff99a7 */ /* 0x0001e2000810043f */
[----:B------:R-:W-:Y:S01]  /*17830*/  FADD.FTZ R4, R24, R27 ;  /* 0x0000001b18047221 */ /* 0x000fe20000010000 */
[----:B------:R-:W-:Y:S01]  /*17840*/  FADD.FTZ R29, R165, R44 ;  /* 0x0000002ca51d7221 */ /* 0x000fe20000010000 */
[----:B------:R-:W-:Y:S01]  /*17850*/  FFMA.FTZ R44, R71, UR44, -R30 ;  /* 0x0000002c472c7c23 */ /* 0x000fe2000801081e */
[----:B------:R-:W-:Y:S01]  /*17860*/  F2FP.F16.F32.PACK_AB R176, R165, R176 ;  /* 0x000000b0a5b0723e */ /* 0x000fe200000000ff */
[----:B------:R-:W-:Y:S01]  /*17870*/  FADD.FTZ R27, R177, R4 ;  /* 0x00000004b11b7221 */ /* 0x000fe20000010000 */
[----:B------:R-:W-:Y:S01]  /*17880*/  FADD.FTZ R48, R178, R29 ;  /* 0x0000001db2307221 */ /* 0x000fe20000010000 */
[----:B------:R-:W-:Y:S01]  /*17890*/  FFMA.FTZ R4, R80, UR44, -R30 ;  /* 0x0000002c50047c23 */ /* 0x000fe2000801081e */
[C---:B------:R-:W-:Y:S01]  /*178a0*/  F2FP.F16.F32.PACK_AB R177, R32.reuse, R177 ;  /* 0x000000b120b1723e */ /* 0x040fe200000000ff */
[----:B------:R-:W-:Y:S01]  /*178b0*/  FADD.FTZ R46, R32, R27 ;  /* 0x0000001b202e7221 */ /* 0x000fe20000010000 */
[----:B------:R-:W-:Y:S01]  /*178c0*/  FADD.FTZ R29, R167, R48 ;  /* 0x00000030a71d7221 */ /* 0x000fe20000010000 */
[----:B------:R-:W-:Y:S01]  /*178d0*/  MUFU.EX2 R44, R44 ;  /* 0x0000002c002c7308 */ /* 0x000fe20000000800 */
[----:B------:R-:W-:Y:S01]  /*178e0*/  F2FP.F16.F32.PACK_AB R165, R42, R7 ;  /* 0x000000072aa5723e */ /* 0x000fe200000000ff */
[----:B------:R-:W-:Y:S01]  /*178f0*/  FADD.FTZ R27, R179, R46 ;  /* 0x0000002eb31b7221 */ /* 0x000fe20000010000 */
[----:B------:R-:W-:Y:S01]  /*17900*/  FADD.FTZ R48, R172, R29 ;  /* 0x0000001dac307221 */ /* 0x000fe20000010000 */
[C---:B------:R-:W-:Y:S01]  /*17910*/  F2FP.F16.F32.PACK_AB R172, R169.reuse, R172 ;  /* 0x000000aca9ac723e */ /* 0x040fe200000000ff */
[----:B------:R-:W-:Y:S01]  /*17920*/  FFMA.FTZ R30, R84, UR44, -R30 ;  /* 0x0000002c541e7c23 */ /* 0x000fe2000801081e */
[----:B------:R-:W-:Y:S01]  /*17930*/  FADD.FTZ R46, R34, R27 ;  /* 0x0000001b222e7221 */ /* 0x000fe20000010000 */
[----:B------:R-:W-:Y:S01]  /*17940*/  FADD.FTZ R29, R169, R48 ;  /* 0x00000030a91d7221 */ /* 0x000fe20000010000 */
[----:B------:R-:W1:Y:S01]  /*17950*/  MUFU.EX2 R4, R4 ;  /* 0x0000000400047308 */ /* 0x000e620000000800 */
[----:B------:R-:W-:Y:S01]  /*17960*/  F2FP.F16.F32.PACK_AB R169, R40, R25 ;  /* 0x0000001928a9723e */ /* 0x000fe200000000ff */
[----:B------:R-:W-:Y:S01]  /*17970*/  FADD.FTZ R27, R173, R46 ;  /* 0x0000002ead1b7221 */ /* 0x000fe20000010000 */
[----:B------:R-:W-:Y:S01]  /*17980*/  FADD.FTZ R48, R174, R29 ;  /* 0x0000001dae307221 */ /* 0x000fe20000010000 */
[----:B------:R-:W-:Y:S01]  /*17990*/  F2FP.F16.F32.PACK_AB R179, R34, R179 ;  /* 0x000000b322b3723e */ /* 0x000fe200000000ff */
[-C--:B------:R-:W-:Y:S01]  /*179a0*/  FMUL.FTZ R99, R99, R13.reuse ;  /* 0x0000000d63637220 */ /* 0x080fe20000410000 */
[----:B------:R-:W-:Y:S01]  /*179b0*/  FADD.FTZ R46, R36, R27 ;  /* 0x0000001b242e7221 */ /* 0x000fe20000010000 */
[----:B------:R-:W-:Y:S01]  /*179c0*/  FADD.FTZ R29, R39, R48 ;  /* 0x00000030271d7221 */ /* 0x000fe20000010000 */
[----:B------:R-:W-:Y:S01]  /*179d0*/  MUFU.EX2 R34, R81 ;  /* 0x0000005100227308 */ /* 0x000fe20000000800 */
        /* <DEDUP_REMOVED lines=15> */
[----:B------:R-:W-:Y:S01]  /*17ad0*/  FMUL.FTZ R110, R110, R13 ;  /* 0x0000000d6e6e7220 */ /* 0x000fe20000410000 */
[----:B------:R-:W2:Y:S01]  /*17ae0*/  MUFU.EX2 R20, R75 ;  /* 0x0000004b00147308 */ /* 0x000ea20000000800 */
[----:B------:R-:W-:Y:S01]  /*17af0*/  FADD.FTZ R21, R171, R46 ;  /* 0x0000002eab157221 */ /* 0x000fe20000010000 */
[----:B------:R-:W-:Y:S01]  /*17b00*/  FADD.FTZ R32, R164, R27 ;  /* 0x0000001ba4207221 */ /* 0x000fe20000010000 */
[C---:B------:R-:W-:Y:S01]  /*17b10*/  F2FP.F16.F32.PACK_AB R171, R6.reuse, R171 ;  /* 0x000000ab06ab723e */ /* 0x040fe200000000ff */
        /* <DEDUP_REMOVED lines=22> */
[----:B------:R-:W-:Y:S01]  /*17c80*/  FADD.FTZ R25, R57, R24 ;  /* 0x0000001839197221 */ /* 0x000fe20000010000 */
[C---:B-1----:R-:W-:Y:S01]  /*17c90*/  F2FP.F16.F32.PACK_AB R161, R4.reuse, R161 ;  /* 0x000000a104a1723e */ /* 0x042fe200000000ff */
        /* <DEDUP_REMOVED lines=15> */
[----:B------:R-:W1:Y:S01]  /*17d90*/  MUFU.EX2 R6, R83 ;  /* 0x0000005300067308 */ /* 0x000e620000000800 */
[C---:B--2---:R-:W-:Y:S01]  /*17da0*/  F2FP.F16.F32.PACK_AB R157, R20.reuse, R157 ;  /* 0x0000009d149d723e */ /* 0x044fe200000000ff */
        /* <DEDUP_REMOVED lines=19> */
[-C--:B------:R-:W-:Y:S01]  /*17ee0*/  FMUL.FTZ R93, R93, R67.reuse ;  /* 0x000000435d5d7220 */ /* 0x080fe20000410000 */
[----:B-1----:R-:W-:Y:S01]  /*17ef0*/  FADD.FTZ R7, R6, R7 ;  /* 0x0000000706077221 */ /* 0x002fe20000010000 */
        /* <DEDUP_REMOVED lines=42> */
[----:B------:R-:W-:-:S02]  /*181a0*/  IMAD.MOV.U32 R13, RZ, RZ, R10 ;  /* 0x000000ffff0d7224 */ /* 0x000fc400078e000a */
[----:B------:R-:W-:Y:S01]  /*181b0*/  IMAD.MOV.U32 R12, RZ, RZ, R11 ;  /* 0x000000ffff0c7224 */ /* 0x000fe200078e000b */
[----:B0-----:R-:W-:Y:S06]  /*181c0*/  @P2 BRA `(.L_x_1553) ;  /* 0xffffffd4008c2947 */ /* 0x001fec000383ffff */
.L_x_1543:
[----:B------:R-:W-:-:S13]  /*181d0*/  ISETP.GE.AND P2, PT, R3, R198, PT ;  /* 0x000000c60300720c */ /* 0x000fda0003f46270 */
[----:B------:R-:W-:Y:S05]  /*181e0*/  @!P2 BRA `(.L_x_1554) ;  /* 0x00000038009ca947 */ /* 0x000fea0003800000 */
[----:B------:R-:W-:Y:S01]  /*181f0*/  IMAD R15, R197, 0x80, R204 ;  /* 0x00000080c50f7824 */ /* 0x000fe200078e02cc */
[----:B------:R-:W-:Y:S01]  /*18200*/  MOV R20, R186 ;  /* 0x000000ba00147202 */ /* 0x000fe20000000f00 */
[----:B------:R-:W-:Y:S02]  /*18210*/  IMAD.MOV.U32 R12, RZ, RZ, R10 ;  /* 0x000000ffff0c7224 */ /* 0x000fe400078e000a */
[----:B------:R-:W-:Y:S02]  /*18220*/  VIADD R15, R15, 0x8 ;  /* 0x000000080f0f7836 */ /* 0x000fe40000000000 */
[----:B------:R-:W-:Y:S02]  /*18230*/  IMAD.MOV.U32 R13, RZ, RZ, R11 ;  /* 0x000000ffff0d7224 */ /* 0x000fe400078e000b */
[----:B------:R-:W-:Y:S01]  /*18240*/  IMAD.MOV.U32 R14, RZ, RZ, R184 ;  /* 0x000000ffff0e7224 */ /* 0x000fe200078e00b8 */
[----:B------:R-:W-:-:S07]  /*18250*/  IADD3 R15, R15, R192, -R193 ;  /* 0x000000c00f0f7210 */ /* 0x000fce0007ffe8c1 */
.L_x_1572:
        /* <DEDUP_REMOVED lines=10> */
.L_x_1556:
[----:B------:R-:W-:Y:S01]  /*18300*/  IMAD R6, R184, 0x8, R2 ;  /* 0x00000008b8067824 */ /* 0x000fe200078e0202 */
[----:B------:R-:W-:-:S04]  /*18310*/  SHF.L.U32 R7, R186, 0x1f, RZ ;  /* 0x0000001fba077819 */ /* 0x000fc800000006ff */
[----:B------:R0:W1:Y:S01]  /*18320*/  SYNCS.PHASECHK.TRANS64.TRYWAIT P3, [R6+URZ+0x28830], R7 ;  /* 0x02883007060075a7 */ /* 0x000062000806017f */
[----:B------:R-:W-:Y:S05]  /*18330*/  @!P0 BRA `(.L_x_1557) ;  /* 0x0000000000048947 */ /* 0x000fea0003800000 */
[----:B------:R-:W-:Y:S01]  /*18340*/  BPT.TRAP 0x1 ;  /* 0x000000040000795c */ /* 0x000fe20000300000 */
.L_x_1557:
[----:B------:R-:W-:Y:S04]  /*18350*/  BSSY B0, `(.L_x_1555) ;  /* 0x0000004000007945 */ /* 0x000fe80003800000 */
[----:B-1----:R-:W-:Y:S05]  /*18360*/  @P3 BRA `(.L_x_1558) ;  /* 0x0000000000083947 */ /* 0x002fea0003800000 */
[----:B------:R-:W1:Y:S02]  /*18370*/  SYNCS.PHASECHK.TRANS64.TRYWAIT P3, [R6+URZ+0x28830], R7 ;  /* 0x02883007060075a7 */ /* 0x000e64000806017f */
[----:B-1----:R-:W-:Y:S05]  /*18380*/  @!P3 BRA `(.L_x_1559) ;  /* 0x000000d800ecb947 */ /* 0x002fea0003800000 */
.L_x_1558:
[----:B------:R-:W-:Y:S05]  /*18390*/  BSYNC B0 ;  /* 0x0000000000007941 */ /* 0x000fea0003800000 */
.L_x_1555:
[----:B------:R-:W2:Y:S01]  /*183a0*/  S2R R8, SR_TID.X ;  /* 0x0000000000087919 */ /* 0x000ea20000002100 */
[----:B01----:R-:W-:Y:S01]  /*183b0*/  IMAD.MOV.U32 R7, RZ, RZ, 0x40000040 ;  /* 0x40000040ff077424 */ /* 0x003fe200078e00ff */
[----:B------:R-:W-:Y:S05]  /*183c0*/  WARPSYNC.ALL ;  /* 0x0000000000007948 */ /* 0x000fea0003800000 */
[----:B------:R-:W-:Y:S01]  /*183d0*/  R2UR UR35, R7 ;  /* 0x00000000072372ca */ /* 0x000fe200000e0000 */
[----:B------:R-:W-:Y:S02]  /*183e0*/  IMAD R6, R184, 0x800, R5 ;  /* 0x00000800b8067824 */ /* 0x000fe400078e0205 */
[----:B------:R-:W-:-:S03]  /*183f0*/  IMAD.MOV.U32 R9, RZ, RZ, 0x40000040 ;  /* 0x40000040ff097424 */ /* 0x000fc600078e00ff */
[----:B------:R-:W-:Y:S02]  /*18400*/  R2UR UR34, R6 ;  /* 0x00000000062272ca */ /* 0x000fe400000e0000 */
[----:B------:R-:W-:Y:S01]  /*18410*/  R2UR UR7, R9 ;  /* 0x00000000090772ca */ /* 0x000fe200000e0000 */
[----:B------:R-:W-:-:S05]  /*18420*/  IMAD.MOV.U32 R9, RZ, RZ, 0x40000040 ;  /* 0x40000040ff097424 */ /* 0x000fca00078e00ff */
[----:B------:R-:W-:Y:S01]  /*18430*/  R2UR UR11, R9 ;  /* 0x00000000090b72ca */ /* 0x000fe200000e0000 */
[----:B------:R-:W-:-:S05]  /*18440*/  IMAD.MOV.U32 R9, RZ, RZ, 0x40000040 ;  /* 0x40000040ff097424 */ /* 0x000fca00078e00ff */
[----:B------:R-:W-:Y:S02]  /*18450*/  R2UR UR15, R9 ;  /* 0x00000000090f72ca */ /* 0x000fe400000e0000 */
[----:B------:R-:W-:Y:S02]  /*18460*/  MOV R9, 0x40000040 ;  /* 0x4000004000097802 */ /* 0x000fe40000000f00 */
[----:B--2---:R-:W-:Y:S02]  /*18470*/  SHF.R.U32.HI R8, RZ, 0x7, R8 ;  /* 0x00000007ff087819 */ /* 0x004fe40000011608 */
[----:B------:R-:W-:Y:S01]  /*18480*/  R2UR UR19, R9 ;  /* 0x00000000091372ca */ /* 0x000fe200000e0000 */
[----:B------:R-:W-:Y:S02]  /*18490*/  IMAD.MOV.U32 R9, RZ, RZ, 0x40000040 ;  /* 0x40000040ff097424 */ /* 0x000fe400078e00ff */
[----:B------:R-:W-:Y:S01]  /*184a0*/  VIADD R7, R8, 0x8 ;  /* 0x0000000808077836 */ /* 0x000fe20000000000 */
[----:B------:R-:W-:-:S02]  /*184b0*/  IADD3 R8, R6, 0x2, RZ ;  /* 0x0000000206087810 */ /* 0x000fc40007ffe0ff */
[----:B------:R-:W-:Y:S01]  /*184c0*/  R2UR UR23, R9 ;  /* 0x00000000091772ca */ /* 0x000fe200000e0000 */
[----:B------:R-:W-:Y:S01]  /*184d0*/  IMAD.MOV.U32 R9, RZ, RZ, 0x40000040 ;  /* 0x40000040ff097424 */ /* 0x000fe200078e00ff */
[----:B------:R0:W-:Y:S01]  /*184e0*/  BAR.SYNC.DEFER_BLOCKING R7, 0x100 ;  /* 0x000400070000751d */ /* 0x0001e20000010000 */
[----:B------:R-:W-:Y:S01]  /*184f0*/  R2UR UR6, R8 ;  /* 0x00000000080672ca */ /* 0x000fe200000e0000 */
[----:B------:R-:W-:Y:S02]  /*18500*/  VIADD R8, R6, 0x4 ;  /* 0x0000000406087836 */ /* 0x000fe40000000000 */
[----:B------:R-:W-:-:S03]  /*18510*/  R2UR UR27, R9 ;  /* 0x00000000091b72ca */ /* 0x000fc600000e0000 */
        /* <DEDUP_REMOVED lines=9> */
[----:B------:R-:W-:Y:S01]  /*185b0*/  R2UR UR22, R8 ;  /* 0x00000000081672ca */ /* 0x000fe200000e0000 */
[C---:B------:R-:W-:Y:S02]  /*185c0*/  VIADD R8, R6.reuse, 0x404 ;  /* 0x0000040406087836 */ /* 0x040fe40000000000 */
        /* <DEDUP_REMOVED lines=29> */
.L_x_1561:
[----:B------:R-:W-:Y:S02]  /*187a0*/  SHF.L.U32 R6, R20, 0x1f, RZ ;  /* 0x0000001f14067819 */ /* 0x000fe400000006ff */
[----:B------:R-:W-:-:S04]  /*187b0*/  LEA R7, R14, R2, 0x3 ;  /* 0x000000020e077211 */ /* 0x000fc800078e18ff */
[----:B------:R0:W1:Y:S01]  /*187c0*/  SYNCS.PHASECHK.TRANS64.TRYWAIT P2, [R7+URZ+0x28850], R6 ;  /* 0x02885006070075a7 */ /* 0x000062000804017f */
[----:B------:R-:W-:Y:S05]  /*187d0*/  @!P0 BRA `(.L_x_1562) ;  /* 0x0000000000048947 */ /* 0x000fea0003800000 */
[----:B------:R-:W-:Y:S01]  /*187e0*/  BPT.TRAP 0x1 ;  /* 0x000000040000795c */ /* 0x000fe20000300000 */
.L_x_1562:
[----:B-1----:R-:W-:Y:S05]  /*187f0*/  @P2 BRA `(.L_x_1560) ;  /* 0x0000000000082947 */ /* 0x002fea0003800000 */
[----:B------:R-:W1:Y:S02]  /*18800*/  SYNCS.PHASECHK.TRANS64.TRYWAIT P2, [R7+URZ+0x28850], R6 ;  /* 0x02885006070075a7 */ /* 0x000e64000804017f */
[----:B-1----:R-:W-:Y:S05]  /*18810*/  @!P2 BRA `(.L_x_1563) ;  /* 0x000000d400dca947 */ /* 0x002fea0003800000 */
.L_x_1560:
        /* <DEDUP_REMOVED lines=19> */
[C---:B------:R-:W-:Y:S01]  /*18950*/  VIADD R8, R6.reuse, 0x80 ;  /* 0x0000008006087836 */ /* 0x040fe20000000000 */
[----:B------:R-:W-:Y:S01]  /*18960*/  R2UR UR6, R6 ;  /* 0x00000000060672ca */ /* 0x000fe200000e0000 */
[----:B------:R-:W-:Y:S01]  /*18970*/  FMUL.FTZ R34, R37, UR51 ;  /* 0x0000003325227c20 */ /* 0x000fe20008410000 */
[----:B------:R-:W-:Y:S01]  /*18980*/  R2UR UR7, R7 ;  /* 0x00000000070772ca */ /* 0x000fe200000e0000 */
[----:B------:R-:W-:Y:S02]  /*18990*/  IMAD.MOV.U32 R7, RZ, RZ, 0x40000040 ;  /* 0x40000040ff077424 */ /* 0x000fe400078e00ff */
        /* <DEDUP_REMOVED lines=11> */
[----:B------:R-:W-:Y:S01]  /*18a50*/  HGMMA.64x128x16.F32 R88, R180, gdesc[UR4].tnspB, R88, gsb0 ;  /* 0x41e00004b4587df0 */ /* 0x000fe20008000858 */
[----:B------:R-:W-:Y:S01]  /*18a60*/  R2UR UR6, R8 ;  /* 0x00000000080672ca */ /* 0x000fe200000e0000 */
[----:B------:R-:W-:Y:S01]  /*18a70*/  VIADD R8, R6, 0x100 ;  /* 0x0000010006087836 */ /* 0x000fe20000000000 */
[----:B------:R-:W-:Y:S01]  /*18a80*/  R2UR UR7, R9 ;  /* 0x00000000090772ca */ /* 0x000fe200000e0000 */
[----:B------:R-:W-:Y:S01]  /*18a90*/  FMUL.FTZ R45, R51, UR51 ;  /* 0x00000033332d7c20 */ /* 0x000fe20008410000 */
[----:B------:R-:W-:Y:S01]  /*18aa0*/  MOV R9, 0x40000040 ;  /* 0x4000004000097802 */ /* 0x000fe20000000f00 */
        /* <DEDUP_REMOVED lines=25> */
[----:B0-----:R-:W-:Y:S01]  /*18c40*/  SHF.R.U32.HI R199, RZ, 0x7, R199 ;  /* 0x00000007ffc77819 */ /* 0x001fe200000116c7 */
[----:B------:R-:W0:Y:S01]  /*18c50*/  MUFU.TANH R20, R20 ;  /* 0x0000001400147308 */ /* 0x000e220000002400 */
[----:B------:R-:W-:-:S07]  /*18c60*/  IMAD R82, R197, 0x80, R204 ;  /* 0x00000080c5527824 */ /* 0x000fce00078e02cc */
        /* <DEDUP_REMOVED lines=17> */
[----:B------:R-:W-:Y:S01]  /*18d80*/  R2UR UR6, R8 ;  /* 0x00000000080672ca */ /* 0x000fe200000e0000 */
[----:B------:R-:W-:Y:S01]  /*18d90*/  VIADD R8, R6, 0x180 ;  /* 0x0000018006087836 */ /* 0x000fe20000000000 */
[----:B------:R-:W-:Y:S01]  /*18da0*/  R2UR UR7, R9 ;  /* 0x00000000090772ca */ /* 0x000fe200000e0000 */
[----:B------:R-:W-:-:S03]  /*18db0*/  IMAD.MOV.U32 R9, RZ, RZ, 0x40000040 ;  /* 0x40000040ff097424 */ /* 0x000fc600078e00ff */
        /* <DEDUP_REMOVED lines=52> */
[C---:B------:R-:W-:Y:S01]  /*19100*/  IADD3 R8, R6.reuse, 0x300, RZ ;  /* 0x0000030006087810 */ /* 0x040fe20007ffe0ff */
[----:B------:R-:W-:Y:S01]  /*19110*/  VIADD R6, R6, 0x380 ;  /* 0x0000038006067836 */ /* 0x000fe20000000000 */
[----:B------:R-:W-:Y:S02]  /*19120*/  WARPGROUP.DEPBAR.LE gsb0, 0x0 ;  /* 0x00008000000079c5 */ /* 0x000fe40000010000 */
[----:B------:R-:W-:-:S07]  /*19130*/  WARPGROUP.ARRIVE ;  /* 0x00000000000079c5 */ /* 0x000fce0000000000 */
        /* <DEDUP_REMOVED lines=8> */
[----:B------:R-:W-:Y:S02]  /*191c0*/  IMAD.SHL.U32 R81, R3, 0x80, RZ ;  /* 0x0000008003517824 */ /* 0x000fe400078e00ff */
        /* <DEDUP_REMOVED lines=16> */
[----:B------:R-:W-:Y:S02]  /*192d0*/  R2UR UR6, R6 ;  /* 0x00000000060672ca */ /* 0x000fe400000e0000 */
[----:B------:R-:W-:Y:S01]  /*192e0*/  R2UR UR7, R7 ;  /* 0x00000000070772ca */ /* 0x000fe200000e0000 */
[----:B------:R-:W-:Y:S01]  /*192f0*/  @!P1 IMAD R7, R184, 0x8, R2 ;  /* 0x00000008b8079824 */ /* 0x000fe200078e0202 */
[----:B------:R-:W-:-:S03]  /*19300*/  IADD3 R6, R192, 0x1, -R81 ;  /* 0x00000001c0067810 */ /* 0x000fc60007ffe851 */
[----:B------:R-:W-:Y:S01]  /*19310*/  @!P1 VIADD R77, R7, 0x28840 ;  /* 0x00028840074d9836 */ /* 0x000fe20000000000 */
[----:B------:R-:W-:Y:S02]  /*19320*/  IADD3 R6, R6, -R193, RZ ;  /* 0x800000c106067210 */ /* 0x000fe40007ffe0ff */
[----:B------:R-:W-:Y:S02]  /*19330*/  IADD3 R7, -R199, 0xb, RZ ;  /* 0x0000000bc7077810 */ /* 0x000fe40007ffe1ff */
[----:B------:R-:W-:Y:S01]  /*19340*/  @!P1 PRMT R77, RZ, 0x654, R77 ;  /* 0x00000654ff4d9816 */ /* 0x000fe2000000004d */
[----:B------:R-:W-:-:S04]  /*19350*/  IMAD R6, R191, -0x2, R6 ;  /* 0xfffffffebf067824 */ /* 0x000fc800078e0206 */
[----:B------:R-:W-:-:S04]  /*19360*/  VIADD R83, R6, UR55 ;  /* 0x0000003706537c36 */ /* 0x000fc80008000000 */
[----:B------:R-:W-:Y:S01]  /*19370*/  IMAD.IADD R84, R82, 0x1, R83 ;  /* 0x0000000152547824 */ /* 0x000fe200078e0253 */
        /* <DEDUP_REMOVED lines=8> */
[----:B------:R-:W-:Y:S01]  /*19400*/  FMUL.FTZ R65, R79, UR51 ;  /* 0x000000334f417c20 */ /* 0x000fe20008410000 */
[----:B------:R-:W-:Y:S01]  /*19410*/  FMUL.FTZ R68, R86, UR51 ;  /* 0x0000003356447c20 */ /* 0x000fe20008410000 */
[----:B------:R-:W-:Y:S01]  /*19420*/  FMUL.FTZ R69, R87, UR51 ;  /* 0x0000003357457c20 */ /* 0x000fe20008410000 */
[----:B------:R-:W0:Y:S01]  /*19430*/  MUFU.TANH R157, R157 ;  /* 0x0000009d009d7308 */ /* 0x000e220000002400 */
[----:B------:R-:W-:-:S04]  /*19440*/  VIADD R79, R6, UR50 ;  /* 0x00000032064f7c36 */ /* 0x000fc80008000000 */
[----:B------:R-:W-:-:S03]  /*19450*/  IMAD.IADD R78, R82, 0x1, R79 ;  /* 0x00000001524e7824 */ /* 0x000fc600078e024f */
        /* <DEDUP_REMOVED lines=8> */
[----:B------:R0:W-:Y:S06]  /*194e0*/  BAR.ARV R7, 0x100 ;  /* 0x000400070000751d */ /* 0x0001ec0000002000 */
[----:B------:R0:W-:Y:S01]  /*194f0*/  @!P1 SYNCS.ARRIVE.TRANS64.RED.A1T0 RZ, [R77+URZ], RZ ;  /* 0x000000ff4dff99a7 */ /* 0x0001e2000810043f */
[----:B-1234-:R-:W-:Y:S05]  /*19500*/  @!P5 BRA `(.L_x_1564) ;  /* 0x00000000005cd947 */ /* 0x01efea0003800000 */
[----:B0-----:R-:W-:Y:S01]  /*19510*/  IADD3 R77, R82, R192, -R193 ;  /* 0x000000c0524d7210 */ /* 0x001fe20007ffe8c1 */
[----:B------:R-:W-:Y:S03]  /*19520*/  BSSY B0, `(.L_x_1565) ;  /* 0x0000011000007945 */ /* 0x000fe60003800000 */
[----:B------:R-:W-:-:S13]  /*19530*/  ISETP.GT.AND P2, PT, R77, -0x1, PT ;  /* 0xffffffff4d00780c */ /* 0x000fda0003f44270 */
[----:B------:R-:W-:Y:S05]  /*19540*/  @P2 BRA `(.L_x_1566) ;  /* 0x0000000000202947 */ /* 0x000fea0003800000 */
[----:B------:R-:W-:Y:S01]  /*19550*/  IMAD.U32 R86, RZ, RZ, UR46 ;  /* 0x0000002eff567e24 */ /* 0x000fe2000f8e00ff */
[----:B------:R-:W-:-:S04]  /*19560*/  LOP3.LUT R77, RZ, R77, RZ, 0x33, !PT ;  /* 0x0000004dff4d7212 */ /* 0x000fc800078e33ff */
[----:B------:R-:W-:-:S13]  /*19570*/  ISETP.NE.AND P2, PT, R86, 0x1, PT ;  /* 0x000000015600780c */ /* 0x000fda0003f45270 */
[----:B------:R-:W0:Y:S02]  /*19580*/  @P2 LDC.64 R6, c[0x0][0x9e8] ;  /* 0x00027a00ff062b82 */ /* 0x000e240000000a00 */
[----:B0-----:R-:W-:-:S05]  /*19590*/  @P2 IMAD.HI.U32 R6, R77, R6, RZ ;  /* 0x000000064d062227 */ /* 0x001fca00078e00ff */
[----:B------:R-:W-:-:S04]  /*195a0*/  @P2 SHF.R.U32.HI R77, RZ, R7, R6 ;  /* 0x00000007ff4d2219 */ /* 0x000fc80000011606 */
[----:B------:R-:W-:Y:S01]  /*195b0*/  LOP3.LUT R77, RZ, R77, RZ, 0x33, !PT ;  /* 0x0000004dff4d7212 */ /* 0x000fe200078e33ff */
[----:B------:R-:W-:Y:S06]  /*195c0*/  BRA `(.L_x_1567) ;  /* 0x0000000000187947 */ /* 0x000fec0003800000 */
.L_x_1566:
[----:B------:R-:W-:Y:S02]  /*195d0*/  MOV R86, UR46 ;  /* 0x0000002e00567c02 */ /* 0x000fe40008000f00 */
[----:B------:R-:W-:Y:S02]  /*195e0*/  IADD3 R77, R82, R192, -R193 ;  /* 0x000000c0524d7210 */ /* 0x000fe40007ffe8c1 */
[----:B------:R-:W-:-:S13]  /*195f0*/  ISETP.NE.AND P2, PT, R86, 0x1, PT ;  /* 0x000000015600780c */ /* 0x000fda0003f45270 */
[----:B------:R-:W0:Y:S02]  /*19600*/  @P2 LDC.64 R6, c[0x0][0x9e8] ;  /* 0x00027a00ff062b82 */ /* 0x000e240000000a00 */
[----:B0-----:R-:W-:-:S05]  /*19610*/  @P2 IMAD.HI.U32 R6, R77, R6, RZ ;  /* 0x000000064d062227 */ /* 0x001fca00078e00ff */
[----:B------:R-:W-:-:S07]  /*19620*/  @P2 SHF.R.U32.HI R77, RZ, R7, R6 ;  /* 0x00000007ff4d2219 */ /* 0x000fce0000011606 */
.L_x_1567:
[----:B------:R-:W-:Y:S05]  /*19630*/  BSYNC B0 ;  /* 0x0000000000007941 */ /* 0x000fea0003800000 */
.L_x_1565:
[----:B------:R-:W-:-:S04]  /*19640*/  IMAD R6, R77, R86, -R81 ;  /* 0x000000564d067224 */ /* 0x000fc800078e0a51 */
[----:B------:R-:W-:-:S05]  /*19650*/  IMAD R7, R191, -0x2, R6 ;  /* 0xfffffffebf077824 */ /* 0x000fca00078e0206 */
[----:B------:R-:W-:Y:S02]  /*19660*/  VIADDMNMX R78, R7, R86, R78, PT ;  /* 0x00000056074e7246 */ /* 0x000fe4000380014e */
[----:B------:R-:W-:-:S07]  /*19670*/  VIMNMX R84, R84, R7, !PT ;  /* 0x0000000754547248 */ /* 0x000fce0007fe0100 */
.L_x_1564:
[----:B------:R-:W-:Y:S02]  /*19680*/  ISETP.GT.AND P2, PT, R3, -0x1, PT ;  /* 0xffffffff0300780c */ /* 0x000fe40003f44270 */
[----:B------:R-:W-:Y:S02]  /*19690*/  IADD3 R79, R79, 0x8, R82 ;  /* 0x000000084f4f7810 */ /* 0x000fe40007ffe052 */
[C---:B------:R-:W-:Y:S02]  /*196a0*/  ISETP.GT.AND P4, PT, R84.reuse, RZ, P2 ;  /* 0x000000ff5400720c */ /* 0x040fe40001784270 */
[----:B------:R-:W-:Y:S02]  /*196b0*/  ISETP.GT.AND P3, PT, R84, 0x1, P2 ;  /* 0x000000015400780c */ /* 0x000fe40001764270 */
[C---:B------:R-:W-:Y:S02]  /*196c0*/  ISETP.LT.OR P4, PT, R78.reuse, 0x1, P4 ;  /* 0x000000014e00780c */ /* 0x040fe40002781670 */
[----:B------:R-:W-:-:S02]  /*196d0*/  ISETP.LT.OR P3, PT, R78, 0x2, P3 ;  /* 0x000000024e00780c */ /* 0x000fc40001f61670 */
[----:B0-----:R-:W-:Y:S02]  /*196e0*/  FSEL R20, R20, -INF , !P4 ;  /* 0xff80000014147808 */ /* 0x001fe40006000000 */
[C---:B------:R-:W-:Y:S02]  /*196f0*/  ISETP.GT.AND P4, PT, R84.reuse, 0x8, P2 ;  /* 0x000000085400780c */ /* 0x040fe40001784270 */
[----:B------:R-:W-:Y:S02]  /*19700*/  FSEL R21, R21, -INF , !P3 ;  /* 0xff80000015157808 */ /* 0x000fe40005800000 */
[----:B------:R-:W-:Y:S02]  /*19710*/  ISETP.GT.AND P3, PT, R84, 0x9, P2 ;  /* 0x000000095400780c */ /* 0x000fe40001764270 */
[C---:B------:R-:W-:Y:S02]  /*19720*/  ISETP.LT.OR P4, PT, R78.reuse, 0x9, P4 ;  /* 0x000000094e00780c */ /* 0x040fe40002781670 */
[----:B------:R-:W-:-:S02]  /*19730*/  ISETP.LT.OR P3, PT, R78, 0xa, P3 ;  /* 0x0000000a4e00780c */ /* 0x000fc40001f61670 */
[----:B------:R-:W-:Y:S02]  /*19740*/  FSEL R26, R26, -INF , !P4 ;  /* 0xff8000001a1a7808 */ /* 0x000fe40006000000 */
        /* <DEDUP_REMOVED lines=12> */
[----:B------:R-:W-:Y:S02]  /*19810*/  ISETP.GT.AND P4, PT, R84, 0x20, P2 ;  /* 0x000000205400780c */ /* 0x000fe40001784270 */
        /* <DEDUP_REMOVED lines=71> */
[----:B------:R-:W-:Y:S02]  /*19c90*/  IADD3 R78, R83, 0x8, R82 ;  /* 0x00000008534e7810 */ /* 0x000fe40007ffe052 */
        /* <DEDUP_REMOVED lines=8> */
[----:B------:R-:W-:-:S04]  /*19d20*/  IADD3 R82, R82, R192, -R193 ;  /* 0x000000c052527210 */ /* 0x000fc80007ffe8c1 */
[----:B------:R-:W-:-:S07]  /*19d30*/  LOP3.LUT R83, RZ, R82, RZ, 0x33, !PT ;  /* 0x00000052ff537212 */ /* 0x000fce00078e33ff */
[----:B------:R-:W0:Y:S02]  /*19d40*/  @P3 LDC.64 R6, c[0x0][0x9e8] ;  /* 0x00027a00ff063b82 */ /* 0x000e240000000a00 */
[----:B0-----:R-:W-:-:S05]  /*19d50*/  @P3 IMAD.HI.U32 R6, R83, R6, RZ ;  /* 0x0000000653063227 */ /* 0x001fca00078e00ff */
[----:B------:R-:W-:-:S04]  /*19d60*/  @P3 SHF.R.U32.HI R83, RZ, R7, R6 ;  /* 0x00000007ff533219 */ /* 0x000fc80000011606 */
[----:B------:R-:W-:Y:S01]  /*19d70*/  LOP3.LUT R6, RZ, R83, RZ, 0x33, !PT ;  /* 0x00000053ff067212 */ /* 0x000fe200078e33ff */
[----:B------:R-:W-:Y:S06]  /*19d80*/  BRA `(.L_x_1571) ;  /* 0x0000000000187947 */ /* 0x000fec0003800000 */
.L_x_1570:
[----:B------:R-:W-:-:S05]  /*19d90*/  IMAD.U32 R84, RZ, RZ, UR46 ;  /* 0x0000002eff547e24 */ /* 0x000fca000f8e00ff */
[----:B------:R-:W-:-:S13]  /*19da0*/  ISETP.NE.AND P3, PT, R84, 0x1, PT ;  /* 0x000000015400780c */ /* 0x000fda0003f65270 */
[----:B------:R-:W0:Y:S02]  /*19db0*/  @P3 LDC.64 R6, c[0x0][0x9e8] ;  /* 0x00027a00ff063b82 */ /* 0x000e240000000a00 */
[----:B0-----:R-:W-:-:S04]  /*19dc0*/  @P3 IMAD.HI.U32 R80, R15, R6, RZ ;  /* 0x000000060f503227 */ /* 0x001fc800078e00ff */
[----:B------:R-:W-:Y:S01]  /*19dd0*/  IMAD.MOV.U32 R6, RZ, RZ, R15 ;  /* 0x000000ffff067224 */ /* 0x000fe200078e000f */
[----:B------:R-:W-:-:S07]  /*19de0*/  @P3 SHF.R.U32.HI R6, RZ, R7, R80 ;  /* 0x00000007ff063219 */ /* 0x000fce0000011650 */
.L_x_1571:
[----:B------:R-:W-:Y:S05]  /*19df0*/  BSYNC B0 ;  /* 0x0000000000007941 */ /* 0x000fea0003800000 */
.L_x_1569:
[----:B------:R-:W-:-:S04]  /*19e00*/  IMAD R6, R6, R84, -R81 ;  /* 0x0000005406067224 */ /* 0x000fc800078e0a51 */
[----:B------:R-:W-:-:S05]  /*19e10*/  IMAD R6, R191, -0x2, R6 ;  /* 0xfffffffebf067824 */ /* 0x000fca00078e0206 */
[----:B------:R-:W-:Y:S02]  /*19e20*/  VIADDMNMX R79, R6, R84, R79, PT ;  /* 0x00000054064f7246 */ /* 0x000fe4000380014f */
[----:B------:R-:W-:-:S07]  /*19e30*/  VIMNMX R78, R78, R6, !PT ;  /* 0x000000064e4e7248 */ /* 0x000fce0007fe0100 */
.L_x_1568:
        /* <DEDUP_REMOVED lines=65> */
[C---:B------:R-:W-:Y:S01]  /*1a250*/  ISETP.LT.OR P4, PT, R79.reuse, 0x49, P4 ;  /* 0x000000494f00780c */ /* 0x040fe20002781670 */
[----:B------:R-:W0:Y:S01]  /*1a260*/  SHFL.BFLY PT, R80, R7, 0x2, 0x1f ;  /* 0x0c401f0007507f89 */ /* 0x000e2200000e0000 */
[----:B------:R-:W-:-:S02]  /*1a270*/  ISETP.LT.OR P3, PT, R79, 0xa, P3 ;  /* 0x0000000a4f00780c */ /* 0x000fc40001f61670 */
[----:B------:R-:W-:Y:S02]  /*1a280*/  FSEL R53, R53, -INF , !P4 ;  /* 0xff80000035357808 */ /* 0x000fe40006000000 */
[----:B------:R-:W-:Y:S02]  /*1a290*/  FSEL R25, R25, -INF , !P3 ;  /* 0xff80000019197808 */ /* 0x000fe40005800000 */
[C---:B------:R-:W-:Y:S02]  /*1a2a0*/  ISETP.GT.AND P3, PT, R78.reuse, 0x11, P2 ;  /* 0x000000114e00780c */ /* 0x040fe40001764270 */
[----:B------:R-:W-:Y:S02]  /*1a2b0*/  ISETP.GT.AND P4, PT, R78, RZ, P2 ;  /* 0x000000ff4e00720c */ /* 0x000fe40001784270 */
[C---:B------:R-:W-:Y:S02]  /*1a2c0*/  ISETP.LT.OR P3, PT, R79.reuse, 0x12, P3 ;  /* 0x000000124f00780c */ /* 0x040fe40001f61670 */
[----:B------:R-:W-:-:S02]  /*1a2d0*/  ISETP.LT.OR P4, PT, R79, 0x1, P4 ;  /* 0x000000014f00780c */ /* 0x000fc40002781670 */
[----:B------:R-:W-:Y:S02]  /*1a2e0*/  FSEL R29, R29, -INF , !P3 ;  /* 0xff8000001d1d7808 */ /* 0x000fe40005800000 */
[----:B------:R-:W-:Y:S02]  /*1a2f0*/  ISETP.GT.AND P3, PT, R78, 0x19, P2 ;  /* 0x000000194e00780c */ /* 0x000fe40001764270 */
[----:B------:R-:W-:Y:S02]  /*1a300*/  FSEL R83, R10, -INF , !P4 ;  /* 0xff8000000a537808 */ /* 0x000fe40006000000 */
[----:B------:R-:W-:Y:S02]  /*1a310*/  ISETP.LT.OR P3, PT, R79, 0x1a, P3 ;  /* 0x0000001a4f00780c */ /* 0x000fe40001f61670 */
[----:B------:R-:W-:Y:S02]  /*1a320*/  ISETP.GT.AND P4, PT, R78, 0x49, P2 ;  /* 0x000000494e00780c */ /* 0x000fe40001784270 */
[----:B------:R-:W-:-:S02]  /*1a330*/  FSEL R35, R35, -INF , !P3 ;  /* 0xff80000023237808 */ /* 0x000fc40005800000 */
[C---:B------:R-:W-:Y:S02]  /*1a340*/  ISETP.GT.AND P3, PT, R78.reuse, 0x21, P2 ;  /* 0x000000214e00780c */ /* 0x040fe40001764270 */
[----:B0-----:R-:W-:Y:S02]  /*1a350*/  FMNMX.FTZ R80, R7, R80, !PT ;  /* 0x0000005007507209 */ /* 0x001fe40007810000 */
[C---:B------:R-:W-:Y:S02]  /*1a360*/  ISETP.LT.OR P3, PT, R79.reuse, 0x22, P3 ;  /* 0x000000224f00780c */ /* 0x040fe40001f61670 */
[----:B------:R-:W-:Y:S01]  /*1a370*/  ISETP.LT.OR P4, PT, R79, 0x4a, P4 ;  /* 0x0000004a4f00780c */ /* 0x000fe20002781670 */
[----:B------:R-:W0:Y:S01]  /*1a380*/  SHFL.BFLY PT, R11, R80, 0x1, 0x1f ;  /* 0x0c201f00500b7f89 */ /* 0x000e2200000e0000 */
[----:B------:R-:W-:Y:S02]  /*1a390*/  FSEL R37, R37, -INF , !P3 ;  /* 0xff80000025257808 */ /* 0x000fe40005800000 */
[----:B------:R-:W-:-:S02]  /*1a3a0*/  ISETP.GT.AND P3, PT, R78, 0x29, P2 ;  /* 0x000000294e00780c */ /* 0x000fc40001764270 */
[----:B------:R-:W-:Y:S02]  /*1a3b0*/  FSEL R55, R55, -INF , !P4 ;  /* 0xff80000037377808 */ /* 0x000fe40006000000 */
[----:B------:R-:W-:Y:S02]  /*1a3c0*/  ISETP.LT.OR P3, PT, R79, 0x2a, P3 ;  /* 0x0000002a4f00780c */ /* 0x000fe40001f61670 */
[C---:B------:R-:W-:Y:S02]  /*1a3d0*/  ISETP.GT.AND P4, PT, R78.reuse, 0x50, P2 ;  /* 0x000000504e00780c */ /* 0x040fe40001784270 */
[----:B------:R-:W-:Y:S02]  /*1a3e0*/  FSEL R41, R41, -INF , !P3 ;  /* 0xff80000029297808 */ /* 0x000fe40005800000 */
[----:B------:R-:W-:Y:S02]  /*1a3f0*/  ISETP.GT.AND P3, PT, R78, 0x31, P2 ;  /* 0x000000314e00780c */ /* 0x000fe40001764270 */
[----:B------:R-:W-:-:S02]  /*1a400*/  ISETP.LT.OR P4, PT, R79, 0x51, P4 ;  /* 0x000000514f00780c */ /* 0x000fc40002781670 */
[----:B------:R-:W-:Y:S02]  /*1a410*/  ISETP.LT.OR P3, PT, R79, 0x32, P3 ;  /* 0x000000324f00780c */ /* 0x000fe40001f61670 */
[----:B------:R-:W-:Y:S02]  /*1a420*/  FSEL R57, R57, -INF , !P4 ;  /* 0xff80000039397808 */ /* 0x000fe40006000000 */
[----:B------:R-:W-:Y:S02]  /*1a430*/  FSEL R45, R45, -INF , !P3 ;  /* 0xff8000002d2d7808 */ /* 0x000fe40005800000 */
[----:B------:R-:W-:Y:S02]  /*1a440*/  ISETP.GT.AND P3, PT, R78, 0x39, P2 ;  /* 0x000000394e00780c */ /* 0x000fe40001764270 */
[----:B0-----:R-:W-:Y:S02]  /*1a450*/  FMNMX.FTZ R11, R80, R11, !PT ;  /* 0x0000000b500b7209 */ /* 0x001fe40007810000 */
[----:B------:R-:W-:-:S02]  /*1a460*/  ISETP.LT.OR P3, PT, R79, 0x3a, P3 ;  /* 0x0000003a4f00780c */ /* 0x000fc40001f61670 */
[----:B------:R-:W-:Y:S01]  /*1a470*/  ISETP.GT.AND P4, PT, R78, 0x51, P2 ;  /* 0x000000514e00780c */ /* 0x000fe20001784270 */
[C---:B------:R-:W-:Y:S01]  /*1a480*/  FMUL.FTZ R7, R11.reuse, UR44 ;  /* 0x0000002c0b077c20 */ /* 0x040fe20008410000 */
[----:B------:R-:W-:Y:S02]  /*1a490*/  FSEL R8, R8, -INF , !P3 ;  /* 0xff80000008087808 */ /* 0x000fe40005800000 */
[----:B------:R-:W-:Y:S02]  /*1a4a0*/  FSETP.NEU.FTZ.AND P3, PT, R11, -INF , PT ;  /* 0xff8000000b00780b */ /* 0x000fe40003f7d000 */
[----:B------:R-:W-:Y:S02]  /*1a4b0*/  ISETP.LT.OR P4, PT, R79, 0x52, P4 ;  /* 0x000000524f00780c */ /* 0x000fe40002781670 */
[----:B------:R-:W-:Y:S02]  /*1a4c0*/  FSEL R7, R7, RZ, P3 ;  /* 0x000000ff07077208 */ /* 0x000fe40001800000 */
[----:B------:R-:W-:-:S02]  /*1a4d0*/  FSEL R59, R59, -INF , !P4 ;  /* 0xff8000003b3b7808 */ /* 0x000fc40006000000 */
[----:B------:R-:W-:Y:S01]  /*1a4e0*/  ISETP.GT.AND P4, PT, R78, 0x58, P2 ;  /* 0x000000584e00780c */ /* 0x000fe20001784270 */
[--C-:B------:R-:W-:Y:S01]  /*1a4f0*/  FFMA.FTZ R180, R21, UR44, -R7.reuse ;  /* 0x0000002c15b47c23 */ /* 0x100fe20008010807 */
[--C-:B------:R-:W-:Y:S01]  /*1a500*/  FFMA.FTZ R21, R27, UR44, -R7.reuse ;  /* 0x0000002c1b157c23 */ /* 0x100fe20008010807 */
[----:B------:R-:W-:Y:S01]  /*1a510*/  FMNMX.FTZ R27, R83, R12, !PT ;  /* 0x0000000c531b7209 */ /* 0x000fe20007810000 */
[--C-:B------:R-:W-:Y:S01]  /*1a520*/  FFMA.FTZ R81, R20, UR44, -R7.reuse ;  /* 0x0000002c14517c23 */ /* 0x100fe20008010807 */
[--C-:B------:R-:W-:Y:S01]  /*1a530*/  FFMA.FTZ R20, R31, UR44, -R7.reuse ;  /* 0x0000002c1f147c23 */ /* 0x100fe20008010807 */
[--C-:B------:R-:W-:Y:S01]  /*1a540*/  FFMA.FTZ R178, R33, UR44, -R7.reuse ;  /* 0x0000002c21b27c23 */ /* 0x100fe20008010807 */
[----:B------:R-:W-:Y:S01]  /*1a550*/  FMNMX.FTZ R31, R6, R27, !PT ;  /* 0x0000001b061f7209 */ /* 0x000fe20007810000 */
[--C-:B------:R-:W-:Y:S01]  /*1a560*/  FFMA.FTZ R164, R9, UR44, -R7.reuse ;  /* 0x0000002c09a47c23 */ /* 0x100fe20008010807 */
[----:B------:R-:W-:Y:S01]  /*1a570*/  ISETP.LT.OR P4, PT, R79, 0x59, P4 ;  /* 0x000000594f00780c */ /* 0x000fe20002781670 */
[----:B------:R0:W-:Y:S01]  /*1a580*/  MUFU.EX2 R27, R20 ;  /* 0x00000014001b7308 */ /* 0x0001e20000000800 */
[----:B------:R-:W-:Y:S01]  /*1a590*/  FMNMX.FTZ R10, R24, R31, !PT ;  /* 0x0000001f180a7209 */ /* 0x000fe20007810000 */
[--C-:B------:R-:W-:Y:S01]  /*1a5a0*/  FFMA.FTZ R176, R30, UR44, -R7.reuse ;  /* 0x0000002c1eb07c23 */ /* 0x100fe20008010807 */
[----:B------:R-:W-:Y:S01]  /*1a5b0*/  FSEL R60, R60, -INF , !P4 ;  /* 0xff8000003c3c7808 */ /* 0x000fe20006000000 */
[--C-:B------:R-:W-:Y:S01]  /*1a5c0*/  FFMA.FTZ R172, R38, UR44, -R7.reuse ;  /* 0x0000002c26ac7c23 */ /* 0x100fe20008010807 */
[----:B------:R-:W-:Y:S01]  /*1a5d0*/  FMNMX.FTZ R31, R25, R10, !PT ;  /* 0x0000000a191f7209 */ /* 0x000fe20007810000 */
[--C-:B------:R-:W-:Y:S01]  /*1a5e0*/  FFMA.FTZ R182, R26, UR44, -R7.reuse ;  /* 0x0000002c1ab67c23 */ /* 0x100fe20008010807 */
[----:B------:R-:W-:Y:S01]  /*1a5f0*/  ISETP.GT.AND P4, PT, R78, 0x59, P2 ;  /* 0x000000594e00780c */ /* 0x000fe20001784270 */
[----:B------:R-:W-:Y:S01]  /*1a600*/  MUFU.EX2 R81, R81 ;  /* 0x0000005100517308 */ /* 0x000fe20000000800 */
        /* <DEDUP_REMOVED lines=10> */
[----:B------:R-:W-:Y:S01]  /*1a6b0*/  ISETP.GT.AND P4, PT, R78, 0x60, P2 ;  /* 0x000000604e00780c */ /* 0x000fe20001784270 */
[--C-:B------:R-:W-:Y:S01]  /*1a6c0*/  FFMA.FTZ R170, R49, UR44, -R7.reuse ;  /* 0x0000002c31aa7c23 */ /* 0x100fe20008010807 */
[----:B------:R-:W-:Y:S01]  /*1a6d0*/  FMNMX.FTZ R33, R35, R10, !PT ;  /* 0x0000000a23217209 */ /* 0x000fe20007810000 */
[--C-:B------:R-:W-:Y:S01]  /*1a6e0*/  FFMA.FTZ R49, R50, UR44, -R7.reuse ;  /* 0x0000002c32317c23 */ /* 0x100fe20008010807 */
[----:B------:R-:W-:Y:S01]  /*1a6f0*/  ISETP.LT.OR P4, PT, R79, 0x61, P4 ;  /* 0x000000614f00780c */ /* 0x000fe20002781670 */
[----:B------:R-:W-:Y:S01]  /*1a700*/  MUFU.EX2 R182, R182 ;  /* 0x000000b600b67308 */ /* 0x000fe20000000800 */
        /* <DEDUP_REMOVED lines=25> */
[----:B------:R-:W-:Y:S01]  /*1a8a0*/  FFMA.FTZ R154, R71, UR44, -R7 ;  /* 0x0000002c479a7c23 */ /* 0x000fe20008010807 */
[----:B------:R-:W-:-:S02]  /*1a8b0*/  FSEL R64, R64, -INF , !P4 ;  /* 0xff80000040407808 */ /* 0x000fc40006000000 */
[----:B------:R-:W-:Y:S02]  /*1a8c0*/  FMNMX.FTZ R10, R8, R43, !PT ;  /* 0x0000002b080a7209 */ /* 0x000fe40007810000 */
[----:B------:R-:W-:Y:S01]  /*1a8d0*/  ISETP.GT.AND P4, PT, R78, 0x69, P2 ;  /* 0x000000694e00780c */ /* 0x000fe20001784270 */
[----:B------:R-:W-:Y:S01]  /*1a8e0*/  MUFU.EX2 R31, R31 ;  /* 0x0000001f001f7308 */ /* 0x000fe20000000800 */
[----:B------:R-:W-:Y:S02]  /*1a8f0*/  FMNMX.FTZ R43, R51, R10, !PT ;  /* 0x0000000a332b7209 */ /* 0x000fe40007810000 */
[----:B------:R-:W-:Y:S02]  /*1a900*/  ISETP.LT.OR P4, PT, R79, 0x6a, P4 ;  /* 0x0000006a4f00780c */ /* 0x000fe40002781670 */
[----:B------:R-:W-:Y:S02]  /*1a910*/  FMNMX.FTZ R10, R52, R43, !PT ;  /* 0x0000002b340a7209 */ /* 0x000fe40007810000 */
[----:B0-----:R-:W-:Y:S01]  /*1a920*/  FSEL R20, R65, -INF , !P4 ;  /* 0xff80000041147808 */ /* 0x001fe20006000000 */
[----:B------:R-:W-:Y:S01]  /*1a930*/  MUFU.EX2 R172, R172 ;  /* 0x000000ac00ac7308 */ /* 0x000fe20000000800 */
[----:B------:R-:W-:-:S02]  /*1a940*/  FMNMX.FTZ R10, R53, R10, !PT ;  /* 0x0000000a350a7209 */ /* 0x000fc40007810000 */
[----:B------:R-:W-:Y:S02]  /*1a950*/  ISETP.GT.AND P4, PT, R78, 0x70, P2 ;  /* 0x000000704e00780c */ /* 0x000fe40001784270 */
[----:B------:R-:W-:Y:S02]  /*1a960*/  FMNMX.FTZ R10, R55, R10, !PT ;  /* 0x0000000a370a7209 */ /* 0x000fe40007810000 */
[----:B------:R-:W-:Y:S01]  /*1a970*/  ISETP.LT.OR P4, PT, R79, 0x71, P4 ;  /* 0x000000714f00780c */ /* 0x000fe20002781670 */
[----:B------:R-:W-:Y:S01]  /*1a980*/  MUFU.EX2 R33, R33 ;  /* 0x0000002100217308 */ /* 0x000fe20000000800 */
[----:B------:R-:W-:Y:S02]  /*1a990*/  FMNMX.FTZ R10, R57, R10, !PT ;  /* 0x0000000a390a7209 */ /* 0x000fe40007810000 */
[----:B------:R-:W-:Y:S02]  /*1a9a0*/  FSEL R66, R66, -INF , !P4 ;  /* 0xff80000042427808 */ /* 0x000fe40006000000 */
[----:B------:R-:W-:-:S02]  /*1a9b0*/  FMNMX.FTZ R85, R59, R10, !PT ;  /* 0x0000000a3b557209 */ /* 0x000fc40007810000 */
[----:B------:R-:W-:Y:S01]  /*1a9c0*/  ISETP.GT.AND P4, PT, R78, 0x71, P2 ;  /* 0x000000714e00780c */ /* 0x000fe20001784270 */
[----:B------:R-:W-:Y:S01]  /*1a9d0*/  MUFU.EX2 R174, R174 ;  /* 0x000000ae00ae7308 */ /* 0x000fe20000000800 */
[----:B------:R-:W-:Y:S02]  /*1a9e0*/  FMNMX.FTZ R10, R60, R85, !PT ;  /* 0x000000553c0a7209 */ /* 0x000fe40007810000 */
[----:B------:R-:W-:Y:S02]  /*1a9f0*/  ISETP.LT.OR P4, PT, R79, 0x72, P4 ;  /* 0x000000724f00780c */ /* 0x000fe40002781670 */
[----:B------:R-:W-:Y:S02]  /*1aa00*/  FMNMX.FTZ R9, R61, R10, !PT ;  /* 0x0000000a3d097209 */ /* 0x000fe40007810000 */
[----:B------:R-:W-:Y:S01]  /*1aa10*/  FSEL R30, R67, -INF , !P4 ;  /* 0xff800000431e7808 */ /* 0x000fe20006000000 */
[----:B------:R-:W-:Y:S01]  /*1aa20*/  MUFU.EX2 R39, R39 ;  /* 0x0000002700277308 */ /* 0x000fe20000000800 */
[----:B------:R-:W-:Y:S01]  /*1aa30*/  FMNMX.FTZ R10, R62, R9, !PT ;  /* 0x000000093e0a7209 */ /* 0x000fe20007810000 */
[----:B------:R-:W-:Y:S01]  /*1aa40*/  FFMA.FTZ R9, R54, UR44, -R7 ;  /* 0x0000002c36097c23 */ /* 0x000fe20008010807 */
[----:B------:R-:W-:-:S02]  /*1aa50*/  ISETP.GT.AND P4, PT, R78, 0x78, P2 ;  /* 0x000000784e00780c */ /* 0x000fc40001784270 */
[----:B------:R-:W-:Y:S02]  /*1aa60*/  FMNMX.FTZ R65, R63, R10, !PT ;  /* 0x0000000a3f417209 */ /* 0x000fe40007810000 */
[----:B------:R-:W-:Y:S01]  /*1aa70*/  ISETP.GT.AND P2, PT, R78, 0x79, P2 ;  /* 0x000000794e00780c */ /* 0x000fe20001744270 */
[----:B------:R-:W-:Y:S01]  /*1aa80*/  MUFU.EX2 R168, R168 ;  /* 0x000000a800a87308 */ /* 0x000fe20000000800 */
[----:B------:R-:W-:Y:S02]  /*1aa90*/  FMNMX.FTZ R65, R64, R65, !PT ;  /* 0x0000004140417209 */ /* 0x000fe40007810000 */
[C---:B------:R-:W-:Y:S02]  /*1aaa0*/  ISETP.LT.OR P4, PT, R79.reuse, 0x79, P4 ;  /* 0x000000794f00780c */ /* 0x040fe40002781670 */
[----:B------:R-:W-:Y:S02]  /*1aab0*/  FMNMX.FTZ R65, R20, R65, !PT ;  /* 0x0000004114417209 */ /* 0x000fe40007810000 */
[----:B------:R-:W-:Y:S01]  /*1aac0*/  ISETP.LT.OR P2, PT, R79, 0x7a, P2 ;  /* 0x0000007a4f00780c */ /* 0x000fe20001741670 */
[----:B------:R-:W-:Y:S01]  /*1aad0*/  MUFU.EX2 R43, R48 ;  /* 0x00000030002b7308 */ /* 0x000fe20000000800 */
[----:B------:R-:W-:-:S02]  /*1aae0*/  FMNMX.FTZ R65, R66, R65, !PT ;  /* 0x0000004142417209 */ /* 0x000fc40007810000 */
[----:B------:R-:W-:Y:S02]  /*1aaf0*/  FSEL R68, R68, -INF , !P4 ;  /* 0xff80000044447808 */ /* 0x000fe40006000000 */
[----:B------:R-:W-:Y:S02]  /*1ab00*/  FMNMX.FTZ R67, R30, R65, !PT ;  /* 0x000000411e437209 */ /* 0x000fe40007810000 */
[----:B------:R-:W-:Y:S01]  /*1ab10*/  FSEL R38, R69, -INF , !P2 ;  /* 0xff80000045267808 */ /* 0x000fe20005000000 */
[----:B------:R-:W-:Y:S01]  /*1ab20*/  MUFU.EX2 R170, R170 ;  /* 0x000000aa00aa7308 */ /* 0x000fe20000000800 */
        /* <DEDUP_REMOVED lines=8> */
[----:B------:R-:W-:Y:S01]  /*1abb0*/  MUFU.EX2 R49, R49 ;  /* 0x0000003100317308 */ /* 0x000fe20000000800 */
[----:B------:R-:W0:Y:S07]  /*1abc0*/  SHFL.BFLY PT, R79, R10, 0x2, 0x1f ;  /* 0x0c401f000a4f7f89 */ /* 0x000e2e00000e0000 */
[----:B------:R-:W-:Y:S08]  /*1abd0*/  MUFU.EX2 R164, R164 ;  /* 0x000000a400a47308 */ /* 0x000ff00000000800 */
[----:B------:R-:W-:Y:S08]  /*1abe0*/  MUFU.EX2 R9, R9 ;  /* 0x0000000900097308 */ /* 0x000ff00000000800 */
[----:B------:R-:W-:Y:S01]  /*1abf0*/  MUFU.EX2 R166, R166 ;  /* 0x000000a600a67308 */ /* 0x000fe20000000800 */
[----:B0-----:R-:W-:Y:S01]  /*1ac00*/  FMNMX.FTZ R26, R10, R79, !PT ;  /* 0x0000004f0a1a7209 */ /* 0x001fe20007810000 */
[--C-:B------:R-:W-:Y:S01]  /*1ac10*/  FFMA.FTZ R79, R72, UR44, -R7.reuse ;  /* 0x0000002c484f7c23 */ /* 0x100fe20008010807 */
[----:B------:R-:W-:-:S03]  /*1ac20*/  FFMA.FTZ R7, R74, UR44, -R7 ;  /* 0x0000002c4a077c23 */ /* 0x000fc60008010807 */
        /* <DEDUP_REMOVED lines=12> */
[--C-:B------:R-:W-:Y:S01]  /*1acf0*/  FFMA.FTZ R24, R25, UR44, -R13.reuse ;  /* 0x0000002c19187c23 */ /* 0x100fe2000801080d */
[--C-:B------:R-:W-:Y:S01]  /*1ad00*/  FFMA.FTZ R34, R6, UR44, -R13.reuse ;  /* 0x0000002c06227c23 */ /* 0x100fe2000801080d */
[----:B------:R-:W-:Y:S02]  /*1ad10*/  @!P1 IMAD R6, R14, 0x8, R2 ;  /* 0x000000080e069824 */ /* 0x000fe400078e0202 */
[--C-:B------:R-:W-:Y:S01]  /*1ad20*/  FFMA.FTZ R177, R28, UR44, -R13.reuse ;  /* 0x0000002c1cb17c23 */ /* 0x100fe2000801080d */
[--C-:B------:R-:W-:Y:S01]  /*1ad30*/  FFMA.FTZ R28, R29, UR44, -R13.reuse ;  /* 0x0000002c1d1c7c23 */ /* 0x100fe2000801080d */
[--C-:B------:R-:W-:Y:S01]  /*1ad40*/  FFMA.FTZ R181, R83, UR44, -R13.reuse ;  /* 0x0000002c53b57c23 */ /* 0x100fe2000801080d */
[----:B------:R-:W-:Y:S01]  /*1ad50*/  @!P1 VIADD R6, R6, 0x28860 ;  /* 0x0002886006069836 */ /* 0x000fe20000000000 */
[----:B------:R-:W-:Y:S01]  /*1ad60*/  MUFU.EX2 R34, R34 ;  /* 0x0000002200227308 */ /* 0x000fe20000000800 */
[--C-:B------:R-:W-:Y:S01]  /*1ad70*/  FFMA.FTZ R179, R32, UR44, -R13.reuse ;  /* 0x0000002c20b37c23 */ /* 0x100fe2000801080d */
[----:B------:R-:W-:Y:S01]  /*1ad80*/  FFMA.FTZ R32, R35, UR44, -R13 ;  /* 0x0000002c23207c23 */ /* 0x000fe2000801080d */
[----:B0-----:R-:W-:Y:S01]  /*1ad90*/  FFMA.FTZ R25, R26, R4, R81 ;  /* 0x000000041a197223 */ /* 0x001fe20000010051 */
[--C-:B------:R-:W-:Y:S01]  /*1ada0*/  FFMA.FTZ R173, R36, UR44, -R13.reuse ;  /* 0x0000002c24ad7c23 */ /* 0x100fe2000801080d */
[--C-:B------:R-:W-:Y:S01]  /*1adb0*/  FFMA.FTZ R175, R40, UR44, -R13.reuse ;  /* 0x0000002c28af7c23 */ /* 0x100fe2000801080d */
[----:B------:R-:W-:Y:S01]  /*1adc0*/  FFMA.FTZ R36, R37, UR44, -R13 ;  /* 0x0000002c25247c23 */ /* 0x000fe2000801080d */
[----:B------:R-:W-:Y:S01]  /*1add0*/  FADD.FTZ R25, R180, R25 ;  /* 0x00000019b4197221 */ /* 0x000fe20000010000 */
[----:B------:R-:W-:Y:S01]  /*1ade0*/  MUFU.EX2 R181, R181 ;  /* 0x000000b500b57308 */ /* 0x000fe20000000800 */
[--C-:B------:R-:W-:Y:S01]  /*1adf0*/  FFMA.FTZ R40, R41, UR44, -R13.reuse ;  /* 0x0000002c29287c23 */ /* 0x100fe2000801080d */
[----:B------:R-:W-:Y:S01]  /*1ae00*/  FFMA.FTZ R169, R44, UR44, -R13 ;  /* 0x0000002c2ca97c23 */ /* 0x000fe2000801080d */
[----:B------:R-:W-:Y:S01]  /*1ae10*/  FADD.FTZ R4, R182, R25 ;  /* 0x00000019b6047221 */ /* 0x000fe20000010000 */
[--C-:B------:R-:W-:Y:S01]  /*1ae20*/  FFMA.FTZ R42, R45, UR44, -R13.reuse ;  /* 0x0000002c2d2a7c23 */ /* 0x100fe2000801080d */
[--C-:B------:R-:W-:Y:S01]  /*1ae30*/  FFMA.FTZ R171, R47, UR44, -R13.reuse ;  /* 0x0000002c2fab7c23 */ /* 0x100fe2000801080d */
[--C-:B------:R-:W-:Y:S01]  /*1ae40*/  FFMA.FTZ R8, R8, UR44, -R13.reuse ;  /* 0x0000002c08087c23 */ /* 0x100fe2000801080d */
        /* <DEDUP_REMOVED lines=22> */
[----:B------:R-:W-:Y:S01]  /*1afb0*/  FFMA.FTZ R68, R68, UR44, -R13 ;  /* 0x0000002c44447c23 */ /* 0x000fe2000801080d */
[----:B------:R-:W-:Y:S01]  /*1afc0*/  F2FP.F16.F32.PACK_AB R182, R21, R182 ;  /* 0x000000b615b6723e */ /* 0x000fe200000000ff */
[----:B------:R-:W-:Y:S01]  /*1afd0*/  FADD.FTZ R25, R33, R4 ;  /* 0x0000000421197221 */ /* 0x000fe20000010000 */
[----:B------:R-:W-:Y:S01]  /*1afe0*/  MUFU.EX2 R69, R69 ;  /* 0x0000004500457308 */ /* 0x000fe20000000800 */
[----:B------:R-:W-:Y:S01]  /*1aff0*/  F2FP.F16.F32.PACK_AB R180, R180, R81 ;  /* 0x00000051b4b4723e */ /* 0x000fe200000000ff */
[-C--:B------:R-:W-:Y:S01]  /*1b000*/  FMUL.FTZ R88, R88, R26.reuse ;  /* 0x0000001a58587220 */ /* 0x080fe20000410000 */
[----:B------:R-:W-:Y:S01]  /*1b010*/  FADD.FTZ R4, R174, R25 ;  /* 0x00000019ae047221 */ /* 0x000fe20000010000 */
[----:B------:R-:W-:Y:S01]  /*1b020*/  FSEL R25, R10, RZ, P2 ;  /* 0x000000ff0a197208 */ /* 0x000fe20001000000 */
[----:B------:R-:W-:Y:S01]  /*1b030*/  FMUL.FTZ R89, R89, R26 ;  /* 0x0000001a59597220 */ /* 0x000fe20000410000 */
[----:B------:R-:W-:Y:S01]  /*1b040*/  ISETP.GT.AND P2, PT, R3, R198, PT ;  /* 0x000000c60300720c */ /* 0x000fe20003f44270 */
[----:B------:R-:W-:Y:S01]  /*1b050*/  FADD.FTZ R29, R39, R4 ;  /* 0x00000004271d7221 */ /* 0x000fe20000010000 */
[----:B------:R-:W-:Y:S01]  /*1b060*/  MUFU.EX2 R28, R28 ;  /* 0x0000001c001c7308 */ /* 0x000fe20000000800 */
[----:B------:R-:W-:Y:S01]  /*1b070*/  FADD.FTZ R25, -R25, R12 ;  /* 0x0000000c19197221 */ /* 0x000fe20000010100 */
[----:B------:R-:W-:Y:S01]  /*1b080*/  @!P1 PRMT R12, RZ, 0x654, R6 ;  /* 0x00000654ff0c9816 */ /* 0x000fe20000000006 */
[----:B------:R-:W-:Y:S01]  /*1b090*/  FADD.FTZ R4, R168, R29 ;  /* 0x0000001da8047221 */ /* 0x000fe20000010000 */
[----:B------:R-:W-:Y:S01]  /*1b0a0*/  F2FP.F16.F32.PACK_AB R176, R27, R176 ;  /* 0x000000b01bb0723e */ /* 0x000fe200000000ff */
[----:B------:R-:W-:Y:S01]  /*1b0b0*/  FMUL.FTZ R6, R25, UR44 ;  /* 0x0000002c19067c20 */ /* 0x000fe20008410000 */
[----:B------:R0:W-:Y:S01]  /*1b0c0*/  @!P1 SYNCS.ARRIVE.TRANS64.RED.A1T0 RZ, [R12+URZ], RZ ;  /* 0x000000ff0cff99a7 */ /* 0x0001e2000810043f */
[----:B------:R-:W-:Y:S01]  /*1b0d0*/  FADD.FTZ R25, R43, R4 ;  /* 0x000000042b197221 */ /* 0x000fe20000010000 */
[----:B------:R-:W-:Y:S01]  /*1b0e0*/  MUFU.EX2 R156, R156 ;  /* 0x0000009c009c7308 */ /* 0x000fe20000000800 */
[----:B------:R-:W-:Y:S01]  /*1b0f0*/  F2FP.F16.F32.PACK_AB R178, R31, R178 ;  /* 0x000000b21fb2723e */ /* 0x000fe200000000ff */
[----:B------:R-:W-:Y:S01]  /*1b100*/  FMUL.FTZ R92, R92, R26 ;  /* 0x0000001a5c5c7220 */ /* 0x000fe20000410000 */
[----:B------:R-:W-:Y:S01]  /*1b110*/  FADD.FTZ R4, R170, R25 ;  /* 0x00000019aa047221 */ /* 0x000fe20000010000 */
[----:B------:R-:W-:Y:S01]  /*1b120*/  F2FP.F16.F32.PACK_AB R172, R33, R172 ;  /* 0x000000ac21ac723e */ /* 0x000fe200000000ff */
[----:B------:R-:W-:Y:S01]  /*1b130*/  FMUL.FTZ R93, R93, R26 ;  /* 0x0000001a5d5d7220 */ /* 0x000fe20000410000 */
[--C-:B0-----:R-:W-:Y:S01]  /*1b140*/  FFMA.FTZ R12, R52, UR44, -R13.reuse ;  /* 0x0000002c340c7c23 */ /* 0x101fe2000801080d */
[----:B------:R-:W-:Y:S01]  /*1b150*/  FADD.FTZ R25, R49, R4 ;  /* 0x0000000431197221 */ /* 0x000fe20000010000 */
[----:B------:R-:W0:Y:S01]  /*1b160*/  MUFU.EX2 R6, R6 ;  /* 0x0000000600067308 */ /* 0x000e220000000800 */
[----:B------:R-:W-:Y:S01]  /*1b170*/  FFMA.FTZ R13, R38, UR44, -R13 ;  /* 0x0000002c260d7c23 */ /* 0x000fe2000801080d */
[----:B------:R-:W-:Y:S01]  /*1b180*/  F2FP.F16.F32.PACK_AB R174, R39, R174 ;  /* 0x000000ae27ae723e */ /* 0x000fe200000000ff */
[----:B------:R-:W-:Y:S01]  /*1b190*/  FADD.FTZ R4, R164, R25 ;  /* 0x00000019a4047221 */ /* 0x000fe20000010000 */
[----:B------:R-:W-:Y:S01]  /*1b1a0*/  F2FP.F16.F32.PACK_AB R164, R9, R164 ;  /* 0x000000a409a4723e */ /* 0x000fe200000000ff */
[----:B------:R-:W-:Y:S01]  /*1b1b0*/  FMUL.FTZ R96, R96, R26 ;  /* 0x0000001a60607220 */ /* 0x000fe20000410000 */
[----:B------:R-:W-:Y:S01]  /*1b1c0*/  F2FP.F16.F32.PACK_AB R168, R43, R168 ;  /* 0x000000a82ba8723e */ /* 0x000fe200000000ff */
[----:B------:R-:W-:Y:S01]  /*1b1d0*/  FADD.FTZ R25, R9, R4 ;  /* 0x0000000409197221 */ /* 0x000fe20000010000 */
[----:B------:R-:W-:Y:S01]  /*1b1e0*/  MUFU.EX2 R179, R179 ;  /* 0x000000b300b37308 */ /* 0x000fe20000000800 */
[----:B------:R-:W-:Y:S01]  /*1b1f0*/  F2FP.F16.F32.PACK_AB R170, R49, R170 ;  /* 0x000000aa31aa723e */ /* 0x000fe200000000ff */
[----:B------:R-:W-:Y:S01]  /*1b200*/  FMUL.FTZ R97, R97, R26 ;  /* 0x0000001a61617220 */ /* 0x000fe20000410000 */
[----:B------:R-:W-:Y:S01]  /*1b210*/  FADD.FTZ R4, R166, R25 ;  /* 0x00000019a6047221 */ /* 0x000fe20000010000 */
[----:B------:R-:W-:Y:S01]  /*1b220*/  F2FP.F16.F32.PACK_AB R166, R65, R166 ;  /* 0x000000a641a6723e */ /* 0x000fe200000000ff */
[-C--:B------:R-:W-:Y:S01]  /*1b230*/  FMUL.FTZ R100, R100, R26.reuse ;  /* 0x0000001a64647220 */ /* 0x080fe20000410000 */
[----:B------:R-:W-:Y:S01]  /*1b240*/  FMUL.FTZ R101, R101, R26 ;  /* 0x0000001a65657220 */ /* 0x000fe20000410000 */
[----:B------:R-:W-:Y:S01]  /*1b250*/  FADD.FTZ R29, R65, R4 ;  /* 0x00000004411d7221 */ /* 0x000fe20000010000 */
[----:B------:R-:W1:Y:S01]  /*1b260*/  MUFU.EX2 R77, R77 ;  /* 0x0000004d004d7308 */ /* 0x000e620000000800 */
[----:B0-----:R-:W-:Y:S01]  /*1b270*/  FFMA.FTZ R25, R6, R0, R181 ;  /* 0x0000000006197223 */ /* 0x001fe200000100b5 */
[----:B------:R-:W-:Y:S01]  /*1b280*/  FMUL.FTZ R104, R104, R26 ;  /* 0x0000001a68687220 */ /* 0x000fe20000410000 */
[----:B------:R-:W-:Y:S01]  /*1b290*/  FADD.FTZ R4, R160, R29 ;  /* 0x0000001da0047221 */ /* 0x000fe20000010000 */
[----:B------:R-:W-:Y:S01]  /*1b2a0*/  F2FP.F16.F32.PACK_AB R160, R67, R160 ;  /* 0x000000a043a0723e */ /* 0x000fe200000000ff */
[----:B------:R-:W-:Y:S01]  /*1b2b0*/  FADD.FTZ R0, R34, R25 ;  /* 0x0000001922007221 */ /* 0x000fe20000010000 */
[-C--:B------:R-:W-:Y:S01]  /*1b2c0*/  FMUL.FTZ R105, R105, R26.reuse ;  /* 0x0000001a69697220 */ /* 0x080fe20000410000 */
[----:B------:R-:W-:Y:S01]  /*1b2d0*/  FADD.FTZ R29, R67, R4 ;  /* 0x00000004431d7221 */ /* 0x000fe20000010000 */
[----:B------:R-:W0:Y:S01]  /*1b2e0*/  MUFU.EX2 R32, R32 ;  /* 0x0000002000207308 */ /* 0x000e220000000800 */
[----:B------:R-:W-:Y:S01]  /*1b2f0*/  FADD.FTZ R25, R183, R0 ;  /* 0x00000000b7197221 */ /* 0x000fe20000010000 */
[----:B------:R-:W-:Y:S01]  /*1b300*/  FMUL.FTZ R108, R108, R26 ;  /* 0x0000001a6c6c7220 */ /* 0x000fe20000410000 */
[----:B------:R-:W-:Y:S01]  /*1b310*/  FADD.FTZ R38, R162, R29 ;  /* 0x0000001da2267221 */ /* 0x000fe20000010000 */
[----:B------:R-:W-:Y:S01]  /*1b320*/  F2FP.F16.F32.PACK_AB R162, R69, R162 ;  /* 0x000000a245a2723e */ /* 0x000fe200000000ff */
[----:B------:R-:W-:Y:S01]  /*1b330*/  FADD.FTZ R4, R24, R25 ;  /* 0x0000001918047221 */ /* 0x000fe20000010000 */
[-C--:B------:R-:W-:Y:S01]  /*1b340*/  FMUL.FTZ R109, R109, R26.reuse ;  /* 0x0000001a6d6d7220 */ /* 0x080fe20000410000 */
[----:B------:R-:W-:Y:S01]  /*1b350*/  FADD.FTZ R25, R69, R38 ;  /* 0x0000002645197221 */ /* 0x000fe20000010000 */
[----:B------:R-:W2:Y:S01]  /*1b360*/  MUFU.EX2 R158, R158 ;  /* 0x0000009e009e7308 */ /* 0x000ea20000000800 */
[----:B------:R-:W-:Y:S01]  /*1b370*/  FADD.FTZ R21, R177, R4 ;  /* 0x00000004b1157221 */ /* 0x000fe20000010000 */
[----:B------:R-:W-:Y:S01]  /*1b380*/  FMUL.FTZ R112, R112, R26 ;  /* 0x0000001a70707220 */ /* 0x000fe20000410000 */
[----:B------:R-:W-:Y:S01]  /*1b390*/  FADD.FTZ R38, R156, R25 ;  /* 0x000000199c267221 */ /* 0x000fe20000010000 */
[----:B-1----:R-:W-:Y:S01]  /*1b3a0*/  F2FP.F16.F32.PACK_AB R156, R77, R156 ;  /* 0x0000009c4d9c723e */ /* 0x002fe200000000ff */
[----:B------:R-:W-:Y:S01]  /*1b3b0*/  FADD.FTZ R4, R28, R21 ;  /* 0x000000151c047221 */ /* 0x000fe20000010000 */
[-C--:B------:R-:W-:Y:S01]  /*1b3c0*/  FMUL.FTZ R113, R113, R26.reuse ;  /* 0x0000001a71717220 */ /* 0x080fe20000410000 */
[----:B------:R-:W-:Y:S01]  /*1b3d0*/  FADD.FTZ R25, R77, R38 ;  /* 0x000000264d197221 */ /* 0x000fe20000010000 */
[----:B------:R-:W1:Y:S01]  /*1b3e0*/  MUFU.EX2 R173, R173 ;  /* 0x000000ad00ad7308 */ /* 0x000e620000000800 */
[----:B------:R-:W-:Y:S01]  /*1b3f0*/  FADD.FTZ R21, R179, R4 ;  /* 0x00000004b3157221 */ /* 0x000fe20000010000 */
[-C--:B------:R-:W-:Y:S01]  /*1b400*/  FMUL.FTZ R116, R116, R26.reuse ;  /* 0x0000001a74747220 */ /* 0x080fe20000410000 */
[-C--:B------:R-:W-:Y:S01]  /*1b410*/  FMUL.FTZ R117, R117, R26.reuse ;  /* 0x0000001a75757220 */ /* 0x080fe20000410000 */
[-C--:B------:R-:W-:Y:S01]  /*1b420*/  FMUL.FTZ R120, R120, R26.reuse ;  /* 0x0000001a78787220 */ /* 0x080fe20000410000 */
[----:B0-----:R-:W-:Y:S01]  /*1b430*/  FADD.FTZ R4, R32, R21 ;  /* 0x0000001520047221 */ /* 0x001fe20000010000 */
[-C--:B------:R-:W-:Y:S01]  /*1b440*/  FMUL.FTZ R121, R121, R26.reuse ;  /* 0x0000001a79797220 */ /* 0x080fe20000410000 */
[-C--:B------:R-:W-:Y:S01]  /*1b450*/  FMUL.FTZ R124, R124, R26.reuse ;  /* 0x0000001a7c7c7220 */ /* 0x080fe20000410000 */
[----:B------:R-:W0:Y:S01]  /*1b460*/  MUFU.EX2 R79, R79 ;  /* 0x0000004f004f7308 */ /* 0x000e220000000800 */
        /* <DEDUP_REMOVED lines=14> */
[----:B------:R-:W-:Y:S01]  /*1b550*/  FMUL.FTZ R148, R148, R26 ;  /* 0x0000001a94947220 */ /* 0x000fe20000410000 */
[----:B------:R-:W1:Y:S01]  /*1b560*/  MUFU.EX2 R152, R152 ;  /* 0x0000009800987308 */ /* 0x000e620000000800 */
[C---:B0-----:R-:W-:Y:S01]  /*1b570*/  FADD.FTZ R21, R79.reuse, R38 ;  /* 0x000000264f157221 */ /* 0x041fe20000010000 */
[----:B------:R-:W-:Y:S01]  /*1b580*/  F2FP.F16.F32.PACK_AB R158, R79, R158 ;  /* 0x0000009e4f9e723e */ /* 0x000fe200000000ff */
[----:B------:R-:W-:Y:S01]  /*1b590*/  FMUL.FTZ R149, R149, R26 ;  /* 0x0000001a95957220 */ /* 0x000fe20000410000 */
[----:B------:R-:W-:Y:S01]  /*1b5a0*/  F2FP.F16.F32.PACK_AB R181, R34, R181 ;  /* 0x000000b522b5723e */ /* 0x000fe200000000ff */
[-C--:B------:R-:W-:Y:S01]  /*1b5b0*/  FMUL.FTZ R90, R90, R6.reuse ;  /* 0x000000065a5a7220 */ /* 0x080fe20000410000 */
[----:B------:R-:W-:Y:S01]  /*1b5c0*/  F2FP.F16.F32.PACK_AB R183, R24, R183 ;  /* 0x000000b718b7723e */ /* 0x000fe200000000ff */
[-C--:B------:R-:W-:Y:S01]  /*1b5d0*/  FMUL.FTZ R91, R91, R6.reuse ;  /* 0x000000065b5b7220 */ /* 0x080fe20000410000 */
[----:B------:R-:W0:Y:S01]  /*1b5e0*/  MUFU.EX2 R175, R175 ;  /* 0x000000af00af7308 */ /* 0x000e220000000800 */
[----:B--2---:R-:W-:Y:S01]  /*1b5f0*/  FADD.FTZ R4, R36, R9 ;  /* 0x0000000924047221 */ /* 0x004fe20000010000 */
[----:B------:R-:W-:Y:S01]  /*1b600*/  F2FP.F16.F32.PACK_AB R177, R28, R177 ;  /* 0x000000b11cb1723e */ /* 0x000fe200000000ff */
[-C--:B------:R-:W-:Y:S01]  /*1b610*/  FMUL.FTZ R94, R94, R6.reuse ;  /* 0x000000065e5e7220 */ /* 0x080fe20000410000 */
[----:B------:R-:W-:Y:S01]  /*1b620*/  F2FP.F16.F32.PACK_AB R179, R32, R179 ;  /* 0x000000b320b3723e */ /* 0x000fe200000000ff */
[-C--:B------:R-:W-:Y:S01]  /*1b630*/  FMUL.FTZ R95, R95, R6.reuse ;  /* 0x000000065f5f7220 */ /* 0x080fe20000410000 */
[----:B------:R-:W-:Y:S01]  /*1b640*/  F2FP.F16.F32.PACK_AB R173, R36, R173 ;  /* 0x000000ad24ad723e */ /* 0x000fe200000000ff */
[-C--:B------:R-:W-:Y:S01]  /*1b650*/  FMUL.FTZ R98, R98, R6.reuse ;  /* 0x0000000662627220 */ /* 0x080fe20000410000 */
[----:B------:R-:W2:Y:S01]  /*1b660*/  MUFU.EX2 R73, R73 ;  /* 0x0000004900497308 */ /* 0x000ea20000000800 */
[----:B-1----:R-:W-:Y:S01]  /*1b670*/  FADD.FTZ R38, R152, R21 ;  /* 0x0000001598267221 */ /* 0x002fe20000010000 */
[----:B------:R-:W-:Y:S01]  /*1b680*/  IADD3 R3, R3, -0x1, RZ ;  /* 0xffffffff03037810 */ /* 0x000fe20007ffe0ff */
[-C--:B------:R-:W-:Y:S01]  /*1b690*/  FMUL.FTZ R99, R99, R6.reuse ;  /* 0x0000000663637220 */ /* 0x080fe20000410000 */
[-C--:B------:R-:W-:Y:S01]  /*1b6a0*/  FMUL.FTZ R102, R102, R6.reuse ;  /* 0x0000000666667220 */ /* 0x080fe20000410000 */
[-C--:B------:R-:W-:Y:S01]  /*1b6b0*/  FMUL.FTZ R103, R103, R6.reuse ;  /* 0x0000000667677220 */ /* 0x080fe20000410000 */
[-C--:B------:R-:W-:Y:S01]  /*1b6c0*/  FMUL.FTZ R106, R106, R6.reuse ;  /* 0x000000066a6a7220 */ /* 0x080fe20000410000 */
[-C--:B------:R-:W-:Y:S01]  /*1b6d0*/  FMUL.FTZ R107, R107, R6.reuse ;  /* 0x000000066b6b7220 */ /* 0x080fe20000410000 */
[----:B------:R-:W1:Y:S01]  /*1b6e0*/  MUFU.EX2 R40, R40 ;  /* 0x0000002800287308 */ /* 0x000e620000000800 */
[----:B0-----:R-:W-:Y:S01]  /*1b6f0*/  FADD.FTZ R9, R175, R4 ;  /* 0x00000004af097221 */ /* 0x001fe20000010000 */
[-C--:B------:R-:W-:Y:S01]  /*1b700*/  FMUL.FTZ R110, R110, R6.reuse ;  /* 0x000000066e6e7220 */ /* 0x080fe20000410000 */
[-C--:B------:R-:W-:Y:S01]  /*1b710*/  FMUL.FTZ R111, R111, R6.reuse ;  /* 0x000000066f6f7220 */ /* 0x080fe20000410000 */
[-C--:B------:R-:W-:Y:S01]  /*1b720*/  FMUL.FTZ R114, R114, R6.reuse ;  /* 0x0000000672727220 */ /* 0x080fe20000410000 */
[-C--:B------:R-:W-:Y:S01]  /*1b730*/  FMUL.FTZ R115, R115, R6.reuse ;  /* 0x0000000673737220 */ /* 0x080fe20000410000 */
[-C--:B------:R-:W-:Y:S01]  /*1b740*/  FMUL.FTZ R118, R118, R6.reuse ;  /* 0x0000000676767220 */ /* 0x080fe20000410000 */
[----:B------:R-:W-:Y:S01]  /*1b750*/  FMUL.FTZ R119, R119, R6 ;  /* 0x0000000677777220 */ /* 0x000fe20000410000 */
[----:B------:R-:W0:Y:S01]  /*1b760*/  MUFU.EX2 R154, R154 ;  /* 0x0000009a009a7308 */ /* 0x000e220000000800 */
[C---:B--2---:R-:W-:Y:S01]  /*1b770*/  FADD.FTZ R21, R73.reuse, R38 ;  /* 0x0000002649157221 */ /* 0x044fe20000010000 */
[----:B------:R-:W-:Y:S01]  /*1b780*/  F2FP.F16.F32.PACK_AB R152, R73, R152 ;  /* 0x000000984998723e */ /* 0x000fe200000000ff */
[-C--:B------:R-:W-:Y:S01]  /*1b790*/  FMUL.FTZ R122, R122, R6.reuse ;  /* 0x000000067a7a7220 */ /* 0x080fe20000410000 */
[-C--:B------:R-:W-:Y:S01]  /*1b7a0*/  FMUL.FTZ R123, R123, R6.reuse ;  /* 0x000000067b7b7220 */ /* 0x080fe20000410000 */
[-C--:B------:R-:W-:Y:S01]  /*1b7b0*/  FMUL.FTZ R126, R126, R6.reuse ;  /* 0x000000067e7e7220 */ /* 0x080fe20000410000 */
[-C--:B------:R-:W-:Y:S01]  /*1b7c0*/  FMUL.FTZ R127, R127, R6.reuse ;  /* 0x000000067f7f7220 */ /* 0x080fe20000410000 */
[-C--:B------:R-:W-:Y:S01]  /*1b7d0*/  FMUL.FTZ R130, R130, R6.reuse ;  /* 0x0000000682827220 */ /* 0x080fe20000410000 */
[----:B------:R-:W2:Y:S01]  /*1b7e0*/  MUFU.EX2 R169, R169 ;  /* 0x000000a900a97308 */ /* 0x000ea20000000800 */
[C---:B-1----:R-:W-:Y:S01]  /*1b7f0*/  FADD.FTZ R4, R40.reuse, R9 ;  /* 0x0000000928047221 */ /* 0x042fe20000010000 */
[----:B------:R-:W-:Y:S01]  /*1b800*/  F2FP.F16.F32.PACK_AB R175, R40, R175 ;  /* 0x000000af28af723e */ /* 0x000fe200000000ff */
        /* <DEDUP_REMOVED lines=41> */
[----:B------:R-:W-:Y:S01]  /*1baa0*/  F2FP.F16.F32.PACK_AB R161, R14, R161 ;  /* 0x000000a10ea1723e */ /* 0x000fe200000000ff */
[----:B------:R-:W-:-:S05]  /*1bab0*/  IMAD.MOV.U32 R14, RZ, RZ, R184 ;  /* 0x000000ffff0e7224 */ /* 0x000fca00078e00b8 */
[----:B------:R-:W1:Y:S01]  /*1bac0*/  MUFU.EX2 R62, R62 ;  /* 0x0000003e003e7308 */ /* 0x000e620000000800 */
[----:B0-----:R-:W-:-:S07]  /*1bad0*/  FADD.FTZ R7, R60, R7 ;  /* 0x000000073c077221 */ /* 0x001fce0000010000 */
[----:B------:R-:W0:Y:S01]  /*1bae0*/  MUFU.EX2 R63, R63 ;  /* 0x0000003f003f7308 */ /* 0x000e220000000800 */
[C---:B--2---:R-:W-:Y:S01]  /*1baf0*/  FADD.FTZ R7, R61.reuse, R7 ;  /* 0x000000073d077221 */ /* 0x044fe20000010000 */
[----:B------:R-:W-:-:S06]  /*1bb00*/  F2FP.F16.F32.PACK_AB R163, R61, R60 ;  /* 0x0000003c3da3723e */ /* 0x000fcc00000000ff */
        /* <DEDUP_REMOVED lines=15> */
[----:B------:R-:W-:-:S03]  /*1bc00*/  F2FP.F16.F32.PACK_AB R153, R30, R66 ;  /* 0x000000421e99723e */ /* 0x000fc600000000ff */
[----:B-1----:R-:W-:-:S04]  /*1bc10*/  FADD.FTZ R7, R68, R7 ;  /* 0x0000000744077221 */ /* 0x002fc80000010000 */
[C---:B0-----:R-:W-:Y:S01]  /*1bc20*/  FADD.FTZ R0, R13.reuse, R7 ;  /* 0x000000070d007221 */ /* 0x041fe20000010000 */
[----:B------:R-:W-:Y:S01]  /*1bc30*/  F2FP.F16.F32.PACK_AB R155, R13, R68 ;  /* 0x000000440d9b723e */ /* 0x000fe200000000ff */
[----:B------:R-:W-:Y:S01]  /*1bc40*/  IMAD.MOV.U32 R13, RZ, RZ, R11 ;  /* 0x000000ffff0d7224 */ /* 0x000fe200078e000b */
[----:B------:R-:W-:Y:S06]  /*1bc50*/  @P2 BRA `(.L_x_1572) ;  /* 0xffffffc400802947 */ /* 0x000fec000383ffff */
.L_x_1554:
[----:B------:R-:W-:Y:S05]  /*1bc60*/  WARPSYNC.ALL ;  /* 0x0000000000007948 */ /* 0x000fea0003800000 */
[----:B------:R-:W-:Y:S06]  /*1bc70*/  BAR.ARV 0x8, 0x120 ;  /* 0x0204800000007b1d */ /* 0x000fec0000002000 */
[----:B------:R-:W-:Y:S05]  /*1bc80*/  @!P0 BRA `(.L_x_1573) ;  /* 0x0000000000048947 */ /* 0x000fea0003800000 */
[----:B------:R-:W-:Y:S01]  /*1bc90*/  BPT.TRAP 0x1 ;  /* 0x000000040000795c */ /* 0x000fe20000300000 */
.L_x_1573:
[----:B------:R-:W-:Y:S01]  /*1bca0*/  IMAD R8, R184, 0x8, R2 ;  /* 0x00000008b8087824 */ /* 0x000fe200078e0202 */
[----:B------:R-:W-:-:S04]  /*1bcb0*/  SHF.L.U32 R3, R186, 0x1f, RZ ;  /* 0x0000001fba037819 */ /* 0x000fc800000006ff */
[----:B------:R0:W1:Y:S01]  /*1bcc0*/  SYNCS.PHASECHK.TRANS64.TRYWAIT P2, [R8+URZ+0x28850], R3 ;  /* 0x02885003080075a7 */ /* 0x000062000804017f */
[----:B------:R-:W-:Y:S05]  /*1bcd0*/  @!P0 BRA `(.L_x_1574) ;  /* 0x0000000000048947 */ /* 0x000fea0003800000 */
[----:B------:R-:W-:Y:S01]  /*1bce0*/  BPT.TRAP 0x1 ;  /* 0x000000040000795c */ /* 0x000fe20000300000 */
.L_x_1574:
[----:B------:R-:W-:-:S05]  /*1bcf0*/  VIADD R2, R2, 0x400 ;  /* 0x0000040002027836 */ /* 0x000fca0000000000 */
[----:B------:R-:W-:-:S04]  /*1bd00*/  SHF.R.U32.HI R2, RZ, 0x4, R2 ;  /* 0x00000004ff027819 */ /* 0x000fc80000011602 */
[----:B------:R-:W-:-:S04]  /*1bd10*/  LOP3.LUT R2, R2, 0x3fff, RZ, 0xc0, !PT ;  /* 0x00003fff02027812 */ /* 0x000fc800078ec0ff */
[----:B------:R-:W-:Y:S01]  /*1bd20*/  LOP3.LUT R5, R2, 0x4000000, RZ, 0xfc, !PT ;  /* 0x0400000002057812 */ /* 0x000fe200078efcff */
[----:B-1----:R-:W-:Y:S06]  /*1bd30*/  @P2 BRA `(.L_x_1575) ;  /* 0x0000000000082947 */ /* 0x002fec0003800000 */
[----:B------:R-:W1:Y:S02]  /*1bd40*/  SYNCS.PHASECHK.TRANS64.TRYWAIT P0, [R8+URZ+0x28850], R3 ;  /* 0x02885003080075a7 */ /* 0x000e64000800017f */
[----:B-1----:R-:W-:Y:S05]  /*1bd50*/  @!P0 BRA `(.L_x_1576) ;  /* 0x000000a000a08947 */ /* 0x002fea0003800000 */
.L_x_1575:
[----:B01----:R-:W-:Y:S01]  /*1bd60*/  IMAD.MOV.U32 R3, RZ, RZ, 0x40000040 ;  /* 0x40000040ff037424 */ /* 0x003fe200078e00ff */
[----:B------:R-:W-:Y:S01]  /*1bd70*/  LEA R2, R184, R5, 0xb ;  /* 0x00000005b8027211 */ /* 0x000fe200078e58ff */
[----:B------:R-:W-:Y:S05]  /*1bd80*/  WARPSYNC.ALL ;  /* 0x0000000000007948 */ /* 0x000fea0003800000 */
[C---:B------:R-:W-:Y:S01]  /*1bd90*/  R2UR UR6, R2.reuse ;  /* 0x00000000020672ca */ /* 0x040fe200000e0000 */
[----:B------:R-:W-:Y:S01]  /*1bda0*/  WARPGROUP.ARRIVE ;  /* 0x00000000000079c5 */ /* 0x000fe20000000000 */
[----:B------:R-:W-:Y:S01]  /*1bdb0*/  R2UR UR7, R3 ;  /* 0x00000000030772ca */ /* 0x000fe200000e0000 */
[----:B------:R-:W-:Y:S01]  /*1bdc0*/  VIADD R6, R2, 0x80 ;  /* 0x0000008002067836 */ /* 0x000fe20000000000 */
[----:B------:R-:W0:Y:S01]  /*1bdd0*/  SHFL.BFLY PT, R5, R0, 0x2, 0x1f ;  /* 0x0c401f0000057f89 */ /* 0x000e2200000e0000 */
[----:B------:R-:W-:-:S02]  /*1bde0*/  IMAD.MOV.U32 R7, RZ, RZ, 0x40000040 ;  /* 0x40000040ff077424 */ /* 0x000fc400078e00ff */
[----:B------:R-:W-:Y:S02]  /*1bdf0*/  IMAD.MOV.U32 R3, RZ, RZ, 0x40000040 ;  /* 0x40000040ff037424 */ /* 0x000fe400078e00ff */
[----:B------:R-:W-:Y:S02]  /*1be00*/  @!P1 VIADD R9, R8, 0x28860 ;  /* 0x0002886008099836 */ /* 0x000fe40000000000 */
[----:B------:R-:W-:Y:S02]  /*1be10*/  IMAD.MOV.U32 R8, RZ, RZ, RZ ;  /* 0x000000ffff087224 */ /* 0x000fe400078e00ff */
[----:B------:R-:W-:Y:S01]  /*1be20*/  VIADD R184, R184, 0x1 ;  /* 0x00000001b8b87836 */ /* 0x000fe20000000000 */
[----:B------:R-:W-:Y:S01]  /*1be30*/  @!P1 PRMT R9, RZ, 0x654, R9 ;  /* 0x00000654ff099816 */ /* 0x000fe20000000009 */
[----:B------:R-:W-:Y:S01]  /*1be40*/  HGMMA.64x128x16.F32 R88, R180, gdesc[UR4].tnspB, R88, gsb0 ;  /* 0x41e00004b4587df0 */ /* 0x000fe20008000858 */
[----:B------:R-:W-:Y:S01]  /*1be50*/  R2UR UR6, R6 ;  /* 0x00000000060672ca */ /* 0x000fe200000e0000 */
[----:B------:R-:W-:Y:S01]  /*1be60*/  VIADD R6, R2, 0x100 ;  /* 0x0000010002067836 */ /* 0x000fe20000000000 */
[----:B------:R-:W-:Y:S01]  /*1be70*/  R2UR UR7, R7 ;  /* 0x00000000070772ca */ /* 0x000fe200000e0000 */
[----:B------:R-:W-:Y:S01]  /*1be80*/  IMAD.MOV.U32 R7, RZ, RZ, 0x40000040 ;  /* 0x40000040ff077424 */ /* 0x000fe200078e00ff */
[----:B------:R-:W-:Y:S01]  /*1be90*/  ISETP.NE.AND P2, PT, R184, 0x2, PT ;  /* 0x00000002b800780c */ /* 0x000fe20003f45270 */
[----:B------:R-:W-:-:S02]  /*1bea0*/  IMAD.U32 R14, RZ, RZ, UR44 ;  /* 0x0000002cff0e7e24 */ /* 0x000fc4000f8e00ff */
[----:B------:R-:W-:Y:S01]  /*1beb0*/  VIADD R221, R221, 0x1 ;  /* 0x00000001dddd7836 */ /* 0x000fe20000000000 */
[----:B------:R-:W-:Y:S01]  /*1bec0*/  SEL R184, R184, RZ, P2 ;  /* 0x000000ffb8b87207 */ /* 0x000fe20001000000 */
[----:B0-----:R-:W-:Y:S01]  /*1bed0*/  FADD.FTZ R5, R5, R0 ;  /* 0x0000000005057221 */ /* 0x001fe20000010000 */
[----:B------:R-:W-:Y:S01]  /*1bee0*/  IMAD.MOV.U32 R0, RZ, RZ, -0x800000 ;  /* 0xff800000ff007424 */ /* 0x000fe200078e00ff */
[----:B------:R-:W-:Y:S02]  /*1bef0*/  WARPGROUP.DEPBAR.LE gsb0, 0x0 ;  /* 0x00008000000079c5 */ /* 0x000fe40000010000 */
[----:B------:R-:W-:-:S06]  /*1bf00*/  WARPGROUP.ARRIVE ;  /* 0x00000000000079c5 */ /* 0x000fcc0000000000 */
        /* <DEDUP_REMOVED lines=25> */
[----:B------:R-:W-:Y:S01]  /*1c0a0*/  IMAD.MOV.U32 R7, RZ, RZ, 0x40000040 ;  /* 0x40000040ff077424 */ /* 0x000fe200078e00ff */
[----:B------:R-:W-:Y:S01]  /*1c0b0*/  IADD3 R2, R2, 0x380, RZ ;  /* 0x0000038002027810 */ /* 0x000fe20007ffe0ff */
[----:B------:R-:W-:Y:S02]  /*1c0c0*/  WARPGROUP.DEPBAR.LE gsb0, 0x0 ;  /* 0x00008000000079c5 */ /* 0x000fe40000010000 */
[----:B------:R-:W-:-:S08]  /*1c0d0*/  WARPGROUP.ARRIVE ;  /* 0x00000000000079c5 */ /* 0x000fd00000000000 */
[----:B------:R-:W-:Y:S01]  /*1c0e0*/  HGMMA.64x128x16.F32 R88, R160, gdesc[UR4].tnspB, R88, gsb0 ;  /* 0x41e00004a0587df0 */ /* 0x000fe20008000858 */
[----:B------:R-:W-:Y:S02]  /*1c0f0*/  R2UR UR6, R6 ;  /* 0x00000000060672ca */ /* 0x000fe400000e0000 */
[----:B------:R-:W-:Y:S01]  /*1c100*/  R2UR UR7, R7 ;  /* 0x00000000070772ca */ /* 0x000fe200000e0000 */
[----:B------:R-:W0:Y:S02]  /*1c110*/  SHFL.BFLY PT, R6, R5, 0x1, 0x1f ;  /* 0x0c201f0005067f89 */ /* 0x000e2400000e0000 */
[----:B0-----:R-:W-:-:S05]  /*1c120*/  FADD.FTZ R13, R5, R6 ;  /* 0x00000006050d7221 */ /* 0x001fca0000010000 */
[----:B------:R-:W-:-:S13]  /*1c130*/  FSETP.NE.FTZ.AND P3, PT, R13, RZ, PT ;  /* 0x000000ff0d00720b */ /* 0x000fda0003f75000 */
[----:B------:R-:W0:Y:S01]  /*1c140*/  @P3 MUFU.LG2 R7, R13 ;  /* 0x0000000d00073308 */ /* 0x000e220000000c00 */
[----:B------:R-:W-:-:S07]  /*1c150*/  @P3 FMUL.FTZ R14, R14, 0.69314718246459960938 ;  /* 0x3f3172180e0e3820 */ /* 0x000fce0000410000 */
[----:B------:R-:W-:Y:S01]  /*1c160*/  @P3 MUFU.RCP R8, R13 ;  /* 0x0000000d00083308 */ /* 0x000fe20000001000 */
[----:B0-----:R-:W-:-:S04]  /*1c170*/  @P3 FMUL.FTZ R7, R7, 0.69314718246459960938 ;  /* 0x3f31721807073820 */ /* 0x001fc80000410000 */
[----:B------:R-:W-:Y:S01]  /*1c180*/  @P3 FFMA.FTZ R0, R14, R10, R7 ;  /* 0x0000000a0e003223 */ /* 0x000fe20000010007 */
[----:B------:R-:W-:Y:S02]  /*1c190*/  WARPGROUP.DEPBAR.LE gsb0, 0x0 ;  /* 0x00008000000079c5 */ /* 0x000fe40000010000 */
[----:B------:R-:W-:-:S06]  /*1c1a0*/  WARPGROUP.ARRIVE ;  /* 0x00000000000079c5 */ /* 0x000fcc0000000000 */
[----:B------:R-:W-:Y:S01]  /*1c1b0*/  HGMMA.64x128x16.F32 R88, R156, gdesc[UR4].tnspB, R88, gsb0 ;  /* 0x41e000049c587df0 */ /* 0x000fe20008000858 */
[----:B------:R-:W-:Y:S02]  /*1c1c0*/  R2UR UR6, R2 ;  /* 0x00000000020672ca */ /* 0x000fe400000e0000 */
[----:B------:R-:W-:Y:S02]  /*1c1d0*/  R2UR UR7, R3 ;  /* 0x00000000030772ca */ /* 0x000fe400000e0000 */
[----:B------:R-:W0:Y:S02]  /*1c1e0*/  SHFL.BFLY PT, R3, R4, 0x2, 0x1f ;  /* 0x0c401f0004037f89 */ /* 0x000e2400000e0000 */
[----:B0-----:R-:W-:Y:S01]  /*1c1f0*/  FADD.FTZ R3, R3, R4 ;  /* 0x0000000403037221 */ /* 0x001fe20000010000 */
[----:B------:R-:W-:-:S04]  /*1c200*/  IMAD.U32 R4, RZ, RZ, UR44 ;  /* 0x0000002cff047e24 */ /* 0x000fc8000f8e00ff */
[----:B------:R-:W0:Y:S02]  /*1c210*/  SHFL.BFLY PT, R2, R3, 0x1, 0x1f ;  /* 0x0c201f0003027f89 */ /* 0x000e2400000e0000 */
[----:B0-----:R-:W-:Y:S01]  /*1c220*/  FADD.FTZ R12, R3, R2 ;  /* 0x00000002030c7221 */ /* 0x001fe20000010000 */
[----:B------:R-:W-:Y:S01]  /*1c230*/  IMAD.MOV.U32 R2, RZ, RZ, RZ ;  /* 0x000000ffff027224 */ /* 0x000fe200078e00ff */
[----:B------:R-:W-:-:S03]  /*1c240*/  SEL R3, RZ, 0x1, P2 ;  /* 0x00000001ff037807 */ /* 0x000fc60001000000 */
[----:B------:R-:W-:Y:S02]  /*1c250*/  FSETP.NE.FTZ.AND P0, PT, R12, RZ, PT ;  /* 0x000000ff0c00720b */ /* 0x000fe40003f15000 */
[----:B------:R-:W-:Y:S02]  /*1c260*/  LOP3.LUT R186, R186, R3, RZ, 0x3c, !PT ;  /* 0x00000003baba7212 */ /* 0x000fe400078e3cff */
[----:B------:R-:W-:-:S09]  /*1c270*/  MOV R3, 0xff800000 ;  /* 0xff80000000037802 */ /* 0x000fd20000000f00 */
[----:B------:R-:W0:Y:S01]  /*1c280*/  @P0 MUFU.LG2 R6, R12 ;  /* 0x0000000c00060308 */ /* 0x000e220000000c00 */
[----:B------:R-:W-:-:S07]  /*1c290*/  @P0 FMUL.FTZ R4, R4, 0.69314718246459960938 ;  /* 0x3f31721804040820 */ /* 0x000fce0000410000 */
[----:B------:R-:W1:Y:S01]  /*1c2a0*/  @P0 MUFU.RCP R2, R12 ;  /* 0x0000000c00020308 */ /* 0x000e620000001000 */
[----:B0-----:R-:W-:-:S04]  /*1c2b0*/  @P0 FMUL.FTZ R5, R6, 0.69314718246459960938 ;  /* 0x3f31721806050820 */ /* 0x001fc80000410000 */
[----:B------:R-:W-:Y:S01]  /*1c2c0*/  @P0 FFMA.FTZ R3, R4, R11, R5 ;  /* 0x0000000b04030223 */ /* 0x000fe20000010005 */
[----:B------:R-:W-:Y:S01]  /*1c2d0*/  PLOP3.LUT P0, PT, PT, PT, PT, 0x8, 0x0 ;  /* 0x000000000000781c */ /* 0x000fe20003f0e170 */
[----:B------:R-:W-:Y:S02]  /*1c2e0*/  WARPGROUP.DEPBAR.LE gsb0, 0x0 ;  /* 0x00008000000079c5 */ /* 0x000fe40000010000 */
[----:B------:R-:W-:-:S06]  /*1c2f0*/  WARPGROUP.ARRIVE ;  /* 0x00000000000079c5 */ /* 0x000fcc0000000000 */
[----:B------:R-:W-:Y:S03]  /*1c300*/  HGMMA.64x128x16.F32 R88, R152, gdesc[UR4].tnspB, R88, gsb0 ;  /* 0x41e0000498587df0 */ /* 0x000fe60008000858 */
[----:B------:R-:W-:Y:S02]  /*1c310*/  WARPGROUP.DEPBAR.LE gsb0, 0x0 ;  /* 0x00008000000079c5 */ /* 0x000fe40000010000 */
[----:B------:R0:W-:Y:S01]  /*1c320*/  @!P1 SYNCS.ARRIVE.TRANS64.RED.A1T0 RZ, [R9+URZ], RZ ;  /* 0x000000ff09ff99a7 */ /* 0x0001e2000810043f */
        /* <DEDUP_REMOVED lines=63> */
[----:B0-----:R-:W-:-:S07]  /*1c720*/  FMUL.FTZ R151, R151, R8 ;  /* 0x0000000897977220 */ /* 0x001fce0000410000 */
.L_x_1428:
[----:B------:R-:W-:Y:S05]  /*1c730*/  WARPSYNC.ALL ;  /* 0x0000000000007948 */ /* 0x000fea0003800000 */
[----:B------:R-:W0:Y:S08]  /*1c740*/  S2UR UR5, SR_CgaCtaId ;  /* 0x00000000000579c3 */ /* 0x000e300000008800 */
[----:B------:R-:W-:Y:S06]  /*1c750*/  BAR.SYNC.DEFER_BLOCKING 0x5, 0x120 ;  /* 0x0144800000007b1d */ /* 0x000fec0000010000 */
[----:B------:R-:W-:Y:S01]  /*1c760*/  UMOV UR4, 0x400 ;  /* 0x0000040000047882 */ /* 0x000fe20000000000 */
[----:B------:R-:W-:Y:S01]  /*1c770*/  BSSY B0, `(.L_x_1577) ;  /* 0x00001c8000007945 */ /* 0x000fe20003800000 */
[----:B0-----:R-:W-:-:S06]  /*1c780*/  ULEA UR4, UR5, UR4, 0x18 ;  /* 0x0000000405047291 */ /* 0x001fcc000f8ec03f */
[----:B------:R-:W-:-:S05]  /*1c790*/  IMAD.U32 R2, RZ, RZ, UR4 ;  /* 0x00000004ff027e24 */ /* 0x000fca000f8e00ff */
[----:B------:R0:W1:Y:S01]  /*1c7a0*/  LDS.128 R196, [R2+0x288d0] ;  /* 0x0288d00002c47984 */ /* 0x0000620000000c00 */
[----:B------:R-:W-:Y:S06]  /*1c7b0*/  BAR.ARV 0x4, 0x120 ;  /* 0x0104800000007b1d */ /* 0x000fec0000002000 */
[----:B------:R-:W-:Y:S05]  /*1c7c0*/  @P0 BRA `(.L_x_1578) ;  /* 0x0000001000a80947 */ /* 0x000fea0003800000 */
[----:B------:R-:W2:Y:S01]  /*1c7d0*/  S2R R5, SR_SWINHI ;  /* 0x0000000000057919 */ /* 0x000ea20000002f00 */
[----:B------:R-:W-:Y:S05]  /*1c7e0*/  WARPSYNC.ALL ;  /* 0x0000000000007948 */ /* 0x000fea0003800000 */
[----:B------:R-:W-:Y:S01]  /*1c7f0*/  BAR.SYNC.DEFER_BLOCKING 0x1, 0x100 ;  /* 0x0044000000007b1d */ /* 0x000fe20000010000 */
[----:B------:R-:W-:Y:S02]  /*1c800*/  F2FP.F16.F32.PACK_AB R6, R6, R37 ;  /* 0x000000250606723e */ /* 0x000fe400000000ff */
[----:B------:R-:W-:Y:S02]  /*1c810*/  F2FP.F16.F32.PACK_AB R7, R7, R94 ;  /* 0x0000005e0707723e */ /* 0x000fe400000000ff */
[----:B------:R-:W-:Y:S01]  /*1c820*/  F2FP.F16.F32.PACK_AB R30, R133, R30 ;  /* 0x0000001e851e723e */ /* 0x000fe200000000ff */
[----:B------:R-:W-:Y:S01]  /*1c830*/  ULDC.64 UR4, c[0x0][0xbd8] ;  /* 0x0002f60000047ab9 */ /* 0x000fe20000000a00 */
[----:B------:R-:W-:-:S02]  /*1c840*/  F2FP.F16.F32.PACK_AB R32, R137, R32 ;  /* 0x000000208920723e */ /* 0x000fc400000000ff */
[----:B------:R-:W-:Y:S02]  /*1c850*/  F2FP.F16.F32.PACK_AB R34, R141, R34 ;  /* 0x000000228d22723e */ /* 0x000fe400000000ff */
[----:B------:R-:W-:Y:S02]  /*1c860*/  F2FP.F16.F32.PACK_AB R35, R35, R142 ;  /* 0x0000008e2323723e */ /* 0x000fe400000000ff */
[----:B------:R-:W-:Y:S02]  /*1c870*/  MOV R20, R2 ;  /* 0x0000000200147202 */ /* 0x000fe40000000f00 */
[----:B--2---:R-:W-:-:S03]  /*1c880*/  MOV R21, R5 ;  /* 0x0000000500157202 */ /* 0x004fc60000000f00 */
[----:B------:R-:W-:-:S03]  /*1c890*/  IMAD.WIDE R4, R228, 0x2, R20 ;  /* 0x00000002e4047825 */ /* 0x000fc600078e0214 */
[C---:B------:R-:W-:Y:S02]  /*1c8a0*/  IADD3 R45, P2, R4.reuse, 0x4000, RZ ;  /* 0x00004000042d7810 */ /* 0x040fe40007f5e0ff */
[C---:B------:R-:W-:Y:S02]  /*1c8b0*/  IADD3 R39, P5, R4.reuse, 0x20, RZ ;  /* 0x0000002004277810 */ /* 0x040fe40007fbe0ff */
[C---:B------:R-:W-:Y:S01]  /*1c8c0*/  LOP3.LUT R29, R4.reuse, 0x380, RZ, 0xc0, !PT ;  /* 0x00000380041d7812 */ /* 0x040fe200078ec0ff */
[--C-:B------:R-:W-:Y:S01]  /*1c8d0*/  IMAD.X R15, RZ, RZ, R5.reuse, P2 ;  /* 0x000000ffff0f7224 */ /* 0x100fe200010e0605 */
[C---:B------:R-:W-:Y:S01]  /*1c8e0*/  IADD3 R41, P0, R4.reuse, 0x40, RZ ;  /* 0x0000004004297810 */ /* 0x040fe20007f1e0ff */
[--C-:B------:R-:W-:Y:S01]  /*1c8f0*/  IMAD.X R9, RZ, RZ, R5.reuse, P5 ;  /* 0x000000ffff097224 */ /* 0x100fe200028e0605 */
[----:B------:R-:W-:Y:S02]  /*1c900*/  ISETP.NE.U32.AND P2, PT, RZ, UR4, PT ;  /* 0x00000004ff007c0c */ /* 0x000fe4000bf45070 */
[----:B------:R-:W-:Y:S01]  /*1c910*/  IADD3 R43, P1, R4, 0x60, RZ ;  /* 0x00000060042b7810 */ /* 0x000fe20007f3e0ff */
[----:B------:R-:W-:Y:S01]  /*1c920*/  IMAD.X R11, RZ, RZ, R5, P0 ;  /* 0x000000ffff0b7224 */ /* 0x000fe200000e0605 */
[----:B------:R-:W-:-:S02]  /*1c930*/  SHF.R.U64 R29, R29, 0x3, RZ ;  /* 0x000000031d1d7819 */ /* 0x000fc400000012ff */
[C---:B------:R-:W-:Y:S02]  /*1c940*/  IADD3 R47, P3, R4.reuse, 0x4020, RZ ;  /* 0x00004020042f7810 */ /* 0x040fe40007f7e0ff */
[C---:B------:R-:W-:Y:S02]  /*1c950*/  IADD3 R49, P4, R4.reuse, 0x4040, RZ ;  /* 0x0000404004317810 */ /* 0x040fe40007f9e0ff */
[----:B------:R-:W-:Y:S01]  /*1c960*/  IADD3 R51, P5, R4, 0x4060, RZ ;  /* 0x0000406004337810 */ /* 0x000fe20007fbe0ff */
[--C-:B------:R-:W-:Y:S01]  /*1c970*/  IMAD.X R25, RZ, RZ, R5.reuse, P3 ;  /* 0x000000ffff197224 */ /* 0x100fe200018e0605 */
[----:B------:R-:W-:Y:S01]  /*1c980*/  LOP3.LUT R8, R39, 0x380, RZ, 0xc0, !PT ;  /* 0x0000038027087812 */ /* 0x000fe200078ec0ff */
[----:B------:R-:W-:Y:S01]  /*1c990*/  IMAD.X R27, RZ, RZ, R5, P4 ;  /* 0x000000ffff1b7224 */ /* 0x000fe200020e0605 */
[----:B------:R-:W-:Y:S02]  /*1c9a0*/  LOP3.LUT R10, R41, 0x380, RZ, 0xc0, !PT ;  /* 0x00000380290a7812 */ /* 0x000fe400078ec0ff */
[----:B------:R-:W-:Y:S01]  /*1c9b0*/  ISETP.NE.AND.EX P2, PT, RZ, UR5, PT, P2 ;  /* 0x00000005ff007c0c */ /* 0x000fe2000bf45320 */
[----:B------:R-:W-:Y:S01]  /*1c9c0*/  ULDC.64 UR4, c[0x0][0xbe0] ;  /* 0x0002f80000047ab9 */ /* 0x000fe20000000a00 */
[----:B------:R-:W-:-:S02]  /*1c9d0*/  LOP3.LUT R12, R43, 0x380, RZ, 0xc0, !PT ;  /* 0x000003802b0c7812 */ /* 0x000fc400078ec0ff */
[----:B------:R-:W-:Y:S01]  /*1c9e0*/  LOP3.LUT R4, R29, R4, RZ, 0x3c, !PT ;  /* 0x000000041d047212 */ /* 0x000fe200078e3cff */
[----:B------:R-:W-:Y:S01]  /*1c9f0*/  IMAD.X R29, RZ, RZ, R5, P5 ;  /* 0x000000ffff1d7224 */ /* 0x000fe200028e0605 */
[----:B------:R-:W-:Y:S02]  /*1ca00*/  LOP3.LUT R14, R45, 0x380, RZ, 0xc0, !PT ;  /* 0x000003802d0e7812 */ /* 0x000fe400078ec0ff */
[----:B------:R-:W-:Y:S02]  /*1ca10*/  SHF.R.U64 R8, R8, 0x3, RZ ;  /* 0x0000000308087819 */ /* 0x000fe400000012ff */
[----:B------:R-:W-:Y:S02]  /*1ca20*/  SHF.R.U64 R10, R10, 0x3, RZ ;  /* 0x000000030a0a7819 */ /* 0x000fe400000012ff */
[----:B------:R-:W-:Y:S02]  /*1ca30*/  LOP3.LUT R24, R47, 0x380, RZ, 0xc0, !PT ;  /* 0x000003802f187812 */ /* 0x000fe400078ec0ff */
[----:B------:R-:W-:-:S02]  /*1ca40*/  LOP3.LUT R26, R49, 0x380, RZ, 0xc0, !PT ;  /* 0x00000380311a7812 */ /* 0x000fc400078ec0ff */
[----:B------:R-:W-:Y:S02]  /*1ca50*/  LOP3.LUT R28, R51, 0x380, RZ, 0xc0, !PT ;  /* 0x00000380331c7812 */ /* 0x000fe400078ec0ff */
[----:B------:R-:W-:Y:S02]  /*1ca60*/  ISETP.NE.U32.AND P0, PT, RZ, UR4, PT ;  /* 0x00000004ff007c0c */ /* 0x000fe4000bf05070 */
[-C--:B------:R-:W-:Y:S02]  /*1ca70*/  IADD3.X R13, RZ, R5.reuse, RZ, P1, !PT ;  /* 0x00000005ff0d7210 */ /* 0x080fe40000ffe4ff */
[----:B------:R-:W-:Y:S02]  /*1ca80*/  SHF.R.U64 R12, R12, 0x3, RZ ;  /* 0x000000030c0c7819 */ /* 0x000fe400000012ff */
[----:B------:R-:W-:Y:S02]  /*1ca90*/  SHF.R.U64 R14, R14, 0x3, RZ ;  /* 0x000000030e0e7819 */ /* 0x000fe400000012ff */
[----:B------:R-:W-:-:S02]  /*1caa0*/  MOV R36, R4 ;  /* 0x0000000400247202 */ /* 0x000fc40000000f00 */
[----:B------:R-:W-:Y:S02]  /*1cab0*/  LOP3.LUT R8, R8, R39, RZ, 0x3c, !PT ;  /* 0x0000002708087212 */ /* 0x000fe400078e3cff */
[----:B------:R-:W-:Y:S02]  /*1cac0*/  LOP3.LUT R10, R10, R41, RZ, 0x3c, !PT ;  /* 0x000000290a0a7212 */ /* 0x000fe400078e3cff */
[----:B------:R-:W-:Y:S02]  /*1cad0*/  SHF.R.U64 R24, R24, 0x3, RZ ;  /* 0x0000000318187819 */ /* 0x000fe400000012ff */
[----:B------:R-:W-:Y:S02]  /*1cae0*/  SHF.R.U64 R26, R26, 0x3, RZ ;  /* 0x000000031a1a7819 */ /* 0x000fe400000012ff */
[----:B------:R-:W-:Y:S02]  /*1caf0*/  SHF.R.U64 R28, R28, 0x3, RZ ;  /* 0x000000031c1c7819 */ /* 0x000fe400000012ff */
[----:B------:R-:W-:-:S02]  /*1cb00*/  F2FP.F16.F32.PACK_AB R4, R89, R88 ;  /* 0x000000585904723e */ /* 0x000fc400000000ff */
[----:B------:R-:W-:Y:S02]  /*1cb10*/  F2FP.F16.F32.PACK_AB R5, R91, R90 ;  /* 0x0000005a5b05723e */ /* 0x000fe400000000ff */
[----:B------:R-:W-:Y:S02]  /*1cb20*/  ISETP.NE.AND.EX P0, PT, RZ, UR5, PT, P0 ;  /* 0x00000005ff007c0c */ /* 0x000fe4000bf05300 */
[----:B------:R-:W-:Y:S01]  /*1cb30*/  LOP3.LUT R12, R12, R43, RZ, 0x3c, !PT ;  /* 0x0000002b0c0c7212 */ /* 0x000fe200078e3cff */
[----:B------:R2:W-:Y:S01]  /*1cb40*/  STSM.16.M88.4 [R36], R4 ;  /* 0x0000000424007844 */ /* 0x0005e20000000200 */
[----:B------:R-:W-:Y:S02]  /*1cb50*/  LOP3.LUT R14, R14, R45, RZ, 0x3c, !PT ;  /* 0x0000002d0e0e7212 */ /* 0x000fe400078e3cff */
[----:B------:R-:W-:Y:S02]  /*1cb60*/  LOP3.LUT R24, R24, R47, RZ, 0x3c, !PT ;  /* 0x0000002f18187212 */ /* 0x000fe400078e3cff */
[----:B------:R-:W-:-:S02]  /*1cb70*/  LOP3.LUT R26, R26, R49, RZ, 0x3c, !PT ;  /* 0x000000311a1a7212 */ /* 0x000fc400078e3cff */
[----:B------:R-:W-:Y:S02]  /*1cb80*/  LOP3.LUT R28, R28, R51, RZ, 0x3c, !PT ;  /* 0x000000331c1c7212 */ /* 0x000fe400078e3cff */
[----:B------:R-:W-:Y:S02]  /*1cb90*/  MOV R44, R8 ;  /* 0x00000008002c7202 */ /* 0x000fe40000000f00 */
[----:B------:R-:W-:Y:S02]  /*1cba0*/  MOV R43, R10 ;  /* 0x0000000a002b7202 */ /* 0x000fe40000000f00 */
[----:B------:R-:W-:Y:S02]  /*1cbb0*/  F2FP.F16.F32.PACK_AB R8, R97, R96 ;  /* 0x000000606108723e */ /* 0x000fe400000000ff */
[----:B------:R-:W-:Y:S01]  /*1cbc0*/  F2FP.F16.F32.PACK_AB R9, R99, R98 ;  /* 0x000000626309723e */ /* 0x000fe200000000ff */
[----:B--2---:R-:W2:Y:S01]  /*1cbd0*/  LDC.64 R36, c[0x0][0xbd8] ;  /* 0x0002f600ff247b82 */ /* 0x004ea20000000a00 */
[----:B------:R-:W-:-:S02]  /*1cbe0*/  F2FP.F16.F32.PACK_AB R10, R101, R100 ;  /* 0x00000064650a723e */ /* 0x000fc400000000ff */
[----:B------:R-:W-:Y:S02]  /*1cbf0*/  F2FP.F16.F32.PACK_AB R11, R103, R102 ;  /* 0x00000066670b723e */ /* 0x000fe400000000ff */
[----:B------:R-:W-:Y:S02]  /*1cc00*/  F2FP.F16.F32.PACK_AB R4, R105, R104 ;  /* 0x000000686904723e */ /* 0x000fe400000000ff */
[----:B------:R-:W-:Y:S01]  /*1cc10*/  F2FP.F16.F32.PACK_AB R5, R107, R106 ;  /* 0x0000006a6b05723e */ /* 0x000fe200000000ff */
[----:B------:R3:W-:Y:S01]  /*1cc20*/  STSM.16.M88.4 [R44], R8 ;  /* 0x000000082c007844 */ /* 0x0007e20000000200 */
[----:B------:R-:W-:Y:S02]  /*1cc30*/  F2FP.F16.F32.PACK_AB R6, R109, R108 ;  /* 0x0000006c6d06723e */ /* 0x000fe400000000ff */
[----:B------:R-:W-:Y:S02]  /*1cc40*/  F2FP.F16.F32.PACK_AB R7, R111, R110 ;  /* 0x0000006e6f07723e */ /* 0x000fe400000000ff */
[----:B------:R-:W-:-:S02]  /*1cc50*/  MOV R42, R12 ;  /* 0x0000000c002a7202 */ /* 0x000fc40000000f00 */
[----:B------:R-:W-:Y:S01]  /*1cc60*/  MOV R41, R14 ;  /* 0x0000000e00297202 */ /* 0x000fe20000000f00 */
[----:B------:R4:W-:Y:S01]  /*1cc70*/  STSM.16.M88.4 [R43], R4 ;  /* 0x000000042b007844 */ /* 0x0009e20000000200 */
[----:B------:R-:W-:Y:S02]  /*1cc80*/  MOV R40, R24 ;  /* 0x0000001800287202 */ /* 0x000fe40000000f00 */
[----:B------:R-:W-:Y:S02]  /*1cc90*/  MOV R39, R26 ;  /* 0x0000001a00277202 */ /* 0x000fe40000000f00 */
[----:B------:R-:W-:Y:S02]  /*1cca0*/  MOV R38, R28 ;  /* 0x0000001c00267202 */ /* 0x000fe40000000f00 */
[----:B------:R-:W-:Y:S01]  /*1ccb0*/  F2FP.F16.F32.PACK_AB R12, R113, R112 ;  /* 0x00000070710c723e */ /* 0x000fe200000000ff */
[----:B---3--:R-:W3:Y:S01]  /*1ccc0*/  @P0 LDC.64 R8, c[0x0][0xbe0] ;  /* 0x0002f800ff080b82 */ /* 0x008ee20000000a00 */
[----:B------:R-:W-:Y:S01]  /*1ccd0*/  F2FP.F16.F32.PACK_AB R13, R115, R114 ;  /* 0x00000072730d723e */ /* 0x000fe200000000ff */
[----:B------:R-:W-:Y:S01]  /*1cce0*/  ULDC UR4, c[0x0][0xa88] ;  /* 0x0002a20000047ab9 */ /* 0x000fe20000000800 */
[----:B------:R-:W-:Y:S01]  /*1ccf0*/  F2FP.F16.F32.PACK_AB R14, R33, R116 ;  /* 0x00000074210e723e */ /* 0x000fe200000000ff */
[----:B------:R-:W-:Y:S01]  /*1cd00*/  IMAD.MOV.U32 R44, RZ, RZ, RZ ;  /* 0x000000ffff2c7224 */ /* 0x000fe200078e00ff */
[----:B------:R-:W-:Y:S01]  /*1cd10*/  F2FP.F16.F32.PACK_AB R15, R119, R118 ;  /* 0x00000076770f723e */ /* 0x000fe200000000ff */
[----:B--2---:R-:W-:Y:S01]  /*1cd20*/  IMAD.WIDE R36, R220, 0x4, R36 ;  /* 0x00000004dc247825 */ /* 0x004fe200078e0224 */
[----:B------:R-:W-:-:S02]  /*1cd30*/  F2FP.F16.F32.PACK_AB R24, R121, R120 ;  /* 0x000000787918723e */ /* 0x000fc400000000ff */
[----:B------:R-:W-:Y:S01]  /*1cd40*/  F2FP.F16.F32.PACK_AB R25, R123, R122 ;  /* 0x0000007a7b19723e */ /* 0x000fe200000000ff */
[----:B------:R2:W-:Y:S01]  /*1cd50*/  STSM.16.M88.4 [R42], R12 ;  /* 0x0000000c2a007844 */ /* 0x0005e20000000200 */
[----:B------:R-:W-:Y:S02]  /*1cd60*/  F2FP.F16.F32.PACK_AB R26, R125, R124 ;  /* 0x0000007c7d1a723e */ /* 0x000fe400000000ff */
[----:B------:R-:W-:Y:S02]  /*1cd70*/  F2FP.F16.F32.PACK_AB R27, R127, R126 ;  /* 0x0000007e7f1b723e */ /* 0x000fe400000000ff */
[----:B------:R-:W-:Y:S02]  /*1cd80*/  F2FP.F16.F32.PACK_AB R28, R31, R128 ;  /* 0x000000801f1c723e */ /* 0x000fe400000000ff */
[----:B------:R-:W-:Y:S01]  /*1cd90*/  F2FP.F16.F32.PACK_AB R29, R131, R130 ;  /* 0x00000082831d723e */ /* 0x000fe200000000ff */
[----:B------:R2:W-:Y:S01]  /*1cda0*/  STSM.16.M88.4 [R41], R24 ;  /* 0x0000001829007844 */ /* 0x0005e20000000200 */
[----:B------:R-:W-:-:S02]  /*1cdb0*/  F2FP.F16.F32.PACK_AB R31, R135, R134 ;  /* 0x00000086871f723e */ /* 0x000fc400000000ff */
[----:B------:R-:W-:Y:S02]  /*1cdc0*/  F2FP.F16.F32.PACK_AB R33, R139, R138 ;  /* 0x0000008a8b21723e */ /* 0x000fe400000000ff */
[----:B----4-:R-:W-:Y:S01]  /*1cdd0*/  F2FP.F16.F32.PACK_AB R4, R145, R144 ;  /* 0x000000909104723e */ /* 0x010fe200000000ff */
[----:B------:R2:W-:Y:S01]  /*1cde0*/  STSM.16.M88.4 [R40], R28 ;  /* 0x0000001c28007844 */ /* 0x0005e20000000200 */
[----:B------:R-:W-:Y:S02]  /*1cdf0*/  F2FP.F16.F32.PACK_AB R5, R147, R146 ;  /* 0x000000929305723e */ /* 0x000fe400000000ff */
[----:B------:R-:W-:Y:S01]  /*1ce00*/  F2FP.F16.F32.PACK_AB R6, R149, R148 ;  /* 0x000000949506723e */ /* 0x000fe200000000ff */
[----:B------:R2:W-:Y:S01]  /*1ce10*/  STSM.16.M88.4 [R39], R32 ;  /* 0x0000002027007844 */ /* 0x0005e20000000200 */
[----:B------:R-:W-:-:S05]  /*1ce20*/  F2FP.F16.F32.PACK_AB R7, R151, R150 ;  /* 0x000000969707723e */ /* 0x000fca00000000ff */
[----:B------:R2:W-:Y:S01]  /*1ce30*/  STSM.16.M88.4 [R38], R4 ;  /* 0x0000000426007844 */ /* 0x0005e20000000200 */
[----:B------:R-:W-:Y:S01]  /*1ce40*/  BAR.SYNC.DEFER_BLOCKING 0x1, 0x100 ;  /* 0x0044000000007b1d */ /* 0x000fe20000010000 */
[----:B------:R-:W-:Y:S01]  /*1ce50*/  MOV R49, UR4 ;  /* 0x0000000400317c02 */ /* 0x000fe20008000f00 */
[----:B---3--:R-:W-:-:S04]  /*1ce60*/  @P0 IMAD.WIDE R8, R220, 0x4, R8 ;  /* 0x00000004dc080825 */ /* 0x008fc800078e0208 */
[----:B------:R2:W5:Y:S01]  /*1ce70*/  @P2 LDG.E R44, desc[UR56][R36.64] ;  /* 0x00000038242c2981 */ /* 0x000562000c1e1900 */
[----:B------:R-:W-:-:S03]  /*1ce80*/  IMAD.IADD R11, R16, 0x1, R203 ;  /* 0x00000001100b7824 */ /* 0x000fc600078e02cb */
[----:B------:R2:W5:Y:S01]  /*1ce90*/  @P0 LDG.E R49, desc[UR56][R8.64] ;  /* 0x0000003808310981 */ /* 0x000562000c1e1900 */
[----:B------:R-:W-:Y:S01]  /*1cea0*/  IMAD.WIDE R20, R11, 0x2, R20 ;  /* 0x000000020b147825 */ /* 0x000fe200078e0214 */
[----:B------:R-:W-:Y:S06]  /*1ceb0*/  @P0 BRA `(.L_x_1579) ;  /* 0x0000000000100947 */ /* 0x000fec0003800000 */
[----:B------:R-:W-:Y:S05]  /*1cec0*/  @!P2 BRA `(.L_x_1579) ;  /* 0x00000000000ca947 */ /* 0x000fea0003800000 */
[----:B--2---:R-:W2:Y:S04]  /*1ced0*/  LDG.E R4, desc[UR56][R36.64] ;  /* 0x0000003824047981 */ /* 0x004ea8000c1e1900 */
[----:B-----5:R-:W2:Y:S02]  /*1cee0*/  LDG.E R49, desc[UR56][R36.64+0x4] ;  /* 0x0000043824317981 */ /* 0x020ea4000c1e1900 */
[----:B--2---:R-:W-:-:S07]  /*1cef0*/  IMAD.IADD R49, R49, 0x1, -R4 ;  /* 0x0000000131317824 */ /* 0x004fce00078e0a04 */
.L_x_1579:
[----:B------:R-:W-:Y:S01]  /*1cf00*/  SHF.R.S32.HI R48, RZ, 0x1f, R218 ;  /* 0x0000001fff307819 */ /* 0x000fe200000114da */
[----:B------:R-:W-:Y:S01]  /*1cf10*/  ULDC.64 UR4, c[0x0][0xb70] ;  /* 0x0002dc0000047ab9 */ /* 0x000fe20000000a00 */
[----:B-----5:R-:W-:Y:S01]  /*1cf20*/  SHF.R.S32.HI R45, RZ, 0x1f, R44 ;  /* 0x0000001fff2d7819 */ /* 0x020fe2000001142c */
[----:B------:R-:W-:Y:S01]  /*1cf30*/  IMAD R10, R222, 0x80, R204 ;  /* 0x00000080de0a7824 */ /* 0x000fe200078e02cc */
[----:B--2---:R-:W-:Y:S01]  /*1cf40*/  SHF.R.S32.HI R6, RZ, 0x1f, R220 ;  /* 0x0000001fff067819 */ /* 0x004fe200000114dc */
[----:B------:R-:W-:Y:S01]  /*1cf50*/  IMAD R7, R48, UR4, RZ ;  /* 0x0000000430077c24 */ /* 0x000fe2000f8e02ff */
[----:B------:R-:W-:Y:S01]  /*1cf60*/  SEL R51, R220, RZ, !P2 ;  /* 0x000000ffdc337207 */ /* 0x000fe20005000000 */
[----:B------:R-:W-:Y:S01]  /*1cf70*/  IMAD.WIDE.U32 R4, R218, UR4, R44 ;  /* 0x00000004da047c25 */ /* 0x000fe2000f8e002c */
[----:B------:R-:W-:Y:S02]  /*1cf80*/  SEL R50, R6, RZ, !P2 ;  /* 0x000000ff06327207 */ /* 0x000fe40005000000 */
[----:B------:R-:W-:Y:S01]  /*1cf90*/  IADD3 R9, P0, R20, 0x1000, RZ ;  /* 0x0000100014097810 */ /* 0x000fe20007f1e0ff */
[----:B------:R-:W-:Y:S01]  /*1cfa0*/  IMAD R7, R218, UR5, R7 ;  /* 0x00000005da077c24 */ /* 0x000fe2000f8e0207 */
[----:B------:R-:W-:Y:S01]  /*1cfb0*/  ULDC.64 UR4, c[0x0][0xb78] ;  /* 0x0002de0000047ab9 */ /* 0x000fe20000000a00 */
[----:B------:R-:W-:Y:S01]  /*1cfc0*/  IADD3 R25, P2, R20, 0x3000, RZ ;  /* 0x0000300014197810 */ /* 0x000fe20007f5e0ff */
[----:B------:R-:W-:Y:S01]  /*1cfd0*/  IMAD R6, R50, UR4, RZ ;  /* 0x0000000432067c24 */ /* 0x000fe2000f8e02ff */
[----:B------:R-:W-:Y:S01]  /*1cfe0*/  LOP3.LUT R8, R9, 0x380, RZ, 0xc0, !PT ;  /* 0x0000038009087812 */ /* 0x000fe200078ec0ff */
[----:B------:R-:W-:Y:S01]  /*1cff0*/  IMAD.IADD R5, R5, 0x1, R7 ;  /* 0x0000000105057824 */ /* 0x000fe200078e0207 */
[----:B------:R-:W-:Y:S01]  /*1d000*/  IADD3 R13, P1, R20, 0x2000, RZ ;  /* 0x00002000140d7810 */ /* 0x000fe20007f3e0ff */
[C---:B------:R-:W-:Y:S01]  /*1d010*/  IMAD R6, R51.reuse, UR5, R6 ;  /* 0x0000000533067c24 */ /* 0x040fe2000f8e0206 */
[----:B------:R-:W-:Y:S01]  /*1d020*/  SHF.R.S32.HI R7, RZ, 0x1f, R10 ;  /* 0x0000001fff077819 */ /* 0x000fe2000001140a */
[----:B------:R-:W-:Y:S01]  /*1d030*/  IMAD.WIDE.U32 R4, R51, UR4, R4 ;  /* 0x0000000433047c25 */ /* 0x000fe2000f8e0004 */
[----:B------:R-:W-:Y:S01]  /*1d040*/  LOP3.LUT R24, R25, 0x380, RZ, 0xc0, !PT ;  /* 0x0000038019187812 */ /* 0x000fe200078ec0ff */
[----:B------:R-:W-:Y:S01]  /*1d050*/  ULDC.64 UR4, c[0x0][0xb40] ;  /* 0x0002d00000047ab9 */ /* 0x000fe20000000a00 */
[----:B------:R-:W-:-:S02]  /*1d060*/  SHF.R.U64 R8, R8, 0x3, RZ ;  /* 0x0000000308087819 */ /* 0x000fc400000012ff */
[----:B------:R-:W-:Y:S02]  /*1d070*/  IADD3 R4, P3, R10, R4, RZ ;  /* 0x000000040a047210 */ /* 0x000fe40007f7e0ff */
[----:B------:R-:W-:Y:S02]  /*1d080*/  LOP3.LUT R12, R13, 0x380, RZ, 0xc0, !PT ;  /* 0x000003800d0c7812 */ /* 0x000fe400078ec0ff */
[----:B------:R-:W-:Y:S02]  /*1d090*/  IADD3.X R7, R7, R5, R6, P3, !PT ;  /* 0x0000000507077210 */ /* 0x000fe40001ffe406 */
[----:B------:R-:W-:Y:S02]  /*1d0a0*/  LEA R46, P3, R4, UR4, 0x2 ;  /* 0x00000004042e7c11 */ /* 0x000fe4000f8610ff */
[----:B------:R-:W-:Y:S02]  /*1d0b0*/  SHF.R.U64 R24, R24, 0x3, RZ ;  /* 0x0000000318187819 */ /* 0x000fe400000012ff */
[----:B------:R-:W-:Y:S01]  /*1d0c0*/  LOP3.LUT R8, R8, R9, RZ, 0x3c, !PT ;  /* 0x0000000908087212 */ /* 0x000fe200078e3cff */
[----:B------:R-:W-:Y:S01]  /*1d0d0*/  IMAD.X R9, RZ, RZ, R21, P0 ;  /* 0x000000ffff097224 */ /* 0x000fe200000e0615 */
[----:B------:R-:W-:-:S02]  /*1d0e0*/  SHF.R.U64 R12, R12, 0x3, RZ ;  /* 0x000000030c0c7819 */ /* 0x000fc400000012ff */
[----:B------:R-:W-:Y:S01]  /*1d0f0*/  LEA.HI.X R47, R4, UR5, R7, 0x2, P3 ;  /* 0x00000005042f7c11 */ /* 0x000fe200098f1407 */
[----:B------:R-:W-:Y:S01]  /*1d100*/  VIADD R4, R10, 0x8 ;  /* 0x000000080a047836 */ /* 0x000fe20000000000 */
[----:B------:R-:W-:Y:S01]  /*1d110*/  LOP3.LUT R24, R24, R25, RZ, 0x3c, !PT ;  /* 0x0000001918187212 */ /* 0x000fe200078e3cff */
[----:B------:R-:W-:Y:S01]  /*1d120*/  ULDC.64 UR4, c[0x0][0xaa0] ;  /* 0x0002a80000047ab9 */ /* 0x000fe20000000a00 */
[----:B------:R-:W-:Y:S02]  /*1d130*/  LOP3.LUT P0, RZ, R223, 0x3, RZ, 0xc0, !PT ;  /* 0x00000003dfff7812 */ /* 0x000fe4000780c0ff */
[C---:B------:R-:W-:Y:S02]  /*1d140*/  IADD3 R29, P5, R20.reuse, 0x4000, RZ ;  /* 0x00004000141d7810 */ /* 0x040fe40007fbe0ff */
[C---:B------:R-:W-:Y:S02]  /*1d150*/  IADD3 R33, P4, R20.reuse, 0x5000, RZ ;  /* 0x0000500014217810 */ /* 0x040fe40007f9e0ff */
[----:B------:R-:W-:-:S02]  /*1d160*/  IADD3 R37, P3, R20, 0x6000, RZ ;  /* 0x0000600014257810 */ /* 0x000fc40007f7e0ff */
[----:B------:R-:W-:Y:S02]  /*1d170*/  IADD3.X R25, RZ, R21, RZ, P2, !PT ;  /* 0x00000015ff197210 */ /* 0x000fe400017fe4ff */
[----:B------:R-:W-:Y:S01]  /*1d180*/  LOP3.LUT R12, R12, R13, RZ, 0x3c, !PT ;  /* 0x0000000d0c0c7212 */ /* 0x000fe200078e3cff */
[--C-:B------:R-:W-:Y:S01]  /*1d190*/  IMAD.X R13, RZ, RZ, R21.reuse, P1 ;  /* 0x000000ffff0d7224 */ /* 0x100fe200008e0615 */
[----:B------:R-:W-:Y:S02]  /*1d1a0*/  IADD3 R5, P2, R20, 0x7000, RZ ;  /* 0x0000700014057810 */ /* 0x000fe40007f5e0ff */
[----:B------:R-:W-:Y:S02]  /*1d1b0*/  ISETP.GE.OR P1, PT, R10, R49, P0 ;  /* 0x000000310a00720c */ /* 0x000fe40000726670 */
[----:B------:R-:W-:Y:S01]  /*1d1c0*/  LOP3.LUT R28, R29, 0x380, RZ, 0xc0, !PT ;  /* 0x000003801d1c7812 */ /* 0x000fe200078ec0ff */
[----:B------:R-:W-:Y:S01]  /*1d1d0*/  IMAD.X R41, RZ, RZ, R21, P2 ;  /* 0x000000ffff297224 */ /* 0x000fe200010e0615 */
[----:B------:R-:W-:-:S02]  /*1d1e0*/  LOP3.LUT R32, R33, 0x380, RZ, 0xc0, !PT ;  /* 0x0000038021207812 */ /* 0x000fc400078ec0ff */
[----:B------:R-:W-:Y:S02]  /*1d1f0*/  LOP3.LUT R36, R37, 0x380, RZ, 0xc0, !PT ;  /* 0x0000038025247812 */ /* 0x000fe400078ec0ff */
[----:B------:R-:W-:Y:S02]  /*1d200*/  ISETP.GE.OR P0, PT, R4, R49, P0 ;  /* 0x000000310400720c */ /* 0x000fe40000706670 */
[----:B------:R-:W-:Y:S02]  /*1d210*/  LOP3.LUT R4, R5, 0x380, RZ, 0xc0, !PT ;  /* 0x0000038005047812 */ /* 0x000fe400078ec0ff */
[----:B------:R-:W-:Y:S01]  /*1d220*/  LOP3.LUT R7, R20, 0x380, RZ, 0xc0, !PT ;  /* 0x0000038014077812 */ /* 0x000fe200078ec0ff */
[----:B------:R2:W-:Y:S01]  /*1d230*/  @!P1 STG.E desc[UR56][R46.64], R3 ;  /* 0x000000032e009986 */ /* 0x0005e2000c101938 */
[----:B------:R-:W-:Y:S02]  /*1d240*/  SHF.R.U64 R28, R28, 0x3, RZ ;  /* 0x000000031c1c7819 */ /* 0x000fe400000012ff */
[----:B------:R-:W-:-:S02]  /*1d250*/  SHF.R.U64 R32, R32, 0x3, RZ ;  /* 0x0000000320207819 */ /* 0x000fc400000012ff */
[----:B------:R-:W-:Y:S02]  /*1d260*/  SHF.R.U64 R36, R36, 0x3, RZ ;  /* 0x0000000324247819 */ /* 0x000fe400000012ff */
        /* <DEDUP_REMOVED lines=11> */
[----:B------:R-:W-:Y:S01]  /*1d320*/  LOP3.LUT R20, R7, R20, RZ, 0x3c, !PT ;  /* 0x0000001407147212 */ /* 0x000fe200078e3cff */
[----:B--2---:R-:W-:-:S02]  /*1d330*/  IMAD R3, R45, UR4, RZ ;  /* 0x000000042d037c24 */ /* 0x004fc4000f8e02ff */
[----:B------:R-:W5:Y:S04]  /*1d340*/  LD.E.128 R12, desc[UR56][R12.64] ;  /* 0x000000380c0c7980 */ /* 0x000f68000c101d00 */
[----:B------:R2:W5:Y:S04]  /*1d350*/  LD.E.128 R4, desc[UR56][R20.64] ;  /* 0x0000003814047980 */ /* 0x000568000c101d00 */
[----:B------:R-:W5:Y:S04]  /*1d360*/  LD.E.128 R24, desc[UR56][R24.64] ;  /* 0x0000003818187980 */ /* 0x000f68000c101d00 */
[----:B------:R-:W5:Y:S01]  /*1d370*/  LD.E.128 R28, desc[UR56][R28.64] ;  /* 0x000000381c1c7980 */ /* 0x000f62000c101d00 */
[----:B--2---:R-:W-:-:S03]  /*1d380*/  IMAD.MOV.U32 R20, RZ, RZ, R16 ;  /* 0x000000ffff147224 */ /* 0x004fc600078e0010 */
[----:B------:R-:W5:Y:S01]  /*1d390*/  LD.E.128 R32, desc[UR56][R32.64] ;  /* 0x0000003820207980 */ /* 0x000f62000c101d00 */
[----:B------:R-:W-:-:S03]  /*1d3a0*/  IMAD.MOV.U32 R21, RZ, RZ, R17 ;  /* 0x000000ffff157224 */ /* 0x000fc600078e0011 */
[----:B------:R-:W5:Y:S04]  /*1d3b0*/  LD.E.128 R36, desc[UR56][R36.64] ;  /* 0x0000003824247980 */ /* 0x000f68000c101d00 */
[----:B------:R-:W5:Y:S01]  /*1d3c0*/  LD.E.128 R40, desc[UR56][R40.64] ;  /* 0x0000003828287980 */ /* 0x000f62000c101d00 */
[----:B------:R-:W-:Y:S01]  /*1d3d0*/  @!PT LDS RZ, [RZ] ;  /* 0x00000000fffff984 */ /* 0x000fe20000000800 */
[----:B------:R-:W-:Y:S01]  /*1d3e0*/  @!PT LDS RZ, [RZ] ;  /* 0x00000000fffff984 */ /* 0x000fe20000000800 */
[----:B------:R-:W-:Y:S01]  /*1d3f0*/  @!PT LDS RZ, [RZ] ;  /* 0x00000000fffff984 */ /* 0x000fe20000000800 */
[----:B------:R-:W-:Y:S01]  /*1d400*/  @!PT LDS RZ, [RZ] ;  /* 0x00000000fffff984 */ /* 0x000fe20000000800 */
[----:B------:R2:W-:Y:S06]  /*1d410*/  MEMBAR.ALL.CTA ;  /* 0x0000000000007992 */ /* 0x0005ec0000008000 */
[----:B--2---:R-:W2:Y:S01]  /*1d420*/  FENCE.VIEW.ASYNC.S ;  /* 0x00000000000073c6 */ /* 0x004ea20000000000 */
[----:B------:R-:W-:-:S04]  /*1d430*/  IMAD.WIDE.U32 R20, R44, UR4, R20 ;  /* 0x000000042c147c25 */ /* 0x000fc8000f8e0014 */
[----:B------:R-:W-:Y:S01]  /*1d440*/  IMAD R3, R44, UR5, R3 ;  /* 0x000000052c037c24 */ /* 0x000fe2000f8e0203 */
[----:B------:R-:W-:Y:S01]  /*1d450*/  ULDC.64 UR4, c[0x0][0xae0] ;  /* 0x0002b80000047ab9 */ /* 0x000fe20000000a00 */
[----:B------:R-:W-:-:S03]  /*1d460*/  IMAD R49, R222, -0x80, R49 ;  /* 0xffffff80de317824 */ /* 0x000fc600078e0231 */
[----:B------:R-:W-:Y:S01]  /*1d470*/  IADD3 R21, R21, R3, RZ ;  /* 0x0000000315157210 */ /* 0x000fe20007ffe0ff */
[----:B------:R-:W-:Y:S01]  /*1d480*/  IMAD R3, R48, UR4, RZ ;  /* 0x0000000430037c24 */ /* 0x000fe2000f8e02ff */
[----:B------:R-:W-:Y:S01]  /*1d490*/  ISETP.GE.AND P3, PT, R18, R49, PT ;  /* 0x000000311200720c */ /* 0x000fe20003f66270 */
[----:B---3--:R-:W-:Y:S02]  /*1d4a0*/  VIADD R0, R2, 0x28820 ;  /* 0x0002882002007836 */ /* 0x008fe40000000000 */
[C---:B------:R-:W-:Y:S02]  /*1d4b0*/  IMAD R3, R218.reuse, UR5, R3 ;  /* 0x00000005da037c24 */ /* 0x040fe4000f8e0203 */
[----:B------:R-:W-:Y:S01]  /*1d4c0*/  IMAD.WIDE.U32 R20, R218, UR4, R20 ;  /* 0x00000004da147c25 */ /* 0x000fe2000f8e0014 */
[----:B------:R-:W-:Y:S01]  /*1d4d0*/  ULDC.64 UR4, c[0x0][0xae8] ;  /* 0x0002ba0000047ab9 */ /* 0x000fe20000000a00 */
[----:B------:R-:W-:Y:S02]  /*1d4e0*/  PRMT R0, RZ, 0x654, R0 ;  /* 0x00000654ff007816 */ /* 0x000fe40000000000 */
[----:B------:R-:W-:-:S02]  /*1d4f0*/  IMAD R44, R50, UR4, RZ ;  /* 0x00000004322c7c24 */ /* 0x000fc4000f8e02ff */
[----:B------:R-:W-:Y:S01]  /*1d500*/  IMAD.IADD R21, R21, 0x1, R3 ;  /* 0x0000000115157824 */ /* 0x000fe200078e0203 */
[----:B--2---:R2:W-:Y:S01]  /*1d510*/  SYNCS.ARRIVE.TRANS64.RED.A1T0 RZ, [R0+URZ], RZ ;  /* 0x000000ff00ff79a7 */ /* 0x0045e2000810043f */
[C---:B------:R-:W-:Y:S01]  /*1d520*/  IMAD R3, R51.reuse, UR5, R44 ;  /* 0x0000000533037c24 */ /* 0x040fe2000f8e022c */
[----:B------:R-:W-:Y:S01]  /*1d530*/  BSSY B1, `(.L_x_1580) ;  /* 0x0000017000017945 */ /* 0x000fe20003800000 */
[----:B------:R-:W-:Y:S01]  /*1d540*/  IMAD.WIDE.U32 R46, R51, UR4, R20 ;  /* 0x00000004332e7c25 */ /* 0x000fe2000f8e0014 */
[-C--:B------:R-:W-:Y:S02]  /*1d550*/  ISETP.GE.AND P0, PT, R189, R49.reuse, PT ;  /* 0x00000031bd00720c */ /* 0x080fe40003f06270 */
[-C--:B------:R-:W-:Y:S01]  /*1d560*/  ISETP.GE.AND P1, PT, R188, R49.reuse, PT ;  /* 0x00000031bc00720c */ /* 0x080fe20003f26270 */
[----:B------:R-:W-:Y:S01]  /*1d570*/  IMAD.WIDE R44, R222, 0x80, R18 ;  /* 0x00000080de2c7825 */ /* 0x000fe200078e0212 */
[----:B------:R-:W-:-:S03]  /*1d580*/  ISETP.GE.AND P2, PT, R190, R49, PT ;  /* 0x00000031be00720c */ /* 0x000fc60003f46270 */
[----:B------:R-:W-:Y:S01]  /*1d590*/  IMAD.IADD R51, R47, 0x1, R3 ;  /* 0x000000012f337824 */ /* 0x000fe200078e0203 */
[----:B--2---:R-:W-:Y:S09]  /*1d5a0*/  @P3 BRA `(.L_x_1581) ;  /* 0x00000000003c3947 */ /* 0x004ff20003800000 */
[----:B------:R-:W-:Y:S01]  /*1d5b0*/  ULDC.64 UR6, c[0x0][0xad8] ;  /* 0x0002b60000067ab9 */ /* 0x000fe20000000a00 */
[----:B------:R-:W-:Y:S01]  /*1d5c0*/  IMAD.MOV.U32 R20, RZ, RZ, R46 ;  /* 0x000000ffff147224 */ /* 0x000fe200078e002e */
[----:B------:R-:W-:Y:S01]  /*1d5d0*/  ULDC UR4, c[0x0][0xa8c] ;  /* 0x0002a30000047ab9 */ /* 0x000fe20000000800 */
[----:B------:R-:W-:Y:S01]  /*1d5e0*/  IMAD R3, R45, UR6, RZ ;  /* 0x000000062d037c24 */ /* 0x000fe2000f8e02ff */
[----:B------:R-:W-:Y:S01]  /*1d5f0*/  ISETP.GE.AND P3, PT, R16, UR4, PT ;  /* 0x0000000410007c0c */ /* 0x000fe2000bf66270 */
[----:B------:R-:W-:Y:S01]  /*1d600*/  IMAD.MOV.U32 R21, RZ, RZ, R51 ;  /* 0x000000ffff157224 */ /* 0x000fe200078e0033 */
[----:B------:R-:W-:Y:S01]  /*1d610*/  ISETP.GE.AND P4, PT, R195, UR4, PT ;  /* 0x00000004c3007c0c */ /* 0x000fe2000bf86270 */
        /* <DEDUP_REMOVED lines=8> */
.L_x_1581:
[----:B------:R-:W-:Y:S05]  /*1d6a0*/  BSYNC B1 ;  /* 0x0000000000017941 */ /* 0x000fea0003800000 */
.L_x_1580:
[----:B------:R-:W-:Y:S04]  /*1d6b0*/  BSSY B1, `(.L_x_1582) ;  /* 0x0000013000017945 */ /* 0x000fe80003800000 */
[----:B------:R-:W-:Y:S05]  /*1d6c0*/  @P0 BRA `(.L_x_1583) ;  /* 0x0000000000440947 */ /* 0x000fea0003800000 */
[----:B------:R-:W-:Y:S01]  /*1d6d0*/  IADD3 R3, P0, R44, 0x20, RZ ;  /* 0x000000202c037810 */ /* 0x000fe20007f1e0ff */
[----:B------:R-:W-:Y:S01]  /*1d6e0*/  ULDC.64 UR6, c[0x0][0xad8] ;  /* 0x0002b60000067ab9 */ /* 0x000fe20000000a00 */
[----:B--2--5:R-:W-:Y:S01]  /*1d6f0*/  IMAD.MOV.U32 R4, RZ, RZ, R46 ;  /* 0x000000ffff047224 */ /* 0x024fe200078e002e */
[----:B------:R-:W-:Y:S01]  /*1d700*/  ULDC UR4, c[0x0][0xa8c] ;  /* 0x0002a30000047ab9 */ /* 0x000fe20000000800 */
[----:B------:R-:W-:Y:S01]  /*1d710*/  IADD3.X R0, RZ, R45, RZ, P0, !PT ;  /* 0x0000002dff007210 */ /* 0x000fe200007fe4ff */
[----:B------:R-:W-:Y:S01]  /*1d720*/  IMAD.MOV.U32 R5, RZ, RZ, R51 ;  /* 0x000000ffff057224 */ /* 0x000fe200078e0033 */
[----:B------:R-:W-:Y:S02]  /*1d730*/  ISETP.GE.AND P3, PT, R16, UR4, PT ;  /* 0x0000000410007c0c */ /* 0x000fe4000bf66270 */
[----:B------:R-:W-:Y:S01]  /*1d740*/  ISETP.GE.AND P4, PT, R195, UR4, PT ;  /* 0x00000004c3007c0c */ /* 0x000fe2000bf86270 */
[----:B------:R-:W-:Y:S02]  /*1d750*/  IMAD R0, R0, UR6, RZ ;  /* 0x0000000600007c24 */ /* 0x000fe4000f8e02ff */
[----:B------:R-:W-:-:S04]  /*1d760*/  IMAD.WIDE.U32 R4, R3, UR6, R4 ;  /* 0x0000000603047c25 */ /* 0x000fc8000f8e0004 */
[----:B------:R-:W-:Y:S01]  /*1d770*/  IMAD R3, R3, UR7, R0 ;  /* 0x0000000703037c24 */ /* 0x000fe2000f8e0200 */
[----:B------:R-:W-:Y:S02]  /*1d780*/  ULDC.64 UR6, c[0x0][0xa80] ;  /* 0x0002a00000067ab9 */ /* 0x000fe40000000a00 */
[----:B------:R-:W-:Y:S01]  /*1d790*/  LEA R6, P0, R4, UR6, 0x1 ;  /* 0x0000000604067c11 */ /* 0x000fe2000f8008ff */
[----:B------:R-:W-:-:S05]  /*1d7a0*/  IMAD.IADD R3, R5, 0x1, R3 ;  /* 0x0000000105037824 */ /* 0x000fca00078e0203 */
[----:B------:R-:W-:-:S05]  /*1d7b0*/  LEA.HI.X R7, R4, UR7, R3, 0x1, P0 ;  /* 0x0000000704077c11 */ /* 0x000fca00080f0c03 */
[----:B------:R3:W-:Y:S04]  /*1d7c0*/  @!P3 STG.E.128 desc[UR56][R6.64], R8 ;  /* 0x000000080600b986 */ /* 0x0007e8000c101d38 */
[----:B------:R3:W-:Y:S02]  /*1d7d0*/  @!P4 STG.E.128 desc[UR56][R6.64+0x80], R32 ;  /* 0x000080200600c986 */ /* 0x0007e4000c101d38 */
.L_x_1583:
[----:B------:R-:W-:Y:S05]  /*1d7e0*/  BSYNC B1 ;  /* 0x0000000000017941 */ /* 0x000fea0003800000 */
.L_x_1582:
[----:B------:R-:W-:Y:S04]  /*1d7f0*/  BSSY B1, `(.L_x_1584) ;  /* 0x0000013000017945 */ /* 0x000fe80003800000 */
[----:B------:R-:W-:Y:S05]  /*1d800*/  @P1 BRA `(.L_x_1585) ;  /* 0x0000000000441947 */ /* 0x000fea0003800000 */
[----:B------:R-:W-:Y:S01]  /*1d810*/  IADD3 R3, P0, R44, 0x40, RZ ;  /* 0x000000402c037810 */ /* 0x000fe20007f1e0ff */
[----:B------:R-:W-:Y:S01]  /*1d820*/  ULDC.64 UR6, c[0x0][0xad8] ;  /* 0x0002b60000067ab9 */ /* 0x000fe20000000a00 */
[----:B--2--5:R-:W-:Y:S01]  /*1d830*/  IMAD.MOV.U32 R4, RZ, RZ, R46 ;  /* 0x000000ffff047224 */ /* 0x024fe200078e002e */
[----:B------:R-:W-:Y:S01]  /*1d840*/  ULDC UR4, c[0x0][0xa8c] ;  /* 0x0002a30000047ab9 */ /* 0x000fe20000000800 */
[----:B------:R-:W-:Y:S01]  /*1d850*/  IMAD.MOV.U32 R5, RZ, RZ, R51 ;  /* 0x000000ffff057224 */ /* 0x000fe200078e0033 */
[----:B------:R-:W-:Y:S01]  /*1d860*/  ISETP.GE.AND P1, PT, R16, UR4, PT ;  /* 0x0000000410007c0c */ /* 0x000fe2000bf26270 */
[----:B------:R-:W-:Y:S01]  /*1d870*/  IMAD.X R0, RZ, RZ, R45, P0 ;  /* 0x000000ffff007224 */ /* 0x000fe200000e062d */
[----:B------:R-:W-:Y:S01]  /*1d880*/  ISETP.GE.AND P3, PT, R195, UR4, PT ;  /* 0x00000004c3007c0c */ /* 0x000fe2000bf66270 */
[----:B------:R-:W-:-:S04]  /*1d890*/  IMAD.WIDE.U32 R4, R3, UR6, R4 ;  /* 0x0000000603047c25 */ /* 0x000fc8000f8e0004 */
[----:B------:R-:W-:-:S04]  /*1d8a0*/  IMAD R0, R0, UR6, RZ ;  /* 0x0000000600007c24 */ /* 0x000fc8000f8e02ff */
[----:B------:R-:W-:Y:S01]  /*1d8b0*/  IMAD R3, R3, UR7, R0 ;  /* 0x0000000703037c24 */ /* 0x000fe2000f8e0200 */
[----:B------:R-:W-:Y:S02]  /*1d8c0*/  ULDC.64 UR6, c[0x0][0xa80] ;  /* 0x0002a00000067ab9 */ /* 0x000fe40000000a00 */
[----:B---3--:R-:W-:Y:S02]  /*1d8d0*/  LEA R6, P0, R4, UR6, 0x1 ;  /* 0x0000000604067c11 */ /* 0x008fe4000f8008ff */
[----:B------:R-:W-:-:S04]  /*1d8e0*/  IADD3 R3, R5, R3, RZ ;  /* 0x0000000305037210 */ /* 0x000fc80007ffe0ff */
[----:B------:R-:W-:-:S05]  /*1d8f0*/  LEA.HI.X R7, R4, UR7, R3, 0x1, P0 ;  /* 0x0000000704077c11 */ /* 0x000fca00080f0c03 */
[----:B------:R4:W-:Y:S04]  /*1d900*/  @!P1 STG.E.128 desc[UR56][R6.64], R12 ;  /* 0x0000000c06009986 */ /* 0x0009e8000c101d38 */
[----:B------:R4:W-:Y:S02]  /*1d910*/  @!P3 STG.E.128 desc[UR56][R6.64+0x80], R36 ;  /* 0x000080240600b986 */ /* 0x0009e4000c101d38 */
.L_x_1585:
[----:B------:R-:W-:Y:S05]  /*1d920*/  BSYNC B1 ;  /* 0x0000000000017941 */ /* 0x000fea0003800000 */
.L_x_1584:
[----:B------:R-:W-:Y:S05]  /*1d930*/  @P2 BRA `(.L_x_1586) ;  /* 0x0000000800ac2947 */ /* 0x000fea0003800000 */
[----:B------:R-:W-:Y:S01]  /*1d940*/  IADD3 R3, P0, R44, 0x60, RZ ;  /* 0x000000602c037810 */ /* 0x000fe20007f1e0ff */
[----:B------:R-:W-:Y:S01]  /*1d950*/  ULDC.64 UR6, c[0x0][0xad8] ;  /* 0x0002b60000067ab9 */ /* 0x000fe20000000a00 */
[----:B--2--5:R-:W-:Y:S01]  /*1d960*/  IMAD.MOV.U32 R4, RZ, RZ, R46 ;  /* 0x000000ffff047224 */ /* 0x024fe200078e002e */
[----:B------:R-:W-:Y:S01]  /*1d970*/  ULDC UR4, c[0x0][0xa8c] ;  /* 0x0002a30000047ab9 */ /* 0x000fe20000000800 */
[----:B------:R-:W-:Y:S01]  /*1d980*/  IMAD.MOV.U32 R5, RZ, RZ, R51 ;  /* 0x000000ffff057224 */ /* 0x000fe200078e0033 */
[----:B------:R-:W-:Y:S01]  /*1d990*/  ISETP.GE.AND P1, PT, R16, UR4, PT ;  /* 0x0000000410007c0c */ /* 0x000fe2000bf26270 */
[----:B------:R-:W-:Y:S02]  /*1d9a0*/  IMAD.X R44, RZ, RZ, R45, P0 ;  /* 0x000000ffff2c7224 */ /* 0x000fe400000e062d */
[----:B------:R-:W-:-:S04]  /*1d9b0*/  IMAD.WIDE.U32 R4, R3, UR6, R4 ;  /* 0x0000000603047c25 */ /* 0x000fc8000f8e0004 */
[----:B------:R-:W-:-:S04]  /*1d9c0*/  IMAD R44, R44, UR6, RZ ;  /* 0x000000062c2c7c24 */ /* 0x000fc8000f8e02ff */
[----:B------:R-:W-:Y:S01]  /*1d9d0*/  IMAD R3, R3, UR7, R44 ;  /* 0x0000000703037c24 */ /* 0x000fe2000f8e022c */
[----:B------:R-:W-:Y:S02]  /*1d9e0*/  ULDC.64 UR6, c[0x0][0xa80] ;  /* 0x0002a00000067ab9 */ /* 0x000fe40000000a00 */
[----:B---34-:R-:W-:Y:S01]  /*1d9f0*/  LEA R6, P0, R4, UR6, 0x1 ;  /* 0x0000000604067c11 */ /* 0x018fe2000f8008ff */
[----:B------:R-:W-:-:S05]  /*1da00*/  IMAD.IADD R3, R5, 0x1, R3 ;  /* 0x0000000105037824 */ /* 0x000fca00078e0203 */
[----:B------:R-:W-:Y:S02]  /*1da10*/  LEA.HI.X R7, R4, UR7, R3, 0x1, P0 ;  /* 0x0000000704077c11 */ /* 0x000fe400080f0c03 */
[----:B------:R-:W-:-:S03]  /*1da20*/  ISETP.GE.AND P0, PT, R195, UR4, PT ;  /* 0x00000004c3007c0c */ /* 0x000fc6000bf06270 */
[----:B------:R2:W-:Y:S10]  /*1da30*/  @!P1 STG.E.128 desc[UR56][R6.64], R24 ;  /* 0x0000001806009986 */ /* 0x0005f4000c101d38 */
[----:B------:R-:W-:Y:S05]  /*1da40*/  @P0 BRA `(.L_x_1586) ;  /* 0x0000000800680947 */ /* 0x000fea0003800000 */
[----:B------:R3:W-:Y:S01]  /*1da50*/  STG.E.128 desc[UR56][R6.64+0x80], R40 ;  /* 0x0000802806007986 */ /* 0x0007e2000c101d38 */
[----:B------:R-:W-:Y:S05]  /*1da60*/  BRA `(.L_x_1586) ;  /* 0x0000000800607947 */ /* 0x000fea0003800000 */
.L_x_1578:
[----:B------:R-:W-:Y:S01]  /*1da70*/  ULDC.64 UR4, c[0x0][0xbd8] ;  /* 0x0002f60000047ab9 */ /* 0x000fe20000000a00 */
[----:B------:R-:W2:Y:S01]  /*1da80*/  LDC.64 R4, c[0x0][0xbd8] ;  /* 0x0002f600ff047b82 */ /* 0x000ea20000000a00 */
[----:B------:R-:W-:Y:S01]  /*1da90*/  ISETP.NE.U32.AND P0, PT, RZ, UR4, PT ;  /* 0x00000004ff007c0c */ /* 0x000fe2000bf05070 */
[----:B------:R-:W-:-:S03]  /*1daa0*/  IMAD.MOV.U32 R9, RZ, RZ, RZ ;  /* 0x000000ffff097224 */ /* 0x000fc600078e00ff */
[----:B------:R-:W-:Y:S01]  /*1dab0*/  ISETP.NE.AND.EX P0, PT, RZ, UR5, PT, P0 ;  /* 0x00000005ff007c0c */ /* 0x000fe2000bf05300 */
[----:B------:R-:W-:Y:S02]  /*1dac0*/  ULDC.64 UR4, c[0x0][0xbe0] ;  /* 0x0002f80000047ab9 */ /* 0x000fe40000000a00 */
[----:B------:R-:W-:-:S04]  /*1dad0*/  ISETP.NE.U32.AND P1, PT, RZ, UR4, PT ;  /* 0x00000004ff007c0c */ /* 0x000fc8000bf25070 */
[----:B------:R-:W-:Y:S01]  /*1dae0*/  ISETP.NE.AND.EX P1, PT, RZ, UR5, PT, P1 ;  /* 0x00000005ff007c0c */ /* 0x000fe2000bf25310 */
[----:B--2---:R-:W-:-:S12]  /*1daf0*/  IMAD.WIDE R4, R220, 0x4, R4 ;  /* 0x00000004dc047825 */ /* 0x004fd800078e0204 */
[----:B------:R-:W2:Y:S01]  /*1db00*/  @P1 LDC.64 R6, c[0x0][0xbe0] ;  /* 0x0002f800ff061b82 */ /* 0x000ea20000000a00 */
[----:B------:R-:W-:Y:S02]  /*1db10*/  ULDC UR4, c[0x0][0xa88] ;  /* 0x0002a20000047ab9 */ /* 0x000fe40000000800 */
[----:B------:R-:W-:Y:S01]  /*1db20*/  IMAD.U32 R3, RZ, RZ, UR4 ;  /* 0x00000004ff037e24 */ /* 0x000fe2000f8e00ff */
[----:B------:R3:W5:Y:S01]  /*1db30*/  @P0 LDG.E R9, desc[UR56][R4.64] ;  /* 0x0000003804090981 */ /* 0x000762000c1e1900 */
[----:B--2---:R-:W-:-:S05]  /*1db40*/  @P1 IMAD.WIDE R6, R220, 0x4, R6 ;  /* 0x00000004dc061825 */ /* 0x004fca00078e0206 */
[----:B------:R3:W5:Y:S01]  /*1db50*/  @P1 LDG.E R3, desc[UR56][R6.64] ;  /* 0x0000003806031981 */ /* 0x000762000c1e1900 */
[----:B------:R-:W-:Y:S02]  /*1db60*/  ISETP.GT.AND P2, PT, R229, 0x7f, PT ;  /* 0x0000007fe500780c */ /* 0x000fe40003f44270 */
[----:B------:R-:W-:Y:S01]  /*1db70*/  SHF.R.S32.HI R8, RZ, 0x1f, R220 ;  /* 0x0000001fff087819 */ /* 0x000fe200000114dc */
[----:B------:R-:W-:Y:S10]  /*1db80*/  @P1 BRA `(.L_x_1587) ;  /* 0x0000000000101947 */ /* 0x000ff40003800000 */
[----:B------:R-:W-:Y:S05]  /*1db90*/  @!P0 BRA `(.L_x_1587) ;  /* 0x00000000000c8947 */ /* 0x000fea0003800000 */
[----:B------:R-:W2:Y:S04]  /*1dba0*/  LDG.E R0, desc[UR56][R4.64] ;  /* 0x0000003804007981 */ /* 0x000ea8000c1e1900 */
[----:B-----5:R-:W2:Y:S02]  /*1dbb0*/  LDG.E R3, desc[UR56][R4.64+0x4] ;  /* 0x0000043804037981 */ /* 0x020ea4000c1e1900 */
[----:B--2---:R-:W-:-:S07]  /*1dbc0*/  IADD3 R3, -R0, R3, RZ ;  /* 0x0000000300037210 */ /* 0x004fce0007ffe1ff */
.L_x_1587:
[----:B------:R-:W-:Y:S01]  /*1dbd0*/  BSSY B1, `(.L_x_1588) ;  /* 0x000001c000017945 */ /* 0x000fe20003800000 */
[----:B------:R-:W-:Y:S02]  /*1dbe0*/  SEL R12, R8, RZ, !P0 ;  /* 0x000000ff080c7207 */ /* 0x000fe40004000000 */
[----:B------:R-:W-:Y:S02]  /*1dbf0*/  SHF.R.S32.HI R10, RZ, 0x1f, R218 ;  /* 0x0000001fff0a7819 */ /* 0x000fe400000114da */
[----:B------:R-:W-:Y:S02]  /*1dc00*/  SEL R11, R220, RZ, !P0 ;  /* 0x000000ffdc0b7207 */ /* 0x000fe40004000000 */
[----:B-----5:R-:W-:Y:S01]  /*1dc10*/  SHF.R.S32.HI R8, RZ, 0x1f, R9 ;  /* 0x0000001fff087819 */ /* 0x020fe20000011409 */
[----:B------:R-:W-:Y:S06]  /*1dc20*/  @P2 BRA `(.L_x_1589) ;  /* 0x0000000000582947 */ /* 0x000fec0003800000 */
[----:B---3--:R-:W2:Y:S02]  /*1dc30*/  S2R R5, SR_TID.X ;  /* 0x0000000000057919 */ /* 0x008ea40000002100 */
[----:B--2---:R-:W-:-:S04]  /*1dc40*/  IMAD R0, R222, 0x80, R5 ;  /* 0x00000080de007824 */ /* 0x004fc800078e0205 */
[----:B------:R-:W-:-:S05]  /*1dc50*/  VIADD R0, R0, 0xffffff80 ;  /* 0xffffff8000007836 */ /* 0x000fca0000000000 */
[----:B------:R-:W-:-:S13]  /*1dc60*/  ISETP.GE.AND P0, PT, R0, R3, PT ;  /* 0x000000030000720c */ /* 0x000fda0003f06270 */
[----:B------:R-:W-:Y:S05]  /*1dc70*/  @P0 BRA `(.L_x_1589) ;  /* 0x0000000000440947 */ /* 0x000fea0003800000 */
[----:B------:R-:W-:Y:S01]  /*1dc80*/  IADD3 R4, P0, R0, R9, RZ ;  /* 0x0000000900047210 */ /* 0x000fe20007f1e0ff */
[----:B------:R-:W-:Y:S02]  /*1dc90*/  ULDC.64 UR4, c[0x0][0xb70] ;  /* 0x0002dc0000047ab9 */ /* 0x000fe40000000a00 */
        /* <DEDUP_REMOVED lines=12> */
[----:B------:R-:W-:Y:S01]  /*1dd60*/  LEA.HI.X R7, R4, UR5, R5, 0x2, P0 ;  /* 0x0000000504077c11 */ /* 0x000fe200080f1405 */
[----:B------:R-:W-:-:S05]  /*1dd70*/  IMAD.MOV.U32 R5, RZ, RZ, -0x800000 ;  /* 0xff800000ff057424 */ /* 0x000fca00078e00ff */
[----:B------:R2:W-:Y:S03]  /*1dd80*/  STG.E desc[UR56][R6.64], R5 ;  /* 0x0000000506007986 */ /* 0x0005e6000c101938 */
.L_x_1589:
[----:B------:R-:W-:Y:S05]  /*1dd90*/  BSYNC B1 ;  /* 0x0000000000017941 */ /* 0x000fea0003800000 */
.L_x_1588:
[----:B------:R-:W-:Y:S01]  /*1dda0*/  ULDC.64 UR4, c[0x0][0xaa0] ;  /* 0x0002a80000047ab9 */ /* 0x000fe20000000a00 */
[----:B--23--:R-:W-:Y:S01]  /*1ddb0*/  MOV R5, R17 ;  /* 0x0000001100057202 */ /* 0x00cfe20000000f00 */
        /* <DEDUP_REMOVED lines=18> */
[----:B------:R-:W-:-:S04]  /*1dee0*/  IMAD.WIDE.U32 R6, R11, UR4, R4 ;  /* 0x000000040b067c25 */ /* 0x000fc8000f8e0004 */
[----:B------:R-:W-:Y:S02]  /*1def0*/  IMAD R3, R11, UR5, R0 ;  /* 0x000000050b037c24 */ /* 0x000fe4000f8e0200 */
[----:B------:R-:W-:Y:S02]  /*1df00*/  IMAD.MOV.U32 R4, RZ, RZ, R18 ;  /* 0x000000ffff047224 */ /* 0x000fe400078e0012 */
        /* <DEDUP_REMOVED lines=13> */
[----:B------:R-:W-:-:S03]  /*1dfe0*/  ULDC.64 UR6, c[0x0][0xa80] ;  /* 0x0002a00000067ab9 */ /* 0x000fc60000000a00 */
[----:B------:R-:W-:Y:S01]  /*1dff0*/  IMAD.IADD R3, R5, 0x1, R3 ;  /* 0x0000000105037824 */ /* 0x000fe200078e0203 */
[----:B------:R-:W-:-:S04]  /*1e000*/  LEA R12, P3, R4, UR6, 0x1 ;  /* 0x00000006040c7c11 */ /* 0x000fc8000f8608ff */
[----:B------:R-:W-:-:S05]  /*1e010*/  LEA.HI.X R13, R4, UR7, R3, 0x1, P3 ;  /* 0x00000007040d7c11 */ /* 0x000fca00098f0c03 */
[----:B------:R2:W-:Y:S04]  /*1e020*/  @!P4 STG.E.128 desc[UR56][R12.64], RZ ;  /* 0x000000ff0c00c986 */ /* 0x0005e8000c101d38 */
[----:B------:R2:W-:Y:S02]  /*1e030*/  @!P5 STG.E.128 desc[UR56][R12.64+0x80], RZ ;  /* 0x000080ff0c00d986 */ /* 0x0005e4000c101d38 */
.L_x_1591:
[----:B------:R-:W-:Y:S05]  /*1e040*/  BSYNC B1 ;  /* 0x0000000000017941 */ /* 0x000fea0003800000 */
.L_x_1590:
[----:B------:R-:W-:Y:S04]  /*1e050*/  BSSY B1, `(.L_x_1592) ;  /* 0x0000013000017945 */ /* 0x000fe80003800000 */
[----:B------:R-:W-:Y:S05]  /*1e060*/  @P2 BRA `(.L_x_1593) ;  /* 0x0000000000442947 */ /* 0x000fea0003800000 */
[----:B------:R-:W-:Y:S01]  /*1e070*/  IADD3 R3, P2, R8, 0x20, RZ ;  /* 0x0000002008037810 */ /* 0x000fe20007f5e0ff */
[----:B------:R-:W-:Y:S01]  /*1e080*/  ULDC.64 UR6, c[0x0][0xad8] ;  /* 0x0002b60000067ab9 */ /* 0x000fe20000000a00 */
[----:B------:R-:W-:Y:S01]  /*1e090*/  IMAD.MOV.U32 R4, RZ, RZ, R6 ;  /* 0x000000ffff047224 */ /* 0x000fe200078e0006 */
        /* <DEDUP_REMOVED lines=9> */
[----:B--2---:R-:W-:Y:S01]  /*1e130*/  LEA R12, P2, R4, UR6, 0x1 ;  /* 0x00000006040c7c11 */ /* 0x004fe2000f8408ff */
[----:B------:R-:W-:-:S05]  /*1e140*/  IMAD.IADD R3, R5, 0x1, R3 ;  /* 0x0000000105037824 */ /* 0x000fca00078e0203 */
[----:B------:R-:W-:-:S05]  /*1e150*/  LEA.HI.X R13, R4, UR7, R3, 0x1, P2 ;  /* 0x00000007040d7c11 */ /* 0x000fca00090f0c03 */
[----:B------:R3:W-:Y:S04]  /*1e160*/  @!P3 STG.E.128 desc[UR56][R12.64], RZ ;  /* 0x000000ff0c00b986 */ /* 0x0007e8000c101d38 */
[----:B------:R3:W-:Y:S02]  /*1e170*/  @!P4 STG.E.128 desc[UR56][R12.64+0x80], RZ ;  /* 0x000080ff0c00c986 */ /* 0x0007e4000c101d38 */
.L_x_1593:
[----:B------:R-:W-:Y:S05]  /*1e180*/  BSYNC B1 ;  /* 0x0000000000017941 */ /* 0x000fea0003800000 */
.L_x_1592:
        /* <DEDUP_REMOVED lines=10> */
[----:B------:R-:W-:-:S03]  /*1e230*/  ISETP.GE.AND P3, PT, R195, UR4, PT ;  /* 0x00000004c3007c0c */ /* 0x000fc6000bf66270 */
[----:B------:R-:W-:-:S04]  /*1e240*/  IMAD R0, R0, UR6, RZ ;  /* 0x0000000600007c24 */ /* 0x000fc8000f8e02ff */
[----:B------:R-:W-:Y:S01]  /*1e250*/  IMAD R3, R3, UR7, R0 ;  /* 0x0000000703037c24 */ /* 0x000fe2000f8e0200 */
[----:B------:R-:W-:Y:S02]  /*1e260*/  ULDC.64 UR6, c[0x0][0xa80] ;  /* 0x0002a00000067ab9 */ /* 0x000fe40000000a00 */
[----:B--23--:R-:W-:Y:S01]  /*1e270*/  LEA R12, P0, R4, UR6, 0x1 ;  /* 0x00000006040c7c11 */ /* 0x00cfe2000f8008ff */
[----:B------:R-:W-:-:S05]  /*1e280*/  IMAD.IADD R3, R5, 0x1, R3 ;  /* 0x0000000105037824 */ /* 0x000fca00078e0203 */
[----:B------:R-:W-:-:S05]  /*1e290*/  LEA.HI.X R13, R4, UR7, R3, 0x1, P0 ;  /* 0x00000007040d7c11 */ /* 0x000fca00080f0c03 */
[----:B------:R4:W-:Y:S04]  /*1e2a0*/  @!P2 STG.E.128 desc[UR56][R12.64], RZ ;  /* 0x000000ff0c00a986 */ /* 0x0009e8000c101d38 */
[----:B------:R4:W-:Y:S02]  /*1e2b0*/  @!P3 STG.E.128 desc[UR56][R12.64+0x80], RZ ;  /* 0x000080ff0c00b986 */ /* 0x0009e4000c101d38 */
.L_x_1595:
[----:B------:R-:W-:Y:S05]  /*1e2c0*/  BSYNC B1 ;  /* 0x0000000000017941 */ /* 0x000fea0003800000 */
.L_x_1594:
        /* <DEDUP_REMOVED lines=18> */
.L_x_1586:
[----:B------:R-:W-:Y:S05]  /*1e3f0*/  BSYNC B0 ;  /* 0x0000000000007941 */ /* 0x000fea0003800000 */
.L_x_1577:
[----:B------:R-:W-:Y:S02]  /*1e400*/  ULDC UR4, c[0x0][0xc14] ;  /* 0x0003050000047ab9 */ /* 0x000fe40000000800 */
[----:B-1----:R-:W-:-:S13]  /*1e410*/  ISETP.GE.AND P0, PT, R199, UR4, PT ;  /* 0x00000004c7007c0c */ /* 0x002fda000bf06270 */
[----:B------:R-:W-:Y:S05]  /*1e420*/  @!P0 BRA `(.L_x_1596) ;  /* 0xfffffe2c00408947 */ /* 0x000fea000383ffff */
[----:B------:R-:W-:Y:S05]  /*1e430*/  BRA `(.L_x_1316) ;  /* 0x0000006000b07947 */ /* 0x000fea0003800000 */
.L_x_1314:
[----:B------:R-:W-:-:S08]  /*1e440*/  NOP ;  /* 0x0000000000007918 */ /* 0x000fd00000000000 */
[----:B------:R-:W0:-:S00]  /*1e450*/  USETMAXREG.DEALLOC.CTAPOOL 0x18 ;  /* 0x00000018000079c8 */ /* 0x000e0000080e0500 */
[----:B0-----:R-:W-:-:S06]  /*1e460*/  LOP3.LUT R0, R0, 0x3, RZ, 0xc0, !PT ;  /* 0x0000000300007812 */ /* 0x001fcc00078ec0ff */
[----:B------:R-:W0:Y:S02]  /*1e470*/  SHFL.IDX PT, R0, R0, RZ, 0x1f ;  /* 0x00001fff00007589 */ /* 0x000e2400000e0000 */
[----:B0-----:R-:W-:-:S13]  /*1e480*/  ISETP.NE.AND P0, PT, R0, RZ, PT ;  /* 0x000000ff0000720c */ /* 0x001fda0003f05270 */
[----:B------:R-:W-:Y:S05]  /*1e490*/  @P0 BRA `(.L_x_1316) ;  /* 0x0000006000980947 */ /* 0x000fea0003800000 */
[----:B------:R-:W-:Y:S01]  /*1e4a0*/  LOP3.LUT R7, R3, 0x1f, RZ, 0xc0, !PT ;  /* 0x0000001f03077812 */ /* 0x000fe200078ec0ff */
[----:B------:R-:W-:Y:S01]  /*1e4b0*/  ULDC UR5, c[0x0][0xc14] ;  /* 0x0003050000057ab9 */ /* 0x000fe20000000800 */
[----:B------:R-:W-:Y:S02]  /*1e4c0*/  LOP3.LUT R0, R0, 0xffffffdf, RZ, 0xc0, !PT ;  /* 0xffffffdf00007812 */ /* 0x000fe400078ec0ff */
[----:B------:R-:W-:Y:S01]  /*1e4d0*/  MOV R8, RZ ;  /* 0x000000ff00087202 */ /* 0x000fe20000000f00 */
[----:B------:R-:W0:Y:S01]  /*1e4e0*/  S2UR UR6, SR_CTAID.X ;  /* 0x00000000000679c3 */ /* 0x000e220000002500 */
[----:B------:R-:W-:Y:S01]  /*1e4f0*/  ISETP.NE.AND P0, PT, R7, 0x1f, PT ;  /* 0x0000001f0700780c */ /* 0x000fe20003f05270 */
[----:B------:R-:W-:-:S12]  /*1e500*/  ULDC UR4, c[0x0][0xc10] ;  /* 0x0003040000047ab9 */ /* 0x000fd80000000800 */
[----:B------:R-:W-:Y:S02]  /*1e510*/  @P0 LOP3.LUT R0, R0, 0x20, RZ, 0xfc, !PT ;  /* 0x0000002000000812 */ /* 0x000fe400078efcff */
[----:B------:R-:W-:-:S13]  /*1e520*/  ISETP.GE.OR P0, PT, R7, UR5, !P0 ;  /* 0x0000000507007c0c */ /* 0x000fda000c706670 */
[----:B------:R-:W1:Y:S02]  /*1e530*/  @!P0 LDC.64 R2, c[0x0][0xc58] ;  /* 0x00031600ff028b82 */ /* 0x000e640000000a00 */
[----:B-1----:R-:W-:-:S05]  /*1e540*/  @!P0 IMAD.WIDE.U32 R2, R7, 0x4, R2 ;  /* 0x0000000407028825 */ /* 0x002fca00078e0002 */
        /* <DEDUP_REMOVED lines=21> */
[----:B------:R-:W-:Y:S01]  /*1e6a0*/  MOV R6, RZ ;  /* 0x000000ff00067202 */ /* 0x000fe20000000f00 */
        /* <DEDUP_REMOVED lines=21> */
.L_x_1601:
[----:B------:R-:W-:Y:S02]  /*1e800*/  VIADD R6, R6, 0x1f ;  /* 0x0000001f06067836 */ /* 0x000fe40000000000 */
[----:B------:R-:W-:-:S03]  /*1e810*/  IMAD.U32 R19, RZ, RZ, UR7 ;  /* 0x00000007ff137e24 */ /* 0x000fc6000f8e00ff */
[----:B------:R-:W-:-:S13]  /*1e820*/  ISETP.GE.AND P0, PT, R6, UR5, PT ;  /* 0x0000000506007c0c */ /* 0x000fda000bf06270 */
[----:B------:R-:W-:Y:S05]  /*1e830*/  @P0 BRA `(.L_x_1598) ;  /* 0x0000000400c40947 */ /* 0x000fea0003800000 */
[----:B------:R-:W0:Y:S01]  /*1e840*/  S2R R9, SR_TID.X ;  /* 0x0000000000097919 */ /* 0x000e220000002100 */
[----:B------:R-:W-:Y:S01]  /*1e850*/  BSSY B0, `(.L_x_1599) ;  /* 0x000000a000007945 */ /* 0x000fe20003800000 */
[----:B------:R-:W-:Y:S02]  /*1e860*/  MOV R8, RZ ;  /* 0x000000ff00087202 */ /* 0x000fe40000000f00 */
        /* <DEDUP_REMOVED lines=8> */
.L_x_1600:
[----:B------:R-:W-:Y:S05]  /*1e8f0*/  BSYNC B0 ;  /* 0x0000000000007941 */ /* 0x000fea0003800000 */
.L_x_1599:
        /* <DEDUP_REMOVED lines=25> */
.L_x_1597:
[----:B------:R-:W-:-:S05]  /*1ea90*/  IADD3 R7, -R2, R5, RZ ;  /* 0x0000000502077210 */ /* 0x000fca0007ffe1ff */
        /* <DEDUP_REMOVED lines=19> */
.L_x_1602:
        /* <DEDUP_REMOVED lines=33> */
[----:B-1----:R-:W-:-:S05]  /*1ede0*/  IADD3 R2, RZ, -R3, RZ ;  /* 0x80000003ff027210 */ /* 0x002fca0007ffe0ff */
[----:B------:R-:W-:Y:S02]  /*1edf0*/  IMAD R9, R2, R7, RZ ;  /* 0x0000000702097224 */ /* 0x000fe400078e02ff */
[----:B------:R-:W-:-:S04]  /*1ee00*/  IMAD.MOV.U32 R2, RZ, RZ, RZ ;  /* 0x000000ffff027224 */ /* 0x000fc800078e00ff */
[----:B------:R-:W-:Y:S01]  /*1ee10*/  IMAD.HI.U32 R2, R3, R9, R2 ;  /* 0x0000000903027227 */ /* 0x000fe200078e0002 */
[----:B------:R-:W-:Y:S02]  /*1ee20*/  IABS R9, R5 ;  /* 0x0000000500097213 */ /* 0x000fe40000000000 */
[C---:B------:R-:W-:Y:S02]  /*1ee30*/  LOP3.LUT R3, R5.reuse, R10, RZ, 0x3c, !PT ;  /* 0x0000000a05037212 */ /* 0x040fe400078e3cff */
[----:B------:R-:W-:Y:S01]  /*1ee40*/  IADD3 R5, R5, R4, RZ ;  /* 0x0000000405057210 */ /* 0x000fe20007ffe0ff */
        /* <DEDUP_REMOVED lines=16> */
.L_x_1598:
[----:B------:R-:W-:Y:S02]  /*1ef50*/  IMAD.MOV.U32 R17, RZ, RZ, RZ ;  /* 0x000000ffff117224 */ /* 0x000fe400078e00ff */
[----:B------:R-:W-:Y:S02]  /*1ef60*/  IMAD.U32 R16, RZ, RZ, UR6 ;  /* 0x00000006ff107e24 */ /* 0x000fe4000f8e00ff */
[----:B------:R-:W-:-:S07]  /*1ef70*/  IMAD.MOV.U32 R18, RZ, RZ, RZ ;  /* 0x000000ffff127224 */ /* 0x000fce00078e00ff */
.L_x_1603:
        /* <DEDUP_REMOVED lines=14> */
[----:B-1----:R-:W-:Y:S01]  /*1f060*/  MOV R0, 0x1 ;  /* 0x0000000100007802 */ /* 0x002fe20000000f00 */
[----:B------:R1:W-:Y:S01]  /*1f070*/  STL [R1+0x20], RZ ;  /* 0x000020ff01007387 */ /* 0x0003e20000100800 */
[----:B------:R-:W-:Y:S01]  /*1f080*/  ULDC.64 UR38, c[0x0][0x198] ;  /* 0x0000660000267ab9 */ /* 0x000fe20000000a00 */
[----:B------:R-:W-:Y:S02]  /*1f090*/  ULDC UR37, c[0x0][0xc] ;  /* 0x0000030000257ab9 */ /* 0x000fe40000000800 */
[----:B------:R1:W-:Y:S04]  /*1f0a0*/  STL [R1+0x10], R0 ;  /* 0x0000100001007387 */ /* 0x0003e80000100800 */
[----:B------:R1:W-:Y:S04]  /*1f0b0*/  STL [R1+0xc], RZ ;  /* 0x00000cff01007387 */ /* 0x0003e80000100800 */
[----:B------:R1:W-:Y:S04]  /*1f0c0*/  STL [R1], RZ ;  /* 0x000000ff01007387 */ /* 0x0003e80000100800 */
[----:B------:R1:W-:Y:S02]  /*1f0d0*/  STL [R1+0x8], R0 ;  /* 0x0000080001007387 */ /* 0x0003e40000100800 */
.L_x_1705:
[----:B------:R-:W-:Y:S05]  /*1f0e0*/  YIELD ;  /* 0x0000000000007946 */ /* 0x000fea0003800000 */
[----:B------:R-:W-:Y:S01]  /*1f0f0*/  ULDC.64 UR4, c[0x0][0xa28] ;  /* 0x00028a0000047ab9 */ /* 0x000fe20000000a00 */
[----:B------:R-:W-:Y:S01]  /*1f100*/  IMAD.MOV.U32 R9, RZ, RZ, RZ ;  /* 0x000000ffff097224 */ /* 0x000fe200078e00ff */
[----:B------:R-:W-:Y:S01]  /*1f110*/  ISETP.NE.U32.AND P0, PT, RZ, UR4, PT ;  /* 0x00000004ff007c0c */ /* 0x000fe2000bf05070 */
[----:B-1----:R-:W-:Y:S01]  /*1f120*/  IMAD.MOV.U32 R0, RZ, RZ, RZ ;  /* 0x000000ffff007224 */ /* 0x002fe200078e00ff */
[----:B------:R-:W-:Y:S01]  /*1f130*/  ULDC.64 UR8, c[0x0][0xa08] ;  /* 0x0002820000087ab9 */ /* 0x000fe20000000a00 */
[----:B------:R-:W-:Y:S01]  /*1f140*/  ULDC.64 UR10, c[0x0][0xa10] ;  /* 0x00028400000a7ab9 */ /* 0x000fe20000000a00 */
[----:B------:R-:W-:Y:S01]  /*1f150*/  ISETP.NE.AND.EX P0, PT, RZ, UR5, PT, P0 ;  /* 0x00000005ff007c0c */ /* 0x000fe2000bf05300 */
[----:B------:R-:W-:-:S12]  /*1f160*/  ULDC.64 UR4, c[0x0][0xa00] ;  /* 0x0002800000047ab9 */ /* 0x000fd80000000a00 */
[----:B---3--:R-:W1:Y:S01]  /*1f170*/  @P0 LDC.64 R2, c[0x0][0xa28] ;  /* 0x00028a00ff020b82 */ /* 0x008e620000000a00 */
[----:B------:R-:W-:Y:S01]  /*1f180*/  ISETP.NE.U32.AND P2, PT, RZ, UR4, PT ;  /* 0x00000004ff007c0c */ /* 0x000fe2000bf45070 */
[----:B-1----:R-:W-:-:S05]  /*1f190*/  @P0 IMAD.WIDE R2, R19, 0x4, R2 ;  /* 0x0000000413020825 */ /* 0x002fca00078e0202 */
[----:B------:R1:W5:Y:S01]  /*1f1a0*/  @P0 LDG.E R9, desc[UR56][R2.64] ;  /* 0x0000003802090981 */ /* 0x000362000c1e1900 */
[----:B------:R-:W-:Y:S01]  /*1f1b0*/  ISETP.NE.AND.EX P2, PT, RZ, UR5, PT, P2 ;  /* 0x00000005ff007c0c */ /* 0x000fe2000bf45320 */
[----:B------:R-:W-:Y:S01]  /*1f1c0*/  ULDC.64 UR4, c[0x0][0xa18] ;  /* 0x0002860000047ab9 */ /* 0x000fe20000000a00 */
[----:B-1----:R-:W1:Y:S02]  /*1f1d0*/  LDC.64 R2, c[0x0][0xa00] ;  /* 0x00028000ff027b82 */ /* 0x002e640000000a00 */
[----:B-1----:R-:W-:-:S09]  /*1f1e0*/  IMAD.WIDE R2, R19, 0x4, R2 ;  /* 0x0000000413027825 */ /* 0x002fd200078e0202 */
[----:B--2---:R-:W2:Y:S01]  /*1f1f0*/  @P2 LDG.E R0, desc[UR56][R2.64] ;  /* 0x0000003802002981 */ /* 0x004ea2000c1e1900 */
[----:B------:R-:W-:Y:S01]  /*1f200*/  ISETP.NE.U32.AND P0, PT, RZ, UR4, PT ;  /* 0x00000004ff007c0c */ /* 0x000fe2000bf05070 */
[----:B------:R-:W-:-:S03]  /*1f210*/  ULDC UR4, c[0x0][0x288] ;  /* 0x0000a20000047ab9 */ /* 0x000fc60000000800 */
[----:B------:R-:W-:-:S13]  /*1f220*/  ISETP.NE.AND.EX P0, PT, RZ, UR5, PT, P0 ;  /* 0x00000005ff007c0c */ /* 0x000fda000bf05300 */
[----:B------:R-:W1:Y:S01]  /*1f230*/  @P0 LDC.64 R4, c[0x0][0xa18] ;  /* 0x00028600ff040b82 */ /* 0x000e620000000a00 */
[----:B------:R-:W-:Y:S01]  /*1f240*/  ISETP.NE.U32.AND P1, PT, RZ, UR8, PT ;  /* 0x00000008ff007c0c */ /* 0x000fe2000bf25070 */
[----:B------:R-:W-:-:S03]  /*1f250*/  ULDC UR6, c[0x0][0x338] ;  /* 0x0000ce0000067ab9 */ /* 0x000fc60000000800 */
[----:B------:R-:W-:Y:S02]  /*1f260*/  ISETP.NE.AND.EX P3, PT, RZ, UR9, PT, P1 ;  /* 0x00000009ff007c0c */ /* 0x000fe4000bf65310 */
[----:B------:R-:W-:Y:S01]  /*1f270*/  ISETP.NE.U32.AND P1, PT, RZ, UR10, PT ;  /* 0x0000000aff007c0c */ /* 0x000fe2000bf25070 */
[----:B------:R-:W-:-:S03]  /*1f280*/  IMAD.U32 R10, RZ, RZ, UR6 ;  /* 0x00000006ff0a7e24 */ /* 0x000fc6000f8e00ff */
[----:B------:R-:W-:Y:S01]  /*1f290*/  ISETP.NE.AND.EX P1, PT, RZ, UR11, PT, P1 ;  /* 0x0000000bff007c0c */ /* 0x000fe2000bf25310 */
[----:B-1----:R-:W-:Y:S01]  /*1f2a0*/  @P0 IMAD.WIDE R4, R19, 0x4, R4 ;  /* 0x0000000413040825 */ /* 0x002fe200078e0204 */
[----:B--2---:R1:W-:Y:S03]  /*1f2b0*/  STL [R1+0x24], R0 ;  /* 0x0000240001007387 */ /* 0x0043e60000100800 */
[----:B-1----:R-:W-:Y:S01]  /*1f2c0*/  IMAD.U32 R0, RZ, RZ, UR4 ;  /* 0x00000004ff007e24 */ /* 0x002fe2000f8e00ff */
[----:B------:R-:W-:Y:S02]  /*1f2d0*/  ULDC.64 UR4, c[0x0][0x3f8] ;  /* 0x0000fe0000047ab9 */ /* 0x000fe40000000a00 */
[----:B------:R-:W-:-:S03]  /*1f2e0*/  UISETP.NE.U32.AND UP0, UPT, UR4, URZ, UPT ;  /* 0x0000003f0400728c */ /* 0x000fc6000bf05070 */
[----:B------:R-:W-:Y:S01]  /*1f2f0*/  ULDC UR4, c[0x0][0x404] ;  /* 0x0001010000047ab9 */ /* 0x000fe20000000800 */
[----:B------:R-:W-:Y:S01]  /*1f300*/  UISETP.NE.AND.EX UP0, UPT, UR5, URZ, UPT, UP0 ;  /* 0x0000003f0500728c */ /* 0x000fe2000bf05300 */
[----:B------:R1:W5:Y:S02]  /*1f310*/  @P0 LDG.E R0, desc[UR56][R4.64] ;  /* 0x0000003804000981 */ /* 0x000364000c1e1900 */
[----:B------:R-:W-:Y:S01]  /*1f320*/  ULDC UR5, c[0x0][0x2e0] ;  /* 0x0000b80000057ab9 */ /* 0x000fe20000000800 */
[----:B------:R-:W-:-:S04]  /*1f330*/  USEL UR4, UR4, 0x1, UP0 ;  /* 0x0000000104047887 */ /* 0x000fc80008000000 */
[----:B------:R-:W-:-:S06]  /*1f340*/  UIMAD UR4, UR4, UR5, URZ ;  /* 0x00000005040472a4 */ /* 0x000fcc000f8e023f */
[----:B-1----:R-:W-:Y:S01]  /*1f350*/  IMAD.U32 R4, RZ, RZ, UR4 ;  /* 0x00000004ff047e24 */ /* 0x002fe2000f8e00ff */
[----:B------:R-:W-:Y:S06]  /*1f360*/  @P0 BRA `(.L_x_1605) ;  /* 0x0000000000100947 */ /* 0x000fec0003800000 */
[----:B------:R-:W-:Y:S05]  /*1f370*/  @!P2 BRA `(.L_x_1605) ;  /* 0x00000000000ca947 */ /* 0x000fea0003800000 */
[----:B------:R-:W2:Y:S04]  /*1f380*/  LDG.E R5, desc[UR56][R2.64] ;  /* 0x0000003802057981 */ /* 0x000ea8000c1e1900 */
[----:B-----5:R-:W2:Y:S02]  /*1f390*/  LDG.E R0, desc[UR56][R2.64+0x4] ;  /* 0x0000043802007981 */ /* 0x020ea4000c1e1900 */
[----:B--2---:R-:W-:-:S07]  /*1f3a0*/  IMAD.IADD R0, R0, 0x1, -R5 ;  /* 0x0000000100007824 */ /* 0x004fce00078e0a05 */
.L_x_1605:
[----:B------:R-:W1:Y:S01]  /*1f3b0*/  LDC.64 R6, c[0x0][0xa08] ;  /* 0x00028200ff067b82 */ /* 0x000e620000000a00 */
[----:B------:R-:W-:-:S07]  /*1f3c0*/  MOV R8, RZ ;  /* 0x000000ff00087202 */ /* 0x000fce0000000f00 */
[----:B------:R-:W2:Y:S01]  /*1f3d0*/  LDC.64 R2, c[0x0][0xa10] ;  /* 0x00028400ff027b82 */ /* 0x000ea20000000a00 */
[----:B------:R-:W-:Y:S01]  /*1f3e0*/  IMAD.MOV.U32 R5, RZ, RZ, RZ ;  /* 0x000000ffff057224 */ /* 0x000fe200078e00ff */
[----:B------:R-:W-:Y:S01]  /*1f3f0*/  ULDC.64 UR4, c[0x0][0xa20] ;  /* 0x0002880000047ab9 */ /* 0x000fe20000000a00 */
[----:B-1----:R-:W-:-:S05]  /*1f400*/  IMAD.WIDE R6, R19, 0x4, R6 ;  /* 0x0000000413067825 */ /* 0x002fca00078e0206 */
[----:B------:R-:W3:Y:S01]  /*1f410*/  @P3 LDG.E R8, desc[UR56][R6.64] ;  /* 0x0000003806083981 */ /* 0x000ee2000c1e1900 */
[----:B--2---:R-:W-:-:S05]  /*1f420*/  IMAD.WIDE R2, R19, 0x4, R2 ;  /* 0x0000000413027825 */ /* 0x004fca00078e0202 */
[----:B------:R1:W5:Y:S01]  /*1f430*/  @P1 LDG.E R5, desc[UR56][R2.64] ;  /* 0x0000003802051981 */ /* 0x000362000c1e1900 */
[----:B------:R-:W-:-:S04]  /*1f440*/  ISETP.NE.U32.AND P0, PT, RZ, UR4, PT ;  /* 0x00000004ff007c0c */ /* 0x000fc8000bf05070 */
[----:B------:R-:W-:Y:S01]  /*1f450*/  ISETP.NE.AND.EX P0, PT, RZ, UR5, PT, P0 ;  /* 0x00000005ff007c0c */ /* 0x000fe2000bf05300 */
[----:B---3-5:R-:W-:-:S05]  /*1f460*/  IMAD.IADD R8, R8, 0x1, R9 ;  /* 0x0000000108087824 */ /* 0x028fca00078e0209 */
[----:B------:R1:W-:Y:S07]  /*1f470*/  STL [R1+0x4], R8 ;  /* 0x0000040801007387 */ /* 0x0003ee0000100800 */
[----:B------:R-:W-:Y:S05]  /*1f480*/  @!P0 BRA `(.L_x_1606) ;  /* 0x0000000000108947 */ /* 0x000fea0003800000 */
[----:B------:R-:W2:Y:S02]  /*1f490*/  LDC.64 R6, c[0x0][0xa20] ;  /* 0x00028800ff067b82 */ /* 0x000ea40000000a00 */
[----:B--2---:R-:W-:-:S05]  /*1f4a0*/  IMAD.WIDE R6, R19, 0x4, R6 ;  /* 0x0000000413067825 */ /* 0x004fca00078e0206 */
[----:B------:R2:W5:Y:S01]  /*1f4b0*/  LDG.E R4, desc[UR56][R6.64] ;  /* 0x0000003806047981 */ /* 0x000562000c1e1900 */
[----:B------:R-:W-:Y:S05]  /*1f4c0*/  BRA `(.L_x_1607) ;  /* 0x0000000000107947 */ /* 0x000fea0003800000 */
.L_x_1606:
[----:B------:R-:W-:Y:S05]  /*1f4d0*/  @!P3 BRA `(.L_x_1607) ;  /* 0x00000000000cb947 */ /* 0x000fea0003800000 */
[----:B------:R-:W2:Y:S04]  /*1f4e0*/  LDG.E R4, desc[UR56][R6.64] ;  /* 0x0000003806047981 */ /* 0x000ea8000c1e1900 */
[----:B------:R-:W2:Y:S02]  /*1f4f0*/  LDG.E R6, desc[UR56][R6.64+0x4] ;  /* 0x0000043806067981 */ /* 0x000ea4000c1e1900 */
[----:B--2---:R-:W-:-:S07]  /*1f500*/  IMAD.IADD R4, R6, 0x1, -R4 ;  /* 0x0000000106047824 */ /* 0x004fce00078e0a04 */
.L_x_1607:
[----:B--2---:R-:W2:Y:S04]  /*1f510*/  @P1 LDG.E R6, desc[UR56][R2.64] ;  /* 0x0000003802061981 */ /* 0x004ea8000c1e1900 */
[----:B------:R1:W2:Y:S01]  /*1f520*/  @P1 LDG.E R7, desc[UR56][R2.64+0x4] ;  /* 0x0000043802071981 */ /* 0x0002a2000c1e1900 */
[----:B-----5:R-:W-:Y:S01]  /*1f530*/  IMAD.IADD R9, R4, 0x1, -R9 ;  /* 0x0000000104097824 */ /* 0x020fe200078e0a09 */
[----:B------:R-:W-:Y:S01]  /*1f540*/  LEA R4, R17, 0x80, 0x7 ;  /* 0x0000008011047811 */ /* 0x000fe200078e38ff */
[----:B-1----:R-:W1:Y:S02]  /*1f550*/  LDC.64 R2, c[0x0][0x9e0] ;  /* 0x00027800ff027b82 */ /* 0x002e640000000a00 */
[----:B-1----:R-:W-:Y:S01]  /*1f560*/  ISETP.GE.AND P2, PT, R3, 0x1, PT ;  /* 0x000000010300780c */ /* 0x002fe20003f46270 */
[----:B--2---:R-:W-:-:S04]  /*1f570*/  @P1 IMAD.IADD R10, R7, 0x1, -R6 ;  /* 0x00000001070a1824 */ /* 0x004fc800078e0a06 */
[----:B------:R-:W-:-:S05]  /*1f580*/  IMAD.IADD R8, R9, 0x1, R10 ;  /* 0x0000000109087824 */ /* 0x000fca00078e020a */
[C---:B------:R-:W-:Y:S02]  /*1f590*/  IADD3 R20, R8.reuse, 0x7f, RZ ;  /* 0x0000007f08147810 */ /* 0x040fe40007ffe0ff */
[----:B------:R-:W-:Y:S02]  /*1f5a0*/  IADD3 R4, R8, R4, -R0 ;  /* 0x0000000408047210 */ /* 0x000fe40007ffe800 */
[----:B------:R-:W-:-:S03]  /*1f5b0*/  SHF.R.S32.HI R7, RZ, 0x1f, R20 ;  /* 0x0000001fff077819 */ /* 0x000fc60000011414 */
[----:B------:R-:W-:Y:S01]  /*1f5c0*/  IMAD.IADD R2, R4, 0x1, R2 ;  /* 0x0000000104027824 */ /* 0x000fe200078e0202 */
[----:B------:R-:W-:-:S04]  /*1f5d0*/  LEA.HI R20, R7, R20, RZ, 0x7 ;  /* 0x0000001407147211 */ /* 0x000fc800078f38ff */
[----:B------:R-:W-:Y:S01]  /*1f5e0*/  SHF.R.S32.HI R20, RZ, 0x7, R20 ;  /* 0x00000007ff147819 */ /* 0x000fe20000011414 */
        /* <DEDUP_REMOVED lines=12> */
.L_x_1610:
[----:B------:R-:W-:-:S13]  /*1f6b0*/  ISETP.NE.AND P0, PT, R3, 0x1, PT ;  /* 0x000000010300780c */ /* 0x000fda0003f05270 */
[----:B------:R-:W1:Y:S02]  /*1f6c0*/  @P0 LDC.64 R6, c[0x0][0x9e8] ;  /* 0x00027a00ff060b82 */ /* 0x000e640000000a00 */
[----:B-1----:R-:W-:-:S05]  /*1f6d0*/  @P0 IMAD.HI.U32 R6, R11, R6, RZ ;  /* 0x000000060b060227 */ /* 0x002fca00078e00ff */
[----:B------:R-:W-:-:S07]  /*1f6e0*/  @P0 SHF.R.U32.HI R11, RZ, R7, R6 ;  /* 0x00000007ff0b0219 */ /* 0x000fce0000011606 */
.L_x_1611:
[----:B------:R-:W-:Y:S05]  /*1f6f0*/  BSYNC B0 ;  /* 0x0000000000007941 */ /* 0x000fea0003800000 */
.L_x_1609:
[----:B------:R-:W-:-:S05]  /*1f700*/  IMAD R11, R11, R3, R3 ;  /* 0x000000030b0b7224 */ /* 0x000fca00078e0203 */
[----:B------:R-:W-:-:S07]  /*1f710*/  VIMNMX R2, R2, R11, PT ;  /* 0x0000000b02027248 */ /* 0x000fce0003fe0100 */
.L_x_1608:
        /* <DEDUP_REMOVED lines=15> */
.L_x_1614:
[----:B------:R-:W-:Y:S02]  /*1f810*/  ISETP.NE.AND P0, PT, R3, 0x1, PT ;  /* 0x000000010300780c */ /* 0x000fe40003f05270 */
[----:B------:R-:W-:-:S11]  /*1f820*/  MOV R11, R0 ;  /* 0x00000000000b7202 */ /* 0x000fd60000000f00 */
[----:B------:R-:W1:Y:S02]  /*1f830*/  @P0 LDC.64 R6, c[0x0][0x9e8] ;  /* 0x00027a00ff060b82 */ /* 0x000e640000000a00 */
[----:B-1----:R-:W-:-:S05]  /*1f840*/  @P0 IMAD.HI.U32 R6, R0, R6, RZ ;  /* 0x0000000600060227 */ /* 0x002fca00078e00ff */
[----:B------:R-:W-:-:S07]  /*1f850*/  @P0 SHF.R.U32.HI R11, RZ, R7, R6 ;  /* 0x00000007ff0b0219 */ /* 0x000fce0000011606 */
.L_x_1615:
[----:B------:R-:W-:Y:S05]  /*1f860*/  BSYNC B0 ;  /* 0x0000000000007941 */ /* 0x000fea0003800000 */
.L_x_1613:
[----:B------:R-:W-:-:S05]  /*1f870*/  IMAD R3, R11, R3, RZ ;  /* 0x000000030b037224 */ /* 0x000fca00078e02ff */
[----:B------:R-:W-:-:S07]  /*1f880*/  VIMNMX R8, R8, R3, !PT ;  /* 0x0000000308087248 */ /* 0x000fce0007fe0100 */
.L_x_1612:
[----:B------:R-:W-:Y:S01]  /*1f890*/  VIADD R2, R2, 0x7f ;  /* 0x0000007f02027836 */ /* 0x000fe20000000000 */
[----:B------:R-:W-:Y:S01]  /*1f8a0*/  BSSY B0, `(.L_x_1616) ;  /* 0x00000db000007945 */ /* 0x000fe20003800000 */
[----:B------:R-:W-:-:S03]  /*1f8b0*/  PLOP3.LUT P2, PT, PT, PT, PT, 0x80, 0x0 ;  /* 0x000000000000781c */ /* 0x000fc60003f4f070 */
[----:B------:R-:W-:-:S04]  /*1f8c0*/  SHF.R.S32.HI R3, RZ, 0x1f, R2 ;  /* 0x0000001fff037819 */ /* 0x000fc80000011402 */
[----:B------:R-:W-:Y:S02]  /*1f8d0*/  LEA.HI R3, R3, R2, RZ, 0x7 ;  /* 0x0000000203037211 */ /* 0x000fe400078f38ff */
[----:B------:R-:W-:Y:S02]  /*1f8e0*/  SHF.R.S32.HI R2, RZ, 0x1f, R8 ;  /* 0x0000001fff027819 */ /* 0x000fe40000011408 */
[----:B------:R-:W-:Y:S02]  /*1f8f0*/  SHF.R.S32.HI R3, RZ, 0x7, R3 ;  /* 0x00000007ff037819 */ /* 0x000fe40000011403 */
[----:B------:R-:W-:Y:S02]  /*1f900*/  LEA.HI R2, R2, R8, RZ, 0x7 ;  /* 0x0000000802027211 */ /* 0x000fe400078f38ff */
[----:B------:R-:W-:Y:S02]  /*1f910*/  VIMNMX R3, R20, R3, PT ;  /* 0x0000000314037248 */ /* 0x000fe40003fe0100 */
[----:B------:R-:W-:-:S03]  /*1f920*/  SHF.R.S32.HI R2, RZ, 0x7, R2 ;  /* 0x00000007ff027819 */ /* 0x000fc60000011402 */
[----:B------:R-:W-:Y:S01]  /*1f930*/  IMAD R3, R3, 0x80, -R9 ;  /* 0x0000008003037824 */ /* 0x000fe200078e0a09 */
[----:B------:R-:W-:-:S04]  /*1f940*/  VIMNMX R2, RZ, R2, !PT ;  /* 0x00000002ff027248 */ /* 0x000fc80007fe0100 */
[----:B------:R-:W-:Y:S01]  /*1f950*/  VIMNMX R3, R3, R10, PT ;  /* 0x0000000a03037248 */ /* 0x000fe20003fe0100 */
[----:B------:R-:W-:-:S05]  /*1f960*/  IMAD R2, R2, 0x80, -R9 ;  /* 0x0000008002027824 */ /* 0x000fca00078e0a09 */
[----:B------:R-:W-:-:S04]  /*1f970*/  VIMNMX R2, RZ, R2, !PT ;  /* 0x00000002ff027248 */ /* 0x000fc80007fe0100 */
[----:B------:R-:W-:Y:S02]  /*1f980*/  ISETP.GT.AND P0, PT, R3, R2, PT ;  /* 0x000000020300720c */ /* 0x000fe40003f04270 */
[----:B------:R-:W-:-:S05]  /*1f990*/  SHF.R.U32.HI R2, RZ, 0x7, R2 ;  /* 0x00000007ff027819 */ /* 0x000fca0000011602 */
[----:B------:R-:W-:-:S06]  /*1f9a0*/  IMAD.MOV.U32 R7, RZ, RZ, R2 ;  /* 0x000000ffff077224 */ /* 0x000fcc00078e0002 */
[----:B------:R-:W-:-:S05]  /*1f9b0*/  @P0 VIADD R3, R3, 0x7f ;  /* 0x0000007f03030836 */ /* 0x000fca0000000000 */
[----:B------:R-:W-:-:S04]  /*1f9c0*/  @P0 SHF.R.S32.HI R6, RZ, 0x1f, R3 ;  /* 0x0000001fff060819 */ /* 0x000fc80000011403 */
[----:B------:R-:W-:-:S04]  /*1f9d0*/  @P0 LEA.HI R6, R6, R3, RZ, 0x7 ;  /* 0x0000000306060211 */ /* 0x000fc800078f38ff */
[----:B------:R-:W-:-:S04]  /*1f9e0*/  @P0 SHF.R.S32.HI R7, RZ, 0x7, R6 ;  /* 0x00000007ff070819 */ /* 0x000fc80000011406 */
[----:B------:R-:W-:-:S13]  /*1f9f0*/  ISETP.GT.AND P0, PT, R7, R2, PT ;  /* 0x000000020700720c */ /* 0x000fda0003f04270 */
[----:B------:R-:W-:Y:S05]  /*1fa00*/  @!P0 BRA `(.L_x_1617) ;  /* 0x0000000c00108947 */ /* 0x000fea0003800000 */
[----:B------:R-:W1:Y:S01]  /*1fa10*/  LDC R3, c[0x0][0x428] ;  /* 0x00010a00ff037b82 */ /* 0x000e620000000800 */
[----:B------:R-:W-:Y:S01]  /*1fa20*/  UMOV UR4, 0xffffffff ;  /* 0xffffffff00047882 */ /* 0x000fe20000000000 */
[----:B-1----:R-:W-:Y:S01]  /*1fa30*/  ISETP.NE.AND P0, PT, R3, 0x1, PT ;  /* 0x000000010300780c */ /* 0x002fe20003f05270 */
[----:B------:R-:W-:-:S12]  /*1fa40*/  IMAD.MOV.U32 R3, RZ, RZ, R18 ;  /* 0x000000ffff037224 */ /* 0x000fd800078e0012 */
[----:B------:R-:W1:Y:S08]  /*1fa50*/  @P0 LDC R8, c[0x0][0x42c] ;  /* 0x00010b00ff080b82 */ /* 0x000e700000000800 */
[----:B------:R-:W2:Y:S01]  /*1fa60*/  @P0 LDC R6, c[0x0][0x430] ;  /* 0x00010c00ff060b82 */ /* 0x000ea20000000800 */
[----:B-1----:R-:W-:-:S05]  /*1fa70*/  @P0 IMAD.HI.U32 R8, R18, R8, RZ ;  /* 0x0000000812080227 */ /* 0x002fca00078e00ff */
[----:B--2---:R-:W-:Y:S02]  /*1fa80*/  @P0 SHF.R.U32.HI R3, RZ, R6, R8 ;  /* 0x00000006ff030219 */ /* 0x004fe40000011608 */
[----:B------:R-:W-:Y:S01]  /*1fa90*/  SEL R6, R19, RZ, !P1 ;  /* 0x000000ff13067207 */ /* 0x000fe20004800000 */
[----:B------:R-:W-:Y:S06]  /*1faa0*/  BRA.DIV UR4, `(.L_x_1618) ;  /* 0x0000006604607947 */ /* 0x000fec000b800000 */
.L_x_1823:
[----:B------:R-:W-:-:S03]  /*1fab0*/  UMOV UR4, 0xffffffff ;  /* 0xffffffff00047882 */ /* 0x000fc60000000000 */
[----:B------:R-:W-:Y:S05]  /*1fac0*/  BRA.DIV UR4, `(.L_x_1619) ;  /* 0x00000066048c7947 */ /* 0x000fea000b800000 */
[----:B------:R-:W-:-:S13]  /*1fad0*/  ELECT P6, URZ, PT ;  /* 0x00000000003f782f */ /* 0x000fda00038c0000 */
.L_x_1826:
[----:B------:R-:W2:Y:S01]  /*1fae0*/  LDL R8, [R1+0x20] ;  /* 0x0000200001087983 */ /* 0x000ea20000100800 */
[----:B------:R-:W-:Y:S01]  /*1faf0*/  BSSY B1, `(.L_x_1620) ;  /* 0x000000b000017945 */ /* 0x000fe20003800000 */
[----:B------:R-:W1:Y:S01]  /*1fb00*/  S2R R12, SR_CgaCtaId ;  /* 0x00000000000c7919 */ /* 0x000e620000008800 */
[----:B--2---:R-:W-:-:S04]  /*1fb10*/  IADD3 R8, R8, 0x1, RZ ;  /* 0x0000000108087810 */ /* 0x004fc80007ffe0ff */
[----:B------:R-:W-:-:S04]  /*1fb20*/  LEA.HI R9, R8, R8, RZ, 0x1 ;  /* 0x0000000808097211 */ /* 0x000fc800078f08ff */
[----:B------:R-:W-:-:S05]  /*1fb30*/  LOP3.LUT R9, R9, 0xfffffffe, RZ, 0xc0, !PT ;  /* 0xfffffffe09097812 */ /* 0x000fca00078ec0ff */
[----:B------:R-:W-:Y:S01]  /*1fb40*/  IMAD.IADD R8, R8, 0x1, -R9 ;  /* 0x0000000108087824 */ /* 0x000fe200078e0a09 */
[----:B------:R-:W-:-:S04]  /*1fb50*/  MOV R9, 0x400 ;  /* 0x0000040000097802 */ /* 0x000fc80000000f00 */
[----:B-1----:R-:W-:Y:S02]  /*1fb60*/  LEA R12, R12, R9, 0x18 ;  /* 0x000000090c0c7211 */ /* 0x002fe400078ec0ff */
[----:B------:R-:W-:-:S04]  /*1fb70*/  SHF.L.U32 R8, R8, 0x1f, RZ ;  /* 0x0000001f08087819 */ /* 0x000fc800000006ff */
[----:B------:R-:W1:Y:S02]  /*1fb80*/  SYNCS.PHASECHK.TRANS64.TRYWAIT P0, [R12+URZ+0x28820], R8 ;  /* 0x028820080c0075a7 */ /* 0x000e64000800017f */
[----:B-1----:R-:W-:Y:S05]  /*1fb90*/  @!P0 BRA `(.L_x_1621) ;  /* 0x0000006400788947 */ /* 0x002fea0003800000 */
.L_x_1827:
[----:B------:R-:W-:Y:S05]  /*1fba0*/  BSYNC B1 ;  /* 0x0000000000017941 */ /* 0x000fea0003800000 */
.L_x_1620:
[----:B------:R-:W-:Y:S04]  /*1fbb0*/  BSSY B1, `(.L_x_1622) ;  /* 0x0000049000017945 */ /* 0x000fe80003800000 */
[----:B------:R-:W-:Y:S05]  /*1fbc0*/  @!P6 BRA `(.L_x_1623) ;  /* 0x00000004001ce947 */ /* 0x000fea0003800000 */
[----:B------:R-:W1:Y:S04]  /*1fbd0*/  LDL R10, [R1+0xc] ;  /* 0x00000c00010a7983 */ /* 0x000e680000100800 */
[----:B------:R-:W2:Y:S01]  /*1fbe0*/  LDL R9, [R1+0x10] ;  /* 0x0000100001097983 */ /* 0x000ea20000100800 */
[----:B-1----:R-:W-:Y:S01]  /*1fbf0*/  IMAD R8, R10, 0x8, R12 ;  /* 0x000000080a087824 */ /* 0x002fe200078e020c */
[----:B--2---:R-:W-:-:S04]  /*1fc00*/  SHF.L.U32 R10, R9, 0x1f, RZ ;  /* 0x0000001f090a7819 */ /* 0x004fc800000006ff */
[----:B------:R-:W1:Y:S02]  /*1fc10*/  SYNCS.PHASECHK.TRANS64.TRYWAIT P0, [R8+URZ+0x288a0], R10 ;  /* 0x0288a00a080075a7 */ /* 0x000e64000800017f */
[----:B-1----:R-:W-:Y:S05]  /*1fc20*/  @!P0 BRA `(.L_x_1624) ;  /* 0x0000006400688947 */ /* 0x002fea0003800000 */
.L_x_1828:
[----:B------:R-:W2:Y:S02]  /*1fc30*/  S2R R9, SR_TID.X ;  /* 0x0000000000097919 */ /* 0x000ea40000002100 */
[----:B--2---:R-:W-:-:S04]  /*1fc40*/  LOP3.LUT R9, R9, 0x7f, RZ, 0xc0, !PT ;  /* 0x0000007f09097812 */ /* 0x004fc800078ec0ff */
[----:B------:R-:W-:-:S13]  /*1fc50*/  ISETP.NE.AND P1, PT, R9, RZ, PT ;  /* 0x000000ff0900720c */ /* 0x000fda0003f25270 */
[----:B------:R-:W-:Y:S05]  /*1fc60*/  @P1 BRA `(.L_x_1625) ;  /* 0x00000000001c1947 */ /* 0x000fea0003800000 */
[----:B------:R-:W2:Y:S02]  /*1fc70*/  S2R R9, SR_TID.X ;  /* 0x0000000000097919 */ /* 0x000ea40000002100 */
[----:B--2---:R-:W-:-:S04]  /*1fc80*/  LOP3.LUT R9, R9, 0x1f, RZ, 0xc0, !PT ;  /* 0x0000001f09097812 */ /* 0x004fc800078ec0ff */
[----:B------:R-:W-:Y:S01]  /*1fc90*/  ISETP.NE.AND P0, PT, R9, RZ, PT ;  /* 0x000000ff0900720c */ /* 0x000fe20003f05270 */
[----:B------:R-:W-:-:S04]  /*1fca0*/  IMAD.MOV.U32 R9, RZ, RZ, 0x8000 ;  /* 0x00008000ff097424 */ /* 0x000fc800078e00ff */
[----:B------:R2:W-:Y:S08]  /*1fcb0*/  SYNCS.ARRIVE.TRANS64 RZ, [R8+URZ+0x28890], R9 ;  /* 0x0288900908ff79a7 */ /* 0x0005f0000800003f */
[----:B------:R-:W-:Y:S05]  /*1fcc0*/  @!P0 BRA `(.L_x_1625) ;  /* 0x0000000000048947 */ /* 0x000fea0003800000 */
[----:B------:R-:W-:Y:S01]  /*1fcd0*/  BPT.TRAP 0x1 ;  /* 0x000000040000795c */ /* 0x000fe20000300000 */
.L_x_1625:
[----:B--2---:R-:W2:Y:S01]  /*1fce0*/  LDL R9, [R1+0xc] ;  /* 0x00000c0001097983 */ /* 0x004ea20000100800 */
[----:B------:R-:W-:Y:S01]  /*1fcf0*/  R2UR UR9, R8 ;  /* 0x00000000080972ca */ /* 0x000fe200000e0000 */
[----:B------:R-:W-:Y:S01]  /*1fd00*/  UIADD3 UR4, UP0, UR38, 0x570, URZ ;  /* 0x0000057026047890 */ /* 0x000fe2000ff1e03f */
[----:B------:R-:W-:Y:S01]  /*1fd10*/  R2UR UR12, R3 ;  /* 0x00000000030c72ca */ /* 0x000fe200000e0000 */
[----:B------:R-:W-:Y:S01]  /*1fd20*/  UMOV UR10, URZ ;  /* 0x0000003f000a7c82 */ /* 0x000fe20008000000 */
[----:B------:R-:W-:Y:S01]  /*1fd30*/  R2UR UR13, R6 ;  /* 0x00000000060d72ca */ /* 0x000fe200000e0000 */
[----:B------:R-:W-:Y:S01]  /*1fd40*/  UIADD3.X UR5, URZ, UR39, URZ, UP0, !UPT ;  /* 0x000000273f057290 */ /* 0x000fe200087fe43f */
[----:B------:R-:W-:Y:S01]  /*1fd50*/  UMOV UR7, 0x12f00000 ;  /* 0x12f0000000077882 */ /* 0x000fe20000000000 */
[----:B------:R-:W-:-:S06]  /*1fd60*/  UMOV UR15, 0x40 ;  /* 0x00000040000f7882 */ /* 0x000fcc0000000000 */
[----:B------:R-:W-:Y:S01]  /*1fd70*/  UIADD3 UR9, UR9, 0x28890, URZ ;  /* 0x0002889009097890 */ /* 0x000fe2000fffe03f */
[----:B--2---:R-:W-:-:S05]  /*1fd80*/  IMAD R9, R9, 0x8000, R12 ;  /* 0x0000800009097824 */ /* 0x004fca00078e020c */
[----:B------:R-:W-:Y:S01]  /*1fd90*/  R2UR UR6, R9 ;  /* 0x00000000090672ca */ /* 0x000fe200000e0000 */
[----:B------:R-:W-:-:S04]  /*1fda0*/  IMAD R9, R7, 0x80, R5 ;  /* 0x0000008007097824 */ /* 0x000fc800078e0205 */
[----:B------:R-:W-:-:S05]  /*1fdb0*/  VIADD R9, R9, 0xffffff80 ;  /* 0xffffff8009097836 */ /* 0x000fca0000000000 */
[----:B------:R-:W-:-:S03]  /*1fdc0*/  R2UR UR11, R9 ;  /* 0x00000000090b72ca */ /* 0x000fc600000e0000 */
[----:B------:R-:W-:Y:S02]  /*1fdd0*/  UIADD3 UR8, UR6, 0x18400, URZ ;  /* 0x0001840006087890 */ /* 0x000fe4000fffe03f */
[----:B------:R-:W-:-:S03]  /*1fde0*/  UIADD3 UR14, UR6, 0x1c400, URZ ;  /* 0x0001c400060e7890 */ /* 0x000fc6000fffe03f */
[----:B------:R-:W-:-:S05]  /*1fdf0*/  UMOV UR6, 0x0 ;  /* 0x0000000000067882 */ /* 0x000fca0000000000 */
[----:B------:R2:W-:Y:S02]  /*1fe00*/  UTMALDG.4D [UR8], [UR4], desc[UR6] ;  /* 0x00000608040075b4 */ /* 0x0005e40008019000 */
[----:B--2---:R-:W-:Y:S01]  /*1fe10*/  UMOV UR8, UR14 ;  /* 0x0000000e00087c82 */ /* 0x004fe20008000000 */
[----:B------:R-:W-:Y:S02]  /*1fe20*/  UMOV UR10, UR15 ;  /* 0x0000000f000a7c82 */ /* 0x000fe40008000000 */
[----:B------:R2:W-:Y:S01]  /*1fe30*/  UTMALDG.4D [UR8], [UR4], desc[UR6] ;  /* 0x00000608040075b4 */ /* 0x0005e20008019000 */
[----:B------:R-:W3:Y:S02]  /*1fe40*/  SYNCS.PHASECHK.TRANS64.TRYWAIT P0, [R8+URZ+0x288c0], R10 ;  /* 0x0288c00a080075a7 */ /* 0x000ee4000800017f */
[----:B--23--:R-:W-:Y:S05]  /*1fe50*/  @!P0 BRA `(.L_x_1626) ;  /* 0x0000006000f08947 */ /* 0x00cfea0003800000 */
.L_x_1829:
[----:B------:R-:W1:Y:S02]  /*1fe60*/  LDL R11, [R1+0xc] ;  /* 0x00000c00010b7983 */ /* 0x000e640000100800 */
[----:B-12---:R-:W-:Y:S01]  /*1fe70*/  SHF.L.U32 R10, R11, 0xe, RZ ;  /* 0x0000000e0b0a7819 */ /* 0x006fe200000006ff */
[----:B------:R-:W-:Y:S06]  /*1fe80*/  @P1 BRA `(.L_x_1627) ;  /* 0x00000000001c1947 */ /* 0x000fec0003800000 */
[----:B------:R-:W1:Y:S02]  /*1fe90*/  S2R R11, SR_TID.X ;  /* 0x00000000000b7919 */ /* 0x000e640000002100 */
[----:B-1----:R-:W-:-:S04]  /*1fea0*/  LOP3.LUT R11, R11, 0x1f, RZ, 0xc0, !PT ;  /* 0x0000001f0b0b7812 */ /* 0x002fc800078ec0ff */
[----:B------:R-:W-:Y:S01]  /*1feb0*/  ISETP.NE.AND P0, PT, R11, RZ, PT ;  /* 0x000000ff0b00720c */ /* 0x000fe20003f05270 */
[----:B------:R-:W-:-:S04]  /*1fec0*/  IMAD.MOV.U32 R11, RZ, RZ, 0x8000 ;  /* 0x00008000ff0b7424 */ /* 0x000fc800078e00ff */
[----:B------:R1:W-:Y:S08]  /*1fed0*/  SYNCS.ARRIVE.TRANS64 RZ, [R8+URZ+0x288b0], R11 ;  /* 0x0288b00b08ff79a7 */ /* 0x0003f0000800003f */
[----:B------:R-:W-:Y:S05]  /*1fee0*/  @!P0 BRA `(.L_x_1627) ;  /* 0x0000000000048947 */ /* 0x000fea0003800000 */
[----:B------:R-:W-:Y:S01]  /*1fef0*/  BPT.TRAP 0x1 ;  /* 0x000000040000795c */ /* 0x000fe20000300000 */
.L_x_1627:
[----:B------:R-:W-:Y:S01]  /*1ff00*/  IMAD R10, R10, 0x2, R12 ;  /* 0x000000020a0a7824 */ /* 0x000fe200078e020c */
        /* <DEDUP_REMOVED lines=10> */
[----:B------:R-:W-:-:S04]  /*1ffb0*/  UIADD3 UR9, UR9, 0x288b0, URZ ;  /* 0x000288b009097890 */ /* 0x000fc8000fffe03f */
        /* <DEDUP_REMOVED lines=8> */
.L_x_1623:
[----:B------:R-:W-:Y:S05]  /*20040*/  BSYNC B1 ;  /* 0x0000000000017941 */ /* 0x000fea0003800000 */
.L_x_1622:
[----:B-1----:R-:W2:Y:S04]  /*20050*/  LDL.LU R8, [R1+0xc] ;  /* 0x00000c0001087983 */ /* 0x002ea80000300800 */
[----:B------:R-:W3:Y:S01]  /*20060*/  LDL.LU R10, [R1+0x10] ;  /* 0x00001000010a7983 */ /* 0x000ee20000300800 */
[----:B------:R-:W-:Y:S01]  /*20070*/  VIADD R7, R7, 0xfffffffe ;  /* 0xfffffffe07077836 */ /* 0x000fe20000000000 */
[----:B------:R-:W-:Y:S01]  /*20080*/  PLOP3.LUT P2, PT, PT, PT, PT, 0x8, 0x0 ;  /* 0x000000000000781c */ /* 0x000fe20003f4e170 */
[----:B--2---:R-:W-:-:S05]  /*20090*/  VIADD R8, R8, 0x1 ;  /* 0x0000000108087836 */ /* 0x004fca0000000000 */
[----:B------:R-:W-:-:S04]  /*200a0*/  ISETP.NE.AND P0, PT, R8, 0x2, PT ;  /* 0x000000020800780c */ /* 0x000fc80003f05270 */
[----:B------:R-:W-:Y:S02]  /*200b0*/  SEL R9, RZ, 0x1, P0 ;  /* 0x00000001ff097807 */ /* 0x000fe40000000000 */
[----:B------:R-:W-:Y:S02]  /*200c0*/  SEL R8, R8, RZ, P0 ;  /* 0x000000ff08087207 */ /* 0x000fe40000000000 */
[----:B---3--:R-:W-:Y:S02]  /*200d0*/  LOP3.LUT R10, R10, R9, RZ, 0x3c, !PT ;  /* 0x000000090a0a7212 */ /* 0x008fe400078e3cff */
[----:B------:R-:W-:-:S03]  /*200e0*/  ISETP.GE.AND P0, PT, R7, R2, PT ;  /* 0x000000020700720c */ /* 0x000fc60003f06270 */
[----:B------:R1:W-:Y:S04]  /*200f0*/  STL [R1+0x10], R10 ;  /* 0x0000100a01007387 */ /* 0x0003e80000100800 */
[----:B------:R1:W-:Y:S06]  /*20100*/  STL [R1+0xc], R8 ;  /* 0x00000c0801007387 */ /* 0x0003ec0000100800 */
[----:B------:R-:W-:Y:S05]  /*20110*/  @!P0 BRA `(.L_x_1617) ;  /* 0x00000004004c8947 */ /* 0x000fea0003800000 */
.L_x_1634:
[----:B------:R-:W-:Y:S05]  /*20120*/  YIELD ;  /* 0x0000000000007946 */ /* 0x000fea0003800000 */
[----:B------:R-:W-:Y:S04]  /*20130*/  BSSY B1, `(.L_x_1628) ;  /* 0x0000045000017945 */ /* 0x000fe80003800000 */
[----:B--2---:R-:W-:Y:S05]  /*20140*/  @!P6 BRA `(.L_x_1629) ;  /* 0x00000004000ce947 */ /* 0x004fea0003800000 */
[----:B-1----:R-:W2:Y:S04]  /*20150*/  LDL R8, [R1+0xc] ;  /* 0x00000c0001087983 */ /* 0x002ea80000100800 */
[----:B------:R-:W3:Y:S01]  /*20160*/  LDL R9, [R1+0x10] ;  /* 0x0000100001097983 */ /* 0x000ee20000100800 */
[----:B--2---:R-:W-:Y:S01]  /*20170*/  IMAD R8, R8, 0x8, R12 ;  /* 0x0000000808087824 */ /* 0x004fe200078e020c */
[----:B---3--:R-:W-:-:S04]  /*20180*/  SHF.L.U32 R9, R9, 0x1f, RZ ;  /* 0x0000001f09097819 */ /* 0x008fc800000006ff */
[----:B------:R-:W1:Y:S02]  /*20190*/  SYNCS.PHASECHK.TRANS64.TRYWAIT P0, [R8+URZ+0x288a0], R9 ;  /* 0x0288a009080075a7 */ /* 0x000e64000800017f */
[----:B-1----:R-:W-:Y:S05]  /*201a0*/  @!P0 BRA `(.L_x_1630) ;  /* 0x0000006000308947 */ /* 0x002fea0003800000 */
.L_x_1830:
        /* <DEDUP_REMOVED lines=11> */
.L_x_1631:
[----:B--2---:R-:W2:Y:S01]  /*20260*/  LDL R10, [R1+0xc] ;  /* 0x00000c00010a7983 */ /* 0x004ea20000100800 */
[----:B------:R-:W-:Y:S01]  /*20270*/  R2UR UR9, R8 ;  /* 0x00000000080972ca */ /* 0x000fe200000e0000 */
[----:B------:R-:W-:Y:S01]  /*20280*/  IMAD R11, R7, 0x80, R5 ;  /* 0x00000080070b7824 */ /* 0x000fe200078e0205 */
[----:B------:R-:W-:Y:S01]  /*20290*/  R2UR UR12, R3 ;  /* 0x00000000030c72ca */ /* 0x000fe200000e0000 */
[----:B------:R-:W-:Y:S01]  /*202a0*/  UIADD3 UR4, UP0, UR38, 0x570, URZ ;  /* 0x0000057026047890 */ /* 0x000fe2000ff1e03f */
[----:B------:R-:W-:Y:S01]  /*202b0*/  R2UR UR13, R6 ;  /* 0x00000000060d72ca */ /* 0x000fe200000e0000 */
[----:B------:R-:W-:Y:S01]  /*202c0*/  UMOV UR10, URZ ;  /* 0x0000003f000a7c82 */ /* 0x000fe20008000000 */
[----:B------:R-:W-:Y:S01]  /*202d0*/  R2UR UR11, R11 ;  /* 0x000000000b0b72ca */ /* 0x000fe200000e0000 */
[----:B------:R-:W-:Y:S01]  /*202e0*/  UIADD3.X UR5, URZ, UR39, URZ, UP0, !UPT ;  /* 0x000000273f057290 */ /* 0x000fe200087fe43f */
[----:B------:R-:W-:Y:S01]  /*202f0*/  UMOV UR6, 0x0 ;  /* 0x0000000000067882 */ /* 0x000fe20000000000 */
[----:B------:R-:W-:Y:S01]  /*20300*/  UMOV UR7, 0x12f00000 ;  /* 0x12f0000000077882 */ /* 0x000fe20000000000 */
[----:B------:R-:W-:-:S03]  /*20310*/  UMOV UR15, 0x40 ;  /* 0x00000040000f7882 */ /* 0x000fc60000000000 */
[----:B------:R-:W-:Y:S01]  /*20320*/  UIADD3 UR9, UR9, 0x28890, URZ ;  /* 0x0002889009097890 */ /* 0x000fe2000fffe03f */
[----:B--2---:R-:W-:-:S04]  /*20330*/  LEA R10, R10, R12, 0xf ;  /* 0x0000000c0a0a7211 */ /* 0x004fc800078e78ff */
[----:B------:R-:W-:-:S13]  /*20340*/  R2UR UR14, R10 ;  /* 0x000000000a0e72ca */ /* 0x000fda00000e0000 */
[----:B------:R-:W-:Y:S02]  /*20350*/  UIADD3 UR8, UR14, 0x18400, URZ ;  /* 0x000184000e087890 */ /* 0x000fe4000fffe03f */
[----:B------:R-:W-:-:S07]  /*20360*/  UIADD3 UR14, UR14, 0x1c400, URZ ;  /* 0x0001c4000e0e7890 */ /* 0x000fce000fffe03f */
[----:B------:R2:W-:Y:S02]  /*20370*/  UTMALDG.4D [UR8], [UR4], desc[UR6] ;  /* 0x00000608040075b4 */ /* 0x0005e40008019000 */
[----:B--2---:R-:W-:Y:S01]  /*20380*/  UMOV UR8, UR14 ;  /* 0x0000000e00087c82 */ /* 0x004fe20008000000 */
[----:B------:R-:W-:Y:S02]  /*20390*/  UMOV UR10, UR15 ;  /* 0x0000000f000a7c82 */ /* 0x000fe40008000000 */
[----:B------:R2:W-:Y:S01]  /*203a0*/  UTMALDG.4D [UR8], [UR4], desc[UR6] ;  /* 0x00000608040075b4 */ /* 0x0005e20008019000 */
[----:B------:R-:W3:Y:S02]  /*203b0*/  SYNCS.PHASECHK.TRANS64.TRYWAIT P1, [R8+URZ+0x288c0], R9 ;  /* 0x0288c009080075a7 */ /* 0x000ee4000802017f */
[----:B--23--:R-:W-:Y:S05]  /*203c0*/  @!P1 BRA `(.L_x_1632) ;  /* 0x0000005c00bc9947 */ /* 0x00cfea0003800000 */
.L_x_1831:
[----:B------:R-:W-:Y:S05]  /*203d0*/  @P0 BRA `(.L_x_1633) ;  /* 0x00000000001c0947 */ /* 0x000fea0003800000 */
[----:B0-----:R-:W0:Y:S01]  /*203e0*/  S2R R13, SR_TID.X ;  /* 0x00000000000d7919 */ /* 0x001e220000002100 */
[----:B-12---:R-:W-:-:S04]  /*203f0*/  IMAD.MOV.U32 R9, RZ, RZ, 0x8000 ;  /* 0x00008000ff097424 */ /* 0x006fc800078e00ff */
[----:B------:R3:W-:Y:S01]  /*20400*/  SYNCS.ARRIVE.TRANS64 RZ, [R8+URZ+0x288b0], R9 ;  /* 0x0288b00908ff79a7 */ /* 0x0007e2000800003f */
[----:B0-----:R-:W-:-:S04]  /*20410*/  LOP3.LUT R13, R13, 0x1f, RZ, 0xc0, !PT ;  /* 0x0000001f0d0d7812 */ /* 0x001fc800078ec0ff */
[----:B------:R-:W-:-:S13]  /*20420*/  ISETP.NE.AND P1, PT, R13, RZ, PT ;  /* 0x000000ff0d00720c */ /* 0x000fda0003f25270 */
[----:B---3--:R-:W-:Y:S05]  /*20430*/  @!P1 BRA `(.L_x_1633) ;  /* 0x0000000000049947 */ /* 0x008fea0003800000 */
[----:B------:R-:W-:Y:S01]  /*20440*/  BPT.TRAP 0x1 ;  /* 0x000000040000795c */ /* 0x000fe20000300000 */
.L_x_1633:
        /* <DEDUP_REMOVED lines=15> */
[----:B---3--:R-:W-:Y:S01]  /*20540*/  UMOV UR8, UR14 ;  /* 0x0000000e00087c82 */ /* 0x008fe20008000000 */
[----:B------:R-:W-:Y:S02]  /*20550*/  UMOV UR10, UR15 ;  /* 0x0000000f000a7c82 */ /* 0x000fe40008000000 */
[----:B------:R3:W-:Y:S02]  /*20560*/  UTMALDG.4D [UR8], [UR4], desc[UR6] ;  /* 0x00000608040075b4 */ /* 0x0007e40008019000 */
[----:B---3--:R-:W-:Y:S01]  /*20570*/  NOP ;  /* 0x0000000000007918 */ /* 0x008fe20000000000 */
.L_x_1629:
[----:B------:R-:W-:Y:S05]  /*20580*/  BSYNC B1 ;  /* 0x0000000000017941 */ /* 0x000fea0003800000 */
.L_x_1628:
[----:B-12---:R-:W2:Y:S04]  /*20590*/  LDL.LU R8, [R1+0xc] ;  /* 0x00000c0001087983 */ /* 0x006ea80000300800 */
[----:B------:R-:W3:Y:S01]  /*205a0*/  LDL.LU R10, [R1+0x10] ;  /* 0x00001000010a7983 */ /* 0x000ee20000300800 */
[----:B--2---:R-:W-:-:S05]  /*205b0*/  VIADD R8, R8, 0x1 ;  /* 0x0000000108087836 */ /* 0x004fca0000000000 */
[----:B------:R-:W-:-:S04]  /*205c0*/  ISETP.NE.AND P0, PT, R8, 0x2, PT ;  /* 0x000000020800780c */ /* 0x000fc80003f05270 */
[----:B------:R-:W-:Y:S02]  /*205d0*/  SEL R9, RZ, 0x1, P0 ;  /* 0x00000001ff097807 */ /* 0x000fe40000000000 */
[----:B------:R-:W-:Y:S02]  /*205e0*/  SEL R8, R8, RZ, P0 ;  /* 0x000000ff08087207 */ /* 0x000fe40000000000 */
[----:B---3--:R-:W-:Y:S02]  /*205f0*/  LOP3.LUT R10, R10, R9, RZ, 0x3c, !PT ;  /* 0x000000090a0a7212 */ /* 0x008fe400078e3cff */
[C---:B------:R-:W-:Y:S01]  /*20600*/  ISETP.GT.AND P0, PT, R7.reuse, R2, PT ;  /* 0x000000020700720c */ /* 0x040fe20003f04270 */
[----:B------:R-:W-:Y:S02]  /*20610*/  VIADD R7, R7, 0xffffffff ;  /* 0xffffffff07077836 */ /* 0x000fe40000000000 */
[----:B------:R2:W-:Y:S04]  /*20620*/  STL [R1+0x10], R10 ;  /* 0x0000100a01007387 */ /* 0x0005e80000100800 */
[----:B------:R2:W-:Y:S06]  /*20630*/  STL [R1+0xc], R8 ;  /* 0x00000c0801007387 */ /* 0x0005ec0000100800 */
[----:B------:R-:W-:Y:S05]  /*20640*/  @P0 BRA `(.L_x_1634) ;  /* 0xfffffff800b40947 */ /* 0x000fea000383ffff */
.L_x_1617:
[----:B------:R-:W-:Y:S05]  /*20650*/  BSYNC B0 ;  /* 0x0000000000007941 */ /* 0x000fea0003800000 */
.L_x_1616:
[----:B------:R-:W3:Y:S01]  /*20660*/  LDC.64 R2, c[0x0][0x9e0] ;  /* 0x00027800ff027b82 */ /* 0x000ee20000000a00 */
[----:B------:R-:W-:Y:S07]  /*20670*/  @!P2 WARPSYNC.ALL ;  /* 0x000000000000a948 */ /* 0x000fee0003800000 */
[----:B------:R-:W-:Y:S01]  /*20680*/  @!P2 BAR.SYNC.DEFER_BLOCKING 0xc, 0x120 ;  /* 0x030480000000ab1d */ /* 0x000fe20000010000 */
[----:B---3--:R-:W-:Y:S01]  /*20690*/  ISETP.GE.AND P0, PT, R3, 0x1, PT ;  /* 0x000000010300780c */ /* 0x008fe20003f06270 */
[----:B------:R-:W-:-:S12]  /*206a0*/  IMAD.IADD R2, R4, 0x1, R2 ;  /* 0x0000000104027824 */ /* 0x000fd800078e0202 */
[----:B------:R-:W-:Y:S05]  /*206b0*/  @!P0 BRA `(.L_x_1635) ;  /* 0x0000000000488947 */ /* 0x000fea0003800000 */
[C---:B------:R-:W-:Y:S01]  /*206c0*/  ISETP.GT.AND P1, PT, R4.reuse, RZ, PT ;  /* 0x000000ff0400720c */ /* 0x040fe20003f24270 */
[----:B------:R-:W-:Y:S01]  /*206d0*/  BSSY B0, `(.L_x_1636) ;  /* 0x000000e000007945 */ /* 0x000fe20003800000 */
[----:B------:R-:W-:-:S11]  /*206e0*/  VIADD R6, R4, 0xffffffff ;  /* 0xffffffff04067836 */ /* 0x000fd60000000000 */
[----:B------:R-:W-:Y:S05]  /*206f0*/  @P1 BRA `(.L_x_1637) ;  /* 0x00000000001c1947 */ /* 0x000fea0003800000 */
[----:B------:R-:W-:Y:S02]  /*20700*/  ISETP.NE.AND P1, PT, R3, 0x1, PT ;  /* 0x000000010300780c */ /* 0x000fe40003f25270 */
[----:B------:R-:W-:-:S11]  /*20710*/  IADD3 R5, -R4, RZ, RZ ;  /* 0x000000ff04057210 */ /* 0x000fd60007ffe1ff */
[----:B------:R-:W3:Y:S02]  /*20720*/  @P1 LDC.64 R6, c[0x0][0x9e8] ;  /* 0x00027a00ff061b82 */ /* 0x000ee40000000a00 */
[----:B---3--:R-:W-:-:S05]  /*20730*/  @P1 IMAD.HI.U32 R6, R5, R6, RZ ;  /* 0x0000000605061227 */ /* 0x008fca00078e00ff */
[----:B------:R-:W-:-:S04]  /*20740*/  @P1 SHF.R.U32.HI R5, RZ, R7, R6 ;  /* 0x00000007ff051219 */ /* 0x000fc80000011606 */
[----:B------:R-:W-:Y:S01]  /*20750*/  LOP3.LUT R6, RZ, R5, RZ, 0x33, !PT ;  /* 0x00000005ff067212 */ /* 0x000fe200078e33ff */
[----:B------:R-:W-:Y:S06]  /*20760*/  BRA `(.L_x_1638) ;  /* 0x0000000000107947 */ /* 0x000fec0003800000 */
.L_x_1637:
[----:B------:R-:W-:-:S13]  /*20770*/  ISETP.NE.AND P1, PT, R3, 0x1, PT ;  /* 0x000000010300780c */ /* 0x000fda0003f25270 */
[----:B------:R-:W3:Y:S02]  /*20780*/  @P1 LDC.64 R4, c[0x0][0x9e8] ;  /* 0x00027a00ff041b82 */ /* 0x000ee40000000a00 */
[----:B---3--:R-:W-:-:S05]  /*20790*/  @P1 IMAD.HI.U32 R4, R6, R4, RZ ;  /* 0x0000000406041227 */ /* 0x008fca00078e00ff */
[----:B------:R-:W-:-:S07]  /*207a0*/  @P1 SHF.R.U32.HI R6, RZ, R5, R4 ;  /* 0x00000005ff061219 */ /* 0x000fce0000011604 */
.L_x_1638:
[----:B------:R-:W-:Y:S05]  /*207b0*/  BSYNC B0 ;  /* 0x0000000000007941 */ /* 0x000fea0003800000 */
.L_x_1636:
[----:B------:R-:W-:-:S05]  /*207c0*/  IMAD R5, R6, R3, R3 ;  /* 0x0000000306057224 */ /* 0x000fca00078e0203 */
[----:B------:R-:W-:-:S07]  /*207d0*/  VIMNMX R2, R2, R5, PT ;  /* 0x0000000502027248 */ /* 0x000fce0003fe0100 */
.L_x_1635:
[----:B------:R-:W-:Y:S01]  /*207e0*/  VIADD R2, R2, 0x7f ;  /* 0x0000007f02027836 */ /* 0x000fe20000000000 */
[----:B------:R-:W-:-:S04]  /*207f0*/  ULDC UR4, c[0x0][0x9dc] ;  /* 0x0002770000047ab9 */ /* 0x000fc80000000800 */
[----:B------:R-:W-:-:S04]  /*20800*/  SHF.R.S32.HI R5, RZ, 0x1f, R2 ;  /* 0x0000001fff057819 */ /* 0x000fc80000011402 */
[----:B------:R-:W-:Y:S01]  /*20810*/  LEA.HI R5, R5, R2, RZ, 0x7 ;  /* 0x0000000205057211 */ /* 0x000fe200078f38ff */
[----:B------:R-:W-:-:S03]  /*20820*/  VIADD R2, R0, -UR4 ;  /* 0x8000000400027c36 */ /* 0x000fc60008000000 */
[----:B------:R-:W-:-:S04]  /*20830*/  SHF.R.S32.HI R5, RZ, 0x7, R5 ;  /* 0x00000007ff057819 */ /* 0x000fc80000011405 */
[----:B------:R-:W-:-:S05]  /*20840*/  VIMNMX R6, R20, R5, PT ;  /* 0x0000000514067248 */ /* 0x000fca0003fe0100 */
[----:B------:R3:W-:Y:S01]  /*20850*/  STL [R1+0x1c], R6 ;  /* 0x00001c0601007387 */ /* 0x0007e20000100800 */
[----:B------:R-:W-:Y:S05]  /*20860*/  @!P0 BRA `(.L_x_1639) ;  /* 0x0000000000448947 */ /* 0x000fea0003800000 */
[----:B------:R-:W-:Y:S01]  /*20870*/  ISETP.GT.AND P0, PT, R0, -0x1, PT ;  /* 0xffffffff0000780c */ /* 0x000fe20003f04270 */
[----:B------:R-:W-:-:S12]  /*20880*/  BSSY B0, `(.L_x_1640) ;  /* 0x000000d000007945 */ /* 0x000fd80003800000 */
[----:B------:R-:W-:Y:S05]  /*20890*/  @P0 BRA `(.L_x_1641) ;  /* 0x00000000001c0947 */ /* 0x000fea0003800000 */
[----:B------:R-:W-:Y:S02]  /*208a0*/  ISETP.NE.AND P0, PT, R3, 0x1, PT ;  /* 0x000000010300780c */ /* 0x000fe40003f05270 */
[----:B------:R-:W-:-:S11]  /*208b0*/  LOP3.LUT R7, RZ, R0, RZ, 0x33, !PT ;  /* 0x00000000ff077212 */ /* 0x000fd600078e33ff */
[----:B------:R-:W4:Y:S02]  /*208c0*/  @P0 LDC.64 R4, c[0x0][0x9e8] ;  /* 0x00027a00ff040b82 */ /* 0x000f240000000a00 */
[----:B----4-:R-:W-:-:S05]  /*208d0*/  @P0 IMAD.HI.U32 R4, R7, R4, RZ ;  /* 0x0000000407040227 */ /* 0x010fca00078e00ff */
[----:B------:R-:W-:-:S04]  /*208e0*/  @P0 SHF.R.U32.HI R7, RZ, R5, R4 ;  /* 0x00000005ff070219 */ /* 0x000fc80000011604 */
[----:B------:R-:W-:Y:S01]  /*208f0*/  LOP3.LUT R0, RZ, R7, RZ, 0x33, !PT ;  /* 0x00000007ff007212 */ /* 0x000fe200078e33ff */
[----:B------:R-:W-:Y:S06]  /*20900*/  BRA `(.L_x_1642) ;  /* 0x0000000000107947 */ /* 0x000fec0003800000 */
.L_x_1641:
[----:B------:R-:W-:-:S13]  /*20910*/  ISETP.NE.AND P0, PT, R3, 0x1, PT ;  /* 0x000000010300780c */ /* 0x000fda0003f05270 */
[----:B------:R-:W4:Y:S02]  /*20920*/  @P0 LDC.64 R4, c[0x0][0x9e8] ;  /* 0x00027a00ff040b82 */ /* 0x000f240000000a00 */
[----:B----4-:R-:W-:-:S05]  /*20930*/  @P0 IMAD.HI.U32 R4, R0, R4, RZ ;  /* 0x0000000400040227 */ /* 0x010fca00078e00ff */
[----:B------:R-:W-:-:S07]  /*20940*/  @P0 SHF.R.U32.HI R0, RZ, R5, R4 ;  /* 0x00000005ff000219 */ /* 0x000fce0000011604 */
.L_x_1642:
[----:B------:R-:W-:Y:S05]  /*20950*/  BSYNC B0 ;  /* 0x0000000000007941 */ /* 0x000fea0003800000 */
.L_x_1640:
[----:B------:R-:W-:-:S05]  /*20960*/  IMAD R3, R0, R3, RZ ;  /* 0x0000000300037224 */ /* 0x000fca00078e02ff */
[----:B------:R-:W-:-:S07]  /*20970*/  VIMNMX R2, R2, R3, !PT ;  /* 0x0000000302027248 */ /* 0x000fce0007fe0100 */
.L_x_1639:
[----:B------:R-:W-:Y:S01]  /*20980*/  SHF.R.S32.HI R3, RZ, 0x1f, R2 ;  /* 0x0000001fff037819 */ /* 0x000fe20000011402 */
[----:B------:R-:W-:Y:S03]  /*20990*/  BSSY B6, `(.L_x_1643) ;  /* 0x00002db000067945 */ /* 0x000fe60003800000 */
[----:B------:R-:W-:-:S04]  /*209a0*/  LEA.HI R3, R3, R2, RZ, 0x7 ;  /* 0x0000000203037211 */ /* 0x000fc800078f38ff */
[----:B------:R-:W-:-:S04]  /*209b0*/  SHF.R.S32.HI R3, RZ, 0x7, R3 ;  /* 0x00000007ff037819 */ /* 0x000fc80000011403 */
[----:B------:R-:W-:-:S04]  /*209c0*/  VIMNMX R0, RZ, R3, !PT ;  /* 0x00000003ff007248 */ /* 0x000fc80007fe0100 */
[----:B------:R-:W-:Y:S01]  /*209d0*/  ISETP.GT.AND P0, PT, R6, R0, PT ;  /* 0x000000000600720c */ /* 0x000fe20003f04270 */
[----:B------:R4:W-:-:S12]  /*209e0*/  STL [R1+0x18], R0 ;  /* 0x0000180001007387 */ /* 0x0009d80000100800 */
[----:B----4-:R-:W-:Y:S05]  /*209f0*/  @P0 BRA `(.L_x_1644) ;  /* 0x0000000000440947 */ /* 0x010fea0003800000 */
[----:B------:R-:W4:Y:S02]  /*20a00*/  S2R R0, SR_TID.X ;  /* 0x0000000000007919 */ /* 0x000f240000002100 */
[----:B----4-:R-:W-:-:S04]  /*20a10*/  LOP3.LUT R0, R0, 0x1f, RZ, 0xc0, !PT ;  /* 0x0000001f00007812 */ /* 0x010fc800078ec0ff */
[----:B------:R-:W-:-:S13]  /*20a20*/  ISETP.NE.AND P1, PT, R0, RZ, PT ;  /* 0x000000ff0000720c */ /* 0x000fda0003f25270 */
[----:B------:R-:W-:Y:S05]  /*20a30*/  @P1 BRA `(.L_x_1645) ;  /* 0x0000002c00401947 */ /* 0x000fea0003800000 */
[----:B------:R-:W4:Y:S01]  /*20a40*/  S2R R7, SR_LANEID ;  /* 0x0000000000077919 */ /* 0x000f220000000000 */
[----:B------:R-:W-:Y:S01]  /*20a50*/  VOTEU.ANY UR4, UPT, PT ;  /* 0x0000000000047886 */ /* 0x000fe200038e0100 */
[----:B------:R-:W5:Y:S01]  /*20a60*/  LDC.64 R2, c[0x0][0xc38] ;  /* 0x00030e00ff027b82 */ /* 0x000f620000000a00 */
[----:B------:R-:W4:Y:S08]  /*20a70*/  FLO.U32 R0, UR4 ;  /* 0x0000000400007d00 */ /* 0x000f3000080e0000 */
[----:B------:R-:W5:Y:S01]  /*20a80*/  POPC R5, UR4 ;  /* 0x0000000400057d09 */ /* 0x000f620008000000 */
[----:B----4-:R-:W-:-:S13]  /*20a90*/  ISETP.EQ.U32.AND P0, PT, R0, R7, PT ;  /* 0x000000070000720c */ /* 0x010fda0003f02070 */
[----:B-----5:R-:W4:Y:S01]  /*20aa0*/  @P0 ATOMG.E.ADD.STRONG.GPU PT, R3, desc[UR56][R2.64], R5 ;  /* 0x00000005020309a8 */ /* 0x020f2200081ee1f8 */
[----:B------:R-:W5:Y:S02]  /*20ab0*/  S2R R4, SR_LTMASK ;  /* 0x0000000000047919 */ /* 0x000f640000003900 */
[----:B-----5:R-:W-:-:S04]  /*20ac0*/  LOP3.LUT R4, R4, UR4, RZ, 0xc0, !PT ;  /* 0x0000000404047c12 */ /* 0x020fc8000f8ec0ff */
[----:B------:R-:W5:Y:S01]  /*20ad0*/  POPC R7, R4 ;  /* 0x0000000400077309 */ /* 0x000f620000000000 */
[----:B----4-:R-:W5:Y:S02]  /*20ae0*/  SHFL.IDX PT, R0, R3, R0, 0x1f ;  /* 0x00001f0003007589 */ /* 0x010f6400000e0000 */
[----:B-----5:R-:W-:Y:S01]  /*20af0*/  IADD3 R16, R0, UR37, R7 ;  /* 0x0000002500107c10 */ /* 0x020fe2000fffe007 */
[----:B------:R-:W-:Y:S06]  /*20b00*/  BRA `(.L_x_1645) ;  /* 0x0000002c000c7947 */ /* 0x000fec0003800000 */
.L_x_1644:
[----:B------:R-:W4:Y:S01]  /*20b10*/  S2R R3, SR_CgaCtaId ;  /* 0x0000000000037919 */ /* 0x000f220000008800 */
[----:B------:R-:W-:-:S04]  /*20b20*/  MOV R0, 0x400 ;  /* 0x0000040000007802 */ /* 0x000fc80000000f00 */
[----:B----4-:R-:W-:-:S05]  /*20b30*/  LEA R2, R3, R0, 0x18 ;  /* 0x0000000003027211 */ /* 0x010fca00078ec0ff */
[----:B------:R4:W-:Y:S01]  /*20b40*/  STL [R1+0x14], R2 ;  /* 0x0000140201007387 */ /* 0x0009e20000100800 */
[----:B------:R-:W-:-:S05]  /*20b50*/  VIADD R0, R2, 0x18400 ;  /* 0x0001840002007836 */ /* 0x000fca0000000000 */
[----:B------:R-:W-:-:S13]  /*20b60*/  LOP3.LUT P0, RZ, R0, 0x3ff, RZ, 0xc0, !PT ;  /* 0x000003ff00ff7812 */ /* 0x000fda000780c0ff */
[----:B----4-:R-:W-:Y:S05]  /*20b70*/  @!P0 BRA `(.L_x_1646) ;  /* 0x0000000000408947 */ /* 0x010fea0003800000 */
[----:B------:R-:W-:Y:S01]  /*20b80*/  MOV R2, 0x0 ;  /* 0x0000000000027802 */ /* 0x000fe20000000f00 */
[----:B------:R-:W-:Y:S01]  /*20b90*/  ULDC.64 UR6, c[0x4][0xa0] ;  /* 0x0100280000067ab9 */ /* 0x000fe20000000a00 */
[----:B------:R-:W-:Y:S01]  /*20ba0*/  ULDC.64 UR8, c[0x4][0xa8] ;  /* 0x01002a0000087ab9 */ /* 0x000fe20000000a00 */
[----:B------:R-:W-:Y:S01]  /*20bb0*/  ULDC.64 UR4, c[0x4][0x8] ;  /* 0x0100020000047ab9 */ /* 0x000fe20000000a00 */
[----:B------:R-:W-:Y:S01]  /*20bc0*/  IMAD.U32 R4, RZ, RZ, UR6 ;  /* 0x00000006ff047e24 */ /* 0x000fe2000f8e00ff */
[----:B------:R-:W-:Y:S01]  /*20bd0*/  MOV R7, UR9 ;  /* 0x0000000900077c02 */ /* 0x000fe20008000f00 */
[----:B------:R-:W4:Y:S01]  /*20be0*/  LDC.64 R2, c[0x4][R2] ;  /* 0x0100000002027b82 */ /* 0x000f220000000a00 */
[----:B------:R-:W-:Y:S02]  /*20bf0*/  IMAD.U32 R5, RZ, RZ, UR7 ;  /* 0x00000007ff057e24 */ /* 0x000fe4000f8e00ff */
[----:B---3--:R-:W-:Y:S02]  /*20c00*/  IMAD.U32 R6, RZ, RZ, UR8 ;  /* 0x00000008ff067e24 */ /* 0x008fe4000f8e00ff */
[----:B-12---:R-:W-:-:S02]  /*20c10*/  IMAD.U32 R10, RZ, RZ, UR4 ;  /* 0x00000004ff0a7e24 */ /* 0x006fc4000f8e00ff */
[----:B------:R-:W-:Y:S02]  /*20c20*/  IMAD.U32 R11, RZ, RZ, UR5 ;  /* 0x00000005ff0b7e24 */ /* 0x000fe4000f8e00ff */
[----:B------:R-:W-:Y:S02]  /*20c30*/  IMAD.MOV.U32 R8, RZ, RZ, 0x70 ;  /* 0x00000070ff087424 */ /* 0x000fe400078e00ff */
[----:B------:R-:W-:Y:S02]  /*20c40*/  IMAD.MOV.U32 R12, RZ, RZ, 0x1 ;  /* 0x00000001ff0c7424 */ /* 0x000fe400078e00ff */
[----:B0-----:R-:W-:-:S07]  /*20c50*/  IMAD.MOV.U32 R13, RZ, RZ, RZ ;  /* 0x000000ffff0d7224 */ /* 0x001fce00078e00ff */
[----:B------:R-:W-:-:S07]  /*20c60*/  LEPC R20, `(.L_x_1646) ;  /* 0x000000001014794e */ /* 0x000fce0000000000 */
[----:B----4-:R-:W-:Y:S05]  /*20c70*/  CALL.ABS.NOINC R2 ;  /* 0x0000000002007343 */ /* 0x010fea0003c00000 */
.L_x_1646:
        /* <DEDUP_REMOVED lines=8> */
[----:B------:R4:W4:Y:S01]  /*20d00*/  LDC.64 R2, c[0x4][R0] ;  /* 0x0100000000027b82 */ /* 0x0009220000000a00 */
[----:B------:R-:W-:Y:S01]  /*20d10*/  MOV R4, UR6 ;  /* 0x0000000600047c02 */ /* 0x000fe20008000f00 */
[----:B------:R-:W-:Y:S01]  /*20d20*/  IMAD.U32 R5, RZ, RZ, UR7 ;  /* 0x00000007ff057e24 */ /* 0x000fe2000f8e00ff */
[----:B------:R-:W-:Y:S01]  /*20d30*/  MOV R12, 0x1 ;  /* 0x00000001000c7802 */ /* 0x000fe20000000f00 */
[----:B---3--:R-:W-:Y:S02]  /*20d40*/  IMAD.U32 R6, RZ, RZ, UR8 ;  /* 0x00000008ff067e24 */ /* 0x008fe4000f8e00ff */
[----:B------:R-:W-:-:S02]  /*20d50*/  IMAD.U32 R7, RZ, RZ, UR9 ;  /* 0x00000009ff077e24 */ /* 0x000fc4000f8e00ff */
[----:B-12---:R-:W-:Y:S02]  /*20d60*/  IMAD.U32 R10, RZ, RZ, UR4 ;  /* 0x00000004ff0a7e24 */ /* 0x006fe4000f8e00ff */
[----:B------:R-:W-:Y:S02]  /*20d70*/  IMAD.U32 R11, RZ, RZ, UR5 ;  /* 0x00000005ff0b7e24 */ /* 0x000fe4000f8e00ff */
[----:B------:R-:W-:Y:S02]  /*20d80*/  IMAD.MOV.U32 R8, RZ, RZ, 0x70 ;  /* 0x00000070ff087424 */ /* 0x000fe400078e00ff */
[----:B0-----:R-:W-:-:S07]  /*20d90*/  IMAD.MOV.U32 R13, RZ, RZ, RZ ;  /* 0x000000ffff0d7224 */ /* 0x001fce00078e00ff */
[----:B------:R-:W-:-:S07]  /*20da0*/  LEPC R20, `(.L_x_1648) ;  /* 0x000000001014794e */ /* 0x000fce0000000000 */
[----:B----4-:R-:W-:Y:S05]  /*20db0*/  CALL.ABS.NOINC R2 ;  /* 0x0000000002007343 */ /* 0x010fea0003c00000 */
.L_x_1648:
        /* <DEDUP_REMOVED lines=16> */
.L_x_1647:
[----:B------:R-:W4:Y:S01]  /*20ec0*/  LDL.LU R4, [R1+0x24] ;  /* 0x0000240001047983 */ /* 0x000f220000300800 */
[----:B------:R-:W0:Y:S01]  /*20ed0*/  LDC R0, c[0x0][0x428] ;  /* 0x00010a00ff007b82 */ /* 0x000e220000000800 */
[----:B------:R-:W-:Y:S01]  /*20ee0*/  ULDC.64 UR4, c[0x0][0x9f8] ;  /* 0x00027e0000047ab9 */ /* 0x000fe20000000a00 */
[----:B------:R-:W-:Y:S01]  /*20ef0*/  IMAD.MOV.U32 R5, RZ, RZ, R19 ;  /* 0x000000ffff057224 */ /* 0x000fe200078e0013 */
[----:B0-----:R-:W-:Y:S01]  /*20f00*/  ISETP.NE.AND P0, PT, R0, 0x1, PT ;  /* 0x000000010000780c */ /* 0x001fe20003f05270 */
[----:B------:R-:W-:-:S12]  /*20f10*/  IMAD.MOV.U32 R0, RZ, RZ, R18 ;  /* 0x000000ffff007224 */ /* 0x000fd800078e0012 */
[----:B------:R-:W0:Y:S08]  /*20f20*/  @P0 LDC R3, c[0x0][0x42c] ;  /* 0x00010b00ff030b82 */ /* 0x000e300000000800 */
[----:B------:R-:W1:Y:S01]  /*20f30*/  @P0 LDC R2, c[0x0][0x430] ;  /* 0x00010c00ff020b82 */ /* 0x000e620000000800 */
[----:B0-----:R-:W-:-:S05]  /*20f40*/  @P0 IMAD.HI.U32 R3, R18, R3, RZ ;  /* 0x0000000312030227 */ /* 0x001fca00078e00ff */
[----:B-1----:R-:W-:Y:S02]  /*20f50*/  @P0 SHF.R.U32.HI R0, RZ, R2, R3 ;  /* 0x00000002ff000219 */ /* 0x002fe40000011603 */
[----:B------:R-:W-:-:S04]  /*20f60*/  ISETP.NE.U32.AND P0, PT, RZ, UR4, PT ;  /* 0x00000004ff007c0c */ /* 0x000fc8000bf05070 */
[----:B------:R-:W-:Y:S01]  /*20f70*/  ISETP.NE.AND.EX P0, PT, RZ, UR5, PT, P0 ;  /* 0x00000005ff007c0c */ /* 0x000fe2000bf05300 */
[----:B------:R-:W-:-:S12]  /*20f80*/  ULDC.64 UR4, c[0x0][0xa00] ;  /* 0x0002800000047ab9 */ /* 0x000fd80000000a00 */
[----:B---3--:R-:W0:Y:S02]  /*20f90*/  @P0 LDC.64 R6, c[0x0][0x9f8] ;  /* 0x00027e00ff060b82 */ /* 0x008e240000000a00 */
[----:B0-----:R-:W-:-:S05]  /*20fa0*/  @P0 IMAD.WIDE R6, R19, 0x4, R6 ;  /* 0x0000000413060825 */ /* 0x001fca00078e0206 */
[----:B------:R0:W5:Y:S01]  /*20fb0*/  @P0 LDG.E R5, desc[UR56][R6.64] ;  /* 0x0000003806050981 */ /* 0x000162000c1e1900 */
[----:B------:R-:W-:-:S04]  /*20fc0*/  ISETP.NE.U32.AND P0, PT, RZ, UR4, PT ;  /* 0x00000004ff007c0c */ /* 0x000fc8000bf05070 */
[----:B------:R-:W-:-:S04]  /*20fd0*/  ISETP.NE.AND.EX P0, PT, RZ, UR5, PT, P0 ;  /* 0x00000005ff007c0c */ /* 0x000fc8000bf05300 */
[----:B------:R-:W-:Y:S01]  /*20fe0*/  SEL R3, R19, RZ, !P0 ;  /* 0x000000ff13037207 */ /* 0x000fe20004000000 */
[----:B----4-:R-:W-:Y:S02]  /*20ff0*/  IMAD R2, R17, 0x80, R4 ;  /* 0x0000008011027824 */ /* 0x010fe400078e0204 */
[----:B------:R-:W1:Y:S02]  /*21000*/  S2R R4, SR_TID.X ;  /* 0x0000000000047919 */ /* 0x000e640000002100 */
[----:B-1----:R-:W-:-:S04]  /*21010*/  LOP3.LUT R4, R4, 0x1f, RZ, 0xc0, !PT ;  /* 0x0000001f04047812 */ /* 0x002fc800078ec0ff */
[----:B------:R-:W-:-:S04]  /*21020*/  ISETP.NE.AND P6, PT, R4, RZ, PT ;  /* 0x000000ff0400720c */ /* 0x000fc80003fc5270 */
[----:B------:R-:W-:-:S09]  /*21030*/  PLOP3.LUT P1, PT, P6, PT, PT, 0x8, 0x0 ;  /* 0x000000000000781c */ /* 0x000fd2000372e170 */
[----:B------:R-:W-:-:S05]  /*21040*/  VOTEU.ALL UP1, P6 ;  /* 0x00000000003f7886 */ /* 0x000fca0003020000 */
[----:B------:R-:W-:-:S04]  /*21050*/  @!UP1 UIADD3 UR8, UP0, UR38, 0x270, URZ ;  /* 0x0000027026089890 */ /* 0x000fc8000ff1e03f */
[----:B------:R-:W-:-:S03]  /*21060*/  @!UP1 UIADD3.X UR9, URZ, UR39, URZ, UP0, !UPT ;  /* 0x000000273f099290 */ /* 0x000fc600087fe43f */
[----:B0-----:R-:W-:-:S09]  /*21070*/  VOTEU.ALL UP0, P6 ;  /* 0x00000000003f7886 */ /* 0x001fd20003000000 */
.L_x_1649:
        /* <DEDUP_REMOVED lines=16> */
.L_x_1650:
        /* <DEDUP_REMOVED lines=9> */
[----:B------:R-:W3:Y:S01]  /*21210*/  LDL R4, [R1+0x1c] ;  /* 0x00001c0001047983 */ /* 0x000ee20000100800 */
[----:B--2---:R-:W0:Y:S01]  /*21220*/  LDC.64 R8, c[0x0][0x3f8] ;  /* 0x0000fe00ff087b82 */ /* 0x004e220000000a00 */
[----:B------:R-:W-:Y:S02]  /*21230*/  ULDC.64 UR4, c[0x0][0xa08] ;  /* 0x0002820000047ab9 */ /* 0x000fe40000000a00 */
[----:B0-----:R-:W-:Y:S01]  /*21240*/  LOP3.LUT P0, RZ, R8, UR4, RZ, 0xfc, !PT ;  /* 0x0000000408ff7c12 */ /* 0x001fe2000f80fcff */
[----:B------:R-:W-:-:S03]  /*21250*/  UMOV UR4, 0xffffffff ;  /* 0xffffffff00047882 */ /* 0x000fc60000000000 */
[----:B------:R-:W-:-:S04]  /*21260*/  LOP3.LUT P0, RZ, R9, UR5, RZ, 0xfc, P0 ;  /* 0x0000000509ff7c12 */ /* 0x000fc8000800fcff */
[----:B-----5:R-:W-:Y:S02]  /*21270*/  SEL R6, R5, RZ, !P0 ;  /* 0x000000ff05067207 */ /* 0x020fe40004000000 */
[----:B---3--:R-:W-:Y:S01]  /*21280*/  IADD3 R4, R4, -0x1, RZ ;  /* 0xffffffff04047810 */ /* 0x008fe20007ffe0ff */
[----:B------:R-:W-:Y:S06]  /*21290*/  BRA.DIV UR4, `(.L_x_1651) ;  /* 0x00000052041c7947 */ /* 0x000fec000b800000 */
.L_x_1834:
[----:B------:R-:W-:Y:S01]  /*212a0*/  UMOV UR4, 0xffffffff ;  /* 0xffffffff00047882 */ /* 0x000fe20000000000 */
[----:B------:R-:W-:Y:S02]  /*212b0*/  SHF.R.S32.HI R17, RZ, 0x1f, R5 ;  /* 0x0000001fff117819 */ /* 0x000fe40000011405 */
[----:B------:R-:W-:Y:S05]  /*212c0*/  BRA.DIV UR4, `(.L_x_1652) ;  /* 0x0000005204447947 */ /* 0x000fea000b800000 */
[----:B------:R-:W-:-:S13]  /*212d0*/  ELECT P6, URZ, PT ;  /* 0x00000000003f782f */ /* 0x000fda00038c0000 */
.L_x_1837:
[----:B------:R-:W-:Y:S05]  /*212e0*/  @!P6 BRA `(.L_x_1653) ;  /* 0x00000004000ce947 */ /* 0x000fea0003800000 */
[----:B------:R-:W-:-:S04]  /*212f0*/  ISETP.NE.U32.AND P0, PT, R8, RZ, PT ;  /* 0x000000ff0800720c */ /* 0x000fc80003f05070 */
        /* <DEDUP_REMOVED lines=16> */
[----:B------:R-:W-:-:S04]  /*21400*/  LEA R10, P0, R6, R8, 0x2 ;  /* 0x00000008060a7211 */ /* 0x000fc800078010ff */
[----:B------:R-:W-:-:S05]  /*21410*/  LEA.HI.X R11, R6, R9, R7, 0x2, P0 ;  /* 0x00000009060b7211 */ /* 0x000fca00000f1407 */
[----:B------:R0:W5:Y:S04]  /*21420*/  LDG.E R6, desc[UR56][R10.64] ;  /* 0x000000380a067981 */ /* 0x000168000c1e1900 */
.L_x_1654:
        /* <DEDUP_REMOVED lines=9> */
.L_x_1838:
        /* <DEDUP_REMOVED lines=11> */
.L_x_1656:
[----:B------:R-:W2:Y:S01]  /*21570*/  LDL R11, [R1] ;  /* 0x00000000010b7983 */ /* 0x000ea20000100800 */
[----:B------:R-:W-:-:S03]  /*21580*/  MOV R12, 0x400 ;  /* 0x00000400000c7802 */ /* 0x000fc60000000f00 */
[----:B0-----:R-:W3:Y:S01]  /*21590*/  LDL R10, [R1+0x4] ;  /* 0x00000400010a7983 */ /* 0x001ee20000100800 */
[----:B------:R-:W0:Y:S01]  /*215a0*/  S2R R13, SR_CgaCtaId ;  /* 0x00000000000d7919 */ /* 0x000e220000008800 */
        /* <DEDUP_REMOVED lines=23> */
.L_x_1653:
        /* <DEDUP_REMOVED lines=39> */
.L_x_1839:
[----:B------:R-:W-:Y:S05]  /*21990*/  BSYNC B0 ;  /* 0x0000000000007941 */ /* 0x000fea0003800000 */
.L_x_1657:
[----:B0-----:R-:W2:Y:S04]  /*219a0*/  LDL R3, [R1+0x1c] ;  /* 0x00001c0001037983 */ /* 0x001ea80000100800 */
[----:B------:R-:W3:Y:S01]  /*219b0*/  LDL R10, [R1+0x18] ;  /* 0x00001800010a7983 */ /* 0x000ee20000100800 */
[----:B------:R-:W-:Y:S01]  /*219c0*/  BSSY B0, `(.L_x_1659) ;  /* 0x000018a000007945 */ /* 0x000fe20003800000 */
[----:B--2---:R-:W-:-:S05]  /*219d0*/  VIADD R7, R3, 0xfffffffe ;  /* 0xfffffffe03077836 */ /* 0x004fca0000000000 */
[----:B---3--:R-:W-:-:S13]  /*219e0*/  ISETP.GE.AND P0, PT, R7, R10, PT ;  /* 0x0000000a0700720c */ /* 0x008fda0003f06270 */
[----:B------:R-:W-:Y:S05]  /*219f0*/  @!P0 BRA `(.L_x_1660) ;  /* 0x0000001800188947 */ /* 0x000fea0003800000 */
[----:B------:R-:W-:Y:S01]  /*21a00*/  IMAD.MOV R13, RZ, RZ, -R3 ;  /* 0x000000ffff0d7224 */ /* 0x000fe200078e0a03 */
[----:B------:R-:W-:Y:S01]  /*21a10*/  LOP3.LUT R2, RZ, R10, RZ, 0x33, !PT ;  /* 0x0000000aff027212 */ /* 0x000fe200078e33ff */
[----:B------:R-:W-:Y:S03]  /*21a20*/  BSSY B1, `(.L_x_1661) ;  /* 0x0000088000017945 */ /* 0x000fe60003800000 */
        /* <DEDUP_REMOVED lines=35> */
.L_x_1665:
[----:B0-----:R-:W0:Y:S01]  /*21c60*/  S2R R8, SR_CgaCtaId ;  /* 0x0000000000087919 */ /* 0x001e220000008800 */
[----:B------:R-:W-:-:S04]  /*21c70*/  MOV R3, 0x400 ;  /* 0x0000040000037802 */ /* 0x000fc80000000f00 */
[----:B0-----:R-:W-:Y:S02]  /*21c80*/  LEA R3, R8, R3, 0x18 ;  /* 0x0000000308037211 */ /* 0x001fe400078ec0ff */
[----:B------:R-:W-:-:S03]  /*21c90*/  SHF.L.U32 R8, R14, 0x1f, RZ ;  /* 0x0000001f0e087819 */ /* 0x000fc600000006ff */
[----:B------:R-:W-:-:S04]  /*21ca0*/  IMAD R3, R12, 0x8, R3 ;  /* 0x000000080c037824 */ /* 0x000fc800078e0203 */
[----:B------:R-:W0:Y:S02]  /*21cb0*/  SYNCS.PHASECHK.TRANS64.TRYWAIT P0, [R3+URZ+0x28840], R8 ;  /* 0x02884008030075a7 */ /* 0x000e24000800017f */
[----:B0-----:R-:W-:Y:S05]  /*21cc0*/  @!P0 BRA `(.L_x_1666) ;  /* 0x0000004800188947 */ /* 0x001fea0003800000 */
.L_x_1840:
        /* <DEDUP_REMOVED lines=11> */
.L_x_1667:
        /* <DEDUP_REMOVED lines=33> */
.L_x_1841:
[----:B------:R-:W-:Y:S05]  /*21f90*/  @P1 BRA `(.L_x_1669) ;  /* 0x0000000000301947 */ /* 0x000fea0003800000 */
[----:B------:R-:W2:Y:S01]  /*21fa0*/  LDL R9, [R1] ;  /* 0x0000000001097983 */ /* 0x000ea20000100800 */
[----:B------:R-:W-:Y:S01]  /*21fb0*/  MOV R10, 0x400 ;  /* 0x00000400000a7802 */ /* 0x000fe20000000f00 */
[----:B------:R-:W1:Y:S01]  /*21fc0*/  S2R R15, SR_TID.X ;  /* 0x00000000000f7919 */ /* 0x000e620000002100 */
[----:B------:R-:W3:Y:S01]  /*21fd0*/  S2R R11, SR_CgaCtaId ;  /* 0x00000000000b7919 */ /* 0x000ee20000008800 */
[----:B0-----:R-:W-:Y:S01]  /*21fe0*/  IMAD.MOV.U32 R8, RZ, RZ, 0x8000 ;  /* 0x00008000ff087424 */ /* 0x001fe200078e00ff */
[----:B-1----:R-:W-:-:S04]  /*21ff0*/  LOP3.LUT R15, R15, 0x1f, RZ, 0xc0, !PT ;  /* 0x0000001f0f0f7812 */ /* 0x002fc800078ec0ff */
[----:B------:R-:W-:Y:S02]  /*22000*/  ISETP.NE.AND P0, PT, R15, RZ, PT ;  /* 0x000000ff0f00720c */ /* 0x000fe40003f05270 */
[----:B---3--:R-:W-:-:S05]  /*22010*/  LEA R10, R11, R10, 0x18 ;  /* 0x0000000a0b0a7211 */ /* 0x008fca00078ec0ff */
[----:B--2---:R-:W-:-:S04]  /*22020*/  IMAD R3, R9, 0x8, R10 ;  /* 0x0000000809037824 */ /* 0x004fc800078e020a */
[----:B------:R1:W-:Y:S02]  /*22030*/  SYNCS.ARRIVE.TRANS64 RZ, [R3+URZ+0x28850], R8 ;  /* 0x0288500803ff79a7 */ /* 0x0003e4000800003f */
[----:B------:R-:W-:Y:S05]  /*22040*/  @!P0 BRA `(.L_x_1669) ;  /* 0x0000000000048947 */ /* 0x000fea0003800000 */
[----:B------:R-:W-:Y:S01]  /*22050*/  BPT.TRAP 0x1 ;  /* 0x000000040000795c */ /* 0x000fe20000300000 */
.L_x_1669:
        /* <DEDUP_REMOVED lines=13> */
[----:B------:R-:W-:Y:S01]  /*22130*/  MOV R6, R2 ;  /* 0x0000000200067202 */ /* 0x000fe20000000f00 */
[----:B------:R-:W-:-:S02]  /*22140*/  IMAD.MOV.U32 R4, RZ, RZ, R7 ;  /* 0x000000ffff047224 */ /* 0x000fc400078e0007 */
        /* <DEDUP_REMOVED lines=16> */
.L_x_1664:
[----:B------:R-:W-:Y:S05]  /*22250*/  BSYNC B2 ;  /* 0x0000000000027941 */ /* 0x000fea0003800000 */
.L_x_1663:
[----:B------:R-:W2:Y:S04]  /*22260*/  LDL R2, [R1+0x1c] ;  /* 0x00001c0001027983 */ /* 0x000ea80000100800 */
[----:B------:R0:W-:Y:S04]  /*22270*/  STL [R1], R12 ;  /* 0x0000000c01007387 */ /* 0x0001e80000100800 */
[----:B------:R0:W-:Y:S02]  /*22280*/  STL [R1+0x8], R14 ;  /* 0x0000080e01007387 */ /* 0x0001e40000100800 */
[----:B0-2---:R-:W-:-:S07]  /*22290*/  VIADD R7, R2, 0xfffffffd ;  /* 0xfffffffd02077836 */ /* 0x005fce0000000000 */
.L_x_1662:
[----:B------:R-:W-:Y:S05]  /*222a0*/  BSYNC B1 ;  /* 0x0000000000017941 */ /* 0x000fea0003800000 */
.L_x_1661:
[----:B------:R-:W2:Y:S01]  /*222b0*/  LDL.LU R2, [R1+0x1c] ;  /* 0x00001c0001027983 */ /* 0x000ea20000300800 */
[----:B------:R-:W-:Y:S01]  /*222c0*/  VIADD R13, R13, 0xfffffffe ;  /* 0xfffffffe0d0d7836 */ /* 0x000fe20000000000 */
[----:B--2---:R-:W-:-:S04]  /*222d0*/  LOP3.LUT R2, RZ, R2, RZ, 0x33, !PT ;  /* 0x00000002ff027212 */ /* 0x004fc800078e33ff */
[----:B------:R-:W-:-:S13]  /*222e0*/  ISETP.NE.AND P0, PT, R13, R2, PT ;  /* 0x000000020d00720c */ /* 0x000fda0003f05270 */
[----:B------:R-:W-:Y:S05]  /*222f0*/  @!P0 BRA `(.L_x_1660) ;  /* 0x0000000c00d88947 */ /* 0x000fea0003800000 */
[----:B------:R-:W-:-:S07]  /*22300*/  IMAD.MOV.U32 R13, RZ, RZ, R6 ;  /* 0x000000ffff0d7224 */ /* 0x000fce00078e0006 */
.L_x_1684:
        /* <DEDUP_REMOVED lines=19> */
[----:B0-----:R-:W-:Y:S01]  /*22440*/  @P0 IMAD.HI.U32 R10, R7, R2, RZ ;  /* 0x00000002070a0227 */ /* 0x001fe200078e00ff */
[----:B------:R-:W-:-:S04]  /*22450*/  MOV R2, R7 ;  /* 0x0000000700027202 */ /* 0x000fc80000000f00 */
[----:B------:R-:W-:Y:S01]  /*22460*/  @P0 SHF.R.U32.HI R2, RZ, R3, R10 ;  /* 0x00000003ff020219 */ /* 0x000fe2000001160a */
[----:B------:R-:W-:-:S03]  /*22470*/  IMAD R10, R17, UR6, RZ ;  /* 0x00000006110a7c24 */ /* 0x000fc6000f8e02ff */
[--C-:B------:R-:W-:Y:S01]  /*22480*/  SHF.R.S32.HI R3, RZ, 0x1f, R2.reuse ;  /* 0x0000001fff037819 */ /* 0x100fe20000011402 */
[----:B------:R-:W-:Y:S02]  /*22490*/  IMAD.MOV R12, RZ, RZ, -R2 ;  /* 0x000000ffff0c7224 */ /* 0x000fe400078e0a02 */
[C---:B------:R-:W-:Y:S02]  /*224a0*/  IMAD R10, R5.reuse, UR7, R10 ;  /* 0x00000007050a7c24 */ /* 0x040fe4000f8e020a */
[----:B------:R-:W-:-:S04]  /*224b0*/  IMAD.WIDE.U32 R2, R5, UR6, R2 ;  /* 0x0000000605027c25 */ /* 0x000fc8000f8e0002 */
[----:B------:R-:W-:Y:S01]  /*224c0*/  IMAD.IADD R3, R10, 0x1, R3 ;  /* 0x000000010a037824 */ /* 0x000fe200078e0203 */
[----:B------:R-:W-:Y:S01]  /*224d0*/  LEA R10, P0, R2, UR4, 0x2 ;  /* 0x00000004020a7c11 */ /* 0x000fe2000f8010ff */
[----:B------:R-:W-:-:S03]  /*224e0*/  IMAD R12, R11, R12, R7 ;  /* 0x0000000c0b0c7224 */ /* 0x000fc600078e0207 */
[----:B------:R-:W-:-:S05]  /*224f0*/  LEA.HI.X R11, R2, UR5, R3, 0x2, P0 ;  /* 0x00000005020b7c11 */ /* 0x000fca00080f1403 */
[----:B------:R0:W5:Y:S04]  /*22500*/  LDG.E R13, desc[UR56][R10.64] ;  /* 0x000000380a0d7981 */ /* 0x000168000c1e1900 */
.L_x_1672:
[----:B------:R-:W1:Y:S01]  /*22510*/  S2R R3, SR_CgaCtaId ;  /* 0x0000000000037919 */ /* 0x000e620000008800 */
[----:B------:R-:W-:-:S04]  /*22520*/  MOV R2, 0x400 ;  /* 0x0000040000027802 */ /* 0x000fc80000000f00 */
[----:B-1----:R-:W-:Y:S02]  /*22530*/  LEA R2, R3, R2, 0x18 ;  /* 0x0000000203027211 */ /* 0x002fe400078ec0ff */
[----:B------:R-:W-:-:S03]  /*22540*/  SHF.L.U32 R3, R9, 0x1f, RZ ;  /* 0x0000001f09037819 */ /* 0x000fc600000006ff */
[----:B------:R-:W-:-:S04]  /*22550*/  IMAD R2, R8, 0x8, R2 ;  /* 0x0000000808027824 */ /* 0x000fc800078e0202 */
[----:B------:R-:W1:Y:S02]  /*22560*/  SYNCS.PHASECHK.TRANS64.TRYWAIT P0, [R2+URZ+0x28840], R3 ;  /* 0x02884003020075a7 */ /* 0x000e64000800017f */
[----:B-1----:R-:W-:Y:S05]  /*22570*/  @!P0 BRA `(.L_x_1673) ;  /* 0x0000004000148947 */ /* 0x002fea0003800000 */
.L_x_1842:
        /* <DEDUP_REMOVED lines=11> */
.L_x_1674:
        /* <DEDUP_REMOVED lines=24> */
[----:B---3--:R-:W-:Y:S02]  /*227b0*/  SHF.L.U32 R3, R3, 0x1f, RZ ;  /* 0x0000001f03037819 */ /* 0x008fe400000006ff */
[----:B----4-:R-:W-:-:S04]  /*227c0*/  LEA R2, R10, R2, 0x3 ;  /* 0x000000020a027211 */ /* 0x010fc800078e18ff */
[----:B------:R-:W-:Y:S02]  /*227d0*/  UMOV UR8, UR14 ;  /* 0x0000000e00087c82 */ /* 0x000fe40008000000 */
[----:B------:R0:W-:Y:S02]  /*227e0*/  UTMALDG.4D [UR8], [UR4], desc[UR6] ;  /* 0x00000608040075b4 */ /* 0x0001e40008019000 */
[----:B0-----:R-:W-:Y:S01]  /*227f0*/  UMOV UR8, UR15 ;  /* 0x0000000f00087c82 */ /* 0x001fe20008000000 */
[----:B------:R-:W-:Y:S02]  /*22800*/  UMOV UR10, UR16 ;  /* 0x00000010000a7c82 */ /* 0x000fe40008000000 */
[----:B------:R0:W-:Y:S01]  /*22810*/  UTMALDG.4D [UR8], [UR4], desc[UR6] ;  /* 0x00000608040075b4 */ /* 0x0001e20008019000 */
[----:B------:R-:W1:Y:S02]  /*22820*/  SYNCS.PHASECHK.TRANS64.TRYWAIT P1, [R2+URZ+0x60], R3 ;  /* 0x00006003020075a7 */ /* 0x000e64000802017f */
[----:B01----:R-:W-:Y:S05]  /*22830*/  @!P1 BRA `(.L_x_1675) ;  /* 0x0000003c00789947 */ /* 0x003fea0003800000 */
.L_x_1843:
        /* <DEDUP_REMOVED lines=8> */
.L_x_1676:
        /* <DEDUP_REMOVED lines=29> */
.L_x_1671:
[----:B------:R-:W-:Y:S05]  /*22a90*/  BSYNC B1 ;  /* 0x0000000000017941 */ /* 0x000fea0003800000 */
.L_x_1670:
        /* <DEDUP_REMOVED lines=11> */
[----:B------:R-:W-:Y:S02]  /*22b50*/  MOV R10, R11 ;  /* 0x0000000b000a7202 */ /* 0x000fe40000000f00 */
        /* <DEDUP_REMOVED lines=18> */
[----:B------:R-:W-:-:S06]  /*22c80*/  LEA.HI.X R13, R2, UR5, R3, 0x2, P0 ;  /* 0x00000005020d7c11 */ /* 0x000fcc00080f1403 */
[----:B------:R1:W5:Y:S03]  /*22c90*/  LDG.E R13, desc[UR56][R12.64] ;  /* 0x000000380c0d7981 */ /* 0x000366000c1e1900 */
.L_x_1679:
[----:B------:R-:W2:Y:S01]  /*22ca0*/  S2R R3, SR_CgaCtaId ;  /* 0x0000000000037919 */ /* 0x000ea20000008800 */
[----:B------:R-:W-:-:S04]  /*22cb0*/  MOV R2, 0x400 ;  /* 0x0000040000027802 */ /* 0x000fc80000000f00 */
[----:B--2---:R-:W-:Y:S02]  /*22cc0*/  LEA R2, R3, R2, 0x18 ;  /* 0x0000000203027211 */ /* 0x004fe400078ec0ff */
[----:B------:R-:W-:-:S03]  /*22cd0*/  SHF.L.U32 R3, R14, 0x1f, RZ ;  /* 0x0000001f0e037819 */ /* 0x000fc600000006ff */
[----:B------:R-:W-:-:S04]  /*22ce0*/  IMAD R2, R15, 0x8, R2 ;  /* 0x000000080f027824 */ /* 0x000fc800078e0202 */
[----:B------:R-:W2:Y:S02]  /*22cf0*/  SYNCS.PHASECHK.TRANS64.TRYWAIT P0, [R2+URZ+0x28840], R3 ;  /* 0x02884003020075a7 */ /* 0x000ea4000800017f */
[----:B--2---:R-:W-:Y:S05]  /*22d00*/  @!P0 BRA `(.L_x_1680) ;  /* 0x0000003800588947 */ /* 0x004fea0003800000 */
.L_x_1844:
        /* <DEDUP_REMOVED lines=11> */
.L_x_1681:
        /* <DEDUP_REMOVED lines=14> */
[----:B------:R-:W-:Y:S02]  /*22ea0*/  SHF.L.U32 R9, R9, 0x1f, RZ ;  /* 0x0000001f09097819 */ /* 0x000fe400000006ff */
[----:B---3--:R-:W-:-:S04]  /*22eb0*/  LEA R2, R14, R3, 0x3 ;  /* 0x000000030e027211 */ /* 0x008fc800078e18ff */
        /* <DEDUP_REMOVED lines=17> */
.L_x_1845:
        /* <DEDUP_REMOVED lines=8> */
.L_x_1683:
        /* <DEDUP_REMOVED lines=28> */
.L_x_1678:
[----:B------:R-:W-:Y:S05]  /*23210*/  BSYNC B1 ;  /* 0x0000000000017941 */ /* 0x000fea0003800000 */
.L_x_1677:
[----:B------:R-:W2:Y:S01]  /*23220*/  LDL R2, [R1+0x18] ;  /* 0x0000180001027983 */ /* 0x000ea20000100800 */
[----:B------:R-:W-:Y:S02]  /*23230*/  IADD3 R7, R7, -0x2, RZ ;  /* 0xfffffffe07077810 */ /* 0x000fe40007ffe0ff */
[----:B--2---:R-:W-:-:S13]  /*23240*/  ISETP.GT.AND P0, PT, R11, R2, PT ;  /* 0x000000020b00720c */ /* 0x004fda0003f04270 */
[----:B------:R-:W-:Y:S05]  /*23250*/  @P0 BRA `(.L_x_1684) ;  /* 0xfffffff0002c0947 */ /* 0x000fea000383ffff */
.L_x_1660:
[----:B------:R-:W-:Y:S05]  /*23260*/  BSYNC B0 ;  /* 0x0000000000007941 */ /* 0x000fea0003800000 */
.L_x_1659:
        /* <DEDUP_REMOVED lines=13> */
[----:B-1----:R-:W-:-:S06]  /*23340*/  LOP3.LUT R8, R8, UR4, RZ, 0xc0, !PT ;  /* 0x0000000408087c12 */ /* 0x002fcc000f8ec0ff */
[----:B------:R-:W1:Y:S01]  /*23350*/  POPC R8, R8 ;  /* 0x0000000800087309 */ /* 0x000e620000000000 */
[----:B--2---:R-:W1:Y:S02]  /*23360*/  SHFL.IDX PT, R7, R2, R7, 0x1f ;  /* 0x00001f0702077589 */ /* 0x004e6400000e0000 */
[----:B-1----:R-:W-:-:S07]  /*23370*/  IADD3 R16, R7, UR37, R8 ;  /* 0x0000002507107c10 */ /* 0x002fce000fffe008 */
.L_x_1686:
[----:B------:R-:W-:Y:S05]  /*23380*/  BSYNC B0 ;  /* 0x0000000000007941 */ /* 0x000fea0003800000 */
.L_x_1685:
        /* <DEDUP_REMOVED lines=11> */
.L_x_1846:
        /* <DEDUP_REMOVED lines=11> */
.L_x_1690:
        /* <DEDUP_REMOVED lines=27> */
.L_x_1688:
[----:B------:R-:W-:Y:S05]  /*236a0*/  BSYNC B0 ;  /* 0x0000000000007941 */ /* 0x000fea0003800000 */
.L_x_1687:
        /* <DEDUP_REMOVED lines=9> */
.L_x_1645:
[----:B------:R-:W-:Y:S05]  /*23740*/  BSYNC B6 ;  /* 0x0000000000067941 */ /* 0x000fea0003800000 */
.L_x_1643:
[----:B------:R-:W-:-:S03]  /*23750*/  UMOV UR4, 0xffffffff ;  /* 0xffffffff00047882 */ /* 0x000fc60000000000 */
[----:B------:R-:W-:Y:S05]  /*23760*/  BRA.DIV UR4, `(.L_x_1691) ;  /* 0x0000002e04fc7947 */ /* 0x000fea000b800000 */
[----:B------:R4:W0:Y:S04]  /*23770*/  SHFL.IDX PT, R4, R16, RZ, 0x1f ;  /* 0x00001fff10047589 */ /* 0x00082800000e0000 */
[----:B------:R-:W0:Y:S02]  /*23780*/  SHFL.IDX PT, R16, R16, 0x1, 0x1f ;  /* 0x00201f0010107f89 */ /* 0x000e2400000e0000 */
.L_x_1850:
[----:B------:R-:W5:Y:S01]  /*23790*/  S2R R7, SR_TID.X ;  /* 0x0000000000077919 */ /* 0x000f620000002100 */
[----:B------:R-:W-:Y:S01]  /*237a0*/  ULDC UR4, c[0x0][0xc14] ;  /* 0x0003050000047ab9 */ /* 0x000fe20000000800 */
[----:B------:R-:W-:Y:S01]  /*237b0*/  BSSY B0, `(.L_x_1692) ;  /* 0x000000b000007945 */ /* 0x000fe20003800000 */
[----:B-1----:R-:W-:Y:S01]  /*237c0*/  IMAD.U32 R0, RZ, RZ, UR4 ;  /* 0x00000004ff007e24 */ /* 0x002fe2000f8e00ff */
[----:B------:R-:W-:Y:S02]  /*237d0*/  MOV R17, RZ ;  /* 0x000000ff00117202 */ /* 0x000fe40000000f00 */
[----:B-----5:R-:W-:-:S04]  /*237e0*/  LOP3.LUT R7, R7, 0x1f, RZ, 0xc0, !PT ;  /* 0x0000001f07077812 */ /* 0x020fc800078ec0ff */
[C---:B------:R-:W-:Y:S01]  /*237f0*/  ISETP.NE.AND P0, PT, R7.reuse, 0x1f, PT ;  /* 0x0000001f0700780c */ /* 0x040fe20003f05270 */
[----:B------:R-:W-:-:S05]  /*23800*/  IMAD.IADD R5, R7, 0x1, R19 ;  /* 0x0000000107057824 */ /* 0x000fca00078e0213 */
[----:B------:R-:W-:-:S13]  /*23810*/  ISETP.GE.OR P0, PT, R5, R0, !P0 ;  /* 0x000000000500720c */ /* 0x000fda0004706670 */
[----:B------:R-:W-:Y:S05]  /*23820*/  @P0 BRA `(.L_x_1693) ;  /* 0x00000000000c0947 */ /* 0x000fea0003800000 */
[----:B------:R-:W1:Y:S02]  /*23830*/  LDC.64 R2, c[0x0][0xc58] ;  /* 0x00031600ff027b82 */ /* 0x000e640000000a00 */
[----:B-1----:R-:W-:-:S05]  /*23840*/  IMAD.WIDE R2, R5, 0x4, R2 ;  /* 0x0000000405027825 */ /* 0x002fca00078e0202 */
[----:B------:R1:W5:Y:S02]  /*23850*/  LDG.E R17, desc[UR56][R2.64] ;  /* 0x0000003802117981 */ /* 0x000364000c1e1900 */
.L_x_1693:
[----:B------:R-:W-:Y:S05]  /*23860*/  BSYNC B0 ;  /* 0x0000000000007941 */ /* 0x000fea0003800000 */
.L_x_1692:
[----:B------:R-:W-:-:S03]  /*23870*/  UMOV UR4, 0xffffffff ;  /* 0xffffffff00047882 */ /* 0x000fc60000000000 */
[----:B------:R-:W-:Y:S05]  /*23880*/  BRA.DIV UR4, `(.L_x_1694) ;  /* 0x0000003204007947 */ /* 0x000fea000b800000 */
        /* <DEDUP_REMOVED lines=9> */
[----:B-1----:R-:W-:-:S05]  /*23920*/  IMAD.IADD R3, R13, 0x1, R14 ;  /* 0x000000010d037824 */ /* 0x002fca00078e020e */
[----:B------:R-:W0:Y:S02]  /*23930*/  SHFL.UP PT, R14, R3, 0x4, RZ ;  /* 0x04800000030e7989 */ /* 0x000e2400000e00ff */
[----:B0-----:R-:W-:Y:S02]  /*23940*/  SEL R14, R14, RZ, P0 ;  /* 0x000000ff0e0e7207 */ /* 0x001fe40000000000 */
[----:B------:R-:W-:-:S03]  /*23950*/  ISETP.GE.U32.AND P0, PT, R7, 0x10, PT ;  /* 0x000000100700780c */ /* 0x000fc60003f06070 */
[----:B------:R-:W-:-:S05]  /*23960*/  IMAD.IADD R5, R3, 0x1, R14 ;  /* 0x0000000103057824 */ /* 0x000fca00078e020e */
[----:B------:R-:W3:Y:S02]  /*23970*/  SHFL.UP PT, R14, R5, 0x8, RZ ;  /* 0x05000000050e7989 */ /* 0x000ee400000e00ff */
[----:B---3--:R-:W-:-:S05]  /*23980*/  SEL R6, R14, RZ, P1 ;  /* 0x000000ff0e067207 */ /* 0x008fca0000800000 */
[----:B------:R-:W-:-:S05]  /*23990*/  IMAD.IADD R6, R5, 0x1, R6 ;  /* 0x0000000105067824 */ /* 0x000fca00078e0206 */
[----:B------:R-:W0:Y:S02]  /*239a0*/  SHFL.UP PT, R14, R6, 0x10, RZ ;  /* 0x06000000060e7989 */ /* 0x000e2400000e00ff */
[----:B0-----:R-:W-:-:S05]  /*239b0*/  SEL R7, R14, RZ, P0 ;  /* 0x000000ff0e077207 */ /* 0x001fca0000000000 */
[----:B------:R-:W-:-:S05]  /*239c0*/  IMAD.IADD R2, R6, 0x1, R7 ;  /* 0x0000000106027824 */ /* 0x000fca00078e0207 */
[----:B------:R0:W1:Y:S02]  /*239d0*/  SHFL.IDX PT, R14, R2, 0x1f, 0x1f ;  /* 0x03e01f00020e7f89 */ /* 0x00006400000e0000 */
.L_x_1858:
[----:B------:R-:W-:Y:S02]  /*239e0*/  ULDC UR4, c[0x0][0xc10] ;  /* 0x0003040000047ab9 */ /* 0x000fe40000000800 */
[----:B------:R-:W-:-:S04]  /*239f0*/  IMAD.U32 R5, RZ, RZ, UR4 ;  /* 0x00000004ff057e24 */ /* 0x000fc8000f8e00ff */
[----:B-1----:R-:W-:-:S05]  /*23a00*/  IMAD R3, R14, R5, RZ ;  /* 0x000000050e037224 */ /* 0x002fca00078e02ff */
[----:B----4-:R-:W-:-:S04]  /*23a10*/  IADD3 R16, R16, R3, RZ ;  /* 0x0000000310107210 */ /* 0x010fc80007ffe0ff */
[----:B------:R-:W-:-:S13]  /*23a20*/  ISETP.GT.AND P0, PT, R16, R4, PT ;  /* 0x000000041000720c */ /* 0x000fda0003f04270 */
[----:B------:R-:W-:Y:S05]  /*23a30*/  @P0 BRA `(.L_x_1695) ;  /* 0x0000000000b40947 */ /* 0x000fea0003800000 */
[----:B------:R-:W1:Y:S02]  /*23a40*/  LDC R0, c[0x0][0xc14] ;  /* 0x00030500ff007b82 */ /* 0x000e640000000800 */
.L_x_1700:
[----:B------:R-:W-:-:S05]  /*23a50*/  VIADD R19, R19, 0x1f ;  /* 0x0000001f13137836 */ /* 0x000fca0000000000 */
[----:B-1----:R-:W-:-:S13]  /*23a60*/  ISETP.GE.AND P0, PT, R19, R0, PT ;  /* 0x000000001300720c */ /* 0x002fda0003f06270 */
[----:B------:R-:W-:Y:S05]  /*23a70*/  @P0 BRA `(.L_x_1696) ;  /* 0x0000000400ec0947 */ /* 0x000fea0003800000 */
[----:B------:R-:W1:Y:S01]  /*23a80*/  S2R R6, SR_TID.X ;  /* 0x0000000000067919 */ /* 0x000e620000002100 */
[----:B------:R-:W-:Y:S01]  /*23a90*/  BSSY B0, `(.L_x_1697) ;  /* 0x000000a000007945 */ /* 0x000fe20003800000 */
[----:B------:R-:W-:Y:S01]  /*23aa0*/  IMAD.MOV.U32 R17, RZ, RZ, RZ ;  /* 0x000000ffff117224 */ /* 0x000fe200078e00ff */
[----:B-1----:R-:W-:-:S04]  /*23ab0*/  LOP3.LUT R6, R6, 0x1f, RZ, 0xc0, !PT ;  /* 0x0000001f06067812 */ /* 0x002fc800078ec0ff */
[C---:B------:R-:W-:Y:S01]  /*23ac0*/  ISETP.NE.AND P1, PT, R6.reuse, 0x1f, PT ;  /* 0x0000001f0600780c */ /* 0x040fe20003f25270 */
[----:B------:R-:W-:-:S05]  /*23ad0*/  IMAD.IADD R5, R6, 0x1, R19 ;  /* 0x0000000106057824 */ /* 0x000fca00078e0213 */
[----:B------:R-:W-:-:S13]  /*23ae0*/  ISETP.GE.OR P0, PT, R5, R0, !P1 ;  /* 0x000000000500720c */ /* 0x000fda0004f06670 */
[----:B------:R-:W-:Y:S05]  /*23af0*/  @P0 BRA `(.L_x_1698) ;  /* 0x00000000000c0947 */ /* 0x000fea0003800000 */
[----:B0-----:R-:W0:Y:S02]  /*23b00*/  LDC.64 R2, c[0x0][0xc58] ;  /* 0x00031600ff027b82 */ /* 0x001e240000000a00 */
[----:B0-----:R-:W-:-:S05]  /*23b10*/  IMAD.WIDE R2, R5, 0x4, R2 ;  /* 0x0000000405027825 */ /* 0x001fca00078e0202 */
[----:B------:R1:W5:Y:S02]  /*23b20*/  LDG.E R17, desc[UR56][R2.64] ;  /* 0x0000003802117981 */ /* 0x000364000c1e1900 */
.L_x_1698:
[----:B------:R-:W-:Y:S05]  /*23b30*/  BSYNC B0 ;  /* 0x0000000000007941 */ /* 0x000fea0003800000 */
.L_x_1697:
[----:B------:R-:W-:-:S03]  /*23b40*/  UMOV UR4, 0xffffffff ;  /* 0xffffffff00047882 */ /* 0x000fc60000000000 */
[----:B------:R-:W-:Y:S05]  /*23b50*/  BRA.DIV UR4, `(.L_x_1699) ;  /* 0x00000032041c7947 */ /* 0x000fea000b800000 */
[----:B-----5:R-:W3:Y:S01]  /*23b60*/  SHFL.UP PT, R14, R17, 0x1, RZ ;  /* 0x04200000110e7989 */ /* 0x020ee200000e00ff */
[C---:B------:R-:W-:Y:S02]  /*23b70*/  ISETP.NE.AND P0, PT, R6.reuse, RZ, PT ;  /* 0x000000ff0600720c */ /* 0x040fe40003f05270 */
[----:B------:R-:W-:Y:S02]  /*23b80*/  ISETP.GE.U32.AND P1, PT, R6, 0x2, PT ;  /* 0x000000020600780c */ /* 0x000fe40003f26070 */
[----:B---3--:R-:W-:Y:S02]  /*23b90*/  SEL R14, R14, RZ, P0 ;  /* 0x000000ff0e0e7207 */ /* 0x008fe40000000000 */
[----:B------:R-:W-:-:S03]  /*23ba0*/  ISETP.GE.U32.AND P0, PT, R6, 0x4, PT ;  /* 0x000000040600780c */ /* 0x000fc60003f06070 */
[----:B------:R-:W-:-:S05]  /*23bb0*/  IMAD.IADD R13, R17, 0x1, R14 ;  /* 0x00000001110d7824 */ /* 0x000fca00078e020e */
[----:B------:R-:W0:Y:S02]  /*23bc0*/  SHFL.UP PT, R14, R13, 0x2, RZ ;  /* 0x044000000d0e7989 */ /* 0x000e2400000e00ff */
[----:B01----:R-:W-:Y:S02]  /*23bd0*/  SEL R2, R14, RZ, P1 ;  /* 0x000000ff0e027207 */ /* 0x003fe40000800000 */
        /* <DEDUP_REMOVED lines=12> */
[----:B------:R0:W1:Y:S02]  /*23ca0*/  SHFL.IDX PT, R14, R2, 0x1f, 0x1f ;  /* 0x03e01f00020e7f89 */ /* 0x00006400000e0000 */
.L_x_1866:
[----:B------:R-:W-:Y:S02]  /*23cb0*/  ULDC UR4, c[0x0][0xc10] ;  /* 0x0003040000047ab9 */ /* 0x000fe40000000800 */
[----:B------:R-:W-:-:S04]  /*23cc0*/  IMAD.U32 R5, RZ, RZ, UR4 ;  /* 0x00000004ff057e24 */ /* 0x000fc8000f8e00ff */
[----:B-1----:R-:W-:-:S04]  /*23cd0*/  IMAD R3, R14, R5, RZ ;  /* 0x000000050e037224 */ /* 0x002fc800078e02ff */
[----:B------:R-:W-:-:S05]  /*23ce0*/  IMAD.IADD R16, R3, 0x1, R16 ;  /* 0x0000000103107824 */ /* 0x000fca00078e0210 */
[----:B------:R-:W-:-:S13]  /*23cf0*/  ISETP.GT.AND P0, PT, R16, R4, PT ;  /* 0x000000041000720c */ /* 0x000fda0003f04270 */
[----:B------:R-:W-:Y:S05]  /*23d00*/  @!P0 BRA `(.L_x_1700) ;  /* 0xfffffffc00508947 */ /* 0x000fea000383ffff */
.L_x_1695:
[----:B------:R-:W-:Y:S01]  /*23d10*/  IMAD.IADD R16, R16, 0x1, -R3 ;  /* 0x0000000110107824 */ /* 0x000fe200078e0a03 */
[----:B------:R-:W-:-:S03]  /*23d20*/  UMOV UR4, 0xffffffff ;  /* 0xffffffff00047882 */ /* 0x000fc60000000000 */
[----:B------:R-:W-:-:S05]  /*23d30*/  IMAD R3, R2, R5, R16 ;  /* 0x0000000502037224 */ /* 0x000fca00078e0210 */
[----:B------:R-:W-:Y:S01]  /*23d40*/  ISETP.GT.AND P6, PT, R3, R4, PT ;  /* 0x000000040300720c */ /* 0x000fe20003fc4270 */
[----:B------:R-:W-:-:S12]  /*23d50*/  BRA.DIV UR4, `(.L_x_1701) ;  /* 0x00000032046c7947 */ /* 0x000fd8000b800000 */
[----:B------:R-:W-:-:S04]  /*23d60*/  VOTE.ANY R3, PT, !P6 ;  /* 0x0000000000037806 */ /* 0x000fc800070e0100 */
[----:B------:R-:W1:Y:S02]  /*23d70*/  POPC R6, R3 ;  /* 0x0000000300067309 */ /* 0x000e640000000000 */
[----:B-1----:R1:W3:Y:S02]  /*23d80*/  SHFL.IDX PT, R17, R17, R6, 0x1f ;  /* 0x00001f0611117589 */ /* 0x0022e400000e0000 */
.L_x_1870:
[----:B------:R-:W-:Y:S02]  /*23d90*/  ISETP.NE.AND P0, PT, R3, RZ, PT ;  /* 0x000000ff0300720c */ /* 0x000fe40003f05270 */
[----:B------:R-:W-:-:S11]  /*23da0*/  MOV R7, RZ ;  /* 0x000000ff00077202 */ /* 0x000fd60000000f00 */
[----:B------:R-:W-:Y:S05]  /*23db0*/  @!P0 BRA `(.L_x_1702) ;  /* 0x0000000000108947 */ /* 0x000fea0003800000 */
[----:B------:R-:W-:Y:S01]  /*23dc0*/  UMOV UR4, 0xffffffff ;  /* 0xffffffff00047882 */ /* 0x000fe20000000000 */
[----:B------:R-:W-:Y:S02]  /*23dd0*/  VIADD R12, R6, 0xffffffff ;  /* 0xffffffff060c7836 */ /* 0x000fe40000000000 */
[----:B------:R-:W-:Y:S05]  /*23de0*/  BRA.DIV UR4, `(.L_x_1703) ;  /* 0x0000003204907947 */ /* 0x000fea000b800000 */
[----:B------:R4:W0:Y:S02]  /*23df0*/  SHFL.IDX PT, R7, R2, R12, 0x1f ;  /* 0x00001f0c02077589 */ /* 0x00082400000e0000 */
.L_x_1702:
[----:B0---4-:R-:W0:Y:S01]  /*23e00*/  LDC.64 R2, c[0x0][0xc68] ;  /* 0x00031a00ff027b82 */ /* 0x011e220000000a00 */
[----:B------:R-:W-:-:S04]  /*23e10*/  IMAD.IADD R19, R6, 0x1, R19 ;  /* 0x0000000106137824 */ /* 0x000fc800078e0213 */
[----:B0-----:R-:W-:-:S05]  /*23e20*/  IMAD.WIDE R2, R19, 0x4, R2 ;  /* 0x0000000413027825 */ /* 0x001fca00078e0202 */
[----:B--2---:R0:W1:Y:S01]  /*23e30*/  LDG.E R8, desc[UR56][R2.64] ;  /* 0x0000003802087981 */ /* 0x004062000c1e1900 */
[----:B------:R-:W-:-:S05]  /*23e40*/  IMAD R16, R7, R5, R16 ;  /* 0x0000000507107224 */ /* 0x000fca00078e0210 */
[----:B------:R-:W-:Y:S01]  /*23e50*/  IADD3 R7, R4, -R16, RZ ;  /* 0x8000001004077210 */ /* 0x000fe20007ffe0ff */
[----:B0-----:R-:W-:Y:S02]  /*23e60*/  IMAD.MOV.U32 R2, RZ, RZ, RZ ;  /* 0x000000ffff027224 */ /* 0x001fe400078e00ff */
[----:B-1-3--:R-:W-:-:S05]  /*23e70*/  IMAD R6, R17, R8, RZ ;  /* 0x0000000811067224 */ /* 0x00afca00078e02ff */
        /* <DEDUP_REMOVED lines=21> */
[----:B------:R-:W-:Y:S02]  /*23fd0*/  @!P0 IADD3 R9, -R9, RZ, RZ ;  /* 0x000000ff09098210 */ /* 0x000fe40007ffe1ff */
[----:B------:R-:W-:-:S13]  /*23fe0*/  ISETP.NE.AND P0, PT, R6, RZ, PT ;  /* 0x000000ff0600720c */ /* 0x000fda0003f05270 */
[----:B------:R-:W-:-:S05]  /*23ff0*/  @!P0 LOP3.LUT R9, RZ, R6, RZ, 0x33, !PT ;  /* 0x00000006ff098212 */ /* 0x000fca00078e33ff */
[----:B------:R-:W-:Y:S02]  /*24000*/  IMAD R4, R8, R9, RZ ;  /* 0x0000000908047224 */ /* 0x000fe400078e02ff */
[----:B------:R-:W-:Y:S02]  /*24010*/  IMAD.MOV R9, RZ, RZ, -R9 ;  /* 0x000000ffff097224 */ /* 0x000fe400078e0a09 */
[----:B------:R-:W-:Y:S02]  /*24020*/  IMAD.MOV R2, RZ, RZ, -R4 ;  /* 0x000000ffff027224 */ /* 0x000fe400078e0a04 */
[----:B------:R-:W-:-:S03]  /*24030*/  IMAD R6, R6, R9, R7 ;  /* 0x0000000906067224 */ /* 0x000fc600078e0207 */
[----:B------:R-:W-:Y:S01]  /*24040*/  VIADDMNMX R5, R2, R5, R8, PT ;  /* 0x0000000502057246 */ /* 0x000fe20003800108 */
[----:B------:R-:W-:Y:S02]  /*24050*/  IMAD.MOV.U32 R2, RZ, RZ, RZ ;  /* 0x000000ffff027224 */ /* 0x000fe400078e00ff */
[----:B------:R-:W-:Y:S01]  /*24060*/  IMAD.IADD R4, R6, 0x1, R4 ;  /* 0x0000000106047824 */ /* 0x000fe200078e0204 */
[----:B------:R-:W-:-:S04]  /*24070*/  IABS R8, R5 ;  /* 0x0000000500087213 */ /* 0x000fc80000000000 */
[----:B------:R-:W0:Y:S08]  /*24080*/  I2F.RP R10, R8 ;  /* 0x00000008000a7306 */ /* 0x000e300000209400 */
[----:B0-----:R-:W0:Y:S02]  /*24090*/  MUFU.RCP R10, R10 ;  /* 0x0000000a000a7308 */ /* 0x001e240000001000 */
[----:B0-----:R-:W-:-:S06]  /*240a0*/  VIADD R11, R10, 0xffffffe ;  /* 0x0ffffffe0a0b7836 */ /* 0x001fcc0000000000 */
[----:B------:R-:W0:Y:S02]  /*240b0*/  F2I.FTZ.U32.TRUNC.NTZ R3, R11 ;  /* 0x0000000b00037305 */ /* 0x000e24000021f000 */
[----:B0-----:R-:W-:-:S04]  /*240c0*/  IMAD.MOV R7, RZ, RZ, -R3 ;  /* 0x000000ffff077224 */ /* 0x001fc800078e0a03 */
[----:B------:R-:W-:-:S04]  /*240d0*/  IMAD R7, R7, R8, RZ ;  /* 0x0000000807077224 */ /* 0x000fc800078e02ff */
[----:B------:R-:W-:Y:S01]  /*240e0*/  IMAD.HI.U32 R3, R3, R7, R2 ;  /* 0x0000000703037227 */ /* 0x000fe200078e0002 */
[----:B------:R-:W-:Y:S02]  /*240f0*/  IABS R2, R6 ;  /* 0x0000000600027213 */ /* 0x000fe40000000000 */
[----:B------:R-:W-:-:S03]  /*24100*/  IABS R7, R5 ;  /* 0x0000000500077213 */ /* 0x000fc60000000000 */
[----:B------:R-:W-:Y:S01]  /*24110*/  IMAD.HI.U32 R3, R3, R2, RZ ;  /* 0x0000000203037227 */ /* 0x000fe200078e00ff */
[----:B------:R-:W-:-:S05]  /*24120*/  IADD3 R7, RZ, -R7, RZ ;  /* 0x80000007ff077210 */ /* 0x000fca0007ffe0ff */
        /* <DEDUP_REMOVED lines=10> */
[----:B------:R-:W-:Y:S02]  /*241d0*/  @!P0 LOP3.LUT R3, RZ, R5, RZ, 0x33, !PT ;  /* 0x00000005ff038212 */ /* 0x000fe400078e33ff */
[----:B------:R-:W-:Y:S02]  /*241e0*/  IADD3 R5, -R5, RZ, RZ ;  /* 0x000000ff05057210 */ /* 0x000fe40007ffe1ff */
[----:B------:R-:W-:-:S03]  /*241f0*/  LOP3.LUT R2, RZ, R3, RZ, 0x33, !PT ;  /* 0x00000003ff027212 */ /* 0x000fc600078e33ff */
[----:B------:R-:W-:Y:S02]  /*24200*/  IMAD R18, R3, R5, R4 ;  /* 0x0000000503127224 */ /* 0x000fe400078e0204 */
[----:B------:R-:W-:Y:S01]  /*24210*/  IMAD.IADD R17, R17, 0x1, R2 ;  /* 0x0000000111117824 */ /* 0x000fe200078e0202 */
[----:B------:R-:W-:Y:S06]  /*24220*/  BRA `(.L_x_1704) ;  /* 0x00000000001c7947 */ /* 0x000fec0003800000 */
.L_x_1696:
[----:B------:R-:W-:Y:S01]  /*24230*/  UMOV UR4, URZ ;  /* 0x0000003f00047c82 */ /* 0x000fe20008000000 */
[----:B------:R-:W-:Y:S01]  /*24240*/  UMOV UR5, URZ ;  /* 0x0000003f00057c82 */ /* 0x000fe20008000000 */
[----:B------:R-:W-:Y:S01]  /*24250*/  ULDC UR6, c[0x0][0xc14] ;  /* 0x0003050000067ab9 */ /* 0x000fe20000000800 */
[----:B------:R-:W-:Y:S02]  /*24260*/  IMAD.MOV.U32 R16, RZ, RZ, R4 ;  /* 0x000000ffff107224 */ /* 0x000fe400078e0004 */
[----:B------:R-:W-:Y:S02]  /*24270*/  IMAD.U32 R17, RZ, RZ, UR4 ;  /* 0x00000004ff117e24 */ /* 0x000fe4000f8e00ff */
[----:B------:R-:W-:Y:S02]  /*24280*/  IMAD.U32 R18, RZ, RZ, UR5 ;  /* 0x00000005ff127e24 */ /* 0x000fe4000f8e00ff */
[----:B------:R-:W-:-:S07]  /*24290*/  IMAD.U32 R19, RZ, RZ, UR6 ;  /* 0x00000006ff137e24 */ /* 0x000fce000f8e00ff */
.L_x_1704:
        /* <DEDUP_REMOVED lines=12> */
.L_x_1604:
[----:B-1----:R-:W4:Y:S01]  /*24360*/  LDL.LU R0, [R1+0x20] ;  /* 0x0000200001007983 */ /* 0x002f220000300800 */
[----:B------:R-:W-:Y:S01]  /*24370*/  BSSY B0, `(.L_x_1706) ;  /* 0x000000b000007945 */ /* 0x000fe20003800000 */
[----:B------:R-:W1:Y:S01]  /*24380*/  S2R R5, SR_CgaCtaId ;  /* 0x0000000000057919 */ /* 0x000e620000008800 */
[----:B----4-:R-:W-:-:S04]  /*24390*/  IADD3 R0, R0, 0x1, RZ ;  /* 0x0000000100007810 */ /* 0x010fc80007ffe0ff */
[----:B---3--:R-:W-:-:S04]  /*243a0*/  LEA.HI R2, R0, R0, RZ, 0x1 ;  /* 0x0000000000027211 */ /* 0x008fc800078f08ff */
[----:B------:R-:W-:-:S05]  /*243b0*/  LOP3.LUT R3, R2, 0xfffffffe, RZ, 0xc0, !PT ;  /* 0xfffffffe02037812 */ /* 0x000fca00078ec0ff */
[----:B------:R-:W-:Y:S01]  /*243c0*/  IMAD.IADD R3, R0, 0x1, -R3 ;  /* 0x0000000100037824 */ /* 0x000fe200078e0a03 */
[----:B------:R-:W-:-:S04]  /*243d0*/  MOV R0, 0x400 ;  /* 0x0000040000007802 */ /* 0x000fc80000000f00 */
[----:B-1----:R-:W-:Y:S02]  /*243e0*/  LEA R0, R5, R0, 0x18 ;  /* 0x0000000005007211 */ /* 0x002fe400078ec0ff */
[----:B------:R-:W-:-:S04]  /*243f0*/  SHF.L.U32 R3, R3, 0x1f, RZ ;  /* 0x0000001f03037819 */ /* 0x000fc800000006ff */
[----:B------:R-:W1:Y:S02]  /*24400*/  SYNCS.PHASECHK.TRANS64.TRYWAIT P0, [R0+URZ+0x28820], R3 ;  /* 0x02882003000075a7 */ /* 0x000e64000800017f */
[----:B-1----:R-:W-:Y:S05]  /*24410*/  @!P0 BRA `(.L_x_1707) ;  /* 0x0000002c002c8947 */ /* 0x002fea0003800000 */
.L_x_1873:
[----:B------:R-:W-:Y:S05]  /*24420*/  BSYNC B0 ;  /* 0x0000000000007941 */ /* 0x000fea0003800000 */
.L_x_1706:
[----:B------:R-:W-:-:S03]  /*24430*/  UMOV UR4, 0xffffffff ;  /* 0xffffffff00047882 */ /* 0x000fc60000000000 */
[----:B------:R-:W-:Y:S05]  /*24440*/  BRA.DIV UR4, `(.L_x_1708) ;  /* 0x0000002e04347947 */ /* 0x000fea000b800000 */
[----:B------:R-:W3:Y:S02]  /*24450*/  S2R R2, SR_TID.X ;  /* 0x0000000000027919 */ /* 0x000ee40000002100 */
[----:B---3--:R-:W-:-:S04]  /*24460*/  SHF.R.U32.HI R2, RZ, 0x5, R2 ;  /* 0x00000005ff027819 */ /* 0x008fc80000011602 */
[----:B------:R-:W-:-:S05]  /*24470*/  LOP3.LUT R2, R2, 0x3, RZ, 0xc0, !PT ;  /* 0x0000000302027812 */ /* 0x000fca00078ec0ff */
[----:B------:R3:W4:Y:S02]  /*24480*/  SHFL.IDX PT, R14, R2, RZ, 0x1f ;  /* 0x00001fff020e7589 */ /* 0x00072400000e0000 */
.L_x_1876:
[----:B----4-:R-:W-:-:S13]  /*24490*/  ISETP.NE.AND P0, PT, R14, RZ, PT ;  /* 0x000000ff0e00720c */ /* 0x010fda0003f05270 */
[----:B------:R-:W-:Y:S05]  /*244a0*/  @P0 BRA `(.L_x_1316) ;  /* 0x0000000000940947 */ /* 0x000fea0003800000 */
[----:B------:R-:W-:-:S03]  /*244b0*/  UMOV UR4, 0xffffffff ;  /* 0xffffffff00047882 */ /* 0x000fc60000000000 */
[----:B------:R-:W-:Y:S05]  /*244c0*/  BRA.DIV UR4, `(.L_x_1709) ;  /* 0x0000002e04487947 */ /* 0x000fea000b800000 */
[----:B------:R-:W-:-:S13]  /*244d0*/  ELECT P6, URZ, PT ;  /* 0x00000000003f782f */ /* 0x000fda00038c0000 */
.L_x_1879:
[----:B------:R-:W-:Y:S05]  /*244e0*/  @!P6 BRA `(.L_x_1316) ;  /* 0x000000000084e947 */ /* 0x000fea0003800000 */
[----:B------:R-:W-:-:S06]  /*244f0*/  ULOP3.LUT UR4, UR36, 0x2, URZ, 0xfc, !UPT ;  /* 0x0000000224047892 */ /* 0x000fcc000f8efc3f */
[----:B---3--:R-:W-:-:S05]  /*24500*/  IMAD.U32 R2, RZ, RZ, UR4 ;  /* 0x00000004ff027e24 */ /* 0x008fca000f8e00ff */
[----:B------:R-:W-:-:S13]  /*24510*/  ISETP.NE.AND P2, PT, R2, 0x3, PT ;  /* 0x000000030200780c */ /* 0x000fda0003f45270 */
[----:B------:R-:W-:Y:S05]  /*24520*/  @!P2 BRA `(.L_x_1710) ;  /* 0x000000000004a947 */ /* 0x000fea0003800000 */
[----:B------:R-:W-:Y:S01]  /*24530*/  BPT.TRAP 0x1 ;  /* 0x000000040000795c */ /* 0x000fe20000300000 */
.L_x_1710:
[----:B-1----:R-:W3:Y:S04]  /*24540*/  LDL R3, [R1] ;  /* 0x0000000001037983 */ /* 0x002ee80000100800 */
[----:B------:R-:W4:Y:S01]  /*24550*/  LDL.LU R7, [R1+0x8] ;  /* 0x0000080001077983 */ /* 0x000f220000300800 */
[----:B------:R-:W-:-:S04]  /*24560*/  VIADD R2, R0, 0x28840 ;  /* 0x0002884000027836 */ /* 0x000fc80000000000 */
[C---:B---3--:R-:W-:Y:S02]  /*24570*/  IMAD R6, R3.reuse, 0x8, R2 ;  /* 0x0000000803067824 */ /* 0x048fe400078e0202 */
[----:B------:R-:W-:Y:S01]  /*24580*/  VIADD R3, R3, 0x1 ;  /* 0x0000000103037836 */ /* 0x000fe20000000000 */
[----:B----4-:R-:W-:-:S04]  /*24590*/  SHF.L.U32 R5, R7, 0x1f, RZ ;  /* 0x0000001f07057819 */ /* 0x010fc800000006ff */
[C---:B------:R-:W-:Y:S01]  /*245a0*/  ISETP.NE.AND P1, PT, R3.reuse, 0x2, PT ;  /* 0x000000020300780c */ /* 0x040fe20003f25270 */
[----:B------:R-:W1:Y:S03]  /*245b0*/  SYNCS.PHASECHK.TRANS64.TRYWAIT P0, [R6+URZ], R5 ;  /* 0x00000005060075a7 */ /* 0x000e66000800017f */
[----:B------:R-:W-:Y:S02]  /*245c0*/  SEL R4, RZ, 0x1, P1 ;  /* 0x00000001ff047807 */ /* 0x000fe40000800000 */
[----:B------:R-:W-:Y:S02]  /*245d0*/  SEL R3, R3, RZ, P1 ;  /* 0x000000ff03037207 */ /* 0x000fe40000800000 */
[----:B------:R-:W-:Y:S02]  /*245e0*/  LOP3.LUT R4, R7, R4, RZ, 0x3c, !PT ;  /* 0x0000000407047212 */ /* 0x000fe400078e3cff */
[----:B------:R-:W-:-:S02]  /*245f0*/  LEA R7, R3, R2, 0x3 ;  /* 0x0000000203077211 */ /* 0x000fc400078e18ff */
[----:B------:R-:W-:Y:S01]  /*24600*/  SHF.L.U32 R2, R4, 0x1f, RZ ;  /* 0x0000001f04027819 */ /* 0x000fe200000006ff */
[----:B-1----:R-:W-:Y:S06]  /*24610*/  @!P0 BRA `(.L_x_1711) ;  /* 0x0000002c00148947 */ /* 0x002fec0003800000 */
.L_x_1880:
[----:B------:R-:W3:Y:S02]  /*24620*/  SYNCS.PHASECHK.TRANS64.TRYWAIT P0, [R7+URZ], R2 ;  /* 0x00000002070075a7 */ /* 0x000ee4000800017f */
[----:B---3--:R-:W-:Y:S05]  /*24630*/  @!P0 BRA `(.L_x_1712) ;  /* 0x0000002c00208947 */ /* 0x008fea0003800000 */
.L_x_1881:
[----:B------:R-:W-:Y:S05]  /*24640*/  @!P2 BRA `(.L_x_1713) ;  /* 0x000000000004a947 */ /* 0x000fea0003800000 */
[----:B------:R-:W-:Y:S01]  /*24650*/  BPT.TRAP 0x1 ;  /* 0x000000040000795c */ /* 0x000fe20000300000 */
.L_x_1713:
[----:B------:R-:W4:Y:S01]  /*24660*/  LDL.LU R4, [R1] ;  /* 0x0000000001047983 */ /* 0x000f220000300800 */
[----:B------:R-:W-:-:S04]  /*24670*/  VIADD R0, R0, 0x28860 ;  /* 0x0002886000007836 */ /* 0x000fc80000000000 */
[----:B----4-:R-:W-:-:S04]  /*24680*/  IMAD R4, R4, 0x8, R0 ;  /* 0x0000000804047824 */ /* 0x010fc800078e0200 */
[----:B------:R-:W4:Y:S02]  /*24690*/  SYNCS.PHASECHK.TRANS64.TRYWAIT P0, [R4+URZ], R5 ;  /* 0x00000005040075a7 */ /* 0x000f24000800017f */
[----:B----4-:R-:W-:Y:S05]  /*246a0*/  @!P0 BRA `(.L_x_1714) ;  /* 0x0000002c00188947 */ /* 0x010fea0003800000 */
.L_x_1882:
[----:B------:R-:W-:-:S07]  /*246b0*/  IMAD R3, R3, 0x8, R0 ;  /* 0x0000000803037824 */ /* 0x000fce00078e0200 */
.L_x_1715:
[----:B------:R0:W0:Y:S02]  /*246c0*/  SYNCS.PHASECHK.TRANS64.TRYWAIT P0, [R3+URZ], R2 ;  /* 0x00000002030075a7 */ /* 0x000024000800017f */
[----:B0-----:R-:W-:Y:S05]  /*246d0*/  @!P0 NANOSLEEP.SYNCS 0x989680 ;  /* 0x009896800000895d */ /* 0x001fea0003900000 */
[----:B------:R-:W0:Y:S02]  /*246e0*/  @!P0 SYNCS.PHASECHK.TRANS64 P0, [R3+URZ], R2 ;  /* 0x00000002030085a7 */ /* 0x000e24000800007f */
[----:B0-----:R-:W-:Y:S05]  /*246f0*/  @!P0 BRA `(.L_x_1715) ;  /* 0xfffffffc00f08947 */ /* 0x001fea000383ffff */
.L_x_1316:
[----:B------:R-:W-:Y:S05]  /*24700*/  BSYNC B7 ;  /* 0x0000000000077941 */ /* 0x000fea0003800000 */
.L_x_1313:
[----:B------:R-:W-:Y:S05]  /*24710*/  EXIT ;  /* 0x000000000000794d */ /* 0x000fea0003800000 */
.L_x_1346:
[----:B0-----:R0:W1:Y:S02]  /*24720*/  SYNCS.PHASECHK.TRANS64.TRYWAIT P6, [R103+URZ+0x28890], R124 ;  /* 0x0288907c670075a7 */ /* 0x00106400080c017f */
[----:B-1----:R-:W-:Y:S05]  /*24730*/  @!P6 NANOSLEEP.SYNCS 0x989680 ;  /* 0x009896800000e95d */ /* 0x002fea0003900000 */
[----:B------:R-:W1:Y:S02]  /*24740*/  @!P6 SYNCS.PHASECHK.TRANS64 P6, [R103+URZ+0x28890], R124 ;  /* 0x0288907c6700e5a7 */ /* 0x000e6400080c007f */
[----:B-1----:R-:W-:Y:S05]  /*24750*/  @!P6 BRA `(.L_x_1346) ;  /* 0xfffffffc00f0e947 */ /* 0x002fea000383ffff */
[----:B------:R-:W-:Y:S05]  /*24760*/  BRA `(.L_x_1716) ;  /* 0xfffffdec00007947 */ /* 0x000fea000383ffff */
.L_x_1382:
[----:B0-----:R0:W1:Y:S02]  /*24770*/  SYNCS.PHASECHK.TRANS64.TRYWAIT P4, [R103+URZ+0x28890], R124 ;  /* 0x0288907c670075a7 */ /* 0x001064000808017f */
[----:B-1----:R-:W-:Y:S05]  /*24780*/  @!P4 NANOSLEEP.SYNCS 0x989680 ;  /* 0x009896800000c95d */ /* 0x002fea0003900000 */
[----:B------:R-:W1:Y:S02]  /*24790*/  @!P4 SYNCS.PHASECHK.TRANS64 P4, [R103+URZ+0x28890], R124 ;  /* 0x0288907c6700c5a7 */ /* 0x000e64000808007f */
[----:B-1----:R-:W-:Y:S05]  /*247a0*/  @!P4 BRA `(.L_x_1382) ;  /* 0xfffffffc00f0c947 */ /* 0x002fea000383ffff */
[----:B------:R-:W-:Y:S05]  /*247b0*/  BRA `(.L_x_1717) ;  /* 0xfffffe1000507947 */ /* 0x000fea000383ffff */
.L_x_1399:
[----:B0-----:R0:W1:Y:S02]  /*247c0*/  SYNCS.PHASECHK.TRANS64.TRYWAIT P3, [R103+URZ+0x28890], R124 ;  /* 0x0288907c670075a7 */ /* 0x001064000806017f */
[----:B-1----:R-:W-:Y:S05]  /*247d0*/  @!P3 NANOSLEEP.SYNCS 0x989680 ;  /* 0x009896800000b95d */ /* 0x002fea0003900000 */
[----:B------:R-:W1:Y:S02]  /*247e0*/  @!P3 SYNCS.PHASECHK.TRANS64 P3, [R103+URZ+0x28890], R124 ;  /* 0x0288907c6700b5a7 */ /* 0x000e64000806007f */
[----:B-1----:R-:W-:Y:S05]  /*247f0*/  @!P3 BRA `(.L_x_1399) ;  /* 0xfffffffc00f0b947 */ /* 0x002fea000383ffff */
[----:B------:R-:W-:Y:S05]  /*24800*/  BRA `(.L_x_1718) ;  /* 0xfffffe30007c7947 */ /* 0x000fea000383ffff */
.L_x_1409:
[----:B--2---:R2:W3:Y:S02]  /*24810*/  SYNCS.PHASECHK.TRANS64.TRYWAIT P0, [R103+URZ+0x288b0], R124 ;  /* 0x0288b07c670075a7 */ /* 0x0044e4000800017f */
[----:B---3--:R-:W-:Y:S05]  /*24820*/  @!P0 NANOSLEEP.SYNCS 0x989680 ;  /* 0x009896800000895d */ /* 0x008fea0003900000 */
[----:B------:R-:W3:Y:S02]  /*24830*/  @!P0 SYNCS.PHASECHK.TRANS64 P0, [R103+URZ+0x288b0], R124 ;  /* 0x0288b07c670085a7 */ /* 0x000ee4000800007f */
[----:B---3--:R-:W-:Y:S05]  /*24840*/  @!P0 BRA `(.L_x_1409) ;  /* 0xfffffffc00f08947 */ /* 0x008fea000383ffff */
[----:B------:R-:W-:Y:S05]  /*24850*/  BRA `(.L_x_1719) ;  /* 0xfffffe3800187947 */ /* 0x000fea000383ffff */
.L_x_1429:
[----:B------:R-:W-:Y:S01]  /*24860*/  BSSY B0, `(.L_x_1720) ;  /* 0x0000008000007945 */ /* 0x000fe20003800000 */
[----:B------:R-:W-:Y:S01]  /*24870*/  IMAD.MOV.U32 R13, RZ, RZ, R227 ;  /* 0x000000ffff0d7224 */ /* 0x000fe200078e00e3 */
[----:B------:R-:W-:Y:S01]  /*24880*/  MOV R11, 0x1f ;  /* 0x0000001f000b7802 */ /* 0x000fe20000000f00 */
[----:B------:R-:W-:Y:S02]  /*24890*/  IMAD.MOV.U32 R12, RZ, RZ, RZ ;  /* 0x000000ffff0c7224 */ /* 0x000fe400078e00ff */
[----:B------:R-:W-:-:S07]  /*248a0*/  IMAD.MOV.U32 R15, RZ, RZ, -0x1 ;  /* 0xffffffffff0f7424 */ /* 0x000fce00078e00ff */
[----:B-----5:R-:W-:Y:S05]  /*248b0*/  WARPSYNC.COLLECTIVE R15, `(.L_x_1721) ;  /* 0x000000000f087348 */ /* 0x020fea0003c00000 */
[----:B------:R0:W1:Y:S02]  /*248c0*/  SHFL.IDX P6, R14, R13, R12, R11 ;  /* 0x0000000c0d0e7389 */ /* 0x00006400000c000b */
[----:B01---5:R-:W-:Y:S01]  /*248d0*/  ENDCOLLECTIVE ;  /* 0x000000000000791b */ /* 0x023fe20003800000 */
.L_x_1721:
[----:B------:R-:W-:Y:S05]  /*248e0*/  BSYNC B0 ;  /* 0x0000000000007941 */ /* 0x000fea0003800000 */
.L_x_1720:
[----:B------:R-:W-:Y:S01]  /*248f0*/  IMAD.MOV.U32 R196, RZ, RZ, R14 ;  /* 0x000000ffffc47224 */ /* 0x000fe200078e000e */
[----:B------:R-:W-:Y:S06]  /*24900*/  BRA `(.L_x_1722) ;  /* 0xfffffe4400107947 */ /* 0x000fec000383ffff */
.L_x_1447:
[----:B------:R-:W-:Y:S01]  /*24910*/  BSSY B1, `(.L_x_1723) ;  /* 0x0000008000017945 */ /* 0x000fe20003800000 */
[----:B------:R-:W-:Y:S01]  /*24920*/  IMAD.MOV.U32 R13, RZ, RZ, R5 ;  /* 0x000000ffff0d7224 */ /* 0x000fe200078e0005 */
[----:B------:R-:W-:Y:S01]  /*24930*/  MOV R15, 0xffffffff ;  /* 0xffffffff000f7802 */ /* 0x000fe20000000f00 */
[----:B------:R-:W-:Y:S02]  /*24940*/  IMAD.MOV.U32 R12, RZ, RZ, RZ ;  /* 0x000000ffff0c7224 */ /* 0x000fe400078e00ff */
[----:B------:R-:W-:-:S07]  /*24950*/  IMAD.MOV.U32 R11, RZ, RZ, 0x181f ;  /* 0x0000181fff0b7424 */ /* 0x000fce00078e00ff */
[----:B01---5:R-:W-:Y:S05]  /*24960*/  WARPSYNC.COLLECTIVE R15, `(.L_x_1724) ;  /* 0x000000000f087348 */ /* 0x023fea0003c00000 */
[----:B------:R2:W3:Y:S02]  /*24970*/  SHFL.IDX P6, R14, R13, R12, R11 ;  /* 0x0000000c0d0e7389 */ /* 0x0004e400000c000b */
[----:B0123-5:R-:W-:Y:S01]  /*24980*/  ENDCOLLECTIVE ;  /* 0x000000000000791b */ /* 0x02ffe20003800000 */
.L_x_1724:
[----:B------:R-:W-:Y:S05]  /*24990*/  BSYNC B1 ;  /* 0x0000000000017941 */ /* 0x000fea0003800000 */
.L_x_1723:
[----:B------:R-:W-:Y:S05]  /*249a0*/  BRA `(.L_x_1725) ;  /* 0xfffffe5400907947 */ /* 0x000fea000383ffff */
.L_x_1448:
[----:B------:R-:W-:Y:S01]  /*249b0*/  BSSY B1, `(.L_x_1726) ;  /* 0x0000008000017945 */ /* 0x000fe20003800000 */
[----:B------:R-:W-:Y:S02]  /*249c0*/  IMAD.MOV.U32 R13, RZ, RZ, R4 ;  /* 0x000000ffff0d7224 */ /* 0x000fe400078e0004 */
[----:B------:R-:W-:Y:S02]  /*249d0*/  IMAD.MOV.U32 R12, RZ, RZ, RZ ;  /* 0x000000ffff0c7224 */ /* 0x000fe400078e00ff */
[----:B------:R-:W-:Y:S02]  /*249e0*/  IMAD.MOV.U32 R11, RZ, RZ, 0x181f ;  /* 0x0000181fff0b7424 */ /* 0x000fe400078e00ff */
[----:B------:R-:W-:-:S07]  /*249f0*/  IMAD.MOV.U32 R15, RZ, RZ, -0x1 ;  /* 0xffffffffff0f7424 */ /* 0x000fce00078e00ff */
[----:B01---5:R-:W-:Y:S05]  /*24a00*/  WARPSYNC.COLLECTIVE R15, `(.L_x_1727) ;  /* 0x000000000f087348 */ /* 0x023fea0003c00000 */
[----:B------:R2:W3:Y:S02]  /*24a10*/  SHFL.IDX P6, R14, R13, R12, R11 ;  /* 0x0000000c0d0e7389 */ /* 0x0004e400000c000b */
[----:B0123-5:R-:W-:Y:S01]  /*24a20*/  ENDCOLLECTIVE ;  /* 0x000000000000791b */ /* 0x02ffe20003800000 */
.L_x_1727:
[----:B------:R-:W-:Y:S05]  /*24a30*/  BSYNC B1 ;  /* 0x0000000000017941 */ /* 0x000fea0003800000 */
.L_x_1726:
[----:B------:R-:W-:Y:S05]  /*24a40*/  BRA `(.L_x_1728) ;  /* 0xfffffe5400707947 */ /* 0x000fea000383ffff */
.L_x_1449:
[----:B------:R-:W-:Y:S01]  /*24a50*/  BSSY B1, `(.L_x_1729) ;  /* 0x0000008000017945 */ /* 0x000fe20003800000 */
[----:B------:R-:W-:Y:S01]  /*24a60*/  IMAD.MOV.U32 R13, RZ, RZ, R3 ;  /* 0x000000ffff0d7224 */ /* 0x000fe200078e0003 */
[----:B------:R-:W-:Y:S01]  /*24a70*/  MOV R12, RZ ;  /* 0x000000ff000c7202 */ /* 0x000fe20000000f00 */
[----:B------:R-:W-:Y:S02]  /*24a80*/  IMAD.MOV.U32 R11, RZ, RZ, 0x181f ;  /* 0x0000181fff0b7424 */ /* 0x000fe400078e00ff */
[----:B------:R-:W-:-:S07]  /*24a90*/  IMAD.MOV.U32 R15, RZ, RZ, -0x1 ;  /* 0xffffffffff0f7424 */ /* 0x000fce00078e00ff */
[----:B01---5:R-:W-:Y:S05]  /*24aa0*/  WARPSYNC.COLLECTIVE R15, `(.L_x_1730) ;  /* 0x000000000f087348 */ /* 0x023fea0003c00000 */
[----:B------:R2:W3:Y:S02]  /*24ab0*/  SHFL.IDX P6, R14, R13, R12, R11 ;  /* 0x0000000c0d0e7389 */ /* 0x0004e400000c000b */
[----:B0123-5:R-:W-:Y:S01]  /*24ac0*/  ENDCOLLECTIVE ;  /* 0x000000000000791b */ /* 0x02ffe20003800000 */
.L_x_1730:
[----:B------:R-:W-:Y:S05]  /*24ad0*/  BSYNC B1 ;  /* 0x0000000000017941 */ /* 0x000fea0003800000 */
.L_x_1729:
[----:B------:R-:W-:Y:S05]  /*24ae0*/  BRA `(.L_x_1731) ;  /* 0xfffffe5400507947 */ /* 0x000fea000383ffff */
.L_x_1450:
        /* <DEDUP_REMOVED lines=8> */
.L_x_1733:
[----:B------:R-:W-:Y:S05]  /*24b70*/  BSYNC B1 ;  /* 0x0000000000017941 */ /* 0x000fea0003800000 */
.L_x_1732:
[----:B------:R-:W-:Y:S05]  /*24b80*/  BRA `(.L_x_1734) ;  /* 0xfffffe5400307947 */ /* 0x000fea000383ffff */
.L_x_1451:
[----:B------:R-:W-:Y:S01]  /*24b90*/  BSSY B1, `(.L_x_1735) ;  /* 0x0000008000017945 */ /* 0x000fe20003800000 */
[----:B------:R-:W-:Y:S02]  /*24ba0*/  IMAD.MOV.U32 R13, RZ, RZ, R5 ;  /* 0x000000ffff0d7224 */ /* 0x000fe400078e0005 */
[----:B------:R-:W-:Y:S02]  /*24bb0*/  IMAD.MOV.U32 R12, RZ, RZ, 0x1 ;  /* 0x00000001ff0c7424 */ /* 0x000fe400078e00ff */
[----:B------:R-:W-:Y:S02]  /*24bc0*/  IMAD.MOV.U32 R11, RZ, RZ, 0x181f ;  /* 0x0000181fff0b7424 */ /* 0x000fe400078e00ff */
[----:B------:R-:W-:-:S07]  /*24bd0*/  IMAD.MOV.U32 R15, RZ, RZ, -0x1 ;  /* 0xffffffffff0f7424 */ /* 0x000fce00078e00ff */
[----:B01---5:R-:W-:Y:S05]  /*24be0*/  WARPSYNC.COLLECTIVE R15, `(.L_x_1736) ;  /* 0x000000000f087348 */ /* 0x023fea0003c00000 */
[----:B------:R2:W3:Y:S02]  /*24bf0*/  SHFL.IDX P6, R14, R13, R12, R11 ;  /* 0x0000000c0d0e7389 */ /* 0x0004e400000c000b */
[----:B0123-5:R-:W-:Y:S01]  /*24c00*/  ENDCOLLECTIVE ;  /* 0x000000000000791b */ /* 0x02ffe20003800000 */
.L_x_1736:
[----:B------:R-:W-:Y:S05]  /*24c10*/  BSYNC B1 ;  /* 0x0000000000017941 */ /* 0x000fea0003800000 */
.L_x_1735:
[----:B------:R-:W-:Y:S05]  /*24c20*/  BRA `(.L_x_1737) ;  /* 0xfffffe5400107947 */ /* 0x000fea000383ffff */
.L_x_1452:
[----:B------:R-:W-:Y:S01]  /*24c30*/  BSSY B1, `(.L_x_1738) ;  /* 0x0000008000017945 */ /* 0x000fe20003800000 */
[----:B------:R-:W-:Y:S01]  /*24c40*/  IMAD.MOV.U32 R13, RZ, RZ, R4 ;  /* 0x000000ffff0d7224 */ /* 0x000fe200078e0004 */
[----:B------:R-:W-:Y:S01]  /*24c50*/  MOV R12, 0x1 ;  /* 0x00000001000c7802 */ /* 0x000fe20000000f00 */
[----:B------:R-:W-:Y:S02]  /*24c60*/  IMAD.MOV.U32 R11, RZ, RZ, 0x181f ;  /* 0x0000181fff0b7424 */ /* 0x000fe400078e00ff */
[----:B------:R-:W-:-:S07]  /*24c70*/  IMAD.MOV.U32 R15, RZ, RZ, -0x1 ;  /* 0xffffffffff0f7424 */ /* 0x000fce00078e00ff */
[----:B01---5:R-:W-:Y:S05]  /*24c80*/  WARPSYNC.COLLECTIVE R15, `(.L_x_1739) ;  /* 0x000000000f087348 */ /* 0x023fea0003c00000 */
[----:B------:R2:W3:Y:S02]  /*24c90*/  SHFL.IDX P6, R14, R13, R12, R11 ;  /* 0x0000000c0d0e7389 */ /* 0x0004e400000c000b */
[----:B0123-5:R-:W-:Y:S01]  /*24ca0*/  ENDCOLLECTIVE ;  /* 0x000000000000791b */ /* 0x02ffe20003800000 */
.L_x_1739:
[----:B------:R-:W-:Y:S05]  /*24cb0*/  BSYNC B1 ;  /* 0x0000000000017941 */ /* 0x000fea0003800000 */
.L_x_1738:
[----:B------:R-:W-:Y:S05]  /*24cc0*/  BRA `(.L_x_1740) ;  /* 0xfffffe5000f07947 */ /* 0x000fea000383ffff */
.L_x_1453:
[----:B------:R-:W-:Y:S01]  /*24cd0*/  BSSY B1, `(.L_x_1741) ;  /* 0x0000008000017945 */ /* 0x000fe20003800000 */
[----:B------:R-:W-:Y:S01]  /*24ce0*/  IMAD.MOV.U32 R13, RZ, RZ, R3 ;  /* 0x000000ffff0d7224 */ /* 0x000fe200078e0003 */
[----:B------:R-:W-:Y:S01]  /*24cf0*/  MOV R15, 0xffffffff ;  /* 0xffffffff000f7802 */ /* 0x000fe20000000f00 */
[----:B------:R-:W-:Y:S02]  /*24d00*/  IMAD.MOV.U32 R12, RZ, RZ, 0x1 ;  /* 0x00000001ff0c7424 */ /* 0x000fe400078e00ff */
[----:B------:R-:W-:-:S07]  /*24d10*/  IMAD.MOV.U32 R11, RZ, RZ, 0x181f ;  /* 0x0000181fff0b7424 */ /* 0x000fce00078e00ff */
[----:B01---5:R-:W-:Y:S05]  /*24d20*/  WARPSYNC.COLLECTIVE R15, `(.L_x_1742) ;  /* 0x000000000f087348 */ /* 0x023fea0003c00000 */
[----:B------:R2:W3:Y:S02]  /*24d30*/  SHFL.IDX P6, R14, R13, R12, R11 ;  /* 0x0000000c0d0e7389 */ /* 0x0004e400000c000b */
[----:B0123-5:R-:W-:Y:S01]  /*24d40*/  ENDCOLLECTIVE ;  /* 0x000000000000791b */ /* 0x02ffe20003800000 */
.L_x_1742:
[----:B------:R-:W-:Y:S05]  /*24d50*/  BSYNC B1 ;  /* 0x0000000000017941 */ /* 0x000fea0003800000 */
.L_x_1741:
[----:B------:R-:W-:Y:S05]  /*24d60*/  BRA `(.L_x_1743) ;  /* 0xfffffe5000d07947 */ /* 0x000fea000383ffff */
.L_x_1454:
        /* <DEDUP_REMOVED lines=8> */
.L_x_1745:
[----:B------:R-:W-:Y:S05]  /*24df0*/  BSYNC B1 ;  /* 0x0000000000017941 */ /* 0x000fea0003800000 */
.L_x_1744:
[----:B------:R-:W-:Y:S05]  /*24e00*/  BRA `(.L_x_1746) ;  /* 0xfffffe5000b07947 */ /* 0x000fea000383ffff */
.L_x_1455:
        /* <DEDUP_REMOVED lines=8> */
.L_x_1748:
[----:B------:R-:W-:Y:S05]  /*24e90*/  BSYNC B1 ;  /* 0x0000000000017941 */ /* 0x000fea0003800000 */
.L_x_1747:
[----:B------:R-:W-:Y:S05]  /*24ea0*/  BRA `(.L_x_1749) ;  /* 0xfffffe5000907947 */ /* 0x000fea000383ffff */
.L_x_1456:
        /* <DEDUP_REMOVED lines=8> */
.L_x_1751:
[----:B------:R-:W-:Y:S05]  /*24f30*/  BSYNC B1 ;  /* 0x0000000000017941 */ /* 0x000fea0003800000 */
.L_x_1750:
[----:B------:R-:W-:Y:S05]  /*24f40*/  BRA `(.L_x_1752) ;  /* 0xfffffe5000707947 */ /* 0x000fea000383ffff */
.L_x_1457:
        /* <DEDUP_REMOVED lines=8> */
.L_x_1754:
[----:B------:R-:W-:Y:S05]  /*24fd0*/  BSYNC B1 ;  /* 0x0000000000017941 */ /* 0x000fea0003800000 */
.L_x_1753:
[----:B------:R-:W-:Y:S05]  /*24fe0*/  BRA `(.L_x_1755) ;  /* 0xfffffe5000507947 */ /* 0x000fea000383ffff */
.L_x_1458:
        /* <DEDUP_REMOVED lines=8> */
.L_x_1757:
[----:B------:R-:W-:Y:S05]  /*25070*/  BSYNC B1 ;  /* 0x0000000000017941 */ /* 0x000fea0003800000 */
.L_x_1756:
[----:B------:R-:W-:Y:S05]  /*25080*/  BRA `(.L_x_1758) ;  /* 0xfffffe5000307947 */ /* 0x000fea000383ffff */
.L_x_1459:
        /* <DEDUP_REMOVED lines=8> */
.L_x_1760:
[----:B------:R-:W-:Y:S05]  /*25110*/  BSYNC B1 ;  /* 0x0000000000017941 */ /* 0x000fea0003800000 */
.L_x_1759:
[----:B------:R-:W-:Y:S05]  /*25120*/  BRA `(.L_x_1761) ;  /* 0xfffffe5000107947 */ /* 0x000fea000383ffff */
.L_x_1460:
        /* <DEDUP_REMOVED lines=8> */
.L_x_1763:
[----:B------:R-:W-:Y:S05]  /*251b0*/  BSYNC B1 ;  /* 0x0000000000017941 */ /* 0x000fea0003800000 */
.L_x_1762:
[----:B------:R-:W-:Y:S05]  /*251c0*/  BRA `(.L_x_1764) ;  /* 0xfffffe4c00f47947 */ /* 0x000fea000383ffff */
.L_x_1461:
        /* <DEDUP_REMOVED lines=8> */
.L_x_1766:
[----:B------:R-:W-:Y:S05]  /*25250*/  BSYNC B1 ;  /* 0x0000000000017941 */ /* 0x000fea0003800000 */
.L_x_1765:
[----:B------:R-:W-:Y:S05]  /*25260*/  BRA `(.L_x_1767) ;  /* 0xfffffe4c00d87947 */ /* 0x000fea000383ffff */
.L_x_1462:
        /* <DEDUP_REMOVED lines=8> */
.L_x_1769:
[----:B------:R-:W-:Y:S05]  /*252f0*/  BSYNC B1 ;  /* 0x0000000000017941 */ /* 0x000fea0003800000 */
.L_x_1768:
[----:B------:R-:W-:Y:S05]  /*25300*/  BRA `(.L_x_1770) ;  /* 0xfffffe4c00bc7947 */ /* 0x000fea000383ffff */
.L_x_1464:
[----:B--2---:R2:W3:Y:S02]  /*25310*/  SYNCS.PHASECHK.TRANS64.TRYWAIT P4, [R2+URZ+0x28800], R3 ;  /* 0x02880003020075a7 */ /* 0x0044e4000808017f */
[----:B---3--:R-:W-:Y:S05]  /*25320*/  @!P4 NANOSLEEP.SYNCS 0x989680 ;  /* 0x009896800000c95d */ /* 0x008fea0003900000 */
[----:B------:R-:W3:Y:S02]  /*25330*/  @!P4 SYNCS.PHASECHK.TRANS64 P4, [R2+URZ+0x28800], R3 ;  /* 0x028800030200c5a7 */ /* 0x000ee4000808007f */
[----:B---3--:R-:W-:Y:S05]  /*25340*/  @!P4 BRA `(.L_x_1464) ;  /* 0xfffffffc00f0c947 */ /* 0x008fea000383ffff */
[----:B------:R-:W-:Y:S05]  /*25350*/  BRA `(.L_x_1771) ;  /* 0xfffffe5000207947 */ /* 0x000fea000383ffff */
.L_x_1480:
[----:B------:R-:W-:Y:S01]  /*25360*/  BSSY B1, `(.L_x_1772) ;  /* 0x0000008000017945 */ /* 0x000fe20003800000 */
[----:B------:R-:W-:Y:S02]  /*25370*/  IMAD.MOV.U32 R13, RZ, RZ, R9 ;  /* 0x000000ffff0d7224 */ /* 0x000fe400078e0009 */
[----:B------:R-:W-:Y:S02]  /*25380*/  IMAD.MOV.U32 R12, RZ, RZ, RZ ;  /* 0x000000ffff0c7224 */ /* 0x000fe400078e00ff */
[----:B------:R-:W-:Y:S02]  /*25390*/  IMAD.MOV.U32 R11, RZ, RZ, 0x181f ;  /* 0x0000181fff0b7424 */ /* 0x000fe400078e00ff */
[----:B------:R-:W-:-:S07]  /*253a0*/  IMAD.MOV.U32 R15, RZ, RZ, -0x1 ;  /* 0xffffffffff0f7424 */ /* 0x000fce00078e00ff */
[----:B0----5:R-:W-:Y:S05]  /*253b0*/  WARPSYNC.COLLECTIVE R15, `(.L_x_1773) ;  /* 0x000000000f087348 */ /* 0x021fea0003c00000 */
[----:B------:R1:W2:Y:S02]  /*253c0*/  SHFL.IDX P6, R14, R13, R12, R11 ;  /* 0x0000000c0d0e7389 */ /* 0x0002a400000c000b */
[----:B012--5:R-:W-:Y:S01]  /*253d0*/  ENDCOLLECTIVE ;  /* 0x000000000000791b */ /* 0x027fe20003800000 */
.L_x_1773:
[----:B------:R-:W-:Y:S05]  /*253e0*/  BSYNC B1 ;  /* 0x0000000000017941 */ /* 0x000fea0003800000 */
.L_x_1772:
[----:B------:R-:W-:Y:S05]  /*253f0*/  BRA `(.L_x_1774) ;  /* 0xfffffe6c00987947 */ /* 0x000fea000383ffff */
.L_x_1481:
[----:B------:R-:W-:Y:S01]  /*25400*/  BSSY B1, `(.L_x_1775) ;  /* 0x0000008000017945 */ /* 0x000fe20003800000 */
[----:B------:R-:W-:Y:S01]  /*25410*/  IMAD.MOV.U32 R13, RZ, RZ, R8 ;  /* 0x000000ffff0d7224 */ /* 0x000fe200078e0008 */
[----:B------:R-:W-:Y:S01]  /*25420*/  MOV R12, RZ ;  /* 0x000000ff000c7202 */ /* 0x000fe20000000f00 */
[----:B------:R-:W-:Y:S02]  /*25430*/  IMAD.MOV.U32 R11, RZ, RZ, 0x181f ;  /* 0x0000181fff0b7424 */ /* 0x000fe400078e00ff */
[----:B------:R-:W-:-:S07]  /*25440*/  IMAD.MOV.U32 R15, RZ, RZ, -0x1 ;  /* 0xffffffffff0f7424 */ /* 0x000fce00078e00ff */
[----:B0----5:R-:W-:Y:S05]  /*25450*/  WARPSYNC.COLLECTIVE R15, `(.L_x_1776) ;  /* 0x000000000f087348 */ /* 0x021fea0003c00000 */
[----:B------:R1:W2:Y:S02]  /*25460*/  SHFL.IDX P6, R14, R13, R12, R11 ;  /* 0x0000000c0d0e7389 */ /* 0x0002a400000c000b */
[----:B012--5:R-:W-:Y:S01]  /*25470*/  ENDCOLLECTIVE ;  /* 0x000000000000791b */ /* 0x027fe20003800000 */
.L_x_1776:
[----:B------:R-:W-:Y:S05]  /*25480*/  BSYNC B1 ;  /* 0x0000000000017941 */ /* 0x000fea0003800000 */
.L_x_1775:
[----:B------:R-:W-:Y:S05]  /*25490*/  BRA `(.L_x_1777) ;  /* 0xfffffe6c00787947 */ /* 0x000fea000383ffff */
.L_x_1482:
[----:B------:R-:W-:Y:S01]  /*254a0*/  BSSY B1, `(.L_x_1778) ;  /* 0x0000008000017945 */ /* 0x000fe20003800000 */
[----:B------:R-:W-:Y:S01]  /*254b0*/  IMAD.MOV.U32 R13, RZ, RZ, R3 ;  /* 0x000000ffff0d7224 */ /* 0x000fe200078e0003 */
[----:B------:R-:W-:Y:S01]  /*254c0*/  MOV R15, 0xffffffff ;  /* 0xffffffff000f7802 */ /* 0x000fe20000000f00 */
[----:B------:R-:W-:Y:S02]  /*254d0*/  IMAD.MOV.U32 R12, RZ, RZ, RZ ;  /* 0x000000ffff0c7224 */ /* 0x000fe400078e00ff */
[----:B------:R-:W-:-:S07]  /*254e0*/  IMAD.MOV.U32 R11, RZ, RZ, 0x181f ;  /* 0x0000181fff0b7424 */ /* 0x000fce00078e00ff */
[----:B0----5:R-:W-:Y:S05]  /*254f0*/  WARPSYNC.COLLECTIVE R15, `(.L_x_1779) ;  /* 0x000000000f087348 */ /* 0x021fea0003c00000 */
[----:B------:R1:W2:Y:S02]  /*25500*/  SHFL.IDX P6, R14, R13, R12, R11 ;  /* 0x0000000c0d0e7389 */ /* 0x0002a400000c000b */
[----:B012--5:R-:W-:Y:S01]  /*25510*/  ENDCOLLECTIVE ;  /* 0x000000000000791b */ /* 0x027fe20003800000 */
.L_x_1779:
[----:B------:R-:W-:Y:S05]  /*25520*/  BSYNC B1 ;  /* 0x0000000000017941 */ /* 0x000fea0003800000 */
.L_x_1778:
[----:B------:R-:W-:Y:S05]  /*25530*/  BRA `(.L_x_1780) ;  /* 0xfffffe6c00587947 */ /* 0x000fea000383ffff */
.L_x_1483:
        /* <DEDUP_REMOVED lines=8> */
.L_x_1782:
[----:B------:R-:W-:Y:S05]  /*255c0*/  BSYNC B1 ;  /* 0x0000000000017941 */ /* 0x000fea0003800000 */
.L_x_1781:
[----:B------:R-:W-:Y:S05]  /*255d0*/  BRA `(.L_x_1783) ;  /* 0xfffffe6c00387947 */ /* 0x000fea000383ffff */
.L_x_1484:
[----:B------:R-:W-:Y:S01]  /*255e0*/  BSSY B1, `(.L_x_1784) ;  /* 0x0000008000017945 */ /* 0x000fe20003800000 */
[----:B------:R-:W-:Y:S01]  /*255f0*/  IMAD.MOV.U32 R13, RZ, RZ, R9 ;  /* 0x000000ffff0d7224 */ /* 0x000fe200078e0009 */
[----:B------:R-:W-:Y:S01]  /*25600*/  MOV R12, 0x1 ;  /* 0x00000001000c7802 */ /* 0x000fe20000000f00 */
[----:B------:R-:W-:Y:S02]  /*25610*/  IMAD.MOV.U32 R11, RZ, RZ, 0x181f ;  /* 0x0000181fff0b7424 */ /* 0x000fe400078e00ff */
[----:B------:R-:W-:-:S07]  /*25620*/  IMAD.MOV.U32 R15, RZ, RZ, -0x1 ;  /* 0xffffffffff0f7424 */ /* 0x000fce00078e00ff */
[----:B0----5:R-:W-:Y:S05]  /*25630*/  WARPSYNC.COLLECTIVE R15, `(.L_x_1785) ;  /* 0x000000000f087348 */ /* 0x021fea0003c00000 */
[----:B------:R1:W2:Y:S02]  /*25640*/  SHFL.IDX P6, R14, R13, R12, R11 ;  /* 0x0000000c0d0e7389 */ /* 0x0002a400000c000b */
[----:B012--5:R-:W-:Y:S01]  /*25650*/  ENDCOLLECTIVE ;  /* 0x000000000000791b */ /* 0x027fe20003800000 */
.L_x_1785:
[----:B------:R-:W-:Y:S05]  /*25660*/  BSYNC B1 ;  /* 0x0000000000017941 */ /* 0x000fea0003800000 */
.L_x_1784:
[----:B------:R-:W-:Y:S05]  /*25670*/  BRA `(.L_x_1786) ;  /* 0xfffffe6c00187947 */ /* 0x000fea000383ffff */
.L_x_1485:
[----:B------:R-:W-:Y:S01]  /*25680*/  BSSY B1, `(.L_x_1787) ;  /* 0x0000008000017945 */ /* 0x000fe20003800000 */
[----:B------:R-:W-:Y:S01]  /*25690*/  IMAD.MOV.U32 R13, RZ, RZ, R8 ;  /* 0x000000ffff0d7224 */ /* 0x000fe200078e0008 */
[----:B------:R-:W-:Y:S01]  /*256a0*/  MOV R15, 0xffffffff ;  /* 0xffffffff000f7802 */ /* 0x000fe20000000f00 */
[----:B------:R-:W-:Y:S02]  /*256b0*/  IMAD.MOV.U32 R12, RZ, RZ, 0x1 ;  /* 0x00000001ff0c7424 */ /* 0x000fe400078e00ff */
[----:B------:R-:W-:-:S07]  /*256c0*/  IMAD.MOV.U32 R11, RZ, RZ, 0x181f ;  /* 0x0000181fff0b7424 */ /* 0x000fce00078e00ff */
[----:B0----5:R-:W-:Y:S05]  /*256d0*/  WARPSYNC.COLLECTIVE R15, `(.L_x_1788) ;  /* 0x000000000f087348 */ /* 0x021fea0003c00000 */
[----:B------:R1:W2:Y:S02]  /*256e0*/  SHFL.IDX P6, R14, R13, R12, R11 ;  /* 0x0000000c0d0e7389 */ /* 0x0002a400000c000b */
[----:B012--5:R-:W-:Y:S01]  /*256f0*/  ENDCOLLECTIVE ;  /* 0x000000000000791b */ /* 0x027fe20003800000 */
.L_x_1788:
[----:B------:R-:W-:Y:S05]  /*25700*/  BSYNC B1 ;  /* 0x0000000000017941 */ /* 0x000fea0003800000 */
.L_x_1787:
[----:B------:R-:W-:Y:S05]  /*25710*/  BRA `(.L_x_1789) ;  /* 0xfffffe6800f87947 */ /* 0x000fea000383ffff */
.L_x_1486:
[----:B------:R-:W-:Y:S01]  /*25720*/  BSSY B1, `(.L_x_1790) ;  /* 0x0000008000017945 */ /* 0x000fe20003800000 */
[----:B------:R-:W-:Y:S02]  /*25730*/  IMAD.MOV.U32 R13, RZ, RZ, R3 ;  /* 0x000000ffff0d7224 */ /* 0x000fe400078e0003 */
[----:B------:R-:W-:Y:S02]  /*25740*/  IMAD.MOV.U32 R12, RZ, RZ, 0x1 ;  /* 0x00000001ff0c7424 */ /* 0x000fe400078e00ff */
[----:B------:R-:W-:Y:S02]  /*25750*/  IMAD.MOV.U32 R11, RZ, RZ, 0x181f ;  /* 0x0000181fff0b7424 */ /* 0x000fe400078e00ff */
[----:B------:R-:W-:-:S07]  /*25760*/  IMAD.MOV.U32 R15, RZ, RZ, -0x1 ;  /* 0xffffffffff0f7424 */ /* 0x000fce00078e00ff */
[----:B0----5:R-:W-:Y:S05]  /*25770*/  WARPSYNC.COLLECTIVE R15, `(.L_x_1791) ;  /* 0x000000000f087348 */ /* 0x021fea0003c00000 */
[----:B------:R1:W2:Y:S02]  /*25780*/  SHFL.IDX P6, R14, R13, R12, R11 ;  /* 0x0000000c0d0e7389 */ /* 0x0002a400000c000b */
[----:B012--5:R-:W-:Y:S01]  /*25790*/  ENDCOLLECTIVE ;  /* 0x000000000000791b */ /* 0x027fe20003800000 */
.L_x_1791:
[----:B------:R-:W-:Y:S05]  /*257a0*/  BSYNC B1 ;  /* 0x0000000000017941 */ /* 0x000fea0003800000 */
.L_x_1790:
[----:B------:R-:W-:Y:S05]  /*257b0*/  BRA `(.L_x_1792) ;  /* 0xfffffe6800d87947 */ /* 0x000fea000383ffff */
.L_x_1487:
        /* <DEDUP_REMOVED lines=8> */
.L_x_1794:
[----:B------:R-:W-:Y:S05]  /*25840*/  BSYNC B1 ;  /* 0x0000000000017941 */ /* 0x000fea0003800000 */
.L_x_1793:
[----:B------:R-:W-:Y:S05]  /*25850*/  BRA `(.L_x_1795) ;  /* 0xfffffe6800b87947 */ /* 0x000fea000383ffff */
.L_x_1488:
        /* <DEDUP_REMOVED lines=8> */
.L_x_1797:
[----:B------:R-:W-:Y:S05]  /*258e0*/  BSYNC B1 ;  /* 0x0000000000017941 */ /* 0x000fea0003800000 */
.L_x_1796:
[----:B------:R-:W-:Y:S05]  /*258f0*/  BRA `(.L_x_1798) ;  /* 0xfffffe6800987947 */ /* 0x000fea000383ffff */
.L_x_1489:
        /* <DEDUP_REMOVED lines=8> */
.L_x_1800:
[----:B------:R-:W-:Y:S05]  /*25980*/  BSYNC B1 ;  /* 0x0000000000017941 */ /* 0x000fea0003800000 */
.L_x_1799:
[----:B------:R-:W-:Y:S05]  /*25990*/  BRA `(.L_x_1801) ;  /* 0xfffffe6800787947 */ /* 0x000fea000383ffff */
.L_x_1490:
        /* <DEDUP_REMOVED lines=8> */
.L_x_1803:
[----:B------:R-:W-:Y:S05]  /*25a20*/  BSYNC B1 ;  /* 0x0000000000017941 */ /* 0x000fea0003800000 */
.L_x_1802:
[----:B------:R-:W-:Y:S05]  /*25a30*/  BRA `(.L_x_1804) ;  /* 0xfffffe6800587947 */ /* 0x000fea000383ffff */
.L_x_1491:
        /* <DEDUP_REMOVED lines=8> */
.L_x_1806:
[----:B------:R-:W-:Y:S05]  /*25ac0*/  BSYNC B1 ;  /* 0x0000000000017941 */ /* 0x000fea0003800000 */
.L_x_1805:
[----:B------:R-:W-:Y:S05]  /*25ad0*/  BRA `(.L_x_1807) ;  /* 0xfffffe6800387947 */ /* 0x000fea000383ffff */
.L_x_1492:
        /* <DEDUP_REMOVED lines=8> */
.L_x_1809:
[----:B------:R-:W-:Y:S05]  /*25b60*/  BSYNC B1 ;  /* 0x0000000000017941 */ /* 0x000fea0003800000 */
.L_x_1808:
[----:B------:R-:W-:Y:S05]  /*25b70*/  BRA `(.L_x_1810) ;  /* 0xfffffe6800187947 */ /* 0x000fea000383ffff */
.L_x_1493:
        /* <DEDUP_REMOVED lines=8> */
.L_x_1812:
[----:B------:R-:W-:Y:S05]  /*25c00*/  BSYNC B1 ;  /* 0x0000000000017941 */ /* 0x000fea0003800000 */
.L_x_1811:
[----:B------:R-:W-:Y:S05]  /*25c10*/  BRA `(.L_x_1813) ;  /* 0xfffffe6400f87947 */ /* 0x000fea000383ffff */
.L_x_1494:
        /* <DEDUP_REMOVED lines=8> */
.L_x_1815:
[----:B------:R-:W-:Y:S05]  /*25ca0*/  BSYNC B1 ;  /* 0x0000000000017941 */ /* 0x000fea0003800000 */
.L_x_1814:
[----:B------:R-:W-:Y:S05]  /*25cb0*/  BRA `(.L_x_1816) ;  /* 0xfffffe6400d87947 */ /* 0x000fea000383ffff */
.L_x_1495:
        /* <DEDUP_REMOVED lines=8> */
.L_x_1818:
[----:B------:R-:W-:Y:S05]  /*25d40*/  BSYNC B1 ;  /* 0x0000000000017941 */ /* 0x000fea0003800000 */
.L_x_1817:
[----:B------:R-:W-:Y:S05]  /*25d50*/  BRA `(.L_x_1819) ;  /* 0xfffffe6400b87947 */ /* 0x000fea000383ffff */
.L_x_1497:
[----:B0-----:R0:W1:Y:S02]  /*25d60*/  SYNCS.PHASECHK.TRANS64.TRYWAIT P4, [R2+URZ+0x28800], R9 ;  /* 0x02880009020075a7 */ /* 0x001064000808017f */
[----:B-1----:R-:W-:Y:S05]  /*25d70*/  @!P4 NANOSLEEP.SYNCS 0x989680 ;  /* 0x009896800000c95d */ /* 0x002fea0003900000 */
[----:B------:R-:W1:Y:S02]  /*25d80*/  @!P4 SYNCS.PHASECHK.TRANS64 P4, [R2+URZ+0x28800], R9 ;  /* 0x028800090200c5a7 */ /* 0x000e64000808007f */
[----:B-1----:R-:W-:Y:S05]  /*25d90*/  @!P4 BRA `(.L_x_1497) ;  /* 0xfffffffc00f0c947 */ /* 0x002fea000383ffff */
[----:B------:R-:W-:Y:S05]  /*25da0*/  BRA `(.L_x_1820) ;  /* 0xfffffe6800947947 */ /* 0x000fea000383ffff */
.L_x_1507:
[----:B--2---:R2:W3:Y:S02]  /*25db0*/  SYNCS.PHASECHK.TRANS64.TRYWAIT P2, [R8+URZ+0x28830], R3 ;  /* 0x02883003080075a7 */ /* 0x0044e4000804017f */
[----:B---3--:R-:W-:Y:S05]  /*25dc0*/  @!P2 NANOSLEEP.SYNCS 0x989680 ;  /* 0x009896800000a95d */ /* 0x008fea0003900000 */
[----:B------:R-:W3:Y:S02]  /*25dd0*/  @!P2 SYNCS.PHASECHK.TRANS64 P2, [R8+URZ+0x28830], R3 ;  /* 0x028830030800a5a7 */ /* 0x000ee4000804007f */
[----:B---3--:R-:W-:Y:S05]  /*25de0*/  @!P2 BRA `(.L_x_1507) ;  /* 0xfffffffc00f0a947 */ /* 0x008fea000383ffff */
[----:B------:R-:W-:Y:S05]  /*25df0*/  BRA `(.L_x_1506) ;  /* 0xfffffe8000f47947 */ /* 0x000fea000383ffff */
.L_x_1525:
[----:B-1----:R1:W2:Y:S02]  /*25e00*/  SYNCS.PHASECHK.TRANS64.TRYWAIT P4, [R7+URZ+0x28830], R6 ;  /* 0x02883006070075a7 */ /* 0x0022a4000808017f */
[----:B--2---:R-:W-:Y:S05]  /*25e10*/  @!P4 NANOSLEEP.SYNCS 0x989680 ;  /* 0x009896800000c95d */ /* 0x004fea0003900000 */
[----:B------:R-:W2:Y:S02]  /*25e20*/  @!P4 SYNCS.PHASECHK.TRANS64 P4, [R7+URZ+0x28830], R6 ;  /* 0x028830060700c5a7 */ /* 0x000ea4000808007f */
[----:B--2---:R-:W-:Y:S05]  /*25e30*/  @!P4 BRA `(.L_x_1525) ;  /* 0xfffffffc00f0c947 */ /* 0x004fea000383ffff */
[----:B------:R-:W-:Y:S05]  /*25e40*/  BRA `(.L_x_1524) ;  /* 0xfffffebc00a47947 */ /* 0x000fea000383ffff */
.L_x_1529:
[----:B-1----:R1:W2:Y:S02]  /*25e50*/  SYNCS.PHASECHK.TRANS64.TRYWAIT P3, [R7+URZ+0x28850], R6 ;  /* 0x02885006070075a7 */ /* 0x0022a4000806017f */
[----:B--2---:R-:W-:Y:S05]  /*25e60*/  @!P3 NANOSLEEP.SYNCS 0x989680 ;  /* 0x009896800000b95d */ /* 0x004fea0003900000 */
[----:B------:R-:W2:Y:S02]  /*25e70*/  @!P3 SYNCS.PHASECHK.TRANS64 P3, [R7+URZ+0x28850], R6 ;  /* 0x028850060700b5a7 */ /* 0x000ea4000806007f */
[----:B--2---:R-:W-:Y:S05]  /*25e80*/  @!P3 BRA `(.L_x_1529) ;  /* 0xfffffffc00f0b947 */ /* 0x004fea000383ffff */
[----:B------:R-:W-:Y:S05]  /*25e90*/  BRA `(.L_x_1526) ;  /* 0xfffffec000b47947 */ /* 0x000fea000383ffff */
.L_x_1548:
[----:B-1----:R1:W2:Y:S02]  /*25ea0*/  SYNCS.PHASECHK.TRANS64.TRYWAIT P3, [R6+URZ+0x28830], R7 ;  /* 0x02883007060075a7 */ /* 0x0022a4000806017f */
[----:B--2---:R-:W-:Y:S05]  /*25eb0*/  @!P3 NANOSLEEP.SYNCS 0x989680 ;  /* 0x009896800000b95d */ /* 0x004fea0003900000 */
[----:B------:R-:W2:Y:S02]  /*25ec0*/  @!P3 SYNCS.PHASECHK.TRANS64 P3, [R6+URZ+0x28830], R7 ;  /* 0x028830070600b5a7 */ /* 0x000ea4000806007f */
[----:B--2---:R-:W-:Y:S05]  /*25ed0*/  @!P3 BRA `(.L_x_1548) ;  /* 0xfffffffc00f0b947 */ /* 0x004fea000383ffff */
[----:B------:R-:W-:Y:S05]  /*25ee0*/  BRA `(.L_x_1547) ;  /* 0xfffffef800907947 */ /* 0x000fea000383ffff */
.L_x_1552:
[----:B-1----:R1:W2:Y:S02]  /*25ef0*/  SYNCS.PHASECHK.TRANS64.TRYWAIT P2, [R7+URZ+0x28850], R6 ;  /* 0x02885006070075a7 */ /* 0x0022a4000804017f */
[----:B--2---:R-:W-:Y:S05]  /*25f00*/  @!P2 NANOSLEEP.SYNCS 0x989680 ;  /* 0x009896800000a95d */ /* 0x004fea0003900000 */
[----:B------:R-:W2:Y:S02]  /*25f10*/  @!P2 SYNCS.PHASECHK.TRANS64 P2, [R7+URZ+0x28850], R6 ;  /* 0x028850060700a5a7 */ /* 0x000ea4000804007f */
[----:B--2---:R-:W-:Y:S05]  /*25f20*/  @!P2 BRA `(.L_x_1552) ;  /* 0xfffffffc00f0a947 */ /* 0x004fea000383ffff */
[----:B------:R-:W-:Y:S05]  /*25f30*/  BRA `(.L_x_1549) ;  /* 0xfffffefc00a07947 */ /* 0x000fea000383ffff */
.L_x_1559:
[----:B-1----:R1:W2:Y:S02]  /*25f40*/  SYNCS.PHASECHK.TRANS64.TRYWAIT P3, [R6+URZ+0x28830], R7 ;  /* 0x02883007060075a7 */ /* 0x0022a4000806017f */
[----:B--2---:R-:W-:Y:S05]  /*25f50*/  @!P3 NANOSLEEP.SYNCS 0x989680 ;  /* 0x009896800000b95d */ /* 0x004fea0003900000 */
[----:B------:R-:W2:Y:S02]  /*25f60*/  @!P3 SYNCS.PHASECHK.TRANS64 P3, [R6+URZ+0x28830], R7 ;  /* 0x028830070600b5a7 */ /* 0x000ea4000806007f */
[----:B--2---:R-:W-:Y:S05]  /*25f70*/  @!P3 BRA `(.L_x_1559) ;  /* 0xfffffffc00f0b947 */ /* 0x004fea000383ffff */
[----:B------:R-:W-:Y:S05]  /*25f80*/  BRA `(.L_x_1558) ;  /* 0xffffff2400007947 */ /* 0x000fea000383ffff */
.L_x_1563:
[----:B-1----:R1:W2:Y:S02]  /*25f90*/  SYNCS.PHASECHK.TRANS64.TRYWAIT P2, [R7+URZ+0x28850], R6 ;  /* 0x02885006070075a7 */ /* 0x0022a4000804017f */
[----:B--2---:R-:W-:Y:S05]  /*25fa0*/  @!P2 NANOSLEEP.SYNCS 0x989680 ;  /* 0x009896800000a95d */ /* 0x004fea0003900000 */
[----:B------:R-:W2:Y:S02]  /*25fb0*/  @!P2 SYNCS.PHASECHK.TRANS64 P2, [R7+URZ+0x28850], R6 ;  /* 0x028850060700a5a7 */ /* 0x000ea4000804007f */
[----:B--2---:R-:W-:Y:S05]  /*25fc0*/  @!P2 BRA `(.L_x_1563) ;  /* 0xfffffffc00f0a947 */ /* 0x004fea000383ffff */
[----:B------:R-:W-:Y:S05]  /*25fd0*/  BRA `(.L_x_1560) ;  /* 0xffffff2800107947 */ /* 0x000fea000383ffff */
.L_x_1576:
[----:B-1----:R1:W2:Y:S02]  /*25fe0*/  SYNCS.PHASECHK.TRANS64.TRYWAIT P0, [R8+URZ+0x28850], R3 ;  /* 0x02885003080075a7 */ /* 0x0022a4000800017f */
[----:B--2---:R-:W-:Y:S05]  /*25ff0*/  @!P0 NANOSLEEP.SYNCS 0x989680 ;  /* 0x009896800000895d */ /* 0x004fea0003900000 */
[----:B------:R-:W2:Y:S02]  /*26000*/  @!P0 SYNCS.PHASECHK.TRANS64 P0, [R8+URZ+0x28850], R3 ;  /* 0x02885003080085a7 */ /* 0x000ea4000800007f */
[----:B--2---:R-:W-:Y:S05]  /*26010*/  @!P0 BRA `(.L_x_1576) ;  /* 0xfffffffc00f08947 */ /* 0x004fea000383ffff */
[----:B------:R-:W-:Y:S05]  /*26020*/  BRA `(.L_x_1575) ;  /* 0xffffff5c004c7947 */ /* 0x000fea000383ffff */
.L_x_1618:
[----:B------:R-:W1:Y:S01]  /*26030*/  S2R R11, SR_TID.X ;  /* 0x00000000000b7919 */ /* 0x000e620000002100 */
[----:B------:R-:W-:Y:S01]  /*26040*/  BSSY B1, `(.L_x_1821) ;  /* 0x000000a000017945 */ /* 0x000fe20003800000 */
[----:B------:R-:W-:Y:S01]  /*26050*/  MOV R12, RZ ;  /* 0x000000ff000c7202 */ /* 0x000fe20000000f00 */
[----:B------:R-:W-:Y:S01]  /*26060*/  IMAD.MOV.U32 R15, RZ, RZ, -0x1 ;  /* 0xffffffffff0f7424 */ /* 0x000fe200078e00ff */
[----:B-1----:R-:W-:-:S04]  /*26070*/  SHF.R.U32.HI R11, RZ, 0x5, R11 ;  /* 0x00000005ff0b7819 */ /* 0x002fc8000001160b */
[----:B------:R-:W-:-:S05]  /*26080*/  LOP3.LUT R11, R11, 0x3, RZ, 0xc0, !PT ;  /* 0x000000030b0b7812 */ /* 0x000fca00078ec0ff */
[----:B0-----:R-:W-:Y:S02]  /*26090*/  IMAD.MOV.U32 R13, RZ, RZ, R11 ;  /* 0x000000ffff0d7224 */ /* 0x001fe400078e000b */
[----:B------:R-:W-:-:S07]  /*260a0*/  IMAD.MOV.U32 R11, RZ, RZ, 0x1f ;  /* 0x0000001fff0b7424 */ /* 0x000fce00078e00ff */
[----:B------:R-:W-:Y:S05]  /*260b0*/  WARPSYNC.COLLECTIVE R15, `(.L_x_1822) ;  /* 0x000000000f087348 */ /* 0x000fea0003c00000 */
[----:B------:R0:W1:Y:S02]  /*260c0*/  SHFL.IDX P6, R14, R13, R12, R11 ;  /* 0x0000000c0d0e7389 */ /* 0x00006400000c000b */
[----:B01----:R-:W-:Y:S01]  /*260d0*/  ENDCOLLECTIVE ;  /* 0x000000000000791b */ /* 0x003fe20003800000 */
.L_x_1822:
[----:B------:R-:W-:Y:S05]  /*260e0*/  BSYNC B1 ;  /* 0x0000000000017941 */ /* 0x000fea0003800000 */
.L_x_1821:
[----:B------:R-:W-:Y:S05]  /*260f0*/  BRA `(.L_x_1823) ;  /* 0xffffff98006c7947 */ /* 0x000fea000383ffff */
.L_x_1619:
[----:B------:R-:W-:Y:S01]  /*26100*/  BSSY B1, `(.L_x_1824) ;  /* 0x0000006000017945 */ /* 0x000fe20003800000 */
[----:B------:R-:W-:-:S07]  /*26110*/  IMAD.MOV.U32 R15, RZ, RZ, -0x1 ;  /* 0xffffffffff0f7424 */ /* 0x000fce00078e00ff */
[----:B0-----:R-:W-:Y:S05]  /*26120*/  WARPSYNC.COLLECTIVE R15, `(.L_x_1825) ;  /* 0x000000000f0c7348 */ /* 0x001fea0003c00000 */
[----:B------:R-:W-:Y:S02]  /*26130*/  ELECT P6, UR62, PT ;  /* 0x00000000003e782f */ /* 0x000fe400038c0000 */
[----:B------:R-:W-:Y:S01]  /*26140*/  MOV R14, UR62 ;  /* 0x0000003e000e7c02 */ /* 0x000fe20008000f00 */
[----:B0-----:R-:W-:Y:S10]  /*26150*/  ENDCOLLECTIVE ;  /* 0x000000000000791b */ /* 0x001ff40003800000 */
.L_x_1825:
[----:B------:R-:W-:Y:S05]  /*26160*/  BSYNC B1 ;  /* 0x0000000000017941 */ /* 0x000fea0003800000 */
.L_x_1824:
[----:B------:R-:W-:Y:S05]  /*26170*/  BRA `(.L_x_1826) ;  /* 0xffffff9800587947 */ /* 0x000fea000383ffff */
.L_x_1621:
[----:B-1----:R1:W2:Y:S02]  /*26180*/  SYNCS.PHASECHK.TRANS64.TRYWAIT P0, [R12+URZ+0x28820], R8 ;  /* 0x028820080c0075a7 */ /* 0x0022a4000800017f */
[----:B--2---:R-:W-:Y:S05]  /*26190*/  @!P0 NANOSLEEP.SYNCS 0x989680 ;  /* 0x009896800000895d */ /* 0x004fea0003900000 */
[----:B------:R-:W2:Y:S02]  /*261a0*/  @!P0 SYNCS.PHASECHK.TRANS64 P0, [R12+URZ+0x28820], R8 ;  /* 0x028820080c0085a7 */ /* 0x000ea4000800007f */
[----:B--2---:R-:W-:Y:S05]  /*261b0*/  @!P0 BRA `(.L_x_1621) ;  /* 0xfffffffc00f08947 */ /* 0x004fea000383ffff */
[----:B------:R-:W-:Y:S05]  /*261c0*/  BRA `(.L_x_1827) ;  /* 0xffffff9800747947 */ /* 0x000fea000383ffff */
.L_x_1624:
[----:B-1----:R1:W2:Y:S02]  /*261d0*/  SYNCS.PHASECHK.TRANS64.TRYWAIT P0, [R8+URZ+0x288a0], R10 ;  /* 0x0288a00a080075a7 */ /* 0x0022a4000800017f */
[----:B--2---:R-:W-:Y:S05]  /*261e0*/  @!P0 NANOSLEEP.SYNCS 0x989680 ;  /* 0x009896800000895d */ /* 0x004fea0003900000 */
[----:B------:R-:W2:Y:S02]  /*261f0*/  @!P0 SYNCS.PHASECHK.TRANS64 P0, [R8+URZ+0x288a0], R10 ;  /* 0x0288a00a080085a7 */ /* 0x000ea4000800007f */
[----:B--2---:R-:W-:Y:S05]  /*26200*/  @!P0 BRA `(.L_x_1624) ;  /* 0xfffffffc00f08947 */ /* 0x004fea000383ffff */
[----:B------:R-:W-:Y:S05]  /*26210*/  BRA `(.L_x_1828) ;  /* 0xffffff9800847947 */ /* 0x000fea000383ffff */
.L_x_1626:
[----:B--2---:R2:W3:Y:S02]  /*26220*/  SYNCS.PHASECHK.TRANS64.TRYWAIT P0, [R8+URZ+0x288c0], R10 ;  /* 0x0288c00a080075a7 */ /* 0x0044e4000800017f */
[----:B---3--:R-:W-:Y:S05]  /*26230*/  @!P0 NANOSLEEP.SYNCS 0x989680 ;  /* 0x009896800000895d */ /* 0x008fea0003900000 */
[----:B------:R-:W3:Y:S02]  /*26240*/  @!P0 SYNCS.PHASECHK.TRANS64 P0, [R8+URZ+0x288c0], R10 ;  /* 0x0288c00a080085a7 */ /* 0x000ee4000800007f */
[----:B---3--:R-:W-:Y:S05]  /*26250*/  @!P0 BRA `(.L_x_1626) ;  /* 0xfffffffc00f08947 */ /* 0x008fea000383ffff */
[----:B------:R-:W-:Y:S05]  /*26260*/  BRA `(.L_x_1829) ;  /* 0xffffff9800fc7947 */ /* 0x000fea000383ffff */
.L_x_1630:
[----:B-1----:R1:W2:Y:S02]  /*26270*/  SYNCS.PHASECHK.TRANS64.TRYWAIT P0, [R8+URZ+0x288a0], R9 ;  /* 0x0288a009080075a7 */ /* 0x0022a4000800017f */
[----:B--2---:R-:W-:Y:S05]  /*26280*/  @!P0 NANOSLEEP.SYNCS 0x989680 ;  /* 0x009896800000895d */ /* 0x004fea0003900000 */
[----:B------:R-:W2:Y:S02]  /*26290*/  @!P0 SYNCS.PHASECHK.TRANS64 P0, [R8+URZ+0x288a0], R9 ;  /* 0x0288a009080085a7 */ /* 0x000ea4000800007f */
[----:B--2---:R-:W-:Y:S05]  /*262a0*/  @!P0 BRA `(.L_x_1630) ;  /* 0xfffffffc00f08947 */ /* 0x004fea000383ffff */
[----:B------:R-:W-:Y:S05]  /*262b0*/  BRA `(.L_x_1830) ;  /* 0xffffff9c00bc7947 */ /* 0x000fea000383ffff */
.L_x_1632:
[----:B--2---:R2:W3:Y:S02]  /*262c0*/  SYNCS.PHASECHK.TRANS64.TRYWAIT P1, [R8+URZ+0x288c0], R9 ;  /* 0x0288c009080075a7 */ /* 0x0044e4000802017f */
[----:B---3--:R-:W-:Y:S05]  /*262d0*/  @!P1 NANOSLEEP.SYNCS 0x989680 ;  /* 0x009896800000995d */ /* 0x008fea0003900000 */
[----:B------:R-:W3:Y:S02]  /*262e0*/  @!P1 SYNCS.PHASECHK.TRANS64 P1, [R8+URZ+0x288c0], R9 ;  /* 0x0288c009080095a7 */ /* 0x000ee4000802007f */
[----:B---3--:R-:W-:Y:S05]  /*262f0*/  @!P1 BRA `(.L_x_1632) ;  /* 0xfffffffc00f09947 */ /* 0x008fea000383ffff */
[----:B------:R-:W-:Y:S05]  /*26300*/  BRA `(.L_x_1831) ;  /* 0xffffffa000307947 */ /* 0x000fea000383ffff */
.L_x_1651:
[----:B------:R-:W0:Y:S01]  /*26310*/  S2R R7, SR_TID.X ;  /* 0x0000000000077919 */ /* 0x000e220000002100 */
[----:B------:R-:W-:Y:S01]  /*26320*/  BSSY B0, `(.L_x_1832) ;  /* 0x000000a000007945 */ /* 0x000fe20003800000 */
[----:B------:R-:W-:Y:S01]  /*26330*/  IMAD.MOV.U32 R12, RZ, RZ, RZ ;  /* 0x000000ffff0c7224 */ /* 0x000fe200078e00ff */
[----:B------:R-:W-:Y:S01]  /*26340*/  MOV R11, 0x1f ;  /* 0x0000001f000b7802 */ /* 0x000fe20000000f00 */
[----:B------:R-:W-:Y:S01]  /*26350*/  IMAD.MOV.U32 R15, RZ, RZ, -0x1 ;  /* 0xffffffffff0f7424 */ /* 0x000fe200078e00ff */
[----:B0-----:R-:W-:-:S04]  /*26360*/  SHF.R.U32.HI R7, RZ, 0x5, R7 ;  /* 0x00000005ff077819 */ /* 0x001fc80000011607 */
[----:B------:R-:W-:-:S05]  /*26370*/  LOP3.LUT R7, R7, 0x3, RZ, 0xc0, !PT ;  /* 0x0000000307077812 */ /* 0x000fca00078ec0ff */
[----:B------:R-:W-:-:S07]  /*26380*/  IMAD.MOV.U32 R13, RZ, RZ, R7 ;  /* 0x000000ffff0d7224 */ /* 0x000fce00078e0007 */
[----:B------:R-:W-:Y:S05]  /*26390*/  WARPSYNC.COLLECTIVE R15, `(.L_x_1833) ;  /* 0x000000000f087348 */ /* 0x000fea0003c00000 */
[----:B------:R0:W1:Y:S02]  /*263a0*/  SHFL.IDX P6, R14, R13, R12, R11 ;  /* 0x0000000c0d0e7389 */ /* 0x00006400000c000b */
[----:B01----:R-:W-:Y:S01]  /*263b0*/  ENDCOLLECTIVE ;  /* 0x000000000000791b */ /* 0x003fe20003800000 */
.L_x_1833:
[----:B------:R-:W-:Y:S05]  /*263c0*/  BSYNC B0 ;  /* 0x0000000000007941 */ /* 0x000fea0003800000 */
.L_x_1832:
[----:B------:R-:W-:Y:S05]  /*263d0*/  BRA `(.L_x_1834) ;  /* 0xffffffac00b07947 */ /* 0x000fea000383ffff */
.L_x_1652:
[----:B------:R-:W-:Y:S01]  /*263e0*/  BSSY B0, `(.L_x_1835) ;  /* 0x0000006000007945 */ /* 0x000fe20003800000 */
[----:B------:R-:W-:-:S07]  /*263f0*/  IMAD.MOV.U32 R15, RZ, RZ, -0x1 ;  /* 0xffffffffff0f7424 */ /* 0x000fce00078e00ff */
[----:B------:R-:W-:Y:S05]  /*26400*/  WARPSYNC.COLLECTIVE R15, `(.L_x_1836) ;  /* 0x000000000f0c7348 */ /* 0x000fea0003c00000 */
[----:B------:R-:W-:Y:S02]  /*26410*/  ELECT P6, UR62, PT ;  /* 0x00000000003e782f */ /* 0x000fe400038c0000 */
[----:B------:R-:W-:Y:S01]  /*26420*/  MOV R14, UR62 ;  /* 0x0000003e000e7c02 */ /* 0x000fe20008000f00 */
[----:B------:R-:W-:Y:S10]  /*26430*/  ENDCOLLECTIVE ;  /* 0x000000000000791b */ /* 0x000ff40003800000 */
.L_x_1836:
[----:B------:R-:W-:Y:S05]  /*26440*/  BSYNC B0 ;  /* 0x0000000000007941 */ /* 0x000fea0003800000 */
.L_x_1835:
[----:B------:R-:W-:Y:S05]  /*26450*/  BRA `(.L_x_1837) ;  /* 0xffffffac00a07947 */ /* 0x000fea000383ffff */
.L_x_1655:
[----:B0-----:R0:W1:Y:S02]  /*26460*/  SYNCS.PHASECHK.TRANS64.TRYWAIT P0, [R7+URZ+0x28840], R10 ;  /* 0x0288400a070075a7 */ /* 0x001064000800017f */
[----:B-1----:R-:W-:Y:S05]  /*26470*/  @!P0 NANOSLEEP.SYNCS 0x989680 ;  /* 0x009896800000895d */ /* 0x002fea0003900000 */
[----:B------:R-:W1:Y:S02]  /*26480*/  @!P0 SYNCS.PHASECHK.TRANS64 P0, [R7+URZ+0x28840], R10 ;  /* 0x0288400a070085a7 */ /* 0x000e64000800007f */
[----:B-1----:R-:W-:Y:S05]  /*26490*/  @!P0 BRA `(.L_x_1655) ;  /* 0xfffffffc00f08947 */ /* 0x002fea000383ffff */
[----:B------:R-:W-:Y:S05]  /*264a0*/  BRA `(.L_x_1838) ;  /* 0xffffffb000047947 */ /* 0x000fea000383ffff */
.L_x_1658:
        /* <DEDUP_REMOVED lines=8> */
.L_x_1666:
[----:B0-----:R0:W1:Y:S02]  /*26530*/  SYNCS.PHASECHK.TRANS64.TRYWAIT P0, [R3+URZ+0x28840], R8 ;  /* 0x02884008030075a7 */ /* 0x001064000800017f */
[----:B-1----:R-:W-:Y:S05]  /*26540*/  @!P0 NANOSLEEP.SYNCS 0x989680 ;  /* 0x009896800000895d */ /* 0x002fea0003900000 */
[----:B------:R-:W1:Y:S02]  /*26550*/  @!P0 SYNCS.PHASECHK.TRANS64 P0, [R3+URZ+0x28840], R8 ;  /* 0x02884008030085a7 */ /* 0x000e64000800007f */
[----:B-1----:R-:W-:Y:S05]  /*26560*/  @!P0 BRA `(.L_x_1666) ;  /* 0xfffffffc00f08947 */ /* 0x002fea000383ffff */
[----:B------:R-:W-:Y:S05]  /*26570*/  BRA `(.L_x_1840) ;  /* 0xffffffb400d47947 */ /* 0x000fea000383ffff */
.L_x_1668:
[----:B0-----:R0:W1:Y:S02]  /*26580*/  SYNCS.PHASECHK.TRANS64.TRYWAIT P0, [R8+URZ+0x60], R3 ;  /* 0x00006003080075a7 */ /* 0x001064000800017f */
[----:B-1----:R-:W-:Y:S05]  /*26590*/  @!P0 NANOSLEEP.SYNCS 0x989680 ;  /* 0x009896800000895d */ /* 0x002fea0003900000 */
[----:B------:R-:W1:Y:S02]  /*265a0*/  @!P0 SYNCS.PHASECHK.TRANS64 P0, [R8+URZ+0x60], R3 ;  /* 0x00006003080085a7 */ /* 0x000e64000800007f */
[----:B-1----:R-:W-:Y:S05]  /*265b0*/  @!P0 BRA `(.L_x_1668) ;  /* 0xfffffffc00f08947 */ /* 0x002fea000383ffff */
[----:B------:R-:W-:Y:S05]  /*265c0*/  BRA `(.L_x_1841) ;  /* 0xffffffb800707947 */ /* 0x000fea000383ffff */
.L_x_1673:
[----:B-1----:R1:W2:Y:S02]  /*265d0*/  SYNCS.PHASECHK.TRANS64.TRYWAIT P0, [R2+URZ+0x28840], R3 ;  /* 0x02884003020075a7 */ /* 0x0022a4000800017f */
[----:B--2---:R-:W-:Y:S05]  /*265e0*/  @!P0 NANOSLEEP.SYNCS 0x989680 ;  /* 0x009896800000895d */ /* 0x004fea0003900000 */
[----:B------:R-:W2:Y:S02]  /*265f0*/  @!P0 SYNCS.PHASECHK.TRANS64 P0, [R2+URZ+0x28840], R3 ;  /* 0x02884003020085a7 */ /* 0x000ea4000800007f */
[----:B--2---:R-:W-:Y:S05]  /*26600*/  @!P0 BRA `(.L_x_1673) ;  /* 0xfffffffc00f08947 */ /* 0x004fea000383ffff */
[----:B------:R-:W-:Y:S05]  /*26610*/  BRA `(.L_x_1842) ;  /* 0xffffffbc00d87947 */ /* 0x000fea000383ffff */
.L_x_1675:
[----:B0-----:R0:W1:Y:S02]  /*26620*/  SYNCS.PHASECHK.TRANS64.TRYWAIT P1, [R2+URZ+0x60], R3 ;  /* 0x00006003020075a7 */ /* 0x001064000802017f */
[----:B-1----:R-:W-:Y:S05]  /*26630*/  @!P1 NANOSLEEP.SYNCS 0x989680 ;  /* 0x009896800000995d */ /* 0x002fea0003900000 */
[----:B------:R-:W1:Y:S02]  /*26640*/  @!P1 SYNCS.PHASECHK.TRANS64 P1, [R2+URZ+0x60], R3 ;  /* 0x00006003020095a7 */ /* 0x000e64000802007f */
[----:B-1----:R-:W-:Y:S05]  /*26650*/  @!P1 BRA `(.L_x_1675) ;  /* 0xfffffffc00f09947 */ /* 0x002fea000383ffff */
[----:B------:R-:W-:Y:S05]  /*26660*/  BRA `(.L_x_1843) ;  /* 0xffffffc000747947 */ /* 0x000fea000383ffff */
.L_x_1680:
[----:B--2---:R2:W3:Y:S02]  /*26670*/  SYNCS.PHASECHK.TRANS64.TRYWAIT P0, [R2+URZ+0x28840], R3 ;  /* 0x02884003020075a7 */ /* 0x0044e4000800017f */
[----:B---3--:R-:W-:Y:S05]  /*26680*/  @!P0 NANOSLEEP.SYNCS 0x989680 ;  /* 0x009896800000895d */ /* 0x008fea0003900000 */
[----:B------:R-:W3:Y:S02]  /*26690*/  @!P0 SYNCS.PHASECHK.TRANS64 P0, [R2+URZ+0x28840], R3 ;  /* 0x02884003020085a7 */ /* 0x000ee4000800007f */
[----:B---3--:R-:W-:Y:S05]  /*266a0*/  @!P0 BRA `(.L_x_1680) ;  /* 0xfffffffc00f08947 */ /* 0x008fea000383ffff */
[----:B------:R-:W-:Y:S05]  /*266b0*/  BRA `(.L_x_1844) ;  /* 0xffffffc400947947 */ /* 0x000fea000383ffff */
.L_x_1682:
[----:B0-----:R0:W1:Y:S02]  /*266c0*/  SYNCS.PHASECHK.TRANS64.TRYWAIT P1, [R3+URZ+0x60], R9 ;  /* 0x00006009030075a7 */ /* 0x001064000802017f */
[----:B-1----:R-:W-:Y:S05]  /*266d0*/  @!P1 NANOSLEEP.SYNCS 0x989680 ;  /* 0x009896800000995d */ /* 0x002fea0003900000 */
[----:B------:R-:W1:Y:S02]  /*266e0*/  @!P1 SYNCS.PHASECHK.TRANS64 P1, [R3+URZ+0x60], R9 ;  /* 0x00006009030095a7 */ /* 0x000e64000802007f */
[----:B-1----:R-:W-:Y:S05]  /*266f0*/  @!P1 BRA `(.L_x_1682) ;  /* 0xfffffffc00f09947 */ /* 0x002fea000383ffff */
[----:B------:R-:W-:Y:S05]  /*26700*/  BRA `(.L_x_1845) ;  /* 0xffffffc800307947 */ /* 0x000fea000383ffff */
.L_x_1689:
[----:B-1----:R1:W2:Y:S02]  /*26710*/  SYNCS.PHASECHK.TRANS64.TRYWAIT P0, [R3+URZ+0x28860], R2 ;  /* 0x02886002030075a7 */ /* 0x0022a4000800017f */
[----:B--2---:R-:W-:Y:S05]  /*26720*/  @!P0 NANOSLEEP.SYNCS 0x989680 ;  /* 0x009896800000895d */ /* 0x004fea0003900000 */
[----:B------:R-:W2:Y:S02]  /*26730*/  @!P0 SYNCS.PHASECHK.TRANS64 P0, [R3+URZ+0x28860], R2 ;  /* 0x02886002030085a7 */ /* 0x000ea4000800007f */
[----:B--2---:R-:W-:Y:S05]  /*26740*/  @!P0 BRA `(.L_x_1689) ;  /* 0xfffffffc00f08947 */ /* 0x004fea000383ffff */
[----:B------:R-:W-:Y:S05]  /*26750*/  BRA `(.L_x_1846) ;  /* 0xffffffcc00387947 */ /* 0x000fea000383ffff */
.L_x_1691:
[----:B------:R-:W-:Y:S01]  /*26760*/  BSSY B0, `(.L_x_1847) ;  /* 0x0000008000007945 */ /* 0x000fe20003800000 */
[----:B0-----:R-:W-:Y:S01]  /*26770*/  IMAD.MOV.U32 R13, RZ, RZ, R16 ;  /* 0x000000ffff0d7224 */ /* 0x001fe200078e0010 */
[----:B------:R-:W-:Y:S01]  /*26780*/  MOV R15, 0xffffffff ;  /* 0xffffffff000f7802 */ /* 0x000fe20000000f00 */
[----:B------:R-:W-:Y:S02]  /*26790*/  IMAD.MOV.U32 R12, RZ, RZ, RZ ;  /* 0x000000ffff0c7224 */ /* 0x000fe400078e00ff */
[----:B------:R-:W-:-:S07]  /*267a0*/  IMAD.MOV.U32 R11, RZ, RZ, 0x1f ;  /* 0x0000001fff0b7424 */ /* 0x000fce00078e00ff */
[----:B-123--:R-:W-:Y:S05]  /*267b0*/  WARPSYNC.COLLECTIVE R15, `(.L_x_1848) ;  /* 0x000000000f087348 */ /* 0x00efea0003c00000 */
[----:B------:R0:W4:Y:S02]  /*267c0*/  SHFL.IDX P6, R14, R13, R12, R11 ;  /* 0x0000000c0d0e7389 */ /* 0x00012400000c000b */
[----:B01234-:R-:W-:Y:S01]  /*267d0*/  ENDCOLLECTIVE ;  /* 0x000000000000791b */ /* 0x01ffe20003800000 */
.L_x_1848:
[----:B------:R-:W-:Y:S05]  /*267e0*/  BSYNC B0 ;  /* 0x0000000000007941 */ /* 0x000fea0003800000 */
.L_x_1847:
        /* <DEDUP_REMOVED lines=8> */
.L_x_1849:
[----:B------:R-:W-:Y:S01]  /*26870*/  MOV R16, R14 ;  /* 0x0000000e00107202 */ /* 0x000fe20000000f00 */
[----:B------:R-:W-:Y:S06]  /*26880*/  BRA `(.L_x_1850) ;  /* 0xffffffcc00c07947 */ /* 0x000fec000383ffff */
.L_x_1694:
        /* <DEDUP_REMOVED lines=8> */
.L_x_1852:
[----:B------:R-:W-:Y:S05]  /*26910*/  BSYNC B0 ;  /* 0x0000000000007941 */ /* 0x000fea0003800000 */
.L_x_1851:
[C---:B------:R-:W-:Y:S01]  /*26920*/  ISETP.NE.AND P0, PT, R7.reuse, RZ, PT ;  /* 0x000000ff0700720c */ /* 0x040fe20003f05270 */
        /* <DEDUP_REMOVED lines=9> */
.L_x_1853:
        /* <DEDUP_REMOVED lines=8> */
.L_x_1854:
[----:B------:R-:W-:Y:S01]  /*26a40*/  IMAD.MOV.U32 R12, RZ, RZ, 0x8 ;  /* 0x00000008ff0c7424 */ /* 0x000fe200078e00ff */
[----:B------:R-:W-:Y:S02]  /*26a50*/  SEL R14, R14, RZ, P0 ;  /* 0x000000ff0e0e7207 */ /* 0x000fe40000000000 */
[----:B------:R-:W-:Y:S02]  /*26a60*/  ISETP.GE.U32.AND P0, PT, R7, 0x8, PT ;  /* 0x000000080700780c */ /* 0x000fe40003f06070 */
[----:B------:R-:W-:-:S05]  /*26a70*/  IADD3 R5, R3, R14, RZ ;  /* 0x0000000e03057210 */ /* 0x000fca0007ffe0ff */
[----:B------:R-:W-:-:S07]  /*26a80*/  IMAD.MOV.U32 R13, RZ, RZ, R5 ;  /* 0x000000ffff0d7224 */ /* 0x000fce00078e0005 */
[----:B------:R-:W-:Y:S05]  /*26a90*/  WARPSYNC.COLLECTIVE R15, `(.L_x_1855) ;  /* 0x000000000f087348 */ /* 0x000fea0003c00000 */
[----:B------:R0:W1:Y:S02]  /*26aa0*/  SHFL.UP P6, R14, R13, R12, R11 ;  /* 0x0400000c0d0e7389 */ /* 0x00006400000c000b */
[----:B01----:R-:W-:Y:S01]  /*26ab0*/  ENDCOLLECTIVE ;  /* 0x000000000000791b */ /* 0x003fe20003800000 */
.L_x_1855:
        /* <DEDUP_REMOVED lines=8> */
.L_x_1856:
[----:B------:R-:W-:Y:S02]  /*26b40*/  IMAD.MOV.U32 R12, RZ, RZ, 0x1f ;  /* 0x0000001fff0c7424 */ /* 0x000fe400078e00ff */
[----:B------:R-:W-:Y:S01]  /*26b50*/  IMAD.MOV.U32 R11, RZ, RZ, 0x1f ;  /* 0x0000001fff0b7424 */ /* 0x000fe200078e00ff */
[----:B------:R-:W-:-:S04]  /*26b60*/  SEL R3, R14, RZ, P0 ;  /* 0x000000ff0e037207 */ /* 0x000fc80000000000 */
[----:B------:R-:W-:-:S05]  /*26b70*/  IADD3 R2, R6, R3, RZ ;  /* 0x0000000306027210 */ /* 0x000fca0007ffe0ff */
[----:B------:R-:W-:-:S07]  /*26b80*/  IMAD.MOV.U32 R13, RZ, RZ, R2 ;  /* 0x000000ffff0d7224 */ /* 0x000fce00078e0002 */
[----:B------:R-:W-:Y:S05]  /*26b90*/  WARPSYNC.COLLECTIVE R15, `(.L_x_1857) ;  /* 0x000000000f087348 */ /* 0x000fea0003c00000 */
[----:B------:R0:W1:Y:S02]  /*26ba0*/  SHFL.IDX P6, R14, R13, R12, R11 ;  /* 0x0000000c0d0e7389 */ /* 0x00006400000c000b */
[----:B01----:R-:W-:Y:S01]  /*26bb0*/  ENDCOLLECTIVE ;  /* 0x000000000000791b */ /* 0x003fe20003800000 */
.L_x_1857:
[----:B------:R-:W-:Y:S05]  /*26bc0*/  BRA `(.L_x_1858) ;  /* 0xffffffcc00847947 */ /* 0x000fea000383ffff */
.L_x_1699:
[----:B------:R-:W-:Y:S01]  /*26bd0*/  BSSY B0, `(.L_x_1859) ;  /* 0x0000008000007945 */ /* 0x000fe20003800000 */
[----:B-----5:R-:W-:Y:S01]  /*26be0*/  IMAD.MOV.U32 R13, RZ, RZ, R17 ;  /* 0x000000ffff0d7224 */ /* 0x020fe200078e0011 */
[----:B------:R-:W-:Y:S01]  /*26bf0*/  MOV R11, RZ ;  /* 0x000000ff000b7202 */ /* 0x000fe20000000f00 */
[----:B------:R-:W-:Y:S02]  /*26c00*/  IMAD.MOV.U32 R12, RZ, RZ, 0x1 ;  /* 0x00000001ff0c7424 */ /* 0x000fe400078e00ff */
[----:B------:R-:W-:-:S07]  /*26c10*/  IMAD.MOV.U32 R15, RZ, RZ, -0x1 ;  /* 0xffffffffff0f7424 */ /* 0x000fce00078e00ff */
[----:B012---:R-:W-:Y:S05]  /*26c20*/  WARPSYNC.COLLECTIVE R15, `(.L_x_1860) ;  /* 0x000000000f087348 */ /* 0x007fea0003c00000 */
[----:B------:R3:W4:Y:S02]  /*26c30*/  SHFL.UP P6, R14, R13, R12, R11 ;  /* 0x0400000c0d0e7389 */ /* 0x00072400000c000b */
[----:B01234-:R-:W-:Y:S01]  /*26c40*/  ENDCOLLECTIVE ;  /* 0x000000000000791b */ /* 0x01ffe20003800000 */
.L_x_1860:
[----:B------:R-:W-:Y:S05]  /*26c50*/  BSYNC B0 ;  /* 0x0000000000007941 */ /* 0x000fea0003800000 */
.L_x_1859:
        /* <DEDUP_REMOVED lines=10> */
.L_x_1861:
        /* <DEDUP_REMOVED lines=8> */
.L_x_1862:
        /* <DEDUP_REMOVED lines=8> */
.L_x_1863:
        /* <DEDUP_REMOVED lines=8> */
.L_x_1864:
[----:B------:R-:W-:Y:S01]  /*26e80*/  IMAD.MOV.U32 R12, RZ, RZ, 0x1f ;  /* 0x0000001fff0c7424 */ /* 0x000fe200078e00ff */
[----:B------:R-:W-:Y:S02]  /*26e90*/  MOV R11, 0x1f ;  /* 0x0000001f000b7802 */ /* 0x000fe40000000f00 */
[----:B------:R-:W-:-:S05]  /*26ea0*/  SEL R2, R14, RZ, P0 ;  /* 0x000000ff0e027207 */ /* 0x000fca0000000000 */
[----:B------:R-:W-:-:S04]  /*26eb0*/  IMAD.IADD R2, R5, 0x1, R2 ;  /* 0x0000000105027824 */ /* 0x000fc800078e0202 */
[----:B------:R-:W-:-:S07]  /*26ec0*/  IMAD.MOV.U32 R13, RZ, RZ, R2 ;  /* 0x000000ffff0d7224 */ /* 0x000fce00078e0002 */
[----:B------:R-:W-:Y:S05]  /*26ed0*/  WARPSYNC.COLLECTIVE R15, `(.L_x_1865) ;  /* 0x000000000f087348 */ /* 0x000fea0003c00000 */
[----:B------:R0:W1:Y:S02]  /*26ee0*/  SHFL.IDX P6, R14, R13, R12, R11 ;  /* 0x0000000c0d0e7389 */ /* 0x00006400000c000b */
[----:B01----:R-:W-:Y:S01]  /*26ef0*/  ENDCOLLECTIVE ;  /* 0x000000000000791b */ /* 0x003fe20003800000 */
.L_x_1865:
[----:B------:R-:W-:Y:S05]  /*26f00*/  BRA `(.L_x_1866) ;  /* 0xffffffcc00687947 */ /* 0x000fea000383ffff */
.L_x_1701:
[----:B------:R-:W-:Y:S01]  /*26f10*/  BSSY B0, `(.L_x_1867) ;  /* 0x0000006000007945 */ /* 0x000fe20003800000 */
[----:B------:R-:W-:Y:S01]  /*26f20*/  PLOP3.LUT P6, PT, P6, PT, PT, 0x8, 0x0 ;  /* 0x000000000000781c */ /* 0x000fe200037ce170 */
[----:B------:R-:W-:-:S12]  /*26f30*/  IMAD.MOV.U32 R15, RZ, RZ, -0x1 ;  /* 0xffffffffff0f7424 */ /* 0x000fd800078e00ff */
[----:B0-2---:R-:W-:Y:S05]  /*26f40*/  WARPSYNC.COLLECTIVE R15, `(.L_x_1868) ;  /* 0x000000000f087348 */ /* 0x005fea0003c00000 */
[----:B------:R-:W-:Y:S01]  /*26f50*/  VOTE.ANY R14, PT, P6 ;  /* 0x00000000000e7806 */ /* 0x000fe200030e0100 */
[----:B0-2---:R-:W-:Y:S06]  /*26f60*/  ENDCOLLECTIVE ;  /* 0x000000000000791b */ /* 0x005fec0003800000 */
.L_x_1868:
[----:B------:R-:W-:Y:S05]  /*26f70*/  BSYNC B0 ;  /* 0x0000000000007941 */ /* 0x000fea0003800000 */
.L_x_1867:
[----:B------:R-:W-:Y:S01]  /*26f80*/  IMAD.MOV.U32 R3, RZ, RZ, R14 ;  /* 0x000000ffff037224 */ /* 0x000fe200078e000e */
[----:B------:R-:W-:Y:S01]  /*26f90*/  MOV R15, 0xffffffff ;  /* 0xffffffff000f7802 */ /* 0x000fe20000000f00 */
[----:B------:R-:W-:Y:S02]  /*26fa0*/  IMAD.MOV.U32 R13, RZ, RZ, R17 ;  /* 0x000000ffff0d7224 */ /* 0x000fe400078e0011 */
[----:B------:R-:W0:Y:S01]  /*26fb0*/  POPC R6, R3 ;  /* 0x0000000300067309 */ /* 0x000e220000000000 */
[----:B------:R-:W-:Y:S02]  /*26fc0*/  IMAD.MOV.U32 R11, RZ, RZ, 0x1f ;  /* 0x0000001fff0b7424 */ /* 0x000fe400078e00ff */
[----:B0-----:R-:W-:-:S07]  /*26fd0*/  IMAD.MOV.U32 R12, RZ, RZ, R6 ;  /* 0x000000ffff0c7224 */ /* 0x001fce00078e0006 */
[----:B------:R-:W-:Y:S05]  /*26fe0*/  WARPSYNC.COLLECTIVE R15, `(.L_x_1869) ;  /* 0x000000000f087348 */ /* 0x000fea0003c00000 */
[----:B------:R0:W1:Y:S02]  /*26ff0*/  SHFL.IDX P6, R14, R13, R12, R11 ;  /* 0x0000000c0d0e7389 */ /* 0x00006400000c000b */
[----:B01----:R-:W-:Y:S01]  /*27000*/  ENDCOLLECTIVE ;  /* 0x000000000000791b */ /* 0x003fe20003800000 */
.L_x_1869:
[----:B------:R-:W-:Y:S01]  /*27010*/  IMAD.MOV.U32 R17, RZ, RZ, R14 ;  /* 0x000000ffff117224 */ /* 0x000fe200078e000e */
[----:B------:R-:W-:Y:S06]  /*27020*/  BRA `(.L_x_1870) ;  /* 0xffffffcc00587947 */ /* 0x000fec000383ffff */
.L_x_1703:
[----:B------:R-:W-:Y:S01]  /*27030*/  BSSY B0, `(.L_x_1871) ;  /* 0x0000007000007945 */ /* 0x000fe20003800000 */
[----:B------:R-:W-:Y:S02]  /*27040*/  IMAD.MOV.U32 R13, RZ, RZ, R2 ;  /* 0x000000ffff0d7224 */ /* 0x000fe400078e0002 */
[----:B------:R-:W-:Y:S02]  /*27050*/  IMAD.MOV.U32 R11, RZ, RZ, 0x1f ;  /* 0x0000001fff0b7424 */ /* 0x000fe400078e00ff */
[----:B------:R-:W-:-:S07]  /*27060*/  IMAD.MOV.U32 R15, RZ, RZ, -0x1 ;  /* 0xffffffffff0f7424 */ /* 0x000fce00078e00ff */
[----:B0123--:R-:W-:Y:S05]  /*27070*/  WARPSYNC.COLLECTIVE R15, `(.L_x_1872) ;  /* 0x000000000f087348 */ /* 0x00ffea0003c00000 */
[----:B------:R4:W0:Y:S02]  /*27080*/  SHFL.IDX P6, R14, R13, R12, R11 ;  /* 0x0000000c0d0e7389 */ /* 0x00082400000c000b */
[----:B01234-:R-:W-:Y:S01]  /*27090*/  ENDCOLLECTIVE ;  /* 0x000000000000791b */ /* 0x01ffe20003800000 */
.L_x_1872:
[----:B------:R-:W-:Y:S05]  /*270a0*/  BSYNC B0 ;  /* 0x0000000000007941 */ /* 0x000fea0003800000 */
.L_x_1871:
[----:B------:R-:W-:Y:S01]  /*270b0*/  IMAD.MOV.U32 R7, RZ, RZ, R14 ;  /* 0x000000ffff077224 */ /* 0x000fe200078e000e */
[----:B------:R-:W-:Y:S06]  /*270c0*/  BRA `(.L_x_1702) ;  /* 0xffffffcc004c7947 */ /* 0x000fec000383ffff */
.L_x_1707:
[----:B-1----:R1:W3:Y:S02]  /*270d0*/  SYNCS.PHASECHK.TRANS64.TRYWAIT P0, [R0+URZ+0x28820], R3 ;  /* 0x02882003000075a7 */ /* 0x0022e4000800017f */
[----:B---3--:R-:W-:Y:S05]  /*270e0*/  @!P0 NANOSLEEP.SYNCS 0x989680 ;  /* 0x009896800000895d */ /* 0x008fea0003900000 */
[----:B------:R-:W3:Y:S02]  /*270f0*/  @!P0 SYNCS.PHASECHK.TRANS64 P0, [R0+URZ+0x28820], R3 ;  /* 0x02882003000085a7 */ /* 0x000ee4000800007f */
[----:B---3--:R-:W-:Y:S05]  /*27100*/  @!P0 BRA `(.L_x_1707) ;  /* 0xfffffffc00f08947 */ /* 0x008fea000383ffff */
[----:B------:R-:W-:Y:S05]  /*27110*/  BRA `(.L_x_1873) ;  /* 0xffffffd000c07947 */ /* 0x000fea000383ffff */
.L_x_1708:
[----:B------:R-:W3:Y:S01]  /*27120*/  S2R R2, SR_TID.X ;  /* 0x0000000000027919 */ /* 0x000ee20000002100 */
[----:B------:R-:W-:Y:S01]  /*27130*/  BSSY B0, `(.L_x_1874) ;  /* 0x000000a000007945 */ /* 0x000fe20003800000 */
[----:B------:R-:W-:Y:S02]  /*27140*/  IMAD.MOV.U32 R12, RZ, RZ, RZ ;  /* 0x000000ffff0c7224 */ /* 0x000fe400078e00ff */
[----:B------:R-:W-:Y:S02]  /*27150*/  IMAD.MOV.U32 R11, RZ, RZ, 0x1f ;  /* 0x0000001fff0b7424 */ /* 0x000fe400078e00ff */
[----:B------:R-:W-:Y:S01]  /*27160*/  IMAD.MOV.U32 R15, RZ, RZ, -0x1 ;  /* 0xffffffffff0f7424 */ /* 0x000fe200078e00ff */
[----:B---3--:R-:W-:-:S04]  /*27170*/  SHF.R.U32.HI R2, RZ, 0x5, R2 ;  /* 0x00000005ff027819 */ /* 0x008fc80000011602 */
[----:B------:R-:W-:-:S04]  /*27180*/  LOP3.LUT R2, R2, 0x3, RZ, 0xc0, !PT ;  /* 0x0000000302027812 */ /* 0x000fc800078ec0ff */
[----:B0-----:R-:W-:-:S07]  /*27190*/  MOV R13, R2 ;  /* 0x00000002000d7202 */ /* 0x001fce0000000f00 */
[----:B-12---:R-:W-:Y:S05]  /*271a0*/  WARPSYNC.COLLECTIVE R15, `(.L_x_1875) ;  /* 0x000000000f087348 */ /* 0x006fea0003c00000 */
[----:B------:R0:W3:Y:S02]  /*271b0*/  SHFL.IDX P6, R14, R13, R12, R11 ;  /* 0x0000000c0d0e7389 */ /* 0x0000e400000c000b */
[----:B0123--:R-:W-:Y:S01]  /*271c0*/  ENDCOLLECTIVE ;  /* 0x000000000000791b */ /* 0x00ffe20003800000 */
.L_x_1875:
[----:B------:R-:W-:Y:S05]  /*271d0*/  BSYNC B0 ;  /* 0x0000000000007941 */ /* 0x000fea0003800000 */
.L_x_1874:
[----:B------:R-:W-:Y:S05]  /*271e0*/  BRA `(.L_x_1876) ;  /* 0xffffffd000a87947 */ /* 0x000fea000383ffff */
.L_x_1709:
[----:B------:R-:W-:Y:S01]  /*271f0*/  BSSY B0, `(.L_x_1877) ;  /* 0x0000006000007945 */ /* 0x000fe20003800000 */
[----:B------:R-:W-:-:S07]  /*27200*/  IMAD.MOV.U32 R15, RZ, RZ, -0x1 ;  /* 0xffffffffff0f7424 */ /* 0x000fce00078e00ff */
[----:B0123--:R-:W-:Y:S05]  /*27210*/  WARPSYNC.COLLECTIVE R15, `(.L_x_1878) ;  /* 0x000000000f0c7348 */ /* 0x00ffea0003c00000 */
[----:B------:R-:W-:Y:S02]  /*27220*/  ELECT P6, UR62, PT ;  /* 0x00000000003e782f */ /* 0x000fe400038c0000 */
[----:B------:R-:W-:Y:S01]  /*27230*/  MOV R14, UR62 ;  /* 0x0000003e000e7c02 */ /* 0x000fe20008000f00 */
[----:B0123--:R-:W-:Y:S10]  /*27240*/  ENDCOLLECTIVE ;  /* 0x000000000000791b */ /* 0x00fff40003800000 */
.L_x_1878:
[----:B------:R-:W-:Y:S05]  /*27250*/  BSYNC B0 ;  /* 0x0000000000007941 */ /* 0x000fea0003800000 */
.L_x_1877:
[----:B------:R-:W-:Y:S05]  /*27260*/  BRA `(.L_x_1879) ;  /* 0xffffffd0009c7947 */ /* 0x000fea000383ffff */
.L_x_1711:
[----:B-1----:R1:W3:Y:S02]  /*27270*/  SYNCS.PHASECHK.TRANS64.TRYWAIT P0, [R6+URZ], R5 ;  /* 0x00000005060075a7 */ /* 0x0022e4000800017f */
[----:B---3--:R-:W-:Y:S05]  /*27280*/  @!P0 NANOSLEEP.SYNCS 0x989680 ;  /* 0x009896800000895d */ /* 0x008fea0003900000 */
[----:B------:R-:W3:Y:S02]  /*27290*/  @!P0 SYNCS.PHASECHK.TRANS64 P0, [R6+URZ], R5 ;  /* 0x00000005060085a7 */ /* 0x000ee4000800007f */
[----:B---3--:R-:W-:Y:S05]  /*272a0*/  @!P0 BRA `(.L_x_1711) ;  /* 0xfffffffc00f08947 */ /* 0x008fea000383ffff */
[----:B------:R-:W-:Y:S05]  /*272b0*/  BRA `(.L_x_1880) ;  /* 0xffffffd000d87947 */ /* 0x000fea000383ffff */
.L_x_1712:
[----:B---3--:R3:W4:Y:S02]  /*272c0*/  SYNCS.PHASECHK.TRANS64.TRYWAIT P0, [R7+URZ], R2 ;  /* 0x00000002070075a7 */ /* 0x008724000800017f */
[----:B----4-:R-:W-:Y:S05]  /*272d0*/  @!P0 NANOSLEEP.SYNCS 0x989680 ;  /* 0x009896800000895d */ /* 0x010fea0003900000 */
[----:B------:R-:W4:Y:S02]  /*272e0*/  @!P0 SYNCS.PHASECHK.TRANS64 P0, [R7+URZ], R2 ;  /* 0x00000002070085a7 */ /* 0x000f24000800007f */
[----:B----4-:R-:W-:Y:S05]  /*272f0*/  @!P0 BRA `(.L_x_1712) ;  /* 0xfffffffc00f08947 */ /* 0x010fea000383ffff */
[----:B------:R-:W-:Y:S05]  /*27300*/  BRA `(.L_x_1881) ;  /* 0xffffffd000cc7947 */ /* 0x000fea000383ffff */
.L_x_1714:
[----:B----4-:R4:W0:Y:S02]  /*27310*/  SYNCS.PHASECHK.TRANS64.TRYWAIT P0, [R4+URZ], R5 ;  /* 0x00000005040075a7 */ /* 0x010824000800017f */
[----:B0-----:R-:W-:Y:S05]  /*27320*/  @!P0 NANOSLEEP.SYNCS 0x989680 ;  /* 0x009896800000895d */ /* 0x001fea0003900000 */
[----:B------:R-:W0:Y:S02]  /*27330*/  @!P0 SYNCS.PHASECHK.TRANS64 P0, [R4+URZ], R5 ;  /* 0x00000005040085a7 */ /* 0x000e24000800007f */
[----:B0-----:R-:W-:Y:S05]  /*27340*/  @!P0 BRA `(.L_x_1714) ;  /* 0xfffffffc00f08947 */ /* 0x001fea000383ffff */
[----:B------:R-:W-:Y:S05]  /*27350*/  BRA `(.L_x_1882) ;  /* 0xffffffd000d47947 */ /* 0x000fea000383ffff */
.L_x_1883:
        /* <DEDUP_REMOVED lines=10> */
.L_x_2732:


//--------------------- .text._ZN7cutlass13device_kernelIN5flash11enable_sm90INS1_16FlashAttnFwdSm90INS1_25CollectiveMainloopFwdSm90ILi2EN4cute5tupleIJNS5_1CILi1EEES8_S8_EEENS6_IJNS7_ILi128EEESA_SA_EEELi128ENS_6half_tEfNS_4arch4Sm90ELb1ELb0ELb1ELb0ELb0ELb0ELb0ELb1ELb1ELb0ELb0ELb0EEENS1_21CollectiveEpilogueFwdISB_S9_SC_SE_Li256ELb0ELb0ELb0ELb0EEENS1_30DynamicPersistentTileSchedulerILi256ELi32ELb0ELb0ELb1EEEEEEEEEvNT_6ParamsE --------------------------
	.section	.text._ZN7cutlass13device_kernelIN5flash11enable_sm90INS1_16FlashAttnFwdSm90INS1_25CollectiveMainloopFwdSm90ILi2EN4cute5tupleIJNS5_1CILi1EEES8_S8_EEENS6_IJNS7_ILi128EEESA_SA_EEELi128ENS_6half_tEfNS_4arch4Sm90ELb1ELb0ELb1ELb0ELb0ELb0ELb0ELb1ELb1ELb0ELb0ELb0EEENS1_21CollectiveEpilogueFwdISB_S9_SC_SE_Li256ELb0ELb0ELb0ELb0EEENS1_30DynamicPersistentTileSchedulerILi256ELi32ELb0ELb0ELb1EEEEEEEEEvNT_6ParamsE,"ax",@progbits
	.align	128
.text._ZN7cutlass13device_kernelIN5flash11enable_sm90INS1_16FlashAttnFwdSm90INS1_25CollectiveMainloopFwdSm90ILi2EN4cute5tupleIJNS5_1CILi1EEES8_S8_EEENS6_IJNS7_ILi128EEESA_SA_EEELi128ENS_6half_tEfNS_4arch4Sm90ELb1ELb0ELb1ELb0ELb0ELb0ELb0ELb1ELb1ELb0ELb0ELb0EEENS1_21CollectiveEpilogueFwdISB_S9_SC_SE_Li256ELb0ELb0ELb0ELb0EEENS1_30DynamicPersistentTileSchedulerILi256ELi32ELb0ELb0ELb1EEEEEEEEEvNT_6ParamsE:
        .type           _ZN7cutlass13device_kernelIN5flash11enable_sm90INS1_16FlashAttnFwdSm90INS1_25CollectiveMainloopFwdSm90ILi2EN4cute5tupleIJNS5_1CILi1EEES8_S8_EEENS6_IJNS7_ILi128EEESA_SA_EEELi128ENS_6half_tEfNS_4arch4Sm90ELb1ELb0ELb1ELb0ELb0ELb0ELb0ELb1ELb1ELb0ELb0ELb0EEENS1_21CollectiveEpilogueFwdISB_S9_SC_SE_Li256ELb0ELb0ELb0ELb0EEENS1_30DynamicPersistentTileSchedulerILi256ELi32ELb0ELb0ELb1EEEEEEEEEvNT_6ParamsE,@function
        .size           _ZN7cutlass13device_kernelIN5flash11enable_sm90INS1_16FlashAttnFwdSm90INS1_25CollectiveMainloopFwdSm90ILi2EN4cute5tupleIJNS5_1CILi1EEES8_S8_EEENS6_IJNS7_ILi128EEESA_SA_EEELi128ENS_6half_tEfNS_4arch4Sm90ELb1ELb0ELb1ELb0ELb0ELb0ELb0ELb1ELb1ELb0ELb0ELb0EEENS1_21CollectiveEpilogueFwdISB_S9_SC_SE_Li256ELb0ELb0ELb0ELb0EEENS1_30DynamicPersistentTileSchedulerILi256ELi32ELb0ELb0ELb1EEEEEEEEEvNT_6ParamsE,(.L_x_2733 - _ZN7cutlass13device_kernelIN5flash11enable_sm90INS1_16FlashAttnFwdSm90INS1_25CollectiveMainloopFwdSm90ILi2EN4cute5tupleIJNS5_1CILi1EEES8_S8_EEENS6_IJNS7_ILi128EEESA_SA_EEELi128ENS_6half_tEfNS_4arch4Sm90ELb1ELb0ELb1ELb0ELb0ELb0ELb0ELb1ELb1ELb0ELb0ELb0EEENS1_21CollectiveEpilogueFwdISB_S9_SC_SE_Li256ELb0ELb0ELb0ELb0EEENS1_30DynamicPersistentTileSchedulerILi256ELi32ELb0ELb0ELb1EEEEEEEEEvNT_6ParamsE)
        .other          _ZN7cutlass13device_kernelIN5flash11enable_sm90INS1_16FlashAttnFwdSm90INS1_25CollectiveMainloopFwdSm90ILi2EN4cute5tupleIJNS5_1CILi1EEES8_S8_EEENS6_IJNS7_ILi128EEESA_SA_EEELi128ENS_6half_tEfNS_4arch4Sm90ELb1ELb0ELb1ELb0ELb0ELb0ELb0ELb1ELb1ELb0ELb0ELb0EEENS1_21CollectiveEpilogueFwdISB_S9_SC_SE_Li256ELb0ELb0ELb0ELb0EEENS1_30DynamicPersistentTileSchedulerILi256ELi32ELb0ELb0ELb1EEEEEEEEEvNT_6ParamsE,@"STO_CUDA_ENTRY STV_DEFAULT"
_ZN7cutlass13device_kernelIN5flash11enable_sm90INS1_16FlashAttnFwdSm90INS1_25CollectiveMainloopFwdSm90ILi2EN4cute5tupleIJNS5_1CILi1EEES8_S8_EEENS6_IJNS7_ILi128EEESA_SA_EEELi128ENS_6half_tEfNS_4arch4Sm90ELb1ELb0ELb1ELb0ELb0ELb0ELb0ELb1ELb1ELb0ELb0ELb0EEENS1_21CollectiveEpilogueFwdISB_S9_SC_SE_Li256ELb0ELb0ELb0ELb0EEENS1_30DynamicPersistentTileSchedulerILi256ELi32ELb0ELb0ELb1EEEEEEEEEvNT_6ParamsE:
        /* <DEDUP_REMOVED lines=23> */
.L_x_1885:
[----:B------:R-:W-:Y:S05]  /*0170*/  BSYNC B0 ;  /* 0x0000000000007941 */ /* 0x000fea0003800000 */
.L_x_1884:
        /* <DEDUP_REMOVED lines=37> */
.L_x_1886:
        /* <DEDUP_REMOVED lines=22> */
.L_x_1887:
        /* <DEDUP_REMOVED lines=18> */
.L_x_1888:
        /* <DEDUP_REMOVED lines=22> */
.L_x_1889:
        /* <DEDUP_REMOVED lines=22> */
.L_x_1890:
[----:B------:R-:W-:Y:S01]  /*0910*/  PLOP3.LUT P0, PT, PT, PT, UP0, 0x80, 0x0 ;  /* 0x000000000000781c */ /* 0x000fe20003f0f008 */
[----:B------:R-:W-:Y:S01]  /*0920*/  UMOV UR59, 0x1 ;  /* 0x00000001003b7882 */ /* 0x000fe20000000000 */
[----:B------:R-:W-:Y:S01]  /*0930*/  NOP ;  /* 0x0000000000007918 */ /* 0x000fe20000000000 */
[----:B------:R-:W-:Y:S01]  /*0940*/  USEL UR59, UR59, 0x2, !UP0 ;  /* 0x000000023b3b7887 */ /* 0x000fe2000c000000 */
[----:B------:R-:W-:Y:S01]  /*0950*/  ULDC.64 UR52, c[0x0][0x208] ;  /* 0x0000820000347ab9 */ /* 0x000fe20000000a00 */
[----:B-123--:R-:W-:Y:S08]  /*0960*/  BAR.SYNC.DEFER_BLOCKING 0x0 ;  /* 0x0000000000007b1d */ /* 0x00eff00000010000 */
[----:B------:R-:W-:Y:S05]  /*0970*/  @!P0 BRA `(.L_x_1891) ;  /* 0x000000b000788947 */ /* 0x000fea0003800000 */
.L_x_1892:
        /* <DEDUP_REMOVED lines=42> */
[----:B------:R-:W-:Y:S01]  /*0c20*/  UMOV UR4, UR38 ;  /* 0x0000002600047c82 */ /* 0x000fe20008000000 */
[----:B--2---:R-:W-:Y:S01]  /*0c30*/  UMOV UR5, UR6 ;  /* 0x0000000600057c82 */ /* 0x004fe20008000000 */
[----:B------:R-:W-:Y:S01]  /*0c40*/  LEA R8, R188, R3, 0x4 ;  /* 0x00000003bc087211 */ /* 0x000fe200078e20ff */
[----:B------:R-:W-:Y:S01]  /*0c50*/  IMAD.U32 R16, RZ, RZ, UR4 ;  /* 0x00000004ff107e24 */ /* 0x000fe2000f8e00ff */
[----:B------:R-:W-:Y:S01]  /*0c60*/  LEA.HI R2, R2, R187, RZ, 0x1 ;  /* 0x000000bb02027211 */ /* 0x000fe200078f08ff */
[----:B------:R-:W-:Y:S01]  /*0c70*/  IMAD.U32 R17, RZ, RZ, UR5 ;  /* 0x00000005ff117e24 */ /* 0x000fe2000f8e00ff */
[----:B------:R-:W-:Y:S01]  /*0c80*/  LEA.HI R9, R9, R4, RZ, 0x3 ;  /* 0x0000000409097211 */ /* 0x000fe200078f18ff */
[----:B------:R-:W-:Y:S01]  /*0c90*/  IMAD R3, R8, 0x8, R5 ;  /* 0x0000000808037824 */ /* 0x000fe200078e0205 */
[----:B------:R-:W-:Y:S01]  /*0ca0*/  LOP3.LUT R2, R2, 0x3fffffe, RZ, 0xc0, !PT ;  /* 0x03fffffe02027812 */ /* 0x000fe200078ec0ff */
[----:B------:R-:W-:Y:S01]  /*0cb0*/  UMOV UR4, UR7 ;  /* 0x0000000700047c82 */ /* 0x000fe20008000000 */
[----:B------:R-:W-:-:S02]  /*0cc0*/  LEA.HI R0, R0, R189, RZ, 0x3 ;  /* 0x000000bd00007211 */ /* 0x000fc400078f18ff */
[----:B------:R-:W-:Y:S01]  /*0cd0*/  LOP3.LUT R9, R9, 0xfffffff8, RZ, 0xc0, !PT ;  /* 0xfffffff809097812 */ /* 0x000fe200078ec0ff */
[----:B------:R-:W-:Y:S01]  /*0ce0*/  IMAD.IADD R22, R187, 0x1, -R2 ;  /* 0x00000001bb167824 */ /* 0x000fe200078e0a02 */
[----:B------:R-:W-:Y:S02]  /*0cf0*/  LEA.HI R7, R7, R186, RZ, 0x5 ;  /* 0x000000ba07077211 */ /* 0x000fe400078f28ff */
[----:B------:R-:W-:Y:S01]  /*0d00*/  SHF.L.U32 R3, R3, 0x3, RZ ;  /* 0x0000000303037819 */ /* 0x000fe200000006ff */
[----:B------:R-:W-:Y:S01]  /*0d10*/  IMAD.IADD R4, R4, 0x1, -R9 ;  /* 0x0000000104047824 */ /* 0x000fe200078e0a09 */
[----:B------:R-:W-:Y:S02]  /*0d20*/  LOP3.LUT R2, R0, 0x1ffffff8, RZ, 0xc0, !PT ;  /* 0x1ffffff800027812 */ /* 0x000fe400078ec0ff */
[----:B------:R-:W-:Y:S01]  /*0d30*/  SHF.R.S32.HI R7, RZ, 0x5, R7 ;  /* 0x00000005ff077819 */ /* 0x000fe20000011407 */
[----:B------:R-:W-:Y:S01]  /*0d40*/  IMAD.WIDE R16, R3, 0x2, R16 ;  /* 0x0000000203107825 */ /* 0x000fe200078e0210 */
[----:B------:R-:W-:-:S02]  /*0d50*/  LOP3.LUT R3, R6, 0x7ffffffc, RZ, 0xc0, !PT ;  /* 0x7ffffffc06037812 */ /* 0x000fc400078ec0ff */
[----:B------:R-:W-:Y:S01]  /*0d60*/  SHF.R.S32.HI R184, RZ, 0x3, R0 ;  /* 0x00000003ffb87819 */ /* 0x000fe20000011400 */
[----:B------:R-:W-:Y:S02]  /*0d70*/  IMAD.IADD R2, R189, 0x1, -R2 ;  /* 0x00000001bd027824 */ /* 0x000fe400078e0a02 */
[----:B------:R-:W-:-:S03]  /*0d80*/  IMAD R7, R7, 0x10, R4 ;  /* 0x0000001007077824 */ /* 0x000fc600078e0204 */
[----:B------:R-:W-:Y:S01]  /*0d90*/  SHF.L.U32 R18, R2, 0x3, RZ ;  /* 0x0000000302127819 */ /* 0x000fe200000006ff */
[----:B------:R-:W-:Y:S02]  /*0da0*/  IMAD R22, R22, 0x40, R7 ;  /* 0x0000004016167824 */ /* 0x000fe400078e0207 */
[----:B------:R-:W-:-:S07]  /*0db0*/  IMAD.IADD R2, R186, 0x1, -R3 ;  /* 0x00000001ba027824 */ /* 0x000fce00078e0a03 */
.L_x_1939:
        /* <DEDUP_REMOVED lines=20> */
.L_x_1893:
[----:B------:R-:W-:Y:S01]  /*0f00*/  ULDC UR6, c[0x0][0xdc4] ;  /* 0x0003710000067ab9 */ /* 0x000fe20000000800 */
[----:B------:R-:W-:Y:S01]  /*0f10*/  UMOV UR47, UR7 ;  /* 0x00000007002f7c82 */ /* 0x000fe20008000000 */
[----:B------:R-:W-:-:S11]  /*0f20*/  UISETP.NE.AND UP0, UPT, UR6, 0x1, UPT ;  /* 0x000000010600788c */ /* 0x000fd6000bf05270 */
[----:B------:R-:W-:Y:S02]  /*0f30*/  @UP0 ULDC.64 UR10, c[0x0][0xdc8] ;  /* 0x00037200000a0ab9 */ /* 0x000fe40000000a00 */
[----:B------:R-:W-:-:S04]  /*0f40*/  UIMAD.WIDE.U32 UR4, UR7, UR10, URZ ;  /* 0x0000000a070472a5 */ /* 0x000fc8000f8e003f */
[----:B------:R-:W-:-:S04]  /*0f50*/  @UP0 USHF.R.U32.HI UR47, URZ, UR11, UR5 ;  /* 0x0000000b3f2f0299 */ /* 0x000fc80008011605 */
[----:B------:R-:W-:-:S12]  /*0f60*/  UIMAD UR4, UR47, UR6, URZ ;  /* 0x000000062f0472a4 */ /* 0x000fd8000f8e023f */
.L_x_1894:
[----:B------:R-:W-:Y:S01]  /*0f70*/  ULOP3.LUT UR5, URZ, UR47, URZ, 0x33, !UPT ;  /* 0x0000002f3f057292 */ /* 0x000fe2000f8e333f */
[----:B------:R-:W-:Y:S01]  /*0f80*/  PLOP3.LUT P0, PT, PT, PT, PT, 0x80, 0x0 ;  /* 0x000000000000781c */ /* 0x000fe20003f0f070 */
[----:B------:R-:W-:Y:S01]  /*0f90*/  ULDC.64 UR10, c[0x0][0x3f8] ;  /* 0x0000fe00000a7ab9 */ /* 0x000fe20000000a00 */
[----:B------:R-:W-:Y:S01]  /*0fa0*/  ULDC UR6, c[0x0][0xdac] ;  /* 0x00036b0000067ab9 */ /* 0x000fe20000000800 */
[----:B------:R-:W-:Y:S01]  /*0fb0*/  UISETP.NE.U32.AND UP0, UPT, UR10, URZ, UPT ;  /* 0x0000003f0a00728c */ /* 0x000fe2000bf05070 */
[----:B------:R-:W-:Y:S01]  /*0fc0*/  IMAD.MOV.U32 R0, RZ, RZ, RZ ;  /* 0x000000ffff007224 */ /* 0x000fe200078e00ff */
[----:B------:R-:W-:Y:S01]  /*0fd0*/  UIADD3 UR5, UR5, UR6, URZ ;  /* 0x0000000605057290 */ /* 0x000fe2000fffe03f */
[----:B------:R-:W-:Y:S01]  /*0fe0*/  IMAD.MOV.U32 R3, RZ, RZ, RZ ;  /* 0x000000ffff037224 */ /* 0x000fe200078e00ff */
[----:B------:R-:W-:Y:S01]  /*0ff0*/  UISETP.NE.AND.EX UP0, UPT, UR11, URZ, UPT, UP0 ;  /* 0x0000003f0b00728c */ /* 0x000fe2000bf05300 */
[----:B------:R-:W-:Y:S01]  /*1000*/  IMAD.MOV.U32 R151, RZ, RZ, RZ ;  /* 0x000000ffff977224 */ /* 0x000fe200078e00ff */
[----:B------:R-:W-:Y:S01]  /*1010*/  USHF.L.U32 UR42, UR5, 0x7, URZ ;  /* 0x00000007052a7899 */ /* 0x000fe2000800063f */
[----:B------:R-:W-:Y:S01]  /*1020*/  CS2R R28, SRZ ;  /* 0x00000000001c7805 */ /* 0x000fe2000001ff00 */
[----:B------:R-:W-:Y:S01]  /*1030*/  ULDC UR40, c[0x0][0x404] ;  /* 0x0001010000287ab9 */ /* 0x000fe20000000800 */
[----:B------:R-:W-:Y:S01]  /*1040*/  ULDC UR9, c[0x0][0x288] ;  /* 0x0000a20000097ab9 */ /* 0x000fe20000000800 */
[----:B------:R-:W-:Y:S01]  /*1050*/  UIADD3 UR4, UR7, -UR4, URZ ;  /* 0x8000000407047290 */ /* 0x000fe2000fffe03f */
[----:B------:R-:W-:Y:S01]  /*1060*/  CS2R R30, SRZ ;  /* 0x00000000001e7805 */ /* 0x000fe2000001ff00 */
[----:B------:R-:W-:Y:S01]  /*1070*/  USEL UR40, UR40, 0x1, UP0 ;  /* 0x0000000128287887 */ /* 0x000fe20008000000 */
[----:B------:R-:W-:Y:S01]  /*1080*/  CS2R R32, SRZ ;  /* 0x0000000000207805 */ /* 0x000fe2000001ff00 */
[----:B------:R-:W-:Y:S01]  /*1090*/  UIADD3 UR5, UR42, 0xff, -UR9 ;  /* 0x000000ff2a057890 */ /* 0x000fe2000fffe809 */
[----:B------:R-:W-:Y:S01]  /*10a0*/  CS2R R34, SRZ ;  /* 0x0000000000227805 */ /* 0x000fe2000001ff00 */
[----:B------:R-:W-:Y:S01]  /*10b0*/  ULDC UR10, c[0x0][0xdc4] ;  /* 0x00037100000a7ab9 */ /* 0x000fe20000000800 */
[----:B------:R-:W-:Y:S01]  /*10c0*/  ULDC UR7, c[0x0][0x2e0] ;  /* 0x0000b80000077ab9 */ /* 0x000fe20000000800 */
[----:B------:R-:W-:Y:S01]  /*10d0*/  UIMAD UR10, UR8, UR10, UR4 ;  /* 0x0000000a080a72a4 */ /* 0x000fe2000f8e0204 */
[----:B------:R-:W-:Y:S01]  /*10e0*/  CS2R R36, SRZ ;  /* 0x0000000000247805 */ /* 0x000fe2000001ff00 */
[----:B------:R-:W-:Y:S01]  /*10f0*/  UIMAD UR4, UR40, UR7, 0x7f ;  /* 0x0000007f280474a4 */ /* 0x000fe2000f8e0207 */
[----:B------:R-:W-:Y:S01]  /*1100*/  CS2R R38, SRZ ;  /* 0x0000000000267805 */ /* 0x000fe2000001ff00 */
[----:B------:R-:W-:Y:S01]  /*1110*/  UIMAD UR6, UR40, UR7, UR5 ;  /* 0x00000007280672a4 */ /* 0x000fe2000f8e0205 */
[----:B------:R-:W-:Y:S01]  /*1120*/  CS2R R40, SRZ ;  /* 0x0000000000287805 */ /* 0x000fe2000001ff00 */
[----:B------:R-:W-:Y:S01]  /*1130*/  USHF.R.S32.HI UR5, URZ, 0x1f, UR4 ;  /* 0x0000001f3f057899 */ /* 0x000fe20008011404 */
[----:B------:R-:W-:Y:S01]  /*1140*/  CS2R R42, SRZ ;  /* 0x00000000002a7805 */ /* 0x000fe2000001ff00 */
[----:B------:R-:W-:Y:S01]  /*1150*/  USHF.R.S32.HI UR7, URZ, 0x1f, UR6 ;  /* 0x0000001f3f077899 */ /* 0x000fe20008011406 */
[----:B------:R-:W-:Y:S01]  /*1160*/  CS2R R44, SRZ ;  /* 0x00000000002c7805 */ /* 0x000fe2000001ff00 */
[----:B------:R-:W-:Y:S01]  /*1170*/  ULEA.HI UR5, UR5, UR4, URZ, 0x7 ;  /* 0x0000000405057291 */ /* 0x000fe2000f8f383f */
[----:B------:R-:W-:Y:S01]  /*1180*/  CS2R R46, SRZ ;  /* 0x00000000002e7805 */ /* 0x000fe2000001ff00 */
[----:B------:R-:W-:Y:S01]  /*1190*/  ULEA.HI UR7, UR7, UR6, URZ, 0x7 ;  /* 0x0000000607077291 */ /* 0x000fe2000f8f383f */
[----:B------:R-:W-:Y:S01]  /*11a0*/  CS2R R48, SRZ ;  /* 0x0000000000307805 */ /* 0x000fe2000001ff00 */
[----:B------:R-:W-:Y:S01]  /*11b0*/  USHF.R.S32.HI UR41, URZ, 0x7, UR5 ;  /* 0x000000073f297899 */ /* 0x000fe20008011405 */
[----:B------:R-:W-:Y:S01]  /*11c0*/  CS2R R50, SRZ ;  /* 0x0000000000327805 */ /* 0x000fe2000001ff00 */
[----:B------:R-:W-:Y:S01]  /*11d0*/  USHF.R.S32.HI UR7, URZ, 0x7, UR7 ;  /* 0x000000073f077899 */ /* 0x000fe20008011407 */
[----:B------:R-:W-:Y:S01]  /*11e0*/  CS2R R52, SRZ ;  /* 0x0000000000347805 */ /* 0x000fe2000001ff00 */
[----:B------:R-:W-:Y:S01]  /*11f0*/  ULDC UR43, c[0x0][0xdb8] ;  /* 0x00036e00002b7ab9 */ /* 0x000fe20000000800 */
[----:B------:R-:W-:Y:S01]  /*1200*/  UMOV UR44, UR10 ;  /* 0x0000000a002c7c82 */ /* 0x000fe20008000000 */
[----:B------:R-:W-:Y:S01]  /*1210*/  UISETP.LT.AND UP0, UPT, UR41, UR7, UPT ;  /* 0x000000072900728c */ /* 0x000fe2000bf01270 */
[----:B------:R-:W-:Y:S01]  /*1220*/  CS2R R54, SRZ ;  /* 0x0000000000367805 */ /* 0x000fe2000001ff00 */
[----:B------:R-:W-:Y:S01]  /*1230*/  UISETP.NE.AND UP1, UPT, UR43, 0x1, UPT ;  /* 0x000000012b00788c */ /* 0x000fe2000bf25270 */
[----:B------:R-:W-:Y:S01]  /*1240*/  CS2R R56, SRZ ;  /* 0x0000000000387805 */ /* 0x000fe2000001ff00 */
[----:B------:R-:W-:Y:S01]  /*1250*/  USEL UR41, UR41, UR7, UP0 ;  /* 0x0000000729297287 */ /* 0x000fe20008000000 */
[----:B------:R-:W-:-:S02]  /*1260*/  CS2R R58, SRZ ;  /* 0x00000000003a7805 */ /* 0x000fc4000001ff00 */
[----:B------:R-:W-:Y:S02]  /*1270*/  CS2R R60, SRZ ;  /* 0x00000000003c7805 */ /* 0x000fe4000001ff00 */
[----:B------:R-:W-:Y:S01]  /*1280*/  CS2R R62, SRZ ;  /* 0x00000000003e7805 */ /* 0x000fe2000001ff00 */
[----:B------:R-:W-:Y:S01]  /*1290*/  UISETP.GE.AND UP0, UPT, UR41, 0x1, UPT ;  /* 0x000000012900788c */ /* 0x000fe2000bf06270 */
[----:B------:R-:W-:Y:S02]  /*12a0*/  CS2R R64, SRZ ;  /* 0x0000000000407805 */ /* 0x000fe4000001ff00 */
[----:B------:R-:W-:Y:S02]  /*12b0*/  CS2R R66, SRZ ;  /* 0x0000000000427805 */ /* 0x000fe4000001ff00 */
[----:B------:R-:W-:Y:S02]  /*12c0*/  CS2R R68, SRZ ;  /* 0x0000000000447805 */ /* 0x000fe4000001ff00 */
[----:B------:R-:W-:Y:S01]  /*12d0*/  CS2R R70, SRZ ;  /* 0x0000000000467805 */ /* 0x000fe2000001ff00 */
[----:B------:R-:W-:Y:S01]  /*12e0*/  @UP1 ULDC UR8, c[0x0][0xdbc] ;  /* 0x00036f0000081ab9 */ /* 0x000fe20000000800 */
[----:B------:R-:W-:Y:S01]  /*12f0*/  PLOP3.LUT P1, PT, PT, PT, UP0, 0x80, 0x0 ;  /* 0x000000000000781c */ /* 0x000fe20003f2f008 */
[----:B------:R-:W-:Y:S01]  /*1300*/  UIMAD.WIDE.U32 UR4, UR10, UR8, URZ ;  /* 0x000000080a0472a5 */ /* 0x000fe2000f8e003f */
[----:B------:R-:W-:Y:S01]  /*1310*/  CS2R R72, SRZ ;  /* 0x0000000000487805 */ /* 0x000fe2000001ff00 */
[----:B------:R-:W-:Y:S01]  /*1320*/  @UP1 ULDC UR6, c[0x0][0xdc0] ;  /* 0x0003700000061ab9 */ /* 0x000fe20000000800 */
[----:B------:R-:W-:Y:S01]  /*1330*/  CS2R R74, SRZ ;  /* 0x00000000004a7805 */ /* 0x000fe2000001ff00 */
[----:B------:R-:W-:Y:S01]  /*1340*/  @UP1 USHF.R.U32.HI UR44, URZ, UR6, UR5 ;  /* 0x000000063f2c1299 */ /* 0x000fe20008011605 */
[----:B------:R-:W-:-:S02]  /*1350*/  CS2R R76, SRZ ;  /* 0x00000000004c7805 */ /* 0x000fc4000001ff00 */
[----:B------:R-:W-:Y:S02]  /*1360*/  CS2R R8, SRZ ;  /* 0x0000000000087805 */ /* 0x000fe4000001ff00 */
[----:B------:R-:W-:Y:S01]  /*1370*/  CS2R R78, SRZ ;  /* 0x00000000004e7805 */ /* 0x000fe2000001ff00 */
[----:B------:R-:W-:Y:S01]  /*1380*/  UIADD3 UR4, -UR44, URZ, URZ ;  /* 0x0000003f2c047290 */ /* 0x000fe2000fffe13f */
[----:B------:R-:W-:Y:S01]  /*1390*/  MOV R80, RZ ;  /* 0x000000ff00507202 */ /* 0x000fe20000000f00 */
[----:B------:R-:W-:Y:S01]  /*13a0*/  IMAD.MOV.U32 R82, RZ, RZ, RZ ;  /* 0x000000ffff527224 */ /* 0x000fe200078e00ff */
[----:B------:R-:W-:Y:S01]  /*13b0*/  CS2R R6, SRZ ;  /* 0x0000000000067805 */ /* 0x000fe2000001ff00 */
[----:B------:R-:W-:Y:S01]  /*13c0*/  UIMAD UR43, UR43, UR4, UR10 ;  /* 0x000000042b2b72a4 */ /* 0x000fe2000f8e020a */
[----:B------:R-:W-:Y:S02]  /*13d0*/  CS2R R10, SRZ ;  /* 0x00000000000a7805 */ /* 0x000fe4000001ff00 */
[----:B------:R-:W-:Y:S01]  /*13e0*/  CS2R R12, SRZ ;  /* 0x00000000000c7805 */ /* 0x000fe2000001ff00 */
[----:B------:R-:W-:Y:S01]  /*13f0*/  IMAD.MOV.U32 R15, RZ, RZ, RZ ;  /* 0x000000ffff0f7224 */ /* 0x000fe200078e00ff */
[----:B------:R-:W-:Y:S07]  /*1400*/  @!P1 BRA `(.L_x_1895) ;  /* 0x0000009400389947 */ /* 0x000fee0003800000 */
        /* <DEDUP_REMOVED lines=28> */
.L_x_1896:
[----:B------:R-:W-:Y:S01]  /*15d0*/  ULEA.HI UR4, UR57, UR57, URZ, 0x1 ;  /* 0x0000003939047291 */ /* 0x000fe2000f8f083f */
[----:B------:R-:W-:-:S03]  /*15e0*/  MOV R3, UR58 ;  /* 0x0000003a00037c02 */ /* 0x000fc60008000f00 */
[----:B------:R-:W-:Y:S01]  /*15f0*/  ULOP3.LUT UR4, UR4, 0xfffffffe, URZ, 0xc0, !UPT ;  /* 0xfffffffe04047892 */ /* 0x000fe2000f8ec03f */
[----:B------:R-:W-:-:S03]  /*1600*/  ISETP.NE.AND P0, PT, R3, 0x3, PT ;  /* 0x000000030300780c */ /* 0x000fc60003f05270 */
[----:B------:R-:W-:-:S06]  /*1610*/  UIADD3 UR4, UR57, -UR4, URZ ;  /* 0x8000000439047290 */ /* 0x000fcc000fffe03f */
[----:B------:R-:W-:-:S05]  /*1620*/  IMAD.U32 R0, RZ, RZ, UR4 ;  /* 0x00000004ff007e24 */ /* 0x000fca000f8e00ff */
[----:B------:R-:W-:-:S04]  /*1630*/  SHF.L.U32 R0, R0, 0x1f, RZ ;  /* 0x0000001f00007819 */ /* 0x000fc800000006ff */
[----:B------:R-:W1:Y:S02]  /*1640*/  SYNCS.PHASECHK.TRANS64.TRYWAIT P1, [UR38+0x28800], R0 ;  /* 0x02880000ff0075a7 */ /* 0x000e640008020166 */
[----:B-1----:R-:W-:Y:S05]  /*1650*/  @!P1 BRA `(.L_x_1897) ;  /* 0x000000d000909947 */ /* 0x002fea0003800000 */
.L_x_1998:
[----:B------:R-:W-:Y:S05]  /*1660*/  @!P0 BRA `(.L_x_1898) ;  /* 0x0000000000048947 */ /* 0x000fea0003800000 */
[----:B------:R-:W-:Y:S01]  /*1670*/  BPT.TRAP 0x1 ;  /* 0x000000040000795c */ /* 0x000fe20000300000 */
.L_x_1898:
[----:B-1----:R-:W-:Y:S02]  /*1680*/  IMAD.U32 R0, RZ, RZ, UR37 ;  /* 0x00000025ff007e24 */ /* 0x002fe4000f8e00ff */
[----:B------:R-:W-:-:S03]  /*1690*/  IMAD.U32 R3, RZ, RZ, UR36 ;  /* 0x00000024ff037e24 */ /* 0x000fc6000f8e00ff */
[----:B------:R-:W-:Y:S02]  /*16a0*/  LEA R0, R0, UR38, 0x3 ;  /* 0x0000002600007c11 */ /* 0x000fe4000f8e18ff */
[----:B------:R-:W-:-:S04]  /*16b0*/  SHF.L.U32 R3, R3, 0x1f, RZ ;  /* 0x0000001f03037819 */ /* 0x000fc800000006ff */
[----:B------:R1:W2:Y:S01]  /*16c0*/  SYNCS.PHASECHK.TRANS64.TRYWAIT P2, [R0+URZ+0x28830], R3 ;  /* 0x02883003000075a7 */ /* 0x0002a2000804017f */
[----:B------:R-:W-:Y:S05]  /*16d0*/  @!P0 BRA `(.L_x_1899) ;  /* 0x0000000000048947 */ /* 0x000fea0003800000 */
[----:B------:R-:W-:Y:S01]  /*16e0*/  BPT.TRAP 0x1 ;  /* 0x000000040000795c */ /* 0x000fe20000300000 */
.L_x_1899:
[----:B------:R-:W3:Y:S01]  /*16f0*/  S2R R4, SR_TID.X ;  /* 0x0000000000047919 */ /* 0x000ee20000002100 */
[----:B------:R-:W-:Y:S01]  /*1700*/  IMAD.MOV.U32 R151, RZ, RZ, RZ ;  /* 0x000000ffff977224 */ /* 0x000fe200078e00ff */
[----:B---3--:R-:W-:Y:S01]  /*1710*/  LOP3.LUT P1, RZ, R4, 0x7f, RZ, 0xc0, !PT ;  /* 0x0000007f04ff7812 */ /* 0x008fe2000782c0ff */
[----:B--2---:R-:W-:-:S12]  /*1720*/  @P2 BRA `(.L_x_1900) ;  /* 0x0000000000082947 */ /* 0x004fd80003800000 */
[----:B------:R-:W2:Y:S02]  /*1730*/  SYNCS.PHASECHK.TRANS64.TRYWAIT P2, [R0+URZ+0x28830], R3 ;  /* 0x02883003000075a7 */ /* 0x000ea4000804017f */
[----:B--2---:R-:W-:Y:S05]  /*1740*/  @!P2 BRA `(.L_x_1901) ;  /* 0x000000d0006ca947 */ /* 0x004fea0003800000 */
.L_x_1900:
[----:B------:R-:W-:Y:S05]  /*1750*/  WARPSYNC.ALL ;  /* 0x0000000000007948 */ /* 0x000fea0003800000 */
[----:B------:R-:W-:Y:S01]  /*1760*/  UIADD3 UR4, UR38, 0x18400, URZ ;  /* 0x0001840026047890 */ /* 0x000fe2000fffe03f */
[----:B------:R-:W-:Y:S01]  /*1770*/  WARPGROUP.ARRIVE ;  /* 0x00000000000079c5 */ /* 0x000fe20000000000 */
[----:B------:R-:W-:Y:S01]  /*1780*/  ULOP3.LUT UR48, UR48, 0x10000, URZ, 0xfc, !UPT ;  /* 0x0001000030307892 */ /* 0x000fe2000f8efc3f */
[----:B-12---:R-:W-:Y:S01]  /*1790*/  @!P1 IADD3 R0, R0, 0x28840, RZ ;  /* 0x0002884000009810 */ /* 0x006fe20007ffe0ff */
[----:B------:R-:W-:Y:S01]  /*17a0*/  USHF.R.U32.HI UR4, URZ, 0x4, UR4 ;  /* 0x000000043f047899 */ /* 0x000fe20008011604 */
[--C-:B------:R-:W-:Y:S01]  /*17b0*/  IMAD.MOV.U32 R150, RZ, RZ, R151.reuse ;  /* 0x000000ffff967224 */ /* 0x100fe200078e0097 */
[----:B------:R-:W-:Y:S01]  /*17c0*/  UMOV UR49, 0x40000040 ;  /* 0x4000004000317882 */ /* 0x000fe20000000000 */
[----:B------:R-:W-:Y:S01]  /*17d0*/  UMOV UR51, 0x40000040 ;  /* 0x4000004000337882 */ /* 0x000fe20000000000 */
[----:B------:R-:W-:Y:S01]  /*17e0*/  ULOP3.LUT UR4, UR4, 0x3fff, URZ, 0xc0, !UPT ;  /* 0x00003fff04047892 */ /* 0x000fe2000f8ec03f */
[----:B------:R-:W-:Y:S01]  /*17f0*/  @!P1 PRMT R0, RZ, 0x654, R0 ;  /* 0x00000654ff009816 */ /* 0x000fe20000000000 */
[----:B------:R-:W-:Y:S01]  /*1800*/  UIADD3 UR8, UR48, 0x2, URZ ;  /* 0x0000000230087890 */ /* 0x000fe2000fffe03f */
[--C-:B------:R-:W-:Y:S01]  /*1810*/  IMAD.MOV.U32 R149, RZ, RZ, R151.reuse ;  /* 0x000000ffff957224 */ /* 0x100fe200078e0097 */
[----:B------:R-:W-:Y:S01]  /*1820*/  ULOP3.LUT UR39, UR4, 0x10000, URZ, 0xfc, !UPT ;  /* 0x0001000004277892 */ /* 0x000fe2000f8efc3f */
[--C-:B------:R-:W-:Y:S01]  /*1830*/  IMAD.MOV.U32 R148, RZ, RZ, R151.reuse ;  /* 0x000000ffff947224 */ /* 0x100fe200078e0097 */
[----:B------:R-:W-:Y:S01]  /*1840*/  UMOV UR9, 0x40000040 ;  /* 0x4000004000097882 */ /* 0x000fe20000000000 */
[----:B------:R-:W-:Y:S01]  /*1850*/  UMOV UR11, 0x40000040 ;  /* 0x40000040000b7882 */ /* 0x000fe20000000000 */
[----:B------:R-:W-:Y:S01]  /*1860*/  ULEA UR50, UR37, UR39, 0xb ;  /* 0x0000002725327291 */ /* 0x000fe2000f8e583f */
[-C--:B------:R-:W-:Y:S01]  /*1870*/  MOV R147, R151.reuse ;  /* 0x0000009700937202 */ /* 0x080fe20000000f00 */
[----:B------:R-:W-:Y:S01]  /*1880*/  UIADD3 UR12, UR48, 0x4, URZ ;  /* 0x00000004300c7890 */ /* 0x000fe2000fffe03f */
[--C-:B------:R-:W-:Y:S01]  /*1890*/  IMAD.MOV.U32 R146, RZ, RZ, R151.reuse ;  /* 0x000000ffff927224 */ /* 0x100fe200078e0097 */
[----:B------:R-:W-:Y:S01]  /*18a0*/  UIADD3 UR10, UR50, 0x2, URZ ;  /* 0x00000002320a7890 */ /* 0x000fe2000fffe03f */
[--C-:B------:R-:W-:Y:S01]  /*18b0*/  IMAD.MOV.U32 R145, RZ, RZ, R151.reuse ;  /* 0x000000ffff917224 */ /* 0x100fe200078e0097 */
[----:B------:R-:W-:Y:S01]  /*18c0*/  UIADD3 UR14, UR50, 0x4, URZ ;  /* 0x00000004320e7890 */ /* 0x000fe2000fffe03f */
[--C-:B------:R-:W-:Y:S01]  /*18d0*/  IMAD.MOV.U32 R144, RZ, RZ, R151.reuse ;  /* 0x000000ffff907224 */ /* 0x100fe200078e0097 */
[----:B------:R-:W-:Y:S01]  /*18e0*/  UMOV UR13, 0x40000040 ;  /* 0x40000040000d7882 */ /* 0x000fe20000000000 */
[----:B------:R-:W-:Y:S01]  /*18f0*/  HGMMA.64x128x16.F32 R24, gdesc[UR48], RZ, !UPT, gsb0 ;  /* 0x01e00000301879f0 */ /* 0x000fe2000c0008ff */
[----:B------:R-:W-:Y:S01]  /*1900*/  UMOV UR15, 0x40000040 ;  /* 0x40000040000f7882 */ /* 0x000fe20000000000 */
[----:B------:R-:W-:Y:S01]  /*1910*/  UIADD3 UR16, UR48, 0x6, URZ ;  /* 0x0000000630107890 */ /* 0x000fe2000fffe03f */
[-C--:B------:R-:W-:Y:S01]  /*1920*/  MOV R143, R151.reuse ;  /* 0x00000097008f7202 */ /* 0x080fe20000000f00 */
[----:B------:R-:W-:Y:S01]  /*1930*/  UIADD3 UR18, UR50, 0x6, URZ ;  /* 0x0000000632127890 */ /* 0x000fe2000fffe03f */
[--C-:B------:R-:W-:Y:S01]  /*1940*/  IMAD.MOV.U32 R142, RZ, RZ, R151.reuse ;  /* 0x000000ffff8e7224 */ /* 0x100fe200078e0097 */
[----:B------:R-:W-:Y:S01]  /*1950*/  UMOV UR17, 0x40000040 ;  /* 0x4000004000117882 */ /* 0x000fe20000000000 */
[----:B------:R-:W-:Y:S01]  /*1960*/  UMOV UR19, 0x40000040 ;  /* 0x4000004000137882 */ /* 0x000fe20000000000 */
[----:B------:R-:W-:Y:S01]  /*1970*/  UIADD3 UR20, UR48, 0x400, URZ ;  /* 0x0000040030147890 */ /* 0x000fe2000fffe03f */
[--C-:B------:R-:W-:Y:S01]  /*1980*/  IMAD.MOV.U32 R141, RZ, RZ, R151.reuse ;  /* 0x000000ffff8d7224 */ /* 0x100fe200078e0097 */
[----:B------:R-:W-:Y:S01]  /*1990*/  UIADD3 UR22, UR50, 0x400, URZ ;  /* 0x0000040032167890 */ /* 0x000fe2000fffe03f */
[--C-:B------:R-:W-:Y:S01]  /*19a0*/  IMAD.MOV.U32 R140, RZ, RZ, R151.reuse ;  /* 0x000000ffff8c7224 */ /* 0x100fe200078e0097 */
[----:B------:R-:W-:Y:S01]  /*19b0*/  UMOV UR21, 0x40000040 ;  /* 0x4000004000157882 */ /* 0x000fe20000000000 */
        /* <DEDUP_REMOVED lines=19> */
[----:B------:R-:W-:Y:S01]  /*1af0*/  UMOV UR4, 0xffffff80 ;  /* 0xffffff8000047882 */ /* 0x000fe20000000000 */
[----:B------:R-:W-:Y:S01]  /*1b00*/  ULDC UR5, c[0x0][0x2e0] ;  /* 0x0000b80000057ab9 */ /* 0x000fe20000000800 */
[----:B------:R-:W-:Y:S01]  /*1b10*/  UIMAD UR4, UR41, UR4, 0x80 ;  /* 0x00000080290474a4 */ /* 0x000fe2000f8e0204 */
[--C-:B------:R-:W-:Y:S01]  /*1b20*/  IMAD.MOV.U32 R133, RZ, RZ, R151.reuse ;  /* 0x000000ffff857224 */ /* 0x100fe200078e0097 */
[----:B------:R-:W-:Y:S01]  /*1b30*/  ULDC UR7, c[0x0][0x288] ;  /* 0x0000a20000077ab9 */ /* 0x000fe20000000800 */
[--C-:B------:R-:W-:Y:S01]  /*1b40*/  IMAD.MOV.U32 R132, RZ, RZ, R151.reuse ;  /* 0x000000ffff847224 */ /* 0x100fe200078e0097 */
[----:B------:R-:W-:Y:S01]  /*1b50*/  UIMAD UR4, UR40, UR5, UR4 ;  /* 0x00000005280472a4 */ /* 0x000fe2000f8e0204 */
[-C--:B------:R-:W-:Y:S01]  /*1b60*/  MOV R131, R151.reuse ;  /* 0x0000009700837202 */ /* 0x080fe20000000f00 */
[----:B------:R-:W-:Y:S01]  /*1b70*/  UIMAD UR40, UR40, UR5, -UR7 ;  /* 0x00000005282872a4 */ /* 0x000fe2000f8e0a07 */
[--C-:B------:R-:W-:Y:S01]  /*1b80*/  IMAD.MOV.U32 R130, RZ, RZ, R151.reuse ;  /* 0x000000ffff827224 */ /* 0x100fe200078e0097 */
[----:B------:R-:W-:Y:S01]  /*1b90*/  UIADD3 UR6, UR4, 0x1, -UR7 ;  /* 0x0000000104067890 */ /* 0x000fe2000fffe807 */
[--C-:B------:R-:W-:Y:S01]  /*1ba0*/  IMAD.MOV.U32 R129, RZ, RZ, R151.reuse ;  /* 0x000000ffff817224 */ /* 0x100fe200078e0097 */
[----:B------:R-:W-:Y:S01]  /*1bb0*/  UIADD3 UR40, UR42, UR40, URZ ;  /* 0x000000282a287290 */ /* 0x000fe2000fffe03f */
[----:B------:R-:W-:Y:S01]  /*1bc0*/  IMAD.U32 R9, RZ, RZ, UR4 ;  /* 0x00000004ff097e24 */ /* 0x000fe2000f8e00ff */
[----:B------:R-:W-:Y:S01]  /*1bd0*/  ULDC UR4, c[0x0][0x988] ;  /* 0x0002620000047ab9 */ /* 0x000fe20000000800 */
[--C-:B------:R-:W-:Y:S01]  /*1be0*/  IMAD.MOV.U32 R128, RZ, RZ, R151.reuse ;  /* 0x000000ffff807224 */ /* 0x100fe200078e0097 */
[----:B------:R-:W-:Y:S01]  /*1bf0*/  MOV R89, UR6 ;  /* 0x0000000600597c02 */ /* 0x000fe20008000f00 */
[----:B------:R-:W-:Y:S01]  /*1c00*/  UIADD3 UR6, UR41, -0x2, URZ ;  /* 0xfffffffe29067890 */ /* 0x000fe2000fffe03f */
[-C--:B------:R-:W-:Y:S01]  /*1c10*/  MOV R127, R151.reuse ;  /* 0x00000097007f7202 */ /* 0x080fe20000000f00 */
[----:B------:R-:W-:Y:S01]  /*1c20*/  IMAD.MOV.U32 R126, RZ, RZ, R151 ;  /* 0x000000ffff7e7224 */ /* 0x000fe200078e0097 */
[-C--:B------:R-:W-:Y:S01]  /*1c30*/  MOV R123, R151.reuse ;  /* 0x00000097007b7202 */ /* 0x080fe20000000f00 */
[----:B------:R-:W-:Y:S01]  /*1c40*/  IMAD R89, R2, -0x2, R89 ;  /* 0xfffffffe02597824 */ /* 0x000fe200078e0259 */
[-C--:B------:R-:W-:Y:S01]  /*1c50*/  MOV R119, R151.reuse ;  /* 0x0000009700777202 */ /* 0x080fe20000000f00 */
[--C-:B------:R-:W-:Y:S01]  /*1c60*/  IMAD.MOV.U32 R125, RZ, RZ, R151.reuse ;  /* 0x000000ffff7d7224 */ /* 0x100fe200078e0097 */
[----:B------:R-:W-:Y:S01]  /*1c70*/  MOV R115, R151 ;  /* 0x0000009700737202 */ /* 0x000fe20000000f00 */
[----:B------:R-:W-:-:S02]  /*1c80*/  IMAD.MOV.U32 R124, RZ, RZ, R151 ;  /* 0x000000ffff7c7224 */ /* 0x000fc400078e0097 */
[--C-:B------:R-:W-:Y:S02]  /*1c90*/  IMAD.MOV.U32 R122, RZ, RZ, R151.reuse ;  /* 0x000000ffff7a7224 */ /* 0x100fe400078e0097 */
[--C-:B------:R-:W-:Y:S02]  /*1ca0*/  IMAD.MOV.U32 R121, RZ, RZ, R151.reuse ;  /* 0x000000ffff797224 */ /* 0x100fe400078e0097 */
[--C-:B------:R-:W-:Y:S02]  /*1cb0*/  IMAD.MOV.U32 R120, RZ, RZ, R151.reuse ;  /* 0x000000ffff787224 */ /* 0x100fe400078e0097 */
[--C-:B------:R-:W-:Y:S02]  /*1cc0*/  IMAD.MOV.U32 R118, RZ, RZ, R151.reuse ;  /* 0x000000ffff767224 */ /* 0x100fe400078e0097 */
[--C-:B------:R-:W-:Y:S02]  /*1cd0*/  IMAD.MOV.U32 R117, RZ, RZ, R151.reuse ;  /* 0x000000ffff757224 */ /* 0x100fe400078e0097 */
        /* <DEDUP_REMOVED lines=15> */
[----:B------:R-:W-:Y:S01]  /*1dd0*/  IMAD.MOV.U32 R88, RZ, RZ, R151 ;  /* 0x000000ffff587224 */ /* 0x000fe200078e0097 */
[----:B------:R-:W-:Y:S02]  /*1de0*/  WARPGROUP.DEPBAR.LE gsb0, 0x0 ;  /* 0x00008000000079c5 */ /* 0x000fe40000010000 */
[----:B------:R-:W-:-:S06]  /*1df0*/  WARPGROUP.ARRIVE ;  /* 0x00000000000079c5 */ /* 0x000fcc0000000000 */
[----:B------:R-:W-:Y:S01]  /*1e00*/  HGMMA.64x128x16.F32 R24, gdesc[UR8], R24, gsb0 ;  /* 0x01e00000081879f0 */ /* 0x000fe20008000818 */
[----:B------:R-:W-:Y:S02]  /*1e10*/  ULDC UR10, c[0x0][0x9d8] ;  /* 0x00027600000a7ab9 */ /* 0x000fe40000000800 */
        /* <DEDUP_REMOVED lines=23> */
[----:B------:R-:W-:Y:S02]  /*1f90*/  VIADD R40, R22, UR42 ;  /* 0x0000002a16287c36 */ /* 0x000fe40008000000 */
[----:B------:R-:W-:Y:S01]  /*1fa0*/  FMUL.FTZ R10, R36, UR10 ;  /* 0x0000000a240a7c20 */ /* 0x000fe20008410000 */
[----:B------:R-:W1:Y:S01]  /*1fb0*/  MUFU.TANH R26, R26 ;  /* 0x0000001a001a7308 */ /* 0x000e620000002400 */
[----:B------:R-:W-:Y:S01]  /*1fc0*/  FMUL.FTZ R31, R31, UR10 ;  /* 0x0000000a1f1f7c20 */ /* 0x000fe20008410000 */
[----:B------:R-:W-:Y:S01]  /*1fd0*/  IMAD R36, R2, -0x2, R9 ;  /* 0xfffffffe02247824 */ /* 0x000fe200078e0209 */
[----:B------:R-:W-:Y:S01]  /*1fe0*/  IADD3 R9, R89, 0x8, R40 ;  /* 0x0000000859097810 */ /* 0x000fe20007ffe028 */
[----:B------:R-:W-:Y:S01]  /*1ff0*/  FMUL.FTZ R34, R34, UR10 ;  /* 0x0000000a22227c20 */ /* 0x000fe20008410000 */
[----:B------:R-:W-:Y:S01]  /*2000*/  FMUL.FTZ R35, R35, UR10 ;  /* 0x0000000a23237c20 */ /* 0x000fe20008410000 */
[----:B------:R-:W-:Y:S01]  /*2010*/  FMUL.FTZ R38, R38, UR10 ;  /* 0x0000000a26267c20 */ /* 0x000fe20008410000 */
[----:B------:R-:W-:Y:S01]  /*2020*/  VIMNMX R9, R36, R9, PT ;  /* 0x0000000924097248 */ /* 0x000fe20003fe0100 */
[----:B------:R-:W2:Y:S01]  /*2030*/  MUFU.TANH R27, R27 ;  /* 0x0000001b001b7308 */ /* 0x000ea20000002400 */
[----:B------:R-:W-:Y:S01]  /*2040*/  FMUL.FTZ R39, R39, UR10 ;  /* 0x0000000a27277c20 */ /* 0x000fe20008410000 */
[----:B------:R-:W-:Y:S01]  /*2050*/  FMUL.FTZ R42, R42, UR10 ;  /* 0x0000000a2a2a7c20 */ /* 0x000fe20008410000 */
[----:B------:R-:W-:Y:S01]  /*2060*/  ISETP.GT.AND P2, PT, R9, RZ, PT ;  /* 0x000000ff0900720c */ /* 0x000fe20003f44270 */
[----:B------:R-:W-:Y:S01]  /*2070*/  FMUL.FTZ R43, R43, UR10 ;  /* 0x0000000a2b2b7c20 */ /* 0x000fe20008410000 */
[C---:B------:R-:W-:Y:S01]  /*2080*/  ISETP.GT.AND P3, PT, R9.reuse, 0x1, PT ;  /* 0x000000010900780c */ /* 0x040fe20003f64270 */
[----:B------:R-:W-:Y:S01]  /*2090*/  FMUL.FTZ R46, R46, UR10 ;  /* 0x0000000a2e2e7c20 */ /* 0x000fe20008410000 */
[----:B------:R-:W-:Y:S01]  /*20a0*/  ISETP.GT.AND P4, PT, R9, 0x8, PT ;  /* 0x000000080900780c */ /* 0x000fe20003f84270 */
[----:B------:R-:W3:Y:S01]  /*20b0*/  MUFU.TANH R30, R30 ;  /* 0x0000001e001e7308 */ /* 0x000ee20000002400 */
        /* <DEDUP_REMOVED lines=8> */
[----:B--2---:R-:W-:Y:S01]  /*2140*/  FSEL R26, R27, -INF , P3 ;  /* 0xff8000001b1a7808 */ /* 0x004fe20001800000 */
[----:B------:R-:W-:Y:S01]  /*2150*/  FMUL.FTZ R20, R45, UR10 ;  /* 0x0000000a2d147c20 */ /* 0x000fe20008410000 */
[----:B------:R-:W-:Y:S01]  /*2160*/  ISETP.GT.AND P3, PT, R9, 0x10, PT ;  /* 0x000000100900780c */ /* 0x000fe20003f64270 */
[----:B------:R-:W-:Y:S01]  /*2170*/  FMUL.FTZ R54, R54, UR10 ;  /* 0x0000000a36367c20 */ /* 0x000fe20008410000 */
[----:B------:R-:W-:Y:S01]  /*2180*/  FMNMX.FTZ R4, R91, R26, !PT ;  /* 0x0000001a5b047209 */ /* 0x000fe20007810000 */
[----:B------:R-:W-:Y:S01]  /*2190*/  FMUL.FTZ R55, R55, UR10 ;  /* 0x0000000a37377c20 */ /* 0x000fe20008410000 */
[----:B------:R-:W-:Y:S01]  /*21a0*/  FMUL.FTZ R15, R41, UR10 ;  /* 0x0000000a290f7c20 */ /* 0x000fe20008410000 */
[----:B------:R-:W2:Y:S01]  /*21b0*/  MUFU.TANH R34, R34 ;  /* 0x0000002200227308 */ /* 0x000ea20000002400 */
        /* <DEDUP_REMOVED lines=8> */
[----:B-1----:R-:W-:Y:S01]  /*2240*/  FSEL R95, R31, -INF , P2 ;  /* 0xff8000001f5f7808 */ /* 0x002fe20001000000 */
[----:B------:R-:W-:Y:S01]  /*2250*/  FMUL.FTZ R66, R66, UR10 ;  /* 0x0000000a42427c20 */ /* 0x000fe20008410000 */
[----:B------:R-:W-:Y:S01]  /*2260*/  ISETP.GT.AND P2, PT, R9, 0x11, PT ;  /* 0x000000110900780c */ /* 0x000fe20003f44270 */
[----:B------:R-:W-:Y:S01]  /*2270*/  FMUL.FTZ R67, R67, UR10 ;  /* 0x0000000a43437c20 */ /* 0x000fe20008410000 */
[----:B------:R-:W-:Y:S01]  /*2280*/  FMNMX.FTZ R4, R95, R4, !PT ;  /* 0x000000045f047209 */ /* 0x000fe20007810000 */
        /* <DEDUP_REMOVED lines=13> */
[----:B------:R-:W-:Y:S01]  /*2360*/  ISETP.GT.AND P2, PT, R9, 0x19, PT ;  /* 0x000000190900780c */ /* 0x000fe20003f44270 */
        /* <DEDUP_REMOVED lines=19> */
[----:B------:R-:W-:Y:S01]  /*24a0*/  VIADDMNMX R36, R40, R89, R36, PT ;  /* 0x0000005928247246 */ /* 0x000fe20003800124 */
[----:B------:R-:W2:Y:S01]  /*24b0*/  MUFU.TANH R46, R46 ;  /* 0x0000002e002e7308 */ /* 0x000ea20000002400 */
[----:B---3--:R-:W-:Y:S01]  /*24c0*/  FSEL R105, R42, -INF , P3 ;  /* 0xff8000002a697808 */ /* 0x008fe20001800000 */
[----:B------:R-:W-:Y:S01]  /*24d0*/  FMUL.FTZ R14, R44, UR10 ;  /* 0x0000000a2c0e7c20 */ /* 0x000fe20008410000 */
[----:B------:R-:W-:Y:S01]  /*24e0*/  ISETP.GT.AND P3, PT, R9, 0x28, PT ;  /* 0x000000280900780c */ /* 0x000fe20003f64270 */
[----:B------:R-:W-:Y:S01]  /*24f0*/  FMUL.FTZ R21, R48, UR10 ;  /* 0x0000000a30157c20 */ /* 0x000fe20008410000 */
[----:B------:R-:W-:Y:S01]  /*2500*/  FMNMX.FTZ R4, R105, R4, !PT ;  /* 0x0000000469047209 */ /* 0x000fe20007810000 */
[----:B------:R-:W-:Y:S01]  /*2510*/  FMUL.FTZ R24, R52, UR10 ;  /* 0x0000000a34187c20 */ /* 0x000fe20008410000 */
[----:B------:R-:W-:Y:S01]  /*2520*/  ISETP.GT.AND P4, PT, R36, 0x8, PT ;  /* 0x000000082400780c */ /* 0x000fe20003f84270 */
        /* <DEDUP_REMOVED lines=30> */
[----:B------:R1:W-:Y:S02]  /*2710*/  @!P1 SYNCS.ARRIVE.TRANS64.RED.A1T0 RZ, [R0+URZ], RZ ;  /* 0x000000ff00ff99a7 */ /* 0x0003e4000810043f */
[----:B------:R-:W4:Y:S01]  /*2720*/  MUFU.TANH R55, R55 ;  /* 0x0000003700377308 */ /* 0x000f220000002400 */
[----:B--2---:R-:W-:-:S02]  /*2730*/  FSEL R45, R45, -INF , P2 ;  /* 0xff8000002d2d7808 */ /* 0x004fc40001000000 */
[----:B------:R-:W-:Y:S02]  /*2740*/  ISETP.GT.AND P2, PT, R9, 0x39, PT ;  /* 0x000000390900780c */ /* 0x000fe40003f44270 */
[----:B------:R-:W-:-:S03]  /*2750*/  FMNMX.FTZ R4, R45, R4, !PT ;  /* 0x000000042d047209 */ /* 0x000fc60007810000 */
[----:B------:R-:W2:Y:S01]  /*2760*/  MUFU.TANH R33, R58 ;  /* 0x0000003a00217308 */ /* 0x000ea20000002400 */
[----:B---3--:R-:W-:Y:S02]  /*2770*/  FSEL R41, R41, -INF , P3 ;  /* 0xff80000029297808 */ /* 0x008fe40001800000 */
[----:B------:R-:W-:Y:S02]  /*2780*/  ISETP.GT.AND P3, PT, R9, 0x40, PT ;  /* 0x000000400900780c */ /* 0x000fe40003f64270 */
[----:B------:R-:W-:-:S03]  /*2790*/  FMNMX.FTZ R4, R41, R4, !PT ;  /* 0x0000000429047209 */ /* 0x000fc60007810000 */
[----:B------:R-:W3:Y:S01]  /*27a0*/  MUFU.TANH R59, R59 ;  /* 0x0000003b003b7308 */ /* 0x000ee20000002400 */
[----:B----4-:R-:W-:Y:S02]  /*27b0*/  FSEL R39, R55, -INF , P2 ;  /* 0xff80000037277808 */ /* 0x010fe40001000000 */
[----:B------:R-:W-:Y:S02]  /*27c0*/  ISETP.GT.AND P2, PT, R9, 0x41, PT ;  /* 0x000000410900780c */ /* 0x000fe40003f44270 */
[----:B------:R-:W-:-:S03]  /*27d0*/  FMNMX.FTZ R4, R39, R4, !PT ;  /* 0x0000000427047209 */ /* 0x000fc60007810000 */
[----:B------:R-:W4:Y:S01]  /*27e0*/  MUFU.TANH R62, R62 ;  /* 0x0000003e003e7308 */ /* 0x000f220000002400 */
[----:B--2---:R-:W-:Y:S02]  /*27f0*/  FSEL R33, R33, -INF , P3 ;  /* 0xff80000021217808 */ /* 0x004fe40001800000 */
        /* <DEDUP_REMOVED lines=49> */
[----:B------:R-:W-:Y:S01]  /*2b10*/  FMNMX.FTZ R30, R63, R4, !PT ;  /* 0x000000043f1e7209 */ /* 0x000fe20007810000 */
[----:B------:R-:W-:Y:S02]  /*2b20*/  FMUL.FTZ R4, R61, UR10 ;  /* 0x0000000a3d047c20 */ /* 0x000fe40008410000 */
[----:B------:R-:W2:Y:S01]  /*2b30*/  MUFU.TANH R71, R87 ;  /* 0x0000005700477308 */ /* 0x000ea20000002400 */
[----:B---3--:R-:W-:Y:S02]  /*2b40*/  FSEL R67, R67, -INF , P2 ;  /* 0xff80000043437808 */ /* 0x008fe40001000000 */
[----:B------:R-:W-:-:S02]  /*2b50*/  ISETP.GT.AND P2, PT, R9, 0x79, PT ;  /* 0x000000790900780c */ /* 0x000fc40003f44270 */
[----:B------:R-:W-:-:S03]  /*2b60*/  FMNMX.FTZ R34, R67, R30, !PT ;  /* 0x0000001e43227209 */ /* 0x000fc60007810000 */
[----:B------:R-:W-:Y:S01]  /*2b70*/  MUFU.TANH R30, R4 ;  /* 0x00000004001e7308 */ /* 0x000fe20000002400 */
[----:B----4-:R-:W-:Y:S02]  /*2b80*/  FSEL R61, R86, -INF , P3 ;  /* 0xff800000563d7808 */ /* 0x010fe40001800000 */
[----:B------:R-:W-:Y:S02]  /*2b90*/  ISETP.GT.AND P3, PT, R36, 0x1, PT ;  /* 0x000000012400780c */ /* 0x000fe40003f64270 */
[----:B------:R-:W-:-:S03]  /*2ba0*/  FMNMX.FTZ R34, R61, R34, !PT ;  /* 0x000000223d227209 */ /* 0x000fc60007810000 */
[----:B------:R-:W-:Y:S01]  /*2bb0*/  MUFU.TANH R3, R3 ;  /* 0x0000000300037308 */ /* 0x000fe20000002400 */
[----:B--2---:R-:W-:-:S04]  /*2bc0*/  FSEL R71, R71, -INF , P2 ;  /* 0xff80000047477808 */ /* 0x004fc80001000000 */
[----:B------:R-:W-:-:S03]  /*2bd0*/  FMNMX.FTZ R34, R71, R34, !PT ;  /* 0x0000002247227209 */ /* 0x000fc60007810000 */
[----:B------:R-:W2:Y:S02]  /*2be0*/  MUFU.TANH R5, R5 ;  /* 0x0000000500057308 */ /* 0x000ea40000002400 */
[----:B------:R-:W3:Y:S06]  /*2bf0*/  SHFL.BFLY PT, R9, R34, 0x2, 0x1f ;  /* 0x0c401f0022097f89 */ /* 0x000eec00000e0000 */
[----:B------:R-:W4:Y:S08]  /*2c00*/  MUFU.TANH R6, R6 ;  /* 0x0000000600067308 */ /* 0x000f300000002400 */
[----:B------:R-:W-:Y:S01]  /*2c10*/  MUFU.TANH R7, R7 ;  /* 0x0000000700077308 */ /* 0x000fe20000002400 */
[----:B--2---:R-:W-:-:S02]  /*2c20*/  FSEL R5, R5, -INF , P3 ;  /* 0xff80000005057808 */ /* 0x004fc40001800000 */
[----:B------:R-:W-:-:S05]  /*2c30*/  ISETP.GT.AND P3, PT, R36, 0x10, PT ;  /* 0x000000102400780c */ /* 0x000fca0003f64270 */
[----:B------:R-:W2:Y:S01]  /*2c40*/  MUFU.TANH R8, R8 ;  /* 0x0000000800087308 */ /* 0x000ea20000002400 */
[----:B----4-:R-:W-:Y:S02]  /*2c50*/  FSEL R75, R6, -INF , P4 ;  /* 0xff800000064b7808 */ /* 0x010fe40002000000 */
[----:B---3--:R-:W-:-:S05]  /*2c60*/  FMNMX.FTZ R4, R34, R9, !PT ;  /* 0x0000000922047209 */ /* 0x008fca0007810000 */
[----:B------:R-:W3:Y:S01]  /*2c70*/  SHFL.BFLY PT, R9, R4, 0x1, 0x1f ;  /* 0x0c201f0004097f89 */ /* 0x000ee200000e0000 */
[----:B------:R-:W-:Y:S08]  /*2c80*/  MUFU.TANH R11, R11 ;  /* 0x0000000b000b7308 */ /* 0x000ff00000002400 */
[----:B------:R-:W4:Y:S01]  /*2c90*/  MUFU.TANH R10, R10 ;  /* 0x0000000a000a7308 */ /* 0x000f220000002400 */
[----:B--2---:R-:W-:-:S02]  /*2ca0*/  FSEL R83, R8, -INF , P3 ;  /* 0xff80000008537808 */ /* 0x004fc40001800000 */
[----:B------:R-:W-:-:S05]  /*2cb0*/  ISETP.GT.AND P3, PT, R36, 0x18, PT ;  /* 0x000000182400780c */ /* 0x000fca0003f64270 */
[----:B------:R-:W2:Y:S01]  /*2cc0*/  MUFU.TANH R12, R12 ;  /* 0x0000000c000c7308 */ /* 0x000ea20000002400 */
[----:B---3--:R-:W-:Y:S01]  /*2cd0*/  FMNMX.FTZ R9, R4, R9, !PT ;  /* 0x0000000904097209 */ /* 0x008fe20007810000 */
[----:B------:R-:W-:-:S06]  /*2ce0*/  IMAD.U32 R4, RZ, RZ, UR4 ;  /* 0x00000004ff047e24 */ /* 0x000fcc000f8e00ff */
[----:B------:R-:W3:Y:S01]  /*2cf0*/  MUFU.TANH R13, R13 ;  /* 0x0000000d000d7308 */ /* 0x000ee20000002400 */
[----:B----4-:R-:W-:Y:S01]  /*2d00*/  FSEL R87, R10, -INF , P3 ;  /* 0xff8000000a577808 */ /* 0x010fe20001800000 */
[----:B------:R-:W-:Y:S01]  /*2d10*/  USHF.R.S32.HI UR4, URZ, 0x1f, UR40 ;  /* 0x0000001f3f047899 */ /* 0x000fe20008011428 */
[C---:B------:R-:W-:Y:S01]  /*2d20*/  FMUL.FTZ R34, R9.reuse, R4 ;  /* 0x0000000409227220 */ /* 0x040fe20000410000 */
[----:B------:R-:W-:Y:S02]  /*2d30*/  FSETP.NEU.FTZ.AND P2, PT, R9, -INF , PT ;  /* 0xff8000000900780b */ /* 0x000fe40003f5d000 */
[----:B------:R-:W-:Y:S01]  /*2d40*/  ISETP.GT.AND P3, PT, R36, 0x20, PT ;  /* 0x000000202400780c */ /* 0x000fe20003f64270 */
[----:B------:R-:W-:Y:S01]  /*2d50*/  ULEA.HI UR4, UR4, UR40, URZ, 0x7 ;  /* 0x0000002804047291 */ /* 0x000fe2000f8f383f */
[----:B------:R-:W-:Y:S01]  /*2d60*/  FSEL R38, R34, RZ, P2 ;  /* 0x000000ff22267208 */ /* 0x000fe20001000000 */
[----:B------:R-:W4:Y:S01]  /*2d70*/  MUFU.TANH R15, R15 ;  /* 0x0000000f000f7308 */ /* 0x000f220000002400 */
[----:B------:R-:W-:Y:S01]  /*2d80*/  ISETP.GT.AND P2, PT, R36, RZ, PT ;  /* 0x000000ff2400720c */ /* 0x000fe20003f44270 */
[----:B------:R-:W-:-:S02]  /*2d90*/  USHF.R.S32.HI UR4, URZ, 0x7, UR4 ;  /* 0x000000073f047899 */ /* 0x000fc40008011404 */
[-CC-:B------:R-:W-:Y:S01]  /*2da0*/  FFMA.FTZ R181, R91, R4.reuse, -R38.reuse ;  /* 0x000000045bb57223 */ /* 0x180fe20000010826 */
[----:B------:R-:W-:Y:S01]  /*2db0*/  FSEL R3, R3, -INF , P2 ;  /* 0xff80000003037808 */ /* 0x000fe20001000000 */
[-CC-:B------:R-:W-:Y:S01]  /*2dc0*/  FFMA.FTZ R183, R93, R4.reuse, -R38.reuse ;  /* 0x000000045db77223 */ /* 0x180fe20000010826 */
[C---:B------:R-:W-:Y:S01]  /*2dd0*/  ISETP.GT.AND P2, PT, R36.reuse, 0x9, PT ;  /* 0x000000092400780c */ /* 0x040fe20003f44270 */
[----:B------:R-:W5:Y:S01]  /*2de0*/  MUFU.TANH R14, R14 ;  /* 0x0000000e000e7308 */ /* 0x000f620000002400 */
[----:B------:R-:W-:Y:S01]  /*2df0*/  FMNMX.FTZ R34, R3, R5, !PT ;  /* 0x0000000503227209 */ /* 0x000fe20007810000 */
[-CC-:B------:R-:W-:Y:S01]  /*2e00*/  FFMA.FTZ R6, R95, R4.reuse, -R38.reuse ;  /* 0x000000045f067223 */ /* 0x180fe20000010826 */
[----:B------:R-:W-:Y:S01]  /*2e10*/  FSEL R79, R7, -INF , P2 ;  /* 0xff800000074f7808 */ /* 0x000fe20001000000 */
[--C-:B------:R-:W-:Y:S01]  /*2e20*/  FFMA.FTZ R177, R97, R4, -R38.reuse ;  /* 0x0000000461b17223 */ /* 0x100fe20000010826 */
[----:B------:R-:W-:Y:S01]  /*2e30*/  FMNMX.FTZ R34, R75, R34, !PT ;  /* 0x000000224b227209 */ /* 0x000fe20007810000 */
[--C-:B------:R-:W-:Y:S01]  /*2e40*/  FFMA.FTZ R8, R99, R4, -R38.reuse ;  /* 0x0000000463087223 */ /* 0x100fe20000010826 */
[C---:B------:R-:W-:Y:S01]  /*2e50*/  ISETP.GT.AND P2, PT, R36.reuse, 0x11, PT ;  /* 0x000000112400780c */ /* 0x040fe20003f44270 */
[----:B------:R-:W1:Y:S01]  /*2e60*/  MUFU.TANH R20, R20 ;  /* 0x0000001400147308 */ /* 0x000e620000002400 */
[----:B------:R-:W-:Y:S01]  /*2e70*/  FMNMX.FTZ R34, R79, R34, !PT ;  /* 0x000000224f227209 */ /* 0x000fe20007810000 */
[-CC-:B------:R-:W-:Y:S01]  /*2e80*/  FFMA.FTZ R179, R101, R4.reuse, -R38.reuse ;  /* 0x0000000465b37223 */ /* 0x180fe20000010826 */
[----:B------:R-:W-:Y:S01]  /*2e90*/  FSEL R11, R11, -INF , P2 ;  /* 0xff8000000b0b7808 */ /* 0x000fe20001000000 */
[--C-:B------:R-:W-:Y:S01]  /*2ea0*/  FFMA.FTZ R10, R103, R4, -R38.reuse ;  /* 0x00000004670a7223 */ /* 0x100fe20000010826 */
[----:B------:R-:W-:Y:S01]  /*2eb0*/  FMNMX.FTZ R34, R83, R34, !PT ;  /* 0x0000002253227209 */ /* 0x000fe20007810000 */
[--C-:B------:R-:W-:Y:S01]  /*2ec0*/  FFMA.FTZ R173, R105, R4, -R38.reuse ;  /* 0x0000000469ad7223 */ /* 0x100fe20000010826 */
[----:B------:R-:W-:Y:S01]  /*2ed0*/  ISETP.GT.AND P2, PT, R36, 0x19, PT ;  /* 0x000000192400780c */ /* 0x000fe20003f44270 */
[----:B------:R-:W1:Y:S01]  /*2ee0*/  MUFU.TANH R21, R21 ;  /* 0x0000001500157308 */ /* 0x000e620000002400 */
[----:B------:R-:W-:Y:S01]  /*2ef0*/  FMNMX.FTZ R34, R11, R34, !PT ;  /* 0x000000220b227209 */ /* 0x000fe20007810000 */
[-CC-:B------:R-:W-:Y:S01]  /*2f00*/  FFMA.FTZ R169, R49, R4.reuse, -R38.reuse ;  /* 0x0000000431a97223 */ /* 0x180fe20000010826 */
[----:B--2---:R-:W-:Y:S01]  /*2f10*/  FSEL R89, R12, -INF , P2 ;  /* 0xff8000000c597808 */ /* 0x004fe20001000000 */
[--C-:B------:R-:W-:Y:S01]  /*2f20*/  FFMA.FTZ R171, R41, R4, -R38.reuse ;  /* 0x0000000429ab7223 */ /* 0x100fe20000010826 */
[----:B------:R-:W-:Y:S01]  /*2f30*/  FMNMX.FTZ R34, R87, R34, !PT ;  /* 0x0000002257227209 */ /* 0x000fe20007810000 */
[-CC-:B------:R-:W-:Y:S01]  /*2f40*/  FFMA.FTZ R153, R33, R4.reuse, -R38.reuse ;  /* 0x0000000421997223 */ /* 0x180fe20000010826 */
[----:B------:R-:W-:Y:S01]  /*2f50*/  ISETP.GT.AND P2, PT, R36, 0x21, PT ;  /* 0x000000212400780c */ /* 0x000fe20003f44270 */
[----:B------:R-:W2:Y:S01]  /*2f60*/  MUFU.TANH R25, R25 ;  /* 0x0000001900197308 */ /* 0x000ea20000002400 */
[----:B---3--:R-:W-:Y:S01]  /*2f70*/  FSEL R13, R13, -INF , P3 ;  /* 0xff8000000d0d7808 */ /* 0x008fe20001800000 */
[--C-:B------:R-:W-:Y:S01]  /*2f80*/  FFMA.FTZ R27, R27, R4, -R38.reuse ;  /* 0x000000041b1b7223 */ /* 0x100fe20000010826 */
[----:B------:R-:W-:Y:S01]  /*2f90*/  FMNMX.FTZ R34, R89, R34, !PT ;  /* 0x0000002259227209 */ /* 0x000fe20007810000 */
[-CC-:B------:R-:W-:Y:S01]  /*2fa0*/  FFMA.FTZ R26, R26, R4.reuse, -R38.reuse ;  /* 0x000000041a1a7223 */ /* 0x180fe20000010826 */
[C---:B------:R-:W-:Y:S01]  /*2fb0*/  ISETP.GT.AND P3, PT, R36.reuse, 0x28, PT ;  /* 0x000000282400780c */ /* 0x040fe20003f64270 */
[--C-:B------:R-:W-:Y:S01]  /*2fc0*/  FFMA.FTZ R12, R107, R4, -R38.reuse ;  /* 0x000000046b0c7223 */ /* 0x100fe20000010826 */
[----:B----4-:R-:W-:Y:S01]  /*2fd0*/  FSEL R15, R15, -INF , P2 ;  /* 0xff8000000f0f7808 */ /* 0x010fe20001000000 */
[----:B------:R-:W3:Y:S01]  /*2fe0*/  MUFU.TANH R24, R24 ;  /* 0x0000001800187308 */ /* 0x000ee20000002400 */
[----:B------:R-:W-:Y:S01]  /*2ff0*/  FMNMX.FTZ R34, R13, R34, !PT ;  /* 0x000000220d227209 */ /* 0x000fe20007810000 */
[-CC-:B------:R-:W-:Y:S01]  /*3000*/  FFMA.FTZ R175, R109, R4.reuse, -R38.reuse ;  /* 0x000000046daf7223 */ /* 0x180fe20000010826 */
[----:B------:R-:W-:Y:S01]  /*3010*/  ISETP.GT.AND P2, PT, R36, 0x29, PT ;  /* 0x000000292400780c */ /* 0x000fe20003f44270 */
[-CC-:B------:R-:W-:Y:S01]  /*3020*/  FFMA.FTZ R31, R31, R4.reuse, -R38.reuse ;  /* 0x000000041f1f7223 */ /* 0x180fe20000010826 */
[----:B-----5:R-:W-:Y:S01]  /*3030*/  FSEL R91, R14, -INF , P3 ;  /* 0xff8000000e5b7808 */ /* 0x020fe20001800000 */
[--C-:B------:R-:W-:Y:S01]  /*3040*/  FFMA.FTZ R14, R111, R4, -R38.reuse ;  /* 0x000000046f0e7223 */ /* 0x100fe20000010826 */
[----:B------:R-:W-:Y:S01]  /*3050*/  FMNMX.FTZ R34, R15, R34, !PT ;  /* 0x000000220f227209 */ /* 0x000fe20007810000 */
[----:B------:R-:W4:Y:S01]  /*3060*/  MUFU.TANH R28, R28 ;  /* 0x0000001c001c7308 */ /* 0x000f220000002400 */
[----:B------:R-:W-:Y:S01]  /*3070*/  ISETP.GT.AND P3, PT, R36, 0x30, PT ;  /* 0x000000302400780c */ /* 0x000fe20003f64270 */
[-CC-:B------:R-:W-:Y:S01]  /*3080*/  FFMA.FTZ R35, R35, R4.reuse, -R38.reuse ;  /* 0x0000000423237223 */ /* 0x180fe20000010826 */
[----:B-1----:R-:W-:Y:S01]  /*3090*/  FSEL R93, R20, -INF , P2 ;  /* 0xff800000145d7808 */ /* 0x002fe20001000000 */
[--C-:B------:R-:W-:Y:S01]  /*30a0*/  FFMA.FTZ R20, R45, R4, -R38.reuse ;  /* 0x000000042d147223 */ /* 0x100fe20000010826 */
[----:B------:R-:W-:Y:S01]  /*30b0*/  FMNMX.FTZ R34, R91, R34, !PT ;  /* 0x000000225b227209 */ /* 0x000fe20007810000 */
[-CC-:B------:R-:W-:Y:S01]  /*30c0*/  FFMA.FTZ R37, R37, R4.reuse, -R38.reuse ;  /* 0x0000000425257223 */ /* 0x180fe20000010826 */
[C---:B------:R-:W-:Y:S01]  /*30d0*/  ISETP.GT.AND P2, PT, R36.reuse, 0x31, PT ;  /* 0x000000312400780c */ /* 0x040fe20003f44270 */
[----:B------:R-:W1:Y:S01]  /*30e0*/  MUFU.TANH R29, R29 ;  /* 0x0000001d001d7308 */ /* 0x000e620000002400 */
[----:B------:R-:W-:Y:S01]  /*30f0*/  FSEL R21, R21, -INF , P3 ;  /* 0xff80000015157808 */ /* 0x000fe20001800000 */
[--C-:B------:R-:W-:Y:S01]  /*3100*/  FFMA.FTZ R43, R43, R4, -R38.reuse ;  /* 0x000000042b2b7223 */ /* 0x100fe20000010826 */
[----:B------:R-:W-:Y:S01]  /*3110*/  FMNMX.FTZ R34, R93, R34, !PT ;  /* 0x000000225d227209 */ /* 0x000fe20007810000 */
[-CC-:B------:R-:W-:Y:S01]  /*3120*/  FFMA.FTZ R47, R47, R4.reuse, -R38.reuse ;  /* 0x000000042f2f7223 */ /* 0x180fe20000010826 */
[C---:B------:R-:W-:Y:S01]  /*3130*/  ISETP.GT.AND P3, PT, R36.reuse, 0x38, PT ;  /* 0x000000382400780c */ /* 0x040fe20003f64270 */
[--C-:B------:R-:W-:Y:S01]  /*3140*/  FFMA.FTZ R51, R51, R4, -R38.reuse ;  /* 0x0000000433337223 */ /* 0x100fe20000010826 */
[----:B--2---:R-:W-:Y:S01]  /*3150*/  FSEL R25, R25, -INF , P2 ;  /* 0xff80000019197808 */ /* 0x004fe20001000000 */
[----:B------:R-:W2:Y:S01]  /*3160*/  MUFU.TANH R32, R32 ;  /* 0x0000002000207308 */ /* 0x000ea20000002400 */
[----:B------:R-:W-:Y:S01]  /*3170*/  FMNMX.FTZ R34, R21, R34, !PT ;  /* 0x0000002215227209 */ /* 0x000fe20007810000 */
[-CC-:B------:R-:W-:Y:S01]  /*3180*/  FFMA.FTZ R53, R53, R4.reuse, -R38.reuse ;  /* 0x0000000435357223 */ /* 0x180fe20000010826 */
[----:B------:R-:W-:Y:S01]  /*3190*/  ISETP.GT.AND P2, PT, R36, 0x39, PT ;  /* 0x000000392400780c */ /* 0x000fe20003f44270 */
[-CC-:B------:R-:W-:Y:S01]  /*31a0*/  FFMA.FTZ R55, R55, R4.reuse, -R38.reuse ;  /* 0x0000000437377223 */ /* 0x180fe20000010826 */
[----:B---3--:R-:W-:Y:S01]  /*31b0*/  FSEL R95, R24, -INF , P3 ;  /* 0xff800000185f7808 */ /* 0x008fe20001800000 */
[--C-:B------:R-:W-:Y:S01]  /*31c0*/  FFMA.FTZ R24, R39, R4, -R38.reuse ;  /* 0x0000000427187223 */ /* 0x100fe20000010826 */
[----:B------:R-:W-:Y:S01]  /*31d0*/  FMNMX.FTZ R34, R25, R34, !PT ;  /* 0x0000002219227209 */ /* 0x000fe20007810000 */
[----:B------:R-:W3:Y:S01]  /*31e0*/  MUFU.TANH R60, R60 ;  /* 0x0000003c003c7308 */ /* 0x000ee20000002400 */
[----:B------:R-:W-:Y:S01]  /*31f0*/  ISETP.GT.AND P3, PT, R36, 0x40, PT ;  /* 0x000000402400780c */ /* 0x000fe20003f64270 */
[-CC-:B------:R-:W-:Y:S01]  /*3200*/  FFMA.FTZ R57, R57, R4.reuse, -R38.reuse ;  /* 0x0000000439397223 */ /* 0x180fe20000010826 */
[----:B----4-:R-:W-:Y:S01]  /*3210*/  FSEL R97, R28, -INF , P2 ;  /* 0xff8000001c617808 */ /* 0x010fe20001000000 */
[--C-:B------:R-:W-:Y:S01]  /*3220*/  FFMA.FTZ R59, R59, R4, -R38.reuse ;  /* 0x000000043b3b7223 */ /* 0x100fe20000010826 */
[----:B------:R-:W-:Y:S01]  /*3230*/  FMNMX.FTZ R34, R95, R34, !PT ;  /* 0x000000225f227209 */ /* 0x000fe20007810000 */
[-CC-:B------:R-:W-:Y:S01]  /*3240*/  FFMA.FTZ R63, R63, R4.reuse, -R38.reuse ;  /* 0x000000043f3f7223 */ /* 0x180fe20000010826 */
[C---:B------:R-:W-:Y:S01]  /*3250*/  ISETP.GT.AND P2, PT, R36.reuse, 0x41, PT ;  /* 0x000000412400780c */ /* 0x040fe20003f44270 */
[----:B------:R-:W4:Y:S01]  /*3260*/  MUFU.TANH R64, R64 ;  /* 0x0000004000407308 */ /* 0x000f220000002400 */
[----:B-1----:R-:W-:Y:S01]  /*3270*/  FSEL R29, R29, -INF , P3 ;  /* 0xff8000001d1d7808 */ /* 0x002fe20001800000 */
[--C-:B------:R-:W-:Y:S01]  /*3280*/  FFMA.FTZ R67, R67, R4, -R38.reuse ;  /* 0x0000000443437223 */ /* 0x100fe20000010826 */
[----:B------:R-:W-:Y:S01]  /*3290*/  FMNMX.FTZ R34, R97, R34, !PT ;  /* 0x0000002261227209 */ /* 0x000fe20007810000 */
[--C-:B------:R-:W-:Y:S01]  /*32a0*/  FFMA.FTZ R61, R61, R4, -R38.reuse ;  /* 0x000000043d3d7223 */ /* 0x100fe20000010826 */
[----:B------:R-:W-:Y:S01]  /*32b0*/  ISETP.GT.AND P3, PT, R36, 0x48, PT ;  /* 0x000000482400780c */ /* 0x000fe20003f64270 */
[----:B------:R-:W-:Y:S01]  /*32c0*/  UISETP.LT.AND UP0, UPT, URZ, UR4, UPT ;  /* 0x000000043f00728c */ /* 0x000fe2000bf01270 */
[----:B--2---:R-:W-:Y:S01]  /*32d0*/  FSEL R99, R32, -INF , P2 ;  /* 0xff80000020637808 */ /* 0x004fe20001000000 */
[----:B------:R-:W1:Y:S01]  /*32e0*/  MUFU.TANH R65, R65 ;  /* 0x0000004100417308 */ /* 0x000e620000002400 */
[----:B------:R-:W-:Y:S01]  /*32f0*/  FMNMX.FTZ R34, R29, R34, !PT ;  /* 0x000000221d227209 */ /* 0x000fe20007810000 */
[----:B------:R-:W-:Y:S01]  /*3300*/  USEL UR45, URZ, UR4, !UP0 ;  /* 0x000000043f2d7287 */ /* 0x000fe2000c000000 */
[----:B------:R-:W-:Y:S01]  /*3310*/  ISETP.GT.AND P2, PT, R36, 0x49, PT ;  /* 0x000000492400780c */ /* 0x000fe20003f44270 */
[----:B------:R-:W-:Y:S01]  /*3320*/  FFMA.FTZ R38, R71, R4, -R38 ;  /* 0x0000000447267223 */ /* 0x000fe20000010826 */
[----:B---3--:R-:W-:Y:S01]  /*3330*/  FSEL R101, R60, -INF , P3 ;  /* 0xff8000003c657808 */ /* 0x008fe20001800000 */
[----:B------:R-:W-:Y:S01]  /*3340*/  UISETP.GE.AND UP0, UPT, UR6, UR45, UPT ;  /* 0x0000002d0600728c */ /* 0x000fe2000bf06270 */
[----:B------:R-:W-:Y:S01]  /*3350*/  FMNMX.FTZ R34, R99, R34, !PT ;  /* 0x0000002263227209 */ /* 0x000fe20007810000 */
[----:B------:R-:W2:Y:S01]  /*3360*/  MUFU.TANH R68, R68 ;  /* 0x0000004400447308 */ /* 0x000ea20000002400 */
[----:B------:R-:W-:Y:S01]  /*3370*/  ISETP.GT.AND P3, PT, R36, 0x50, PT ;  /* 0x000000502400780c */ /* 0x000fe20003f64270 */
[----:B------:R-:W-:Y:S01]  /*3380*/  IMAD.MOV.U32 R109, RZ, RZ, R151 ;  /* 0x000000ffff6d7224 */ /* 0x000fe200078e0097 */
[----:B------:R-:W-:-:S02]  /*3390*/  FSEL R103, R30, -INF , P2 ;  /* 0xff8000001e677808 */ /* 0x000fc40001000000 */
[----:B------:R-:W-:Y:S02]  /*33a0*/  FMNMX.FTZ R34, R101, R34, !PT ;  /* 0x0000002265227209 */ /* 0x000fe40007810000 */
[----:B------:R-:W-:Y:S01]  /*33b0*/  ISETP.GT.AND P2, PT, R36, 0x51, PT ;  /* 0x000000512400780c */ /* 0x000fe20003f44270 */
[----:B------:R-:W3:Y:S01]  /*33c0*/  MUFU.TANH R69, R69 ;  /* 0x0000004500457308 */ /* 0x000ee20000002400 */
[----:B----4-:R-:W-:Y:S02]  /*33d0*/  FSEL R105, R64, -INF , P3 ;  /* 0xff80000040697808 */ /* 0x010fe40001800000 */
[----:B------:R-:W-:Y:S02]  /*33e0*/  FMNMX.FTZ R34, R103, R34, !PT ;  /* 0x0000002267227209 */ /* 0x000fe40007810000 */
[----:B------:R-:W-:Y:S02]  /*33f0*/  ISETP.GT.AND P3, PT, R36, 0x58, PT ;  /* 0x000000582400780c */ /* 0x000fe40003f64270 */
[----:B-1----:R-:W-:Y:S01]  /*3400*/  FSEL R65, R65, -INF , P2 ;  /* 0xff80000041417808 */ /* 0x002fe20001000000 */
[----:B------:R-:W1:Y:S01]  /*3410*/  MUFU.TANH R72, R72 ;  /* 0x0000004800487308 */ /* 0x000e620000002400 */
[----:B------:R-:W-:-:S02]  /*3420*/  FMNMX.FTZ R34, R105, R34, !PT ;  /* 0x0000002269227209 */ /* 0x000fc40007810000 */
[----:B------:R-:W-:Y:S02]  /*3430*/  ISETP.GT.AND P2, PT, R36, 0x59, PT ;  /* 0x000000592400780c */ /* 0x000fe40003f44270 */
[----:B--2---:R-:W-:Y:S02]  /*3440*/  FSEL R49, R68, -INF , P3 ;  /* 0xff80000044317808 */ /* 0x004fe40001800000 */
[----:B------:R-:W-:Y:S01]  /*3450*/  FMNMX.FTZ R34, R65, R34, !PT ;  /* 0x0000002241227209 */ /* 0x000fe20007810000 */
[----:B------:R-:W2:Y:S01]  /*3460*/  MUFU.TANH R73, R73 ;  /* 0x0000004900497308 */ /* 0x000ea20000002400 */
[----:B------:R-:W-:Y:S02]  /*3470*/  ISETP.GT.AND P3, PT, R36, 0x60, PT ;  /* 0x000000602400780c */ /* 0x000fe40003f64270 */
[----:B---3--:R-:W-:Y:S02]  /*3480*/  FSEL R69, R69, -INF , P2 ;  /* 0xff80000045457808 */ /* 0x008fe40001000000 */
[----:B------:R-:W-:-:S02]  /*3490*/  FMNMX.FTZ R34, R49, R34, !PT ;  /* 0x0000002231227209 */ /* 0x000fc40007810000 */
[----:B------:R-:W-:Y:S01]  /*34a0*/  ISETP.GT.AND P2, PT, R36, 0x61, PT ;  /* 0x000000612400780c */ /* 0x000fe20003f44270 */
[----:B------:R-:W3:Y:S01]  /*34b0*/  MUFU.TANH R76, R76 ;  /* 0x0000004c004c7308 */ /* 0x000ee20000002400 */
[----:B-1----:R-:W-:Y:S02]  /*34c0*/  FSEL R45, R72, -INF , P3 ;  /* 0xff800000482d7808 */ /* 0x002fe40001800000 */
[----:B------:R-:W-:Y:S02]  /*34d0*/  FMNMX.FTZ R34, R69, R34, !PT ;  /* 0x0000002245227209 */ /* 0x000fe40007810000 */
[----:B------:R-:W-:Y:S02]  /*34e0*/  ISETP.GT.AND P3, PT, R36, 0x68, PT ;  /* 0x000000682400780c */ /* 0x000fe40003f64270 */
[----:B------:R-:W-:Y:S01]  /*34f0*/  FMNMX.FTZ R34, R45, R34, !PT ;  /* 0x000000222d227209 */ /* 0x000fe20007810000 */
[----:B------:R-:W1:Y:S01]  /*3500*/  MUFU.TANH R77, R77 ;  /* 0x0000004d004d7308 */ /* 0x000e620000002400 */
[----:B--2---:R-:W-:-:S02]  /*3510*/  FSEL R73, R73, -INF , P2 ;  /* 0xff80000049497808 */ /* 0x004fc40001000000 */
[----:B------:R-:W-:Y:S02]  /*3520*/  ISETP.GT.AND P2, PT, R36, 0x69, PT ;  /* 0x000000692400780c */ /* 0x000fe40003f44270 */
[----:B------:R-:W-:Y:S02]  /*3530*/  FMNMX.FTZ R34, R73, R34, !PT ;  /* 0x0000002249227209 */ /* 0x000fe40007810000 */
[----:B------:R-:W-:Y:S01]  /*3540*/  MOV R111, R151 ;  /* 0x00000097006f7202 */ /* 0x000fe20000000f00 */
[----:B------:R-:W2:Y:S01]  /*3550*/  MUFU.TANH R80, R80 ;  /* 0x0000005000507308 */ /* 0x000ea20000002400 */
[----:B---3--:R-:W-:Y:S02]  /*3560*/  FSEL R41, R76, -INF , P3 ;  /* 0xff8000004c297808 */ /* 0x008fe40001800000 */
[----:B------:R-:W-:Y:S02]  /*3570*/  ISETP.GT.AND P3, PT, R36, 0x70, PT ;  /* 0x000000702400780c */ /* 0x000fe40003f64270 */
[----:B------:R-:W-:-:S02]  /*3580*/  FMNMX.FTZ R34, R41, R34, !PT ;  /* 0x0000002229227209 */ /* 0x000fc40007810000 */
[----:B------:R-:W-:Y:S01]  /*3590*/  MOV R107, R151 ;  /* 0x00000097006b7202 */ /* 0x000fe20000000f00 */
[----:B------:R-:W3:Y:S01]  /*35a0*/  MUFU.TANH R81, R81 ;  /* 0x0000005100517308 */ /* 0x000ee20000002400 */
[----:B-1----:R-:W-:Y:S02]  /*35b0*/  FSEL R77, R77, -INF , P2 ;  /* 0xff8000004d4d7808 */ /* 0x002fe40001000000 */
[----:B------:R-:W-:Y:S02]  /*35c0*/  ISETP.GT.AND P2, PT, R36, 0x71, PT ;  /* 0x000000712400780c */ /* 0x000fe40003f44270 */
[----:B------:R-:W-:-:S03]  /*35d0*/  FMNMX.FTZ R34, R77, R34, !PT ;  /* 0x000000224d227209 */ /* 0x000fc60007810000 */
[----:B------:R-:W1:Y:S01]  /*35e0*/  MUFU.TANH R84, R84 ;  /* 0x0000005400547308 */ /* 0x000e620000002400 */
[----:B--2---:R-:W-:Y:S02]  /*35f0*/  FSEL R39, R80, -INF , P3 ;  /* 0xff80000050277808 */ /* 0x004fe40001800000 */
[----:B------:R-:W-:Y:S02]  /*3600*/  ISETP.GT.AND P3, PT, R36, 0x78, PT ;  /* 0x000000782400780c */ /* 0x000fe40003f64270 */
[----:B------:R-:W-:-:S03]  /*3610*/  FMNMX.FTZ R34, R39, R34, !PT ;  /* 0x0000002227227209 */ /* 0x000fc60007810000 */
[----:B------:R-:W2:Y:S01]  /*3620*/  MUFU.TANH R85, R85 ;  /* 0x0000005500557308 */ /* 0x000ea20000002400 */
[----:B---3--:R-:W-:Y:S02]  /*3630*/  FSEL R81, R81, -INF , P2 ;  /* 0xff80000051517808 */ /* 0x008fe40001000000 */
[----:B------:R-:W-:Y:S02]  /*3640*/  ISETP.GT.AND P2, PT, R36, 0x79, PT ;  /* 0x000000792400780c */ /* 0x000fe40003f44270 */
[----:B------:R-:W-:-:S03]  /*3650*/  FMNMX.FTZ R34, R81, R34, !PT ;  /* 0x0000002251227209 */ /* 0x000fc60007810000 */
[----:B------:R-:W-:Y:S01]  /*3660*/  MUFU.EX2 R30, R27 ;  /* 0x0000001b001e7308 */ /* 0x000fe20000000800 */
[----:B-1----:R-:W-:-:S04]  /*3670*/  FSEL R33, R84, -INF , P3 ;  /* 0xff80000054217808 */ /* 0x002fc80001800000 */
[----:B------:R-:W-:-:S03]  /*3680*/  FMNMX.FTZ R34, R33, R34, !PT ;  /* 0x0000002221227209 */ /* 0x000fc60007810000 */
[----:B------:R-:W-:Y:S01]  /*3690*/  MUFU.EX2 R181, R181 ;  /* 0x000000b500b57308 */ /* 0x000fe20000000800 */
[----:B--2---:R-:W-:-:S04]  /*36a0*/  FSEL R85, R85, -INF , P2 ;  /* 0xff80000055557808 */ /* 0x004fc80001000000 */
[----:B------:R-:W-:-:S03]  /*36b0*/  FMNMX.FTZ R34, R85, R34, !PT ;  /* 0x0000002255227209 */ /* 0x000fc60007810000 */
[----:B------:R-:W1:Y:S02]  /*36c0*/  MUFU.EX2 R26, R26 ;  /* 0x0000001a001a7308 */ /* 0x000e640000000800 */
[----:B------:R-:W2:Y:S06]  /*36d0*/  SHFL.BFLY PT, R7, R34, 0x2, 0x1f ;  /* 0x0c401f0022077f89 */ /* 0x000eac00000e0000 */
[----:B------:R-:W3:Y:S08]  /*36e0*/  MUFU.EX2 R183, R183 ;  /* 0x000000b700b77308 */ /* 0x000ef00000000800 */
[----:B------:R-:W4:Y:S01]  /*36f0*/  MUFU.EX2 R6, R6 ;  /* 0x0000000600067308 */ /* 0x000f220000000800 */
[----:B-1----:R-:W-:Y:S01]  /*3700*/  FADD.FTZ R46, R181, R26 ;  /* 0x0000001ab52e7221 */ /* 0x002fe20000010000 */
[----:B------:R-:W-:-:S06]  /*3710*/  F2FP.F16.F32.PACK_AB R181, R26, R181 ;  /* 0x000000b51ab5723e */ /* 0x000fcc00000000ff */
[----:B------:R-:W1:Y:S01]  /*3720*/  MUFU.EX2 R177, R177 ;  /* 0x000000b100b17308 */ /* 0x000e620000000800 */
[----:B--2---:R-:W-:-:S05]  /*3730*/  FMNMX.FTZ R27, R34, R7, !PT ;  /* 0x00000007221b7209 */ /* 0x004fca0007810000 */
[----:B------:R-:W2:Y:S02]  /*3740*/  SHFL.BFLY PT, R28, R27, 0x1, 0x1f ;  /* 0x0c201f001b1c7f89 */ /* 0x000ea400000e0000 */
[----:B------:R-:W5:Y:S08]  /*3750*/  MUFU.EX2 R8, R8 ;  /* 0x0000000800087308 */ /* 0x000f700000000800 */
[----:B------:R-:W5:Y:S08]  /*3760*/  MUFU.EX2 R179, R179 ;  /* 0x000000b300b37308 */ /* 0x000f700000000800 */
[----:B------:R-:W-:Y:S01]  /*3770*/  MUFU.EX2 R10, R10 ;  /* 0x0000000a000a7308 */ /* 0x000fe20000000800 */
[----:B--2---:R-:W-:-:S07]  /*3780*/  FMNMX.FTZ R7, R27, R28, !PT ;  /* 0x0000001c1b077209 */ /* 0x004fce0007810000 */
[----:B------:R-:W-:Y:S01]  /*3790*/  MUFU.EX2 R173, R173 ;  /* 0x000000ad00ad7308 */ /* 0x000fe20000000800 */
[C---:B------:R-:W-:Y:S01]  /*37a0*/  FSETP.NEU.FTZ.AND P2, PT, R7.reuse, -INF , PT ;  /* 0xff8000000700780b */ /* 0x040fe20003f5d000 */
[----:B------:R-:W-:-:S06]  /*37b0*/  FMUL.FTZ R27, R7, R4 ;  /* 0x00000004071b7220 */ /* 0x000fcc0000410000 */
[----:B------:R-:W-:Y:S01]  /*37c0*/  MUFU.EX2 R12, R12 ;  /* 0x0000000c000c7308 */ /* 0x000fe20000000800 */
[----:B------:R-:W-:Y:S02]  /*37d0*/  FSEL R28, R27, RZ, P2 ;  /* 0x000000ff1b1c7208 */ /* 0x000fe40001000000 */
[----:B------:R-:W-:-:S03]  /*37e0*/  PLOP3.LUT P2, PT, PT, PT, UP0, 0x80, 0x0 ;  /* 0x000000000000781c */ /* 0x000fc60003f4f008 */
[-CC-:B------:R-:W-:Y:S01]  /*37f0*/  FFMA.FTZ R3, R3, R4.reuse, -R28.reuse ;  /* 0x0000000403037223 */ /* 0x180fe2000001081c */
[-CC-:B------:R-:W-:Y:S01]  /*3800*/  FFMA.FTZ R5, R5, R4.reuse, -R28.reuse ;  /* 0x0000000405057223 */ /* 0x180fe2000001081c */
[-CC-:B------:R-:W-:Y:S01]  /*3810*/  FFMA.FTZ R75, R75, R4.reuse, -R28.reuse ;  /* 0x000000044b4b7223 */ /* 0x180fe2000001081c */
[-CC-:B------:R-:W-:Y:S01]  /*3820*/  FFMA.FTZ R79, R79, R4.reuse, -R28.reuse ;  /* 0x000000044f4f7223 */ /* 0x180fe2000001081c */
[-CC-:B------:R-:W-:Y:S01]  /*3830*/  FFMA.FTZ R83, R83, R4.reuse, -R28.reuse ;  /* 0x0000000453537223 */ /* 0x180fe2000001081c */
        /* <DEDUP_REMOVED lines=8> */
[----:B------:R-:W2:Y:S01]  /*38c0*/  MUFU.EX2 R3, R3 ;  /* 0x0000000300037308 */ /* 0x000ea20000000800 */
[----:B---3--:R-:W-:Y:S01]  /*38d0*/  FADD.FTZ R5, R183, R46 ;  /* 0x0000002eb7057221 */ /* 0x008fe20000010000 */
[-CC-:B------:R-:W-:Y:S01]  /*38e0*/  FFMA.FTZ R21, R21, R4.reuse, -R28.reuse ;  /* 0x0000000415157223 */ /* 0x180fe2000001081c */
[-CC-:B------:R-:W-:Y:S01]  /*38f0*/  FFMA.FTZ R25, R25, R4.reuse, -R28.reuse ;  /* 0x0000000419197223 */ /* 0x180fe2000001081c */
[-CC-:B------:R-:W-:Y:S01]  /*3900*/  FFMA.FTZ R95, R95, R4.reuse, -R28.reuse ;  /* 0x000000045f5f7223 */ /* 0x180fe2000001081c */
[----:B----4-:R-:W-:Y:S01]  /*3910*/  FADD.FTZ R46, R6, R5 ;  /* 0x00000005062e7221 */ /* 0x010fe20000010000 */
[-CC-:B------:R-:W-:Y:S01]  /*3920*/  FFMA.FTZ R97, R97, R4.reuse, -R28.reuse ;  /* 0x0000000461617223 */ /* 0x180fe2000001081c */
[-C--:B------:R-:W-:Y:S01]  /*3930*/  FFMA.FTZ R29, R29, R4.reuse, -R28 ;  /* 0x000000041d1d7223 */ /* 0x080fe2000001081c */
[----:B------:R-:W3:Y:S01]  /*3940*/  MUFU.EX2 R75, R75 ;  /* 0x0000004b004b7308 */ /* 0x000ee20000000800 */
[----:B-1----:R-:W-:Y:S01]  /*3950*/  FADD.FTZ R5, R177, R46 ;  /* 0x0000002eb1057221 */ /* 0x002fe20000010000 */
[-CC-:B------:R-:W-:Y:S01]  /*3960*/  FFMA.FTZ R99, R99, R4.reuse, -R28.reuse ;  /* 0x0000000463637223 */ /* 0x180fe2000001081c */
[-CC-:B------:R-:W-:Y:S01]  /*3970*/  FFMA.FTZ R101, R101, R4.reuse, -R28.reuse ;  /* 0x0000000465657223 */ /* 0x180fe2000001081c */
[-CC-:B------:R-:W-:Y:S01]  /*3980*/  FFMA.FTZ R103, R103, R4.reuse, -R28.reuse ;  /* 0x0000000467677223 */ /* 0x180fe2000001081c */
[----:B-----5:R-:W-:Y:S01]  /*3990*/  FADD.FTZ R46, R8, R5 ;  /* 0x00000005082e7221 */ /* 0x020fe20000010000 */
[-CC-:B------:R-:W-:Y:S01]  /*39a0*/  FFMA.FTZ R105, R105, R4.reuse, -R28.reuse ;  /* 0x0000000469697223 */ /* 0x180fe2000001081c */
[-C--:B------:R-:W-:Y:S01]  /*39b0*/  FFMA.FTZ R65, R65, R4.reuse, -R28 ;  /* 0x0000000441417223 */ /* 0x080fe2000001081c */
[----:B------:R-:W1:Y:S01]  /*39c0*/  MUFU.EX2 R182, R79 ;  /* 0x0000004f00b67308 */ /* 0x000e620000000800 */
[----:B------:R-:W-:Y:S01]  /*39d0*/  FADD.FTZ R5, R179, R46 ;  /* 0x0000002eb3057221 */ /* 0x000fe20000010000 */
[----:B--2---:R-:W-:Y:S01]  /*39e0*/  FADD.FTZ R46, R3, R180 ;  /* 0x000000b4032e7221 */ /* 0x004fe20000010000 */
[-CC-:B------:R-:W-:Y:S01]  /*39f0*/  FFMA.FTZ R49, R49, R4.reuse, -R28.reuse ;  /* 0x0000000431317223 */ /* 0x180fe2000001081c */
[----:B------:R-:W-:Y:S01]  /*3a00*/  F2FP.F16.F32.PACK_AB R183, R6, R183 ;  /* 0x000000b706b7723e */ /* 0x000fe200000000ff */
[----:B------:R-:W-:Y:S01]  /*3a10*/  FADD.FTZ R48, R10, R5 ;  /* 0x000000050a307221 */ /* 0x000fe20000010000 */
        /* <DEDUP_REMOVED lines=12> */
[----:B------:R-:W-:Y:S01]  /*3ae0*/  FFMA.FTZ R28, R85, R4, -R28 ;  /* 0x00000004551c7223 */ /* 0x000fe2000001081c */
[----:B------:R-:W-:-:S02]  /*3af0*/  F2FP.F16.F32.PACK_AB R180, R180, R3 ;  /* 0x00000003b4b4723e */ /* 0x000fc400000000ff */
[----:B------:R-:W-:Y:S02]  /*3b00*/  F2FP.F16.F32.PACK_AB R177, R8, R177 ;  /* 0x000000b108b1723e */ /* 0x000fe400000000ff */
[----:B------:R-:W-:Y:S01]  /*3b10*/  F2FP.F16.F32.PACK_AB R179, R10, R179 ;  /* 0x000000b30ab3723e */ /* 0x000fe200000000ff */
[----:B------:R1:W4:Y:S01]  /*3b20*/  MUFU.EX2 R176, R11 ;  /* 0x0000000b00b07308 */ /* 0x0003220000000800 */
[----:B--2---:R-:W-:Y:S01]  /*3b30*/  FADD.FTZ R5, R83, R46 ;  /* 0x0000002e53057221 */ /* 0x004fe20000010000 */
[----:B------:R-:W-:-:S06]  /*3b40*/  F2FP.F16.F32.PACK_AB R182, R182, R75 ;  /* 0x0000004bb6b6723e */ /* 0x000fcc00000000ff */
[----:B------:R-:W2:Y:S01]  /*3b50*/  MUFU.EX2 R14, R14 ;  /* 0x0000000e000e7308 */ /* 0x000ea20000000800 */
[----:B-1----:R-:W-:Y:S01]  /*3b60*/  FADD.FTZ R11, R173, R48 ;  /* 0x00000030ad0b7221 */ /* 0x002fe20000010000 */
[----:B------:R-:W-:-:S03]  /*3b70*/  F2FP.F16.F32.PACK_AB R173, R12, R173 ;  /* 0x000000ad0cad723e */ /* 0x000fc600000000ff */
[----:B------:R-:W-:-:S03]  /*3b80*/  FADD.FTZ R48, R12, R11 ;  /* 0x0000000b0c307221 */ /* 0x000fc60000010000 */
[----:B------:R-:W1:Y:S01]  /*3b90*/  MUFU.EX2 R87, R87 ;  /* 0x0000005700577308 */ /* 0x000e620000000800 */
[----:B---3--:R-:W-:Y:S01]  /*3ba0*/  FADD.FTZ R11, R175, R48 ;  /* 0x00000030af0b7221 */ /* 0x008fe20000010000 */
[C---:B----4-:R-:W-:Y:S01]  /*3bb0*/  FADD.FTZ R46, R176.reuse, R5 ;  /* 0x00000005b02e7221 */ /* 0x050fe20000010000 */
[----:B------:R-:W-:-:S05]  /*3bc0*/  F2FP.F16.F32.PACK_AB R176, R176, R83 ;  /* 0x00000053b0b0723e */ /* 0x000fca00000000ff */
[----:B------:R-:W3:Y:S01]  /*3bd0*/  MUFU.EX2 R169, R169 ;  /* 0x000000a900a97308 */ /* 0x000ee20000000800 */
[C---:B--2---:R-:W-:Y:S01]  /*3be0*/  FADD.FTZ R48, R14.reuse, R11 ;  /* 0x0000000b0e307221 */ /* 0x044fe20000010000 */
[----:B------:R-:W-:-:S06]  /*3bf0*/  F2FP.F16.F32.PACK_AB R175, R14, R175 ;  /* 0x000000af0eaf723e */ /* 0x000fcc00000000ff */
[----:B------:R2:W4:Y:S01]  /*3c00*/  MUFU.EX2 R178, R89 ;  /* 0x0000005900b27308 */ /* 0x0005220000000800 */
[----:B-1----:R-:W-:-:S07]  /*3c10*/  FADD.FTZ R5, R87, R46 ;  /* 0x0000002e57057221 */ /* 0x002fce0000010000 */
[----:B------:R-:W1:Y:S01]  /*3c20*/  MUFU.EX2 R20, R20 ;  /* 0x0000001400147308 */ /* 0x000e620000000800 */
[----:B---3--:R-:W-:Y:S01]  /*3c30*/  FADD.FTZ R11, R169, R48 ;  /* 0x00000030a90b7221 */ /* 0x008fe20000010000 */
[----:B--2---:R-:W-:-:S06]  /*3c40*/  IMAD.MOV.U32 R89, RZ, RZ, R151 ;  /* 0x000000ffff597224 */ /* 0x004fcc00078e0097 */
[----:B------:R-:W2:Y:S01]  /*3c50*/  MUFU.EX2 R13, R13 ;  /* 0x0000000d000d7308 */ /* 0x000ea20000000800 */
[C---:B----4-:R-:W-:Y:S01]  /*3c60*/  FADD.FTZ R46, R178.reuse, R5 ;  /* 0x00000005b22e7221 */ /* 0x050fe20000010000 */
[----:B------:R-:W-:-:S06]  /*3c70*/  F2FP.F16.F32.PACK_AB R178, R178, R87 ;  /* 0x00000057b2b2723e */ /* 0x000fcc00000000ff */
[----:B------:R-:W3:Y:S01]  /*3c80*/  MUFU.EX2 R171, R171 ;  /* 0x000000ab00ab7308 */ /* 0x000ee20000000800 */
[C---:B-1----:R-:W-:Y:S01]  /*3c90*/  FADD.FTZ R48, R20.reuse, R11 ;  /* 0x0000000b14307221 */ /* 0x042fe20000010000 */
[----:B------:R-:W-:-:S06]  /*3ca0*/  F2FP.F16.F32.PACK_AB R169, R20, R169 ;  /* 0x000000a914a9723e */ /* 0x000fcc00000000ff */
        /* <DEDUP_REMOVED lines=9> */
[----:B------:R-:W-:-:S06]  /*3d40*/  F2FP.F16.F32.PACK_AB R171, R24, R171 ;  /* 0x000000ab18ab723e */ /* 0x000fcc00000000ff */
[----:B------:R2:W4:Y:S01]  /*3d50*/  MUFU.EX2 R174, R93 ;  /* 0x0000005d00ae7308 */ /* 0x0005220000000800 */
[----:B---3--:R-:W-:-:S07]  /*3d60*/  FADD.FTZ R5, R91, R0 ;  /* 0x000000005b057221 */ /* 0x008fce0000010000 */
[----:B------:R-:W3:Y:S01]  /*3d70*/  MUFU.EX2 R21, R21 ;  /* 0x0000001500157308 */ /* 0x000ee20000000800 */
[----:B-1----:R-:W-:Y:S01]  /*3d80*/  FADD.FTZ R11, R153, R46 ;  /* 0x0000002e990b7221 */ /* 0x002fe20000010000 */
[C---:B------:R-:W-:Y:S01]  /*3d90*/  F2FP.F16.F32.PACK_AB R153, R30.reuse, R153 ;  /* 0x000000991e99723e */ /* 0x040fe200000000ff */
[----:B--2---:R-:W-:Y:S02]  /*3da0*/  IMAD.MOV.U32 R93, RZ, RZ, R151 ;  /* 0x000000ffff5d7224 */ /* 0x004fe400078e0097 */
[----:B------:R-:W-:-:S03]  /*3db0*/  FADD.FTZ R46, R30, R11 ;  /* 0x0000000b1e2e7221 */ /* 0x000fc60000010000 */
[----:B------:R-:W1:Y:S01]  /*3dc0*/  MUFU.EX2 R31, R31 ;  /* 0x0000001f001f7308 */ /* 0x000e620000000800 */
[C---:B----4-:R-:W-:Y:S01]  /*3dd0*/  FADD.FTZ R0, R174.reuse, R5 ;  /* 0x00000005ae007221 */ /* 0x050fe20000010000 */
[----:B------:R-:W-:Y:S02]  /*3de0*/  F2FP.F16.F32.PACK_AB R174, R174, R91 ;  /* 0x0000005baeae723e */ /* 0x000fe400000000ff */
[----:B------:R-:W-:-:S04]  /*3df0*/  MOV R91, R151 ;  /* 0x00000097005b7202 */ /* 0x000fc80000000f00 */
        /* <DEDUP_REMOVED lines=9> */
[----:B------:R-:W-:-:S06]  /*3e90*/  F2FP.F16.F32.PACK_AB R155, R32, R31 ;  /* 0x0000001f209b723e */ /* 0x000fcc00000000ff */
[----:B------:R3:W4:Y:S01]  /*3ea0*/  MUFU.EX2 R170, R97 ;  /* 0x0000006100aa7308 */ /* 0x0007220000000800 */
[----:B-1----:R-:W-:-:S07]  /*3eb0*/  FADD.FTZ R5, R95, R0 ;  /* 0x000000005f057221 */ /* 0x002fce0000010000 */
[----:B------:R-:W1:Y:S01]  /*3ec0*/  MUFU.EX2 R36, R43 ;  /* 0x0000002b00247308 */ /* 0x000e620000000800 */
[----:B--2---:R-:W-:Y:S01]  /*3ed0*/  FADD.FTZ R11, R37, R46 ;  /* 0x0000002e250b7221 */ /* 0x004fe20000010000 */
[----:B---3--:R-:W-:-:S06]  /*3ee0*/  IMAD.MOV.U32 R97, RZ, RZ, R151 ;  /* 0x000000ffff617224 */ /* 0x008fcc00078e0097 */
[----:B------:R-:W2:Y:S01]  /*3ef0*/  MUFU.EX2 R29, R29 ;  /* 0x0000001d001d7308 */ /* 0x000ea20000000800 */
[C---:B----4-:R-:W-:Y:S01]  /*3f00*/  FADD.FTZ R0, R170.reuse, R5 ;  /* 0x00000005aa007221 */ /* 0x050fe20000010000 */
[----:B------:R-:W-:Y:S02]  /*3f10*/  F2FP.F16.F32.PACK_AB R170, R170, R95 ;  /* 0x0000005faaaa723e */ /* 0x000fe400000000ff */
[----:B------:R-:W-:-:S04]  /*3f20*/  MOV R95, R151 ;  /* 0x00000097005f7202 */ /* 0x000fc80000000f00 */
[----:B------:R-:W3:Y:S01]  /*3f30*/  MUFU.EX2 R47, R47 ;  /* 0x0000002f002f7308 */ /* 0x000ee20000000800 */
[C---:B-1----:R-:W-:Y:S01]  /*3f40*/  FADD.FTZ R46, R36.reuse, R11 ;  /* 0x0000000b242e7221 */ /* 0x042fe20000010000 */
[----:B------:R-:W-:-:S06]  /*3f50*/  F2FP.F16.F32.PACK_AB R157, R36, R37 ;  /* 0x00000025249d723e */ /* 0x000fcc00000000ff */
[----:B------:R1:W4:Y:S01]  /*3f60*/  MUFU.EX2 R152, R99 ;  /* 0x0000006300987308 */ /* 0x0003220000000800 */
[----:B--2---:R-:W-:-:S07]  /*3f70*/  FADD.FTZ R5, R29, R0 ;  /* 0x000000001d057221 */ /* 0x004fce0000010000 */
[----:B------:R-:W2:Y:S01]  /*3f80*/  MUFU.EX2 R40, R51 ;  /* 0x0000003300287308 */ /* 0x000ea20000000800 */
[----:B---3--:R-:W-:Y:S01]  /*3f90*/  FADD.FTZ R11, R47, R46 ;  /* 0x0000002e2f0b7221 */ /* 0x008fe20000010000 */
[----:B-1----:R-:W-:-:S06]  /*3fa0*/  MOV R99, R151 ;  /* 0x0000009700637202 */ /* 0x002fcc0000000f00 */
[----:B------:R-:W1:Y:S01]  /*3fb0*/  MUFU.EX2 R101, R101 ;  /* 0x0000006500657308 */ /* 0x000e620000000800 */
[C---:B----4-:R-:W-:Y:S01]  /*3fc0*/  FADD.FTZ R0, R152.reuse, R5 ;  /* 0x0000000598007221 */ /* 0x050fe20000010000 */
[----:B------:R-:W-:-:S06]  /*3fd0*/  F2FP.F16.F32.PACK_AB R152, R152, R29 ;  /* 0x0000001d9898723e */ /* 0x000fcc00000000ff */
[----:B------:R-:W3:Y:S01]  /*3fe0*/  MUFU.EX2 R53, R53 ;  /* 0x0000003500357308 */ /* 0x000ee20000000800 */
[C---:B--2---:R-:W-:Y:S01]  /*3ff0*/  FADD.FTZ R6, R40.reuse, R11 ;  /* 0x0000000b28067221 */ /* 0x044fe20000010000 */
[----:B------:R-:W-:-:S06]  /*4000*/  F2FP.F16.F32.PACK_AB R159, R40, R47 ;  /* 0x0000002f289f723e */ /* 0x000fcc00000000ff */
[----:B------:R2:W4:Y:S01]  /*4010*/  MUFU.EX2 R154, R103 ;  /* 0x00000067009a7308 */ /* 0x0005220000000800 */
[----:B-1----:R-:W-:-:S07]  /*4020*/  FADD.FTZ R5, R101, R0 ;  /* 0x0000000065057221 */ /* 0x002fce0000010000 */
[----:B------:R-:W1:Y:S01]  /*4030*/  MUFU.EX2 R34, R55 ;  /* 0x0000003700227308 */ /* 0x000e620000000800 */
[----:B---3--:R-:W-:Y:S01]  /*4040*/  FADD.FTZ R11, R53, R6 ;  /* 0x00000006350b7221 */ /* 0x008fe20000010000 */
[----:B--2---:R-:W-:-:S06]  /*4050*/  MOV R103, R151 ;  /* 0x0000009700677202 */ /* 0x004fcc0000000f00 */
[----:B------:R-:W2:Y:S01]  /*4060*/  MUFU.EX2 R105, R105 ;  /* 0x0000006900697308 */ /* 0x000ea20000000800 */
[C---:B----4-:R-:W-:Y:S01]  /*4070*/  FADD.FTZ R0, R154.reuse, R5 ;  /* 0x000000059a007221 */ /* 0x050fe20000010000 */
[----:B------:R-:W-:Y:S01]  /*4080*/  F2FP.F16.F32.PACK_AB R154, R154, R101 ;  /* 0x000000659a9a723e */ /* 0x000fe200000000ff */
[----:B------:R-:W-:-:S05]  /*4090*/  IMAD.MOV.U32 R101, RZ, RZ, R151 ;  /* 0x000000ffff657224 */ /* 0x000fca00078e0097 */
        /* <DEDUP_REMOVED lines=13> */
[----:B------:R-:W-:-:S06]  /*4170*/  F2FP.F16.F32.PACK_AB R163, R42, R57 ;  /* 0x000000392aa3723e */ /* 0x000fcc00000000ff */
        /* <DEDUP_REMOVED lines=28> */
[----:B--2---:R-:W-:Y:S01]  /*4340*/  FADD.FTZ R3, R33, R6 ;  /* 0x0000000621037221 */ /* 0x004fe20000010000 */
[C---:B---3--:R-:W-:Y:S01]  /*4350*/  FADD.FTZ R0, R38.reuse, R11 ;  /* 0x0000000b26007221 */ /* 0x048fe20000010000 */
[----:B------:R-:W-:Y:S02]  /*4360*/  F2FP.F16.F32.PACK_AB R167, R38, R61 ;  /* 0x0000003d26a7723e */ /* 0x000fe400000000ff */
[C---:B-1----:R-:W-:Y:S01]  /*4370*/  FADD.FTZ R3, R28.reuse, R3 ;  /* 0x000000031c037221 */ /* 0x042fe20000010000 */
[----:B------:R-:W-:Y:S01]  /*4380*/  F2FP.F16.F32.PACK_AB R166, R28, R33 ;  /* 0x000000211ca6723e */ /* 0x000fe200000000ff */
[----:B------:R-:W-:Y:S06]  /*4390*/  @!P2 BRA `(.L_x_1902) ;  /* 0x0000003000d8a947 */ /* 0x000fec0003800000 */
[----:B------:R-:W-:Y:S01]  /*43a0*/  MOV R6, R9 ;  /* 0x0000000900067202 */ /* 0x000fe20000000f00 */
[----:B------:R-:W-:Y:S01]  /*43b0*/  IMAD.MOV.U32 R5, RZ, RZ, R7 ;  /* 0x000000ffff057224 */ /* 0x000fe200078e0007 */
        /* <DEDUP_REMOVED lines=32> */
[----:B------:R-:W-:Y:S01]  /*45c0*/  UMOV UR7, UR36 ;  /* 0x0000002400077c82 */ /* 0x000fe20008000000 */
[----:B------:R-:W-:Y:S01]  /*45d0*/  UMOV UR5, UR37 ;  /* 0x0000002500057c82 */ /* 0x000fe20008000000 */
[----:B------:R-:W-:Y:S01]  /*45e0*/  ULDC UR55, c[0x0][0x2e0] ;  /* 0x0000b80000377ab9 */ /* 0x000fe20000000800 */
[----:B------:R-:W-:Y:S01]  /*45f0*/  ULDC UR54, c[0x0][0x288] ;  /* 0x0000a20000367ab9 */ /* 0x000fe20000000800 */
[----:B------:R-:W-:Y:S01]  /*4600*/  ULDC UR56, c[0x0][0x404] ;  /* 0x0001010000387ab9 */ /* 0x000fe20000000800 */
[----:B------:R-:W-:Y:S01]  /*4610*/  ULDC UR4, c[0x0][0x9d8] ;  /* 0x0002760000047ab9 */ /* 0x000fe20000000800 */
[----:B------:R-:W-:-:S05]  /*4620*/  ULDC.64 UR40, c[0x0][0x3f8] ;  /* 0x0000fe0000287ab9 */ /* 0x000fca0000000a00 */
.L_x_1911:
        /* <DEDUP_REMOVED lines=9> */
.L_x_1904:
[----:B------:R-:W-:Y:S01]  /*46c0*/  ULEA UR10, UR37, UR38, 0x3 ;  /* 0x00000026250a7291 */ /* 0x000fe2000f8e183f */
[----:B------:R-:W-:-:S05]  /*46d0*/  IMAD.U32 R4, RZ, RZ, UR36 ;  /* 0x00000024ff047e24 */ /* 0x000fca000f8e00ff */
[----:B------:R-:W-:-:S04]  /*46e0*/  SHF.L.U32 R4, R4, 0x1f, RZ ;  /* 0x0000001f04047819 */ /* 0x000fc800000006ff */
[----:B------:R1:W2:Y:S01]  /*46f0*/  SYNCS.PHASECHK.TRANS64.TRYWAIT P2, [UR10+0x28830], R4 ;  /* 0x02883004ff0075a7 */ /* 0x0002a2000804014a */
[----:B------:R-:W-:Y:S05]  /*4700*/  @!P0 BRA `(.L_x_1905) ;  /* 0x0000000000048947 */ /* 0x000fea0003800000 */
[----:B------:R-:W-:Y:S01]  /*4710*/  BPT.TRAP 0x1 ;  /* 0x000000040000795c */ /* 0x000fe20000300000 */
.L_x_1905:
[----:B--2---:R-:W-:Y:S05]  /*4720*/  @P2 BRA `(.L_x_1903) ;  /* 0x0000000000082947 */ /* 0x004fea0003800000 */
[----:B------:R-:W2:Y:S02]  /*4730*/  SYNCS.PHASECHK.TRANS64.TRYWAIT P2, [UR10+0x28830], R4 ;  /* 0x02883004ff0075a7 */ /* 0x000ea4000804014a */
[----:B--2---:R-:W-:Y:S05]  /*4740*/  @!P2 BRA `(.L_x_1906) ;  /* 0x000000a00080a947 */ /* 0x004fea0003800000 */
.L_x_1903:
[----:B-12---:R-:W-:Y:S01]  /*4750*/  VIADD R4, R23, 0x8 ;  /* 0x0000000817047836 */ /* 0x006fe20000000000 */
[----:B------:R-:W-:Y:S01]  /*4760*/  ULEA UR34, UR37, UR39, 0xb ;  /* 0x0000002725227291 */ /* 0x000fe2000f8e583f */
[----:B------:R-:W-:Y:S01]  /*4770*/  UMOV UR51, 0x40000040 ;  /* 0x4000004000337882 */ /* 0x000fe20000000000 */
[----:B------:R-:W-:Y:S02]  /*4780*/  UMOV UR11, 0x40000040 ;  /* 0x40000040000b7882 */ /* 0x000fe40000000000 */
[----:B------:R1:W-:Y:S01]  /*4790*/  BAR.SYNC.DEFER_BLOCKING R4, 0x100 ;  /* 0x000400040000751d */ /* 0x0003e20000010000 */
[----:B------:R-:W-:Y:S02]  /*47a0*/  UIADD3 UR10, UR34, 0x2, URZ ;  /* 0x00000002220a7890 */ /* 0x000fe4000fffe03f */
[----:B------:R-:W-:Y:S02]  /*47b0*/  UIADD3 UR14, UR34, 0x4, URZ ;  /* 0x00000004220e7890 */ /* 0x000fe4000fffe03f */
[----:B------:R-:W-:-:S02]  /*47c0*/  UIADD3 UR18, UR34, 0x6, URZ ;  /* 0x0000000622127890 */ /* 0x000fc4000fffe03f */
[----:B------:R-:W-:Y:S01]  /*47d0*/  UMOV UR50, UR34 ;  /* 0x0000002200327c82 */ /* 0x000fe20008000000 */
        /* <DEDUP_REMOVED lines=37> */
.L_x_1908:
[----:B------:R-:W-:Y:S01]  /*4a30*/  ULEA UR10, UR5, UR38, 0x3 ;  /* 0x00000026050a7291 */ /* 0x000fe2000f8e183f */
[----:B------:R-:W-:-:S04]  /*4a40*/  MOV R4, UR7 ;  /* 0x0000000700047c02 */ /* 0x000fc80008000f00 */
[----:B------:R-:W-:-:S04]  /*4a50*/  SHF.L.U32 R4, R4, 0x1f, RZ ;  /* 0x0000001f04047819 */ /* 0x000fc800000006ff */
[----:B------:R1:W2:Y:S01]  /*4a60*/  SYNCS.PHASECHK.TRANS64.TRYWAIT P2, [UR10+0x28850], R4 ;  /* 0x02885004ff0075a7 */ /* 0x0002a2000804014a */
[----:B------:R-:W-:Y:S05]  /*4a70*/  @!P0 BRA `(.L_x_1909) ;  /* 0x0000000000048947 */ /* 0x000fea0003800000 */
[----:B------:R-:W-:Y:S01]  /*4a80*/  BPT.TRAP 0x1 ;  /* 0x000000040000795c */ /* 0x000fe20000300000 */
.L_x_1909:
[----:B--2---:R-:W-:Y:S05]  /*4a90*/  @P2 BRA `(.L_x_1907) ;  /* 0x0000000000082947 */ /* 0x004fea0003800000 */
[----:B------:R-:W2:Y:S02]  /*4aa0*/  SYNCS.PHASECHK.TRANS64.TRYWAIT P2, [UR10+0x28850], R4 ;  /* 0x02885004ff0075a7 */ /* 0x000ea4000804014a */
[----:B--2---:R-:W-:Y:S05]  /*4ab0*/  @!P2 BRA `(.L_x_1910) ;  /* 0x0000009c00bca947 */ /* 0x004fea0003800000 */
.L_x_1907:
[----:B------:R-:W-:Y:S01]  /*4ac0*/  UIADD3 UR7, UR38, 0x400, URZ ;  /* 0x0000040026077890 */ /* 0x000fe2000fffe03f */
[----:B------:R-:W-:Y:S01]  /*4ad0*/  WARPGROUP.ARRIVE ;  /* 0x00000000000079c5 */ /* 0x000fe20000000000 */
[----:B------:R-:W-:Y:S01]  /*4ae0*/  UMOV UR11, 0x40000040 ;  /* 0x40000040000b7882 */ /* 0x000fe20000000000 */
[----:B------:R-:W-:Y:S01]  /*4af0*/  UISETP.NE.U32.AND UP0, UPT, UR40, URZ, UPT ;  /* 0x0000003f2800728c */ /* 0x000fe2000bf05070 */
[----:B------:R-:W-:Y:S01]  /*4b00*/  FMUL.FTZ R11, R31, UR4 ;  /* 0x000000041f0b7c20 */ /* 0x000fe20008410000 */
[----:B------:R-:W-:Y:S01]  /*4b10*/  USHF.R.U32.HI UR7, URZ, 0x4, UR7 ;  /* 0x000000043f077899 */ /* 0x000fe20008011607 */
[----:B-12---:R-:W-:Y:S01]  /*4b20*/  FMUL.FTZ R4, R24, UR4 ;  /* 0x0000000418047c20 */ /* 0x006fe20008410000 */
[----:B------:R-:W-:Y:S01]  /*4b30*/  UISETP.NE.AND.EX UP0, UPT, UR41, URZ, UPT, UP0 ;  /* 0x0000003f2900728c */ /* 0x000fe2000bf05300 */
[----:B------:R-:W-:Y:S01]  /*4b40*/  FMUL.FTZ R7, R25, UR4 ;  /* 0x0000000419077c20 */ /* 0x000fe20008410000 */
[----:B------:R-:W-:Y:S01]  /*4b50*/  ULOP3.LUT UR7, UR7, 0x3fff, URZ, 0xc0, !UPT ;  /* 0x00003fff07077892 */ /* 0x000fe2000f8ec03f */
[----:B------:R-:W-:Y:S01]  /*4b60*/  FMUL.FTZ R25, R28, UR4 ;  /* 0x000000041c197c20 */ /* 0x000fe20008410000 */
[----:B------:R-:W-:Y:S01]  /*4b70*/  FMUL.FTZ R40, R40, UR4 ;  /* 0x0000000428287c20 */ /* 0x000fe20008410000 */
[----:B------:R-:W1:Y:S01]  /*4b80*/  MUFU.TANH R4, R4 ;  /* 0x0000000400047308 */ /* 0x000e620000002400 */
[----:B------:R-:W-:Y:S01]  /*4b90*/  ULOP3.LUT UR7, UR7, 0x4000000, URZ, 0xfc, !UPT ;  /* 0x0400000007077892 */ /* 0x000fe2000f8efc3f */
[----:B------:R-:W-:Y:S01]  /*4ba0*/  FMUL.FTZ R8, R27, UR4 ;  /* 0x000000041b087c20 */ /* 0x000fe20008410000 */
[----:B------:R-:W-:Y:S01]  /*4bb0*/  FMUL.FTZ R27, R29, UR4 ;  /* 0x000000041d1b7c20 */ /* 0x000fe20008410000 */
[----:B------:R-:W-:Y:S01]  /*4bc0*/  FMUL.FTZ R191, R32, UR4 ;  /* 0x0000000420bf7c20 */ /* 0x000fe20008410000 */
[----:B------:R-:W-:Y:S01]  /*4bd0*/  ULEA UR7, UR5, UR7, 0xb ;  /* 0x0000000705077291 */ /* 0x000fe2000f8e583f */
[----:B------:R-:W-:Y:S01]  /*4be0*/  FMUL.FTZ R20, R42, UR4 ;  /* 0x000000042a147c20 */ /* 0x000fe20008410000 */
[----:B------:R-:W-:Y:S01]  /*4bf0*/  FMUL.FTZ R36, R36, UR4 ;  /* 0x0000000424247c20 */ /* 0x000fe20008410000 */
[----:B------:R-:W2:Y:S01]  /*4c00*/  MUFU.TANH R7, R7 ;  /* 0x0000000700077308 */ /* 0x000ea20000002400 */
        /* <DEDUP_REMOVED lines=9> */
[----:B------:R-:W-:Y:S01]  /*4ca0*/  FMUL.FTZ R44, R44, UR4 ;  /* 0x000000042c2c7c20 */ /* 0x000fe20008410000 */
[----:B------:R-:W-:Y:S01]  /*4cb0*/  FMUL.FTZ R48, R48, UR4 ;  /* 0x0000000430307c20 */ /* 0x000fe20008410000 */
[----:B------:R-:W-:Y:S01]  /*4cc0*/  FMUL.FTZ R49, R49, UR4 ;  /* 0x0000000431317c20 */ /* 0x000fe20008410000 */
[----:B------:R-:W-:Y:S01]  /*4cd0*/  FMUL.FTZ R52, R52, UR4 ;  /* 0x0000000434347c20 */ /* 0x000fe20008410000 */
[----:B------:R-:W-:Y:S01]  /*4ce0*/  FMUL.FTZ R53, R53, UR4 ;  /* 0x0000000435357c20 */ /* 0x000fe20008410000 */
[----:B------:R-:W-:Y:S01]  /*4cf0*/  FMUL.FTZ R56, R56, UR4 ;  /* 0x0000000438387c20 */ /* 0x000fe20008410000 */
[----:B------:R-:W4:Y:S01]  /*4d00*/  MUFU.TANH R27, R27 ;  /* 0x0000001b001b7308 */ /* 0x000f220000002400 */
[----:B------:R-:W-:Y:S01]  /*4d10*/  FMUL.FTZ R57, R57, UR4 ;  /* 0x0000000439397c20 */ /* 0x000fe20008410000 */
[----:B------:R-:W-:Y:S01]  /*4d20*/  FMUL.FTZ R60, R60, UR4 ;  /* 0x000000043c3c7c20 */ /* 0x000fe20008410000 */
[----:B------:R-:W-:Y:S01]  /*4d30*/  FMUL.FTZ R65, R65, UR4 ;  /* 0x0000000441417c20 */ /* 0x000fe20008410000 */
[----:B------:R-:W-:Y:S01]  /*4d40*/  FMUL.FTZ R13, R34, UR4 ;  /* 0x00000004220d7c20 */ /* 0x000fe20008410000 */
[----:B------:R-:W-:Y:S01]  /*4d50*/  FMUL.FTZ R34, R55, UR4 ;  /* 0x0000000437227c20 */ /* 0x000fe20008410000 */
[----:B------:R-:W-:Y:S01]  /*4d60*/  FMUL.FTZ R61, R61, UR4 ;  /* 0x000000043d3d7c20 */ /* 0x000fe20008410000 */
[----:B------:R-:W-:Y:S01]  /*4d70*/  FMUL.FTZ R64, R64, UR4 ;  /* 0x0000000440407c20 */ /* 0x000fe20008410000 */
[----:B------:R-:W5:Y:S01]  /*4d80*/  MUFU.TANH R191, R191 ;  /* 0x000000bf00bf7308 */ /* 0x000f620000002400 */
[----:B------:R-:W-:Y:S01]  /*4d90*/  FMUL.FTZ R10, R30, UR4 ;  /* 0x000000041e0a7c20 */ /* 0x000fe20008410000 */
        /* <DEDUP_REMOVED lines=24> */
[----:B------:R-:W-:-:S06]  /*4f20*/  FMUL.FTZ R70, R83, UR4 ;  /* 0x0000000453467c20 */ /* 0x000fcc0008410000 */
[----:B------:R-:W-:Y:S08]  /*4f30*/  MUFU.TANH R48, R48 ;  /* 0x0000003000307308 */ /* 0x000ff00000002400 */
[----:B------:R-:W-:Y:S08]  /*4f40*/  MUFU.TANH R49, R49 ;  /* 0x0000003100317308 */ /* 0x000ff00000002400 */
[----:B------:R-:W-:Y:S08]  /*4f50*/  MUFU.TANH R52, R52 ;  /* 0x0000003400347308 */ /* 0x000ff00000002400 */
[----:B------:R-:W-:Y:S08]  /*4f60*/  MUFU.TANH R53, R53 ;  /* 0x0000003500357308 */ /* 0x000ff00000002400 */
[----:B------:R-:W-:Y:S08]  /*4f70*/  MUFU.TANH R56, R56 ;  /* 0x0000003800387308 */ /* 0x000ff00000002400 */
[----:B------:R-:W-:Y:S08]  /*4f80*/  MUFU.TANH R57, R57 ;  /* 0x0000003900397308 */ /* 0x000ff00000002400 */
[----:B------:R1:W-:Y:S08]  /*4f90*/  MUFU.TANH R55, R60 ;  /* 0x0000003c00377308 */ /* 0x0003f00000002400 */
[----:B------:R2:W-:Y:S01]  /*4fa0*/  MUFU.TANH R51, R64 ;  /* 0x0000004000337308 */ /* 0x0005e20000002400 */
[----:B-1----:R-:W-:-:S07]  /*4fb0*/  FMUL.FTZ R60, R78, UR4 ;  /* 0x000000044e3c7c20 */ /* 0x002fce0008410000 */
[----:B------:R1:W-:Y:S01]  /*4fc0*/  MUFU.TANH R47, R68 ;  /* 0x00000044002f7308 */ /* 0x0003e20000002400 */
[----:B--2---:R-:W-:-:S07]  /*4fd0*/  FMUL.FTZ R64, R82, UR4 ;  /* 0x0000000452407c20 */ /* 0x004fce0008410000 */
[----:B------:R-:W-:Y:S01]  /*4fe0*/  MUFU.TANH R35, R80 ;  /* 0x0000005000237308 */ /* 0x000fe20000002400 */
[----:B-1----:R-:W-:-:S07]  /*4ff0*/  FMUL.FTZ R68, R86, UR4 ;  /* 0x0000000456447c20 */ /* 0x002fce0008410000 */
[----:B------:R-:W-:Y:S08]  /*5000*/  MUFU.TANH R39, R81 ;  /* 0x0000005100277308 */ /* 0x000ff00000002400 */
[----:B------:R-:W-:Y:S01]  /*5010*/  MUFU.TANH R9, R9 ;  /* 0x0000000900097308 */ /* 0x000fe20000002400 */
[----:B------:R-:W-:Y:S02]  /*5020*/  WARPGROUP.DEPBAR.LE gsb0, 0x0 ;  /* 0x00008000000079c5 */ /* 0x000fe40000010000 */
[----:B------:R-:W-:Y:S01]  /*5030*/  WARPGROUP.ARRIVE ;  /* 0x00000000000079c5 */ /* 0x000fe20000000000 */
[----:B------:R-:W-:-:S04]  /*5040*/  FMUL.FTZ R183, R33, UR4 ;  /* 0x0000000421b77c20 */ /* 0x000fc80008410000 */
[----:B------:R1:W-:Y:S01]  /*5050*/  MUFU.TANH R181, R36 ;  /* 0x0000002400b57308 */ /* 0x0003e20000002400 */
[----:B------:R-:W-:Y:S01]  /*5060*/  HGMMA.64x128x16.F32 R88, R176, gdesc[UR8].tnspB, R88, gsb0 ;  /* 0x41e00008b0587df0 */ /* 0x000fe20008000858 */
[----:B------:R-:W-:Y:S01]  /*5070*/  UIADD3 UR10, UR7, 0x100, URZ ;  /* 0x00000100070a7890 */ /* 0x000fe2000fffe03f */
[----:B------:R-:W-:-:S05]  /*5080*/  UMOV UR11, 0x40000040 ;  /* 0x40000040000b7882 */ /* 0x000fca0000000000 */
[----:B------:R-:W2:Y:S01]  /*5090*/  MUFU.TANH R183, R183 ;  /* 0x000000b700b77308 */ /* 0x000ea20000002400 */
[----:B-1----:R-:W-:Y:S01]  /*50a0*/  FMUL.FTZ R36, R58, UR4 ;  /* 0x000000043a247c20 */ /* 0x002fe20008410000 */
[----:B------:R-:W-:-:S06]  /*50b0*/  FMUL.FTZ R58, R71, UR4 ;  /* 0x00000004473a7c20 */ /* 0x000fcc0008410000 */
        /* <DEDUP_REMOVED lines=19> */
[----:B------:R-:W-:-:S04]  /*51f0*/  FMUL.FTZ R179, R37, UR4 ;  /* 0x0000000425b37c20 */ /* 0x000fc80008410000 */
[----:B------:R1:W-:Y:S01]  /*5200*/  MUFU.TANH R177, R40 ;  /* 0x0000002800b17308 */ /* 0x0003e20000002400 */
[----:B------:R-:W-:Y:S01]  /*5210*/  HGMMA.64x128x16.F32 R88, R172, gdesc[UR8].tnspB, R88, gsb0 ;  /* 0x41e00008ac587df0 */ /* 0x000fe20008000858 */
[----:B------:R-:W-:Y:S01]  /*5220*/  UMOV UR10, 0xffffff80 ;  /* 0xffffff80000a7882 */ /* 0x000fe20000000000 */
[----:B------:R-:W-:Y:S02]  /*5230*/  USEL UR11, UR56, 0x1, UP0 ;  /* 0x00000001380b7887 */ /* 0x000fe40008000000 */
[----:B------:R-:W-:-:S03]  /*5240*/  UIMAD UR10, UR6, UR10, 0x1 ;  /* 0x00000001060a74a4 */ /* 0x000fc6000f8e020a */
[----:B------:R-:W2:Y:S01]  /*5250*/  MUFU.TANH R179, R179 ;  /* 0x000000b300b37308 */ /* 0x000ea20000002400 */
[----:B------:R-:W-:Y:S02]  /*5260*/  UISETP.GT.AND UP0, UPT, UR6, UR45, UPT ;  /* 0x0000002d0600728c */ /* 0x000fe4000bf04270 */
[----:B------:R-:W-:Y:S02]  /*5270*/  UIADD3 UR10, UR42, UR10, URZ ;  /* 0x0000000a2a0a7290 */ /* 0x000fe4000fffe03f */
[----:B------:R-:W-:Y:S02]  /*5280*/  UIADD3 UR6, UR6, -0x1, URZ ;  /* 0xffffffff06067890 */ /* 0x000fe4000fffe03f */
[----:B------:R-:W-:Y:S01]  /*5290*/  UIMAD UR10, UR11, UR55, UR10 ;  /* 0x000000370b0a72a4 */ /* 0x000fe2000f8e020a */
[----:B------:R-:W-:Y:S02]  /*52a0*/  MUFU.TANH R37, R85 ;  /* 0x0000005500257308 */ /* 0x000fe40000002400 */
[----:B------:R-:W-:Y:S01]  /*52b0*/  UMOV UR11, 0x40000040 ;  /* 0x40000040000b7882 */ /* 0x000fe20000000000 */
[----:B------:R-:W-:-:S05]  /*52c0*/  UIADD3 UR10, UR10, -UR54, URZ ;  /* 0x800000360a0a7290 */ /* 0x000fca000fffe03f */
[----:B------:R-:W-:Y:S01]  /*52d0*/  MUFU.TANH R38, R38 ;  /* 0x0000002600267308 */ /* 0x000fe20000002400 */
[----:B------:R-:W-:Y:S01]  /*52e0*/  IMAD.U32 R31, RZ, RZ, UR10 ;  /* 0x0000000aff1f7e24 */ /* 0x000fe2000f8e00ff */
[----:B------:R-:W-:-:S03]  /*52f0*/  UIADD3 UR10, UR7, 0x180, URZ ;  /* 0x00000180070a7890 */ /* 0x000fc6000fffe03f */
[----:B------:R-:W-:-:S03]  /*5300*/  IMAD R31, R2, -0x2, R31 ;  /* 0xfffffffe021f7824 */ /* 0x000fc600078e021f */
[----:B------:R-:W-:Y:S01]  /*5310*/  MUFU.TANH R50, R50 ;  /* 0x0000003200327308 */ /* 0x000fe20000002400 */
[----:B-1----:R-:W-:-:S05]  /*5320*/  IMAD.IADD R40, R22, 0x1, R31 ;  /* 0x0000000116287824 */ /* 0x002fca00078e021f */
[C---:B------:R-:W-:Y:S02]  /*5330*/  ISETP.GT.AND P2, PT, R40.reuse, RZ, PT ;  /* 0x000000ff2800720c */ /* 0x040fe40003f44270 */
[----:B------:R-:W-:Y:S01]  /*5340*/  ISETP.GT.AND P3, PT, R40, 0x1, PT ;  /* 0x000000012800780c */ /* 0x000fe20003f64270 */
[----:B------:R-:W-:Y:S01]  /*5350*/  MUFU.TANH R31, R76 ;  /* 0x0000004c001f7308 */ /* 0x000fe20000002400 */
[----:B------:R-:W-:Y:S02]  /*5360*/  FSEL R42, R4, -INF , P2 ;  /* 0xff800000042a7808 */ /* 0x000fe40001000000 */
[----:B------:R-:W-:Y:S02]  /*5370*/  ISETP.GT.AND P2, PT, R40, 0x8, PT ;  /* 0x000000082800780c */ /* 0x000fe40003f44270 */
[----:B------:R-:W-:Y:S02]  /*5380*/  FSEL R43, R7, -INF , P3 ;  /* 0xff800000072b7808 */ /* 0x000fe40001800000 */
[----:B------:R-:W-:Y:S01]  /*5390*/  FMNMX.FTZ R4, R42, R5, !PT ;  /* 0x000000052a047209 */ /* 0x000fe20007810000 */
[----:B------:R-:W-:Y:S01]  /*53a0*/  MUFU.TANH R7, R65 ;  /* 0x0000004100077308 */ /* 0x000fe20000002400 */
[----:B------:R-:W-:-:S02]  /*53b0*/  ISETP.GT.AND P3, PT, R40, 0x9, PT ;  /* 0x000000092800780c */ /* 0x000fc40003f64270 */
[----:B---3--:R-:W-:Y:S01]  /*53c0*/  FSEL R45, R25, -INF , P2 ;  /* 0xff800000192d7808 */ /* 0x008fe20001000000 */
[----:B------:R-:W-:Y:S01]  /*53d0*/  FMUL.FTZ R25, R69, UR4 ;  /* 0x0000000445197c20 */ /* 0x000fe20008410000 */
[----:B------:R-:W-:Y:S02]  /*53e0*/  FMNMX.FTZ R46, R43, R4, !PT ;  /* 0x000000042b2e7209 */ /* 0x000fe40007810000 */
[C---:B------:R-:W-:Y:S01]  /*53f0*/  ISETP.GT.AND P2, PT, R40.reuse, 0x10, PT ;  /* 0x000000102800780c */ /* 0x040fe20003f44270 */
[----:B------:R-:W1:Y:S01]  /*5400*/  MUFU.TANH R4, R61 ;  /* 0x0000003d00047308 */ /* 0x000e620000002400 */
[----:B----4-:R-:W-:Y:S02]  /*5410*/  FSEL R193, R27, -INF , P3 ;  /* 0xff8000001bc17808 */ /* 0x010fe40001800000 */
[----:B------:R-:W-:Y:S02]  /*5420*/  FMNMX.FTZ R46, R45, R46, !PT ;  /* 0x0000002e2d2e7209 */ /* 0x000fe40007810000 */
[----:B------:R-:W-:-:S02]  /*5430*/  ISETP.GT.AND P3, PT, R40, 0x11, PT ;  /* 0x000000112800780c */ /* 0x000fc40003f64270 */
[----:B-----5:R-:W-:Y:S01]  /*5440*/  FSEL R191, R191, -INF , P2 ;  /* 0xff800000bfbf7808 */ /* 0x020fe20001000000 */
[----:B------:R-:W3:Y:S01]  /*5450*/  MUFU.TANH R25, R25 ;  /* 0x0000001900197308 */ /* 0x000ee20000002400 */
[----:B------:R-:W-:Y:S02]  /*5460*/  FMNMX.FTZ R46, R193, R46, !PT ;  /* 0x0000002ec12e7209 */ /* 0x000fe40007810000 */
[C---:B------:R-:W-:Y:S02]  /*5470*/  ISETP.GT.AND P2, PT, R40.reuse, 0x18, PT ;  /* 0x000000182800780c */ /* 0x040fe40003f44270 */
[----:B--2---:R-:W-:Y:S02]  /*5480*/  FSEL R183, R183, -INF , P3 ;  /* 0xff800000b7b77808 */ /* 0x004fe40001800000 */
[----:B------:R-:W-:Y:S01]  /*5490*/  FMNMX.FTZ R46, R191, R46, !PT ;  /* 0x0000002ebf2e7209 */ /* 0x000fe20007810000 */
[----:B------:R-:W-:Y:S01]  /*54a0*/  MUFU.TANH R27, R73 ;  /* 0x00000049001b7308 */ /* 0x000fe20000002400 */
[----:B------:R-:W-:-:S02]  /*54b0*/  ISETP.GT.AND P3, PT, R40, 0x19, PT ;  /* 0x000000192800780c */ /* 0x000fc40003f64270 */
[----:B------:R-:W-:Y:S02]  /*54c0*/  FSEL R181, R181, -INF , P2 ;  /* 0xff800000b5b57808 */ /* 0x000fe40001000000 */
[----:B------:R-:W-:Y:S02]  /*54d0*/  FMNMX.FTZ R46, R183, R46, !PT ;  /* 0x0000002eb72e7209 */ /* 0x000fe40007810000 */
[C---:B------:R-:W-:Y:S01]  /*54e0*/  ISETP.GT.AND P2, PT, R40.reuse, 0x20, PT ;  /* 0x000000202800780c */ /* 0x040fe20003f44270 */
[----:B------:R-:W-:Y:S01]  /*54f0*/  MUFU.TANH R54, R54 ;  /* 0x0000003600367308 */ /* 0x000fe20000002400 */
[----:B------:R-:W-:Y:S02]  /*5500*/  FSEL R179, R179, -INF , P3 ;  /* 0xff800000b3b37808 */ /* 0x000fe40001800000 */
[----:B------:R-:W-:Y:S02]  /*5510*/  FMNMX.FTZ R46, R181, R46, !PT ;  /* 0x0000002eb52e7209 */ /* 0x000fe40007810000 */
[----:B------:R-:W-:-:S02]  /*5520*/  ISETP.GT.AND P3, PT, R40, 0x21, PT ;  /* 0x000000212800780c */ /* 0x000fc40003f64270 */
[----:B------:R-:W-:Y:S01]  /*5530*/  FSEL R177, R177, -INF , P2 ;  /* 0xff800000b1b17808 */ /* 0x000fe20001000000 */
[----:B------:R-:W-:Y:S01]  /*5540*/  MUFU.TANH R58, R58 ;  /* 0x0000003a003a7308 */ /* 0x000fe20000002400 */
[----:B------:R-:W-:Y:S02]  /*5550*/  FMNMX.FTZ R46, R179, R46, !PT ;  /* 0x0000002eb32e7209 */ /* 0x000fe40007810000 */
[----:B------:R-:W-:Y:S02]  /*5560*/  ISETP.GT.AND P2, PT, R40, 0x28, PT ;  /* 0x000000282800780c */ /* 0x000fe40003f44270 */
[----:B------:R-:W-:-:S03]  /*5570*/  FMNMX.FTZ R46, R177, R46, !PT ;  /* 0x0000002eb12e7209 */ /* 0x000fc60007810000 */
[----:B------:R-:W-:Y:S08]  /*5580*/  MUFU.TANH R60, R60 ;  /* 0x0000003c003c7308 */ /* 0x000ff00000002400 */
[----:B------:R-:W-:Y:S08]  /*5590*/  MUFU.TANH R66, R66 ;  /* 0x0000004200427308 */ /* 0x000ff00000002400 */
[----:B------:R-:W-:Y:S08]  /*55a0*/  MUFU.TANH R64, R64 ;  /* 0x0000004000407308 */ /* 0x000ff00000002400 */
[----:B------:R-:W-:Y:S08]  /*55b0*/  MUFU.TANH R70, R70 ;  /* 0x0000004600467308 */ /* 0x000ff00000002400 */
[----:B------:R-:W-:Y:S01]  /*55c0*/  MUFU.TANH R68, R68 ;  /* 0x0000004400447308 */ /* 0x000fe20000002400 */
[----:B------:R-:W-:-:S02]  /*55d0*/  WARPGROUP.DEPBAR.LE gsb0, 0x0 ;  /* 0x00008000000079c5 */ /* 0x000fc40000010000 */
[----:B------:R-:W-:Y:S01]  /*55e0*/  WARPGROUP.ARRIVE ;  /* 0x00000000000079c5 */ /* 0x000fe20000000000 */
[----:B------:R-:W-:Y:S02]  /*55f0*/  FSEL R175, R41, -INF , P3 ;  /* 0xff80000029af7808 */ /* 0x000fe40001800000 */
[----:B------:R-:W-:Y:S02]  /*5600*/  ISETP.GT.AND P3, PT, R40, 0x29, PT ;  /* 0x000000292800780c */ /* 0x000fe40003f64270 */
[----:B------:R-:W-:Y:S01]  /*5610*/  MUFU.TANH R41, R84 ;  /* 0x0000005400297308 */ /* 0x000fe20000002400 */
[----:B------:R-:W-:Y:S01]  /*5620*/  FSEL R173, R44, -INF , P2 ;  /* 0xff8000002cad7808 */ /* 0x000fe20001000000 */
[----:B------:R-:W-:Y:S01]  /*5630*/  HGMMA.64x128x16.F32 R88, R168, gdesc[UR8].tnspB, R88, gsb0 ;  /* 0x41e00008a8587df0 */ /* 0x000fe20008000858 */
[----:B------:R-:W-:Y:S01]  /*5640*/  UIADD3 UR10, UR7, 0x200, URZ ;  /* 0x00000200070a7890 */ /* 0x000fe2000fffe03f */
[----:B------:R-:W-:Y:S01]  /*5650*/  FMNMX.FTZ R46, R175, R46, !PT ;  /* 0x0000002eaf2e7209 */ /* 0x000fe20007810000 */
[----:B------:R-:W-:Y:S01]  /*5660*/  UMOV UR11, 0x40000040 ;  /* 0x40000040000b7882 */ /* 0x000fe20000000000 */
[----:B------:R-:W-:-:S02]  /*5670*/  ISETP.GT.AND P2, PT, R40, 0x30, PT ;  /* 0x000000302800780c */ /* 0x000fc40003f44270 */
[----:B------:R-:W-:Y:S01]  /*5680*/  FMNMX.FTZ R46, R173, R46, !PT ;  /* 0x0000002ead2e7209 */ /* 0x000fe20007810000 */
[----:B------:R-:W-:Y:S02]  /*5690*/  WARPGROUP.DEPBAR.LE gsb0, 0x0 ;  /* 0x00008000000079c5 */ /* 0x000fe40000010000 */
[----:B------:R-:W-:Y:S01]  /*56a0*/  WARPGROUP.ARRIVE ;  /* 0x00000000000079c5 */ /* 0x000fe20000000000 */
[----:B------:R-:W-:Y:S02]  /*56b0*/  FSEL R171, R29, -INF , P3 ;  /* 0xff8000001dab7808 */ /* 0x000fe40001800000 */
[----:B------:R-:W-:Y:S01]  /*56c0*/  ISETP.GT.AND P3, PT, R40, 0x31, PT ;  /* 0x000000312800780c */ /* 0x000fe20003f64270 */
[----:B------:R2:W4:Y:S01]  /*56d0*/  MUFU.TANH R29, R72 ;  /* 0x00000048001d7308 */ /* 0x0005220000002400 */
[----:B------:R-:W-:Y:S01]  /*56e0*/  FSEL R169, R48, -INF , P2 ;  /* 0xff80000030a97808 */ /* 0x000fe20001000000 */
[----:B------:R-:W-:Y:S01]  /*56f0*/  HGMMA.64x128x16.F32 R88, R152, gdesc[UR8].tnspB, R88, gsb0 ;  /* 0x41e0000898587df0 */ /* 0x000fe20008000858 */
[----:B------:R-:W-:Y:S01]  /*5700*/  FMNMX.FTZ R46, R171, R46, !PT ;  /* 0x0000002eab2e7209 */ /* 0x000fe20007810000 */
[----:B------:R-:W-:Y:S01]  /*5710*/  UIADD3 UR10, UR7, 0x280, URZ ;  /* 0x00000280070a7890 */ /* 0x000fe2000fffe03f */
[C---:B------:R-:W-:Y:S01]  /*5720*/  ISETP.GT.AND P2, PT, R40.reuse, 0x38, PT ;  /* 0x000000382800780c */ /* 0x040fe20003f44270 */
[----:B------:R-:W-:Y:S01]  /*5730*/  UMOV UR11, 0x40000040 ;  /* 0x40000040000b7882 */ /* 0x000fe20000000000 */
[----:B------:R-:W-:Y:S01]  /*5740*/  FSEL R69, R49, -INF , P3 ;  /* 0xff80000031457808 */ /* 0x000fe20001800000 */
[----:B------:R-:W-:Y:S01]  /*5750*/  FMUL.FTZ R48, R63, UR4 ;  /* 0x000000043f307c20 */ /* 0x000fe20008410000 */
[----:B------:R-:W-:Y:S01]  /*5760*/  FMNMX.FTZ R46, R169, R46, !PT ;  /* 0x0000002ea92e7209 */ /* 0x000fe20007810000 */
[----:B--2---:R-:W-:Y:S01]  /*5770*/  FMUL.FTZ R72, R87, UR4 ;  /* 0x0000000457487c20 */ /* 0x004fe20008410000 */
[----:B------:R-:W-:-:S02]  /*5780*/  ISETP.GT.AND P3, PT, R40, 0x39, PT ;  /* 0x000000392800780c */ /* 0x000fc40003f64270 */
[----:B------:R-:W-:Y:S01]  /*5790*/  FSEL R65, R52, -INF , P2 ;  /* 0xff80000034417808 */ /* 0x000fe20001000000 */
[----:B------:R-:W-:Y:S01]  /*57a0*/  FMUL.FTZ R52, R67, UR4 ;  /* 0x0000000443347c20 */ /* 0x000fe20008410000 */
[----:B------:R-:W-:Y:S01]  /*57b0*/  FMNMX.FTZ R46, R69, R46, !PT ;  /* 0x0000002e452e7209 */ /* 0x000fe20007810000 */
[----:B------:R-:W-:Y:S01]  /*57c0*/  MUFU.TANH R48, R48 ;  /* 0x0000003000307308 */ /* 0x000fe20000002400 */
[C---:B------:R-:W-:Y:S02]  /*57d0*/  ISETP.GT.AND P2, PT, R40.reuse, 0x40, PT ;  /* 0x000000402800780c */ /* 0x040fe40003f44270 */
[----:B------:R-:W-:Y:S02]  /*57e0*/  FSEL R61, R53, -INF , P3 ;  /* 0xff800000353d7808 */ /* 0x000fe40001800000 */
[----:B------:R-:W-:Y:S02]  /*57f0*/  FMNMX.FTZ R46, R65, R46, !PT ;  /* 0x0000002e412e7209 */ /* 0x000fe40007810000 */
[----:B------:R-:W-:Y:S01]  /*5800*/  ISETP.GT.AND P3, PT, R40, 0x41, PT ;  /* 0x000000412800780c */ /* 0x000fe20003f64270 */
[----:B------:R-:W-:Y:S01]  /*5810*/  MUFU.TANH R52, R52 ;  /* 0x0000003400347308 */ /* 0x000fe20000002400 */
[----:B------:R-:W-:Y:S01]  /*5820*/  FSEL R59, R56, -INF , P2 ;  /* 0xff800000383b7808 */ /* 0x000fe20001000000 */
[----:B------:R-:W-:Y:S01]  /*5830*/  FMUL.FTZ R56, R74, UR4 ;  /* 0x000000044a387c20 */ /* 0x000fe20008410000 */
[----:B------:R-:W-:-:S02]  /*5840*/  FMNMX.FTZ R46, R61, R46, !PT ;  /* 0x0000002e3d2e7209 */ /* 0x000fc40007810000 */
[C---:B------:R-:W-:Y:S02]  /*5850*/  ISETP.GT.AND P2, PT, R40.reuse, 0x48, PT ;  /* 0x000000482800780c */ /* 0x040fe40003f44270 */
[----:B------:R-:W-:Y:S01]  /*5860*/  FSEL R57, R57, -INF , P3 ;  /* 0xff80000039397808 */ /* 0x000fe20001800000 */
[----:B------:R-:W-:Y:S01]  /*5870*/  MUFU.TANH R56, R56 ;  /* 0x0000003800387308 */ /* 0x000fe20000002400 */
[----:B------:R-:W-:Y:S02]  /*5880*/  FMNMX.FTZ R46, R59, R46, !PT ;  /* 0x0000002e3b2e7209 */ /* 0x000fe40007810000 */
[C---:B------:R-:W-:Y:S02]  /*5890*/  ISETP.GT.AND P3, PT, R40.reuse, 0x49, PT ;  /* 0x000000492800780c */ /* 0x040fe40003f64270 */
[----:B------:R-:W-:Y:S02]  /*58a0*/  FSEL R55, R55, -INF , P2 ;  /* 0xff80000037377808 */ /* 0x000fe40001000000 */
[----:B------:R-:W-:Y:S01]  /*58b0*/  FMNMX.FTZ R46, R57, R46, !PT ;  /* 0x0000002e392e7209 */ /* 0x000fe20007810000 */
[----:B------:R-:W-:Y:S01]  /*58c0*/  MUFU.TANH R72, R72 ;  /* 0x0000004800487308 */ /* 0x000fe20000002400 */
[----:B------:R-:W-:-:S02]  /*58d0*/  ISETP.GT.AND P2, PT, R40, 0x50, PT ;  /* 0x000000502800780c */ /* 0x000fc40003f44270 */
[----:B-1----:R-:W-:Y:S02]  /*58e0*/  FSEL R53, R4, -INF , P3 ;  /* 0xff80000004357808 */ /* 0x002fe40001800000 */
[----:B------:R-:W-:Y:S02]  /*58f0*/  FMNMX.FTZ R46, R55, R46, !PT ;  /* 0x0000002e372e7209 */ /* 0x000fe40007810000 */
[C---:B------:R-:W-:Y:S02]  /*5900*/  ISETP.GT.AND P3, PT, R40.reuse, 0x51, PT ;  /* 0x000000512800780c */ /* 0x040fe40003f64270 */
[----:B------:R-:W-:Y:S02]  /*5910*/  FSEL R51, R51, -INF , P2 ;  /* 0xff80000033337808 */ /* 0x000fe40001000000 */
[----:B------:R-:W-:Y:S02]  /*5920*/  FMNMX.FTZ R46, R53, R46, !PT ;  /* 0x0000002e352e7209 */ /* 0x000fe40007810000 */
[----:B------:R-:W-:-:S02]  /*5930*/  ISETP.GT.AND P2, PT, R40, 0x58, PT ;  /* 0x000000582800780c */ /* 0x000fc40003f44270 */
[----:B------:R-:W-:Y:S02]  /*5940*/  FSEL R49, R7, -INF , P3 ;  /* 0xff80000007317808 */ /* 0x000fe40001800000 */
[----:B------:R-:W-:Y:S02]  /*5950*/  FMNMX.FTZ R46, R51, R46, !PT ;  /* 0x0000002e332e7209 */ /* 0x000fe40007810000 */
[C---:B------:R-:W-:Y:S02]  /*5960*/  ISETP.GT.AND P3, PT, R40.reuse, 0x59, PT ;  /* 0x000000592800780c */ /* 0x040fe40003f64270 */
[----:B------:R-:W-:Y:S02]  /*5970*/  FSEL R47, R47, -INF , P2 ;  /* 0xff8000002f2f7808 */ /* 0x000fe40001000000 */
[----:B------:R-:W-:Y:S02]  /*5980*/  FMNMX.FTZ R46, R49, R46, !PT ;  /* 0x0000002e312e7209 */ /* 0x000fe40007810000 */
[----:B------:R-:W-:-:S02]  /*5990*/  ISETP.GT.AND P2, PT, R40, 0x60, PT ;  /* 0x000000602800780c */ /* 0x000fc40003f44270 */
[----:B---3--:R-:W-:Y:S02]  /*59a0*/  FSEL R25, R25, -INF , P3 ;  /* 0xff80000019197808 */ /* 0x008fe40001800000 */
[----:B------:R-:W-:Y:S02]  /*59b0*/  FMNMX.FTZ R46, R47, R46, !PT ;  /* 0x0000002e2f2e7209 */ /* 0x000fe40007810000 */
[C---:B------:R-:W-:Y:S02]  /*59c0*/  ISETP.GT.AND P3, PT, R40.reuse, 0x61, PT ;  /* 0x000000612800780c */ /* 0x040fe40003f64270 */
[----:B----4-:R-:W-:Y:S02]  /*59d0*/  FSEL R29, R29, -INF , P2 ;  /* 0xff8000001d1d7808 */ /* 0x010fe40001000000 */
        /* <DEDUP_REMOVED lines=8> */
[----:B------:R-:W-:Y:S02]  /*5a60*/  FSEL R33, R33, -INF , P3 ;  /* 0xff80000021217808 */ /* 0x000fe40001800000 */
[----:B------:R-:W-:Y:S01]  /*5a70*/  FMNMX.FTZ R4, R31, R46, !PT ;  /* 0x0000002e1f047209 */ /* 0x000fe20007810000 */
[----:B------:R-:W-:Y:S01]  /*5a80*/  FMUL.FTZ R46, R62, UR4 ;  /* 0x000000043e2e7c20 */ /* 0x000fe20008410000 */
[C---:B------:R-:W-:Y:S01]  /*5a90*/  ISETP.GT.AND P3, PT, R40.reuse, 0x71, PT ;  /* 0x000000712800780c */ /* 0x040fe20003f64270 */
[----:B------:R-:W-:Y:S01]  /*5aa0*/  FMUL.FTZ R62, R75, UR4 ;  /* 0x000000044b3e7c20 */ /* 0x000fe20008410000 */
[----:B------:R-:W-:Y:S02]  /*5ab0*/  FSEL R35, R35, -INF , P2 ;  /* 0xff80000023237808 */ /* 0x000fe40001000000 */
[----:B------:R-:W-:Y:S01]  /*5ac0*/  FMNMX.FTZ R4, R33, R4, !PT ;  /* 0x0000000421047209 */ /* 0x000fe20007810000 */
[----:B------:R-:W1:Y:S01]  /*5ad0*/  MUFU.TANH R46, R46 ;  /* 0x0000002e002e7308 */ /* 0x000e620000002400 */
[----:B------:R-:W-:-:S02]  /*5ae0*/  ISETP.GT.AND P2, PT, R40, 0x78, PT ;  /* 0x000000782800780c */ /* 0x000fc40003f44270 */
[----:B------:R-:W-:Y:S02]  /*5af0*/  FSEL R39, R39, -INF , P3 ;  /* 0xff80000027277808 */ /* 0x000fe40001800000 */
[----:B------:R-:W-:Y:S02]  /*5b00*/  FMNMX.FTZ R4, R35, R4, !PT ;  /* 0x0000000423047209 */ /* 0x000fe40007810000 */
[C---:B------:R-:W-:Y:S01]  /*5b10*/  ISETP.GT.AND P3, PT, R40.reuse, 0x79, PT ;  /* 0x000000792800780c */ /* 0x040fe20003f64270 */
[----:B------:R-:W-:Y:S01]  /*5b20*/  VIADD R40, R40, 0x8 ;  /* 0x0000000828287836 */ /* 0x000fe20000000000 */
[----:B------:R-:W-:Y:S01]  /*5b30*/  FSEL R41, R41, -INF , P2 ;  /* 0xff80000029297808 */ /* 0x000fe20001000000 */
[----:B------:R-:W2:Y:S01]  /*5b40*/  MUFU.TANH R62, R62 ;  /* 0x0000003e003e7308 */ /* 0x000ea20000002400 */
[----:B------:R-:W-:Y:S02]  /*5b50*/  FMNMX.FTZ R4, R39, R4, !PT ;  /* 0x0000000427047209 */ /* 0x000fe40007810000 */
[----:B------:R-:W-:-:S02]  /*5b60*/  FSEL R37, R37, -INF , P3 ;  /* 0xff80000025257808 */ /* 0x000fc40001800000 */
[----:B------:R-:W-:Y:S02]  /*5b70*/  FMNMX.FTZ R4, R41, R4, !PT ;  /* 0x0000000429047209 */ /* 0x000fe40007810000 */
[C---:B------:R-:W-:Y:S02]  /*5b80*/  ISETP.GT.AND P4, PT, R40.reuse, RZ, PT ;  /* 0x000000ff2800720c */ /* 0x040fe40003f84270 */
[----:B------:R-:W-:Y:S02]  /*5b90*/  FMNMX.FTZ R4, R37, R4, !PT ;  /* 0x0000000425047209 */ /* 0x000fe40007810000 */
[----:B------:R-:W-:Y:S02]  /*5ba0*/  ISETP.GT.AND P5, PT, R40, 0x1, PT ;  /* 0x000000012800780c */ /* 0x000fe40003fa4270 */
[----:B------:R-:W-:Y:S01]  /*5bb0*/  FSEL R63, R9, -INF , P4 ;  /* 0xff800000093f7808 */ /* 0x000fe20002000000 */
[----:B------:R-:W3:Y:S01]  /*5bc0*/  SHFL.BFLY PT, R7, R4, 0x2, 0x1f ;  /* 0x0c401f0004077f89 */ /* 0x000ee200000e0000 */
[----:B------:R-:W-:-:S02]  /*5bd0*/  FSEL R71, R8, -INF , P5 ;  /* 0xff80000008477808 */ /* 0x000fc40002800000 */
[C---:B------:R-:W-:Y:S02]  /*5be0*/  ISETP.GT.AND P3, PT, R40.reuse, 0x8, PT ;  /* 0x000000082800780c */ /* 0x040fe40003f64270 */
[----:B------:R-:W-:Y:S02]  /*5bf0*/  FMNMX.FTZ R8, R63, R6, !PT ;  /* 0x000000063f087209 */ /* 0x000fe40007810000 */
[----:B------:R-:W-:Y:S02]  /*5c00*/  ISETP.GT.AND P6, PT, R40, 0x9, PT ;  /* 0x000000092800780c */ /* 0x000fe40003fc4270 */
[----:B------:R-:W-:Y:S02]  /*5c10*/  FSEL R67, R10, -INF , P3 ;  /* 0xff8000000a437808 */ /* 0x000fe40001800000 */
[----:B------:R-:W-:Y:S02]  /*5c20*/  FMNMX.FTZ R8, R71, R8, !PT ;  /* 0x0000000847087209 */ /* 0x000fe40007810000 */
[----:B------:R-:W-:-:S02]  /*5c30*/  ISETP.GT.AND P4, PT, R40, 0x10, PT ;  /* 0x000000102800780c */ /* 0x000fc40003f84270 */
[----:B------:R-:W-:Y:S02]  /*5c40*/  FSEL R73, R11, -INF , P6 ;  /* 0xff8000000b497808 */ /* 0x000fe40003000000 */
[----:B------:R-:W-:Y:S02]  /*5c50*/  FMNMX.FTZ R8, R67, R8, !PT ;  /* 0x0000000843087209 */ /* 0x000fe40007810000 */
[----:B------:R-:W-:Y:S01]  /*5c60*/  ISETP.GT.AND P5, PT, R40, 0x11, PT ;  /* 0x000000112800780c */ /* 0x000fe20003fa4270 */
[----:B------:R-:W-:Y:S02]  /*5c70*/  WARPGROUP.DEPBAR.LE gsb0, 0x0 ;  /* 0x00008000000079c5 */ /* 0x000fe40000010000 */
[----:B------:R-:W-:Y:S01]  /*5c80*/  WARPGROUP.ARRIVE ;  /* 0x00000000000079c5 */ /* 0x000fe20000000000 */
[----:B------:R-:W-:Y:S02]  /*5c90*/  FSEL R75, R13, -INF , P4 ;  /* 0xff8000000d4b7808 */ /* 0x000fe40002000000 */
[----:B---3--:R-:W-:-:S02]  /*5ca0*/  FMNMX.FTZ R44, R4, R7, !PT ;  /* 0x00000007042c7209 */ /* 0x008fc40007810000 */
[----:B------:R-:W-:Y:S01]  /*5cb0*/  FMNMX.FTZ R8, R73, R8, !PT ;  /* 0x0000000849087209 */ /* 0x000fe20007810000 */
[----:B------:R-:W-:Y:S01]  /*5cc0*/  HGMMA.64x128x16.F32 R88, R156, gdesc[UR8].tnspB, R88, gsb0 ;  /* 0x41e000089c587df0 */ /* 0x000fe20008000858 */
[----:B------:R-:W-:Y:S01]  /*5cd0*/  UIADD3 UR10, UR7, 0x300, URZ ;  /* 0x00000300070a7890 */ /* 0x000fe2000fffe03f */
[----:B------:R-:W3:Y:S01]  /*5ce0*/  SHFL.BFLY PT, R7, R44, 0x1, 0x1f ;  /* 0x0c201f002c077f89 */ /* 0x000ee200000e0000 */
[----:B------:R-:W4:Y:S01]  /*5cf0*/  LDC R4, c[0x0][0x988] ;  /* 0x00026200ff047b82 */ /* 0x000f220000000800 */
[----:B------:R-:W-:Y:S01]  /*5d00*/  UMOV UR11, 0x40000040 ;  /* 0x40000040000b7882 */ /* 0x000fe20000000000 */
[----:B------:R-:W-:Y:S02]  /*5d10*/  ISETP.GT.AND P3, PT, R40, 0x18, PT ;  /* 0x000000182800780c */ /* 0x000fe40003f64270 */
[----:B------:R-:W-:Y:S02]  /*5d20*/  FSEL R77, R12, -INF , P5 ;  /* 0xff8000000c4d7808 */ /* 0x000fe40002800000 */
[----:B------:R-:W-:-:S02]  /*5d30*/  FMNMX.FTZ R8, R75, R8, !PT ;  /* 0x000000084b087209 */ /* 0x000fc40007810000 */
[----:B------:R-:W-:Y:S02]  /*5d40*/  ISETP.GT.AND P6, PT, R40, 0x19, PT ;  /* 0x000000192800780c */ /* 0x000fe40003fc4270 */
[----:B------:R-:W-:Y:S02]  /*5d50*/  FSEL R79, R14, -INF , P3 ;  /* 0xff8000000e4f7808 */ /* 0x000fe40001800000 */
[----:B------:R-:W-:Y:S02]  /*5d60*/  FMNMX.FTZ R8, R77, R8, !PT ;  /* 0x000000084d087209 */ /* 0x000fe40007810000 */
[----:B------:R-:W-:Y:S02]  /*5d70*/  ISETP.GT.AND P4, PT, R40, 0x20, PT ;  /* 0x000000202800780c */ /* 0x000fe40003f84270 */
[----:B------:R-:W-:Y:S02]  /*5d80*/  FSEL R81, R15, -INF , P6 ;  /* 0xff8000000f517808 */ /* 0x000fe40003000000 */
[----:B------:R-:W-:-:S02]  /*5d90*/  FMNMX.FTZ R8, R79, R8, !PT ;  /* 0x000000084f087209 */ /* 0x000fc40007810000 */
[----:B------:R-:W-:Y:S02]  /*5da0*/  ISETP.GT.AND P5, PT, R40, 0x21, PT ;  /* 0x000000212800780c */ /* 0x000fe40003fa4270 */
[----:B------:R-:W-:Y:S02]  /*5db0*/  FSEL R83, R20, -INF , P4 ;  /* 0xff80000014537808 */ /* 0x000fe40002000000 */
[----:B------:R-:W-:Y:S02]  /*5dc0*/  FMNMX.FTZ R8, R81, R8, !PT ;  /* 0x0000000851087209 */ /* 0x000fe40007810000 */
[----:B---3--:R-:W-:Y:S02]  /*5dd0*/  FMNMX.FTZ R7, R44, R7, !PT ;  /* 0x000000072c077209 */ /* 0x008fe40007810000 */
[----:B------:R-:W-:Y:S02]  /*5de0*/  ISETP.GT.AND P3, PT, R40, 0x28, PT ;  /* 0x000000282800780c */ /* 0x000fe40003f64270 */
[----:B------:R-:W-:Y:S01]  /*5df0*/  FSEL R85, R21, -INF , P5 ;  /* 0xff80000015557808 */ /* 0x000fe20002800000 */
[----:B----4-:R-:W-:Y:S01]  /*5e00*/  FMUL.FTZ R44, R7, R4 ;  /* 0x00000004072c7220 */ /* 0x010fe20000410000 */
[----:B------:R-:W-:-:S02]  /*5e10*/  FMNMX.FTZ R8, R83, R8, !PT ;  /* 0x0000000853087209 */ /* 0x000fc40007810000 */
[----:B------:R-:W-:Y:S02]  /*5e20*/  ISETP.GT.AND P6, PT, R40, 0x29, PT ;  /* 0x000000292800780c */ /* 0x000fe40003fc4270 */
[----:B------:R-:W-:Y:S02]  /*5e30*/  FSEL R87, R24, -INF , P3 ;  /* 0xff80000018577808 */ /* 0x000fe40001800000 */
[----:B------:R-:W-:Y:S02]  /*5e40*/  FMNMX.FTZ R8, R85, R8, !PT ;  /* 0x0000000855087209 */ /* 0x000fe40007810000 */
[----:B------:R-:W-:Y:S02]  /*5e50*/  FSETP.NEU.FTZ.AND P2, PT, R7, -INF , PT ;  /* 0xff8000000700780b */ /* 0x000fe40003f5d000 */
[----:B------:R-:W-:Y:S02]  /*5e60*/  ISETP.GT.AND P4, PT, R40, 0x30, PT ;  /* 0x000000302800780c */ /* 0x000fe40003f84270 */
[----:B------:R-:W-:-:S02]  /*5e70*/  FSEL R153, R26, -INF , P6 ;  /* 0xff8000001a997808 */ /* 0x000fc40003000000 */
[----:B------:R-:W-:Y:S02]  /*5e80*/  FMNMX.FTZ R8, R87, R8, !PT ;  /* 0x0000000857087209 */ /* 0x000fe40007810000 */
[----:B------:R-:W-:Y:S02]  /*5e90*/  FSEL R44, R44, RZ, P2 ;  /* 0x000000ff2c2c7208 */ /* 0x000fe40001000000 */
[----:B------:R-:W-:Y:S02]  /*5ea0*/  ISETP.GT.AND P5, PT, R40, 0x31, PT ;  /* 0x000000312800780c */ /* 0x000fe40003fa4270 */
[----:B------:R-:W-:Y:S01]  /*5eb0*/  FSEL R155, R28, -INF , P4 ;  /* 0xff8000001c9b7808 */ /* 0x000fe20002000000 */
[--C-:B------:R-:W-:Y:S01]  /*5ec0*/  FFMA.FTZ R15, R175, R4, -R44.reuse ;  /* 0x00000004af0f7223 */ /* 0x100fe2000001082c */
[----:B------:R-:W-:Y:S01]  /*5ed0*/  FMNMX.FTZ R8, R153, R8, !PT ;  /* 0x0000000899087209 */ /* 0x000fe20007810000 */
[-CC-:B------:R-:W-:Y:S01]  /*5ee0*/  FFMA.FTZ R172, R177, R4.reuse, -R44.reuse ;  /* 0x00000004b1ac7223 */ /* 0x180fe2000001082c */
[----:B------:R-:W-:Y:S01]  /*5ef0*/  ISETP.GT.AND P3, PT, R40, 0x38, PT ;  /* 0x000000382800780c */ /* 0x000fe20003f64270 */
[-CC-:B------:R-:W-:Y:S01]  /*5f00*/  FFMA.FTZ R174, R173, R4.reuse, -R44.reuse ;  /* 0x00000004adae7223 */ /* 0x180fe2000001082c */
        /* <DEDUP_REMOVED lines=27> */
[----:B------:R-:W-:Y:S01]  /*60c0*/  MUFU.EX2 R182, R182 ;  /* 0x000000b600b67308 */ /* 0x000fe20000000800 */
[----:B------:R-:W-:Y:S01]  /*60d0*/  ISETP.GT.AND P5, PT, R40, 0x49, PT ;  /* 0x000000492800780c */ /* 0x000fe20003fa4270 */
[-CC-:B------:R-:W-:Y:S01]  /*60e0*/  FFMA.FTZ R69, R69, R4.reuse, -R44.reuse ;  /* 0x0000000445457223 */ /* 0x180fe2000001082c */
[----:B-1----:R-:W-:Y:S01]  /*60f0*/  FSEL R181, R46, -INF , P4 ;  /* 0xff8000002eb57808 */ /* 0x002fe20002000000 */
[--C-:B------:R-:W-:Y:S01]  /*6100*/  FFMA.FTZ R61, R61, R4, -R44.reuse ;  /* 0x000000043d3d7223 */ /* 0x100fe2000001082c */
[----:B------:R-:W-:Y:S01]  /*6110*/  FMNMX.FTZ R8, R171, R8, !PT ;  /* 0x00000008ab087209 */ /* 0x000fe20007810000 */
[-CC-:B------:R-:W-:Y:S01]  /*6120*/  FFMA.FTZ R57, R57, R4.reuse, -R44.reuse ;  /* 0x0000000439397223 */ /* 0x180fe2000001082c */
[----:B------:R-:W-:Y:S01]  /*6130*/  ISETP.GT.AND P3, PT, R40, 0x50, PT ;  /* 0x000000502800780c */ /* 0x000fe20003f64270 */
[----:B------:R-:W-:Y:S01]  /*6140*/  MUFU.EX2 R180, R180 ;  /* 0x000000b400b47308 */ /* 0x000fe20000000800 */
[----:B------:R-:W-:Y:S01]  /*6150*/  FSEL R191, R48, -INF , P5 ;  /* 0xff80000030bf7808 */ /* 0x000fe20002800000 */
[--C-:B------:R-:W-:Y:S01]  /*6160*/  FFMA.FTZ R53, R53, R4, -R44.reuse ;  /* 0x0000000435357223 */ /* 0x100fe2000001082c */
[----:B------:R-:W-:Y:S01]  /*6170*/  FMNMX.FTZ R8, R181, R8, !PT ;  /* 0x00000008b5087209 */ /* 0x000fe20007810000 */
[-CC-:B------:R-:W-:Y:S01]  /*6180*/  FFMA.FTZ R49, R49, R4.reuse, -R44.reuse ;  /* 0x0000000431317223 */ /* 0x180fe2000001082c */
[----:B------:R-:W-:Y:S01]  /*6190*/  ISETP.GT.AND P4, PT, R40, 0x51, PT ;  /* 0x000000512800780c */ /* 0x000fe20003f84270 */
[--C-:B------:R-:W-:Y:S01]  /*61a0*/  FFMA.FTZ R25, R25, R4, -R44.reuse ;  /* 0x0000000419197223 */ /* 0x100fe2000001082c */
[----:B------:R-:W-:Y:S01]  /*61b0*/  FSEL R193, R50, -INF , P3 ;  /* 0xff80000032c17808 */ /* 0x000fe20001800000 */
[----:B------:R-:W-:Y:S01]  /*61c0*/  MUFU.EX2 R43, R43 ;  /* 0x0000002b002b7308 */ /* 0x000fe20000000800 */
        /* <DEDUP_REMOVED lines=9> */
[----:B------:R-:W-:Y:S01]  /*6260*/  FFMA.FTZ R37, R37, R4, -R44 ;  /* 0x0000000425257223 */ /* 0x000fe2000001082c */
[----:B------:R-:W-:Y:S01]  /*6270*/  FSEL R169, R54, -INF , P5 ;  /* 0xff80000036a97808 */ /* 0x000fe20002800000 */
[----:B------:R-:W-:Y:S01]  /*6280*/  IMAD.U32 R50, RZ, RZ, UR5 ;  /* 0x00000005ff327e24 */ /* 0x000fe2000f8e00ff */
[----:B------:R-:W-:Y:S01]  /*6290*/  FMNMX.FTZ R8, R183, R8, !PT ;  /* 0x00000008b7087209 */ /* 0x000fe20007810000 */
[----:B------:R-:W-:Y:S01]  /*62a0*/  UMOV UR5, UR37 ;  /* 0x0000002500057c82 */ /* 0x000fe20008000000 */
[----:B------:R-:W-:Y:S01]  /*62b0*/  ISETP.GT.AND P4, PT, R40, 0x60, PT ;  /* 0x000000602800780c */ /* 0x000fe20003f84270 */
[----:B------:R-:W-:Y:S01]  /*62c0*/  MUFU.EX2 R176, R176 ;  /* 0x000000b000b07308 */ /* 0x000fe20000000800 */
[----:B------:R-:W-:-:S02]  /*62d0*/  FSEL R65, R58, -INF , P3 ;  /* 0xff8000003a417808 */ /* 0x000fc40001800000 */
[----:B------:R-:W-:Y:S02]  /*62e0*/  FMNMX.FTZ R8, R169, R8, !PT ;  /* 0x00000008a9087209 */ /* 0x000fe40007810000 */
[----:B------:R-:W-:Y:S02]  /*62f0*/  ISETP.GT.AND P5, PT, R40, 0x61, PT ;  /* 0x000000612800780c */ /* 0x000fe40003fa4270 */
[----:B------:R-:W-:Y:S01]  /*6300*/  FSEL R195, R56, -INF , P4 ;  /* 0xff80000038c37808 */ /* 0x000fe20002000000 */
[----:B------:R-:W-:Y:S01]  /*6310*/  MUFU.EX2 R11, R11 ;  /* 0x0000000b000b7308 */ /* 0x000fe20000000800 */
[----:B------:R-:W-:Y:S02]  /*6320*/  FMNMX.FTZ R8, R65, R8, !PT ;  /* 0x0000000841087209 */ /* 0x000fe40007810000 */
[----:B------:R-:W-:Y:S02]  /*6330*/  ISETP.GT.AND P3, PT, R40, 0x68, PT ;  /* 0x000000682800780c */ /* 0x000fe40003f64270 */
[----:B--2---:R-:W-:-:S02]  /*6340*/  FSEL R197, R62, -INF , P5 ;  /* 0xff8000003ec57808 */ /* 0x004fc40002800000 */
[----:B------:R-:W-:Y:S01]  /*6350*/  FMNMX.FTZ R8, R195, R8, !PT ;  /* 0x00000008c3087209 */ /* 0x000fe20007810000 */
[----:B------:R-:W-:Y:S01]  /*6360*/  MUFU.EX2 R178, R178 ;  /* 0x000000b200b27308 */ /* 0x000fe20000000800 */
[----:B------:R-:W-:Y:S02]  /*6370*/  ISETP.GT.AND P4, PT, R40, 0x69, PT ;  /* 0x000000692800780c */ /* 0x000fe40003f84270 */
[----:B------:R-:W-:Y:S02]  /*6380*/  FSEL R199, R60, -INF , P3 ;  /* 0xff8000003cc77808 */ /* 0x000fe40001800000 */
[----:B------:R-:W-:Y:S01]  /*6390*/  FMNMX.FTZ R8, R197, R8, !PT ;  /* 0x00000008c5087209 */ /* 0x000fe20007810000 */
[----:B------:R-:W-:Y:S02]  /*63a0*/  WARPGROUP.DEPBAR.LE gsb0, 0x0 ;  /* 0x00008000000079c5 */ /* 0x000fe40000010000 */
[----:B------:R-:W-:Y:S01]  /*63b0*/  WARPGROUP.ARRIVE ;  /* 0x00000000000079c5 */ /* 0x000fe20000000000 */
[----:B------:R-:W-:Y:S01]  /*63c0*/  ISETP.GT.AND P5, PT, R40, 0x70, PT ;  /* 0x000000702800780c */ /* 0x000fe20003fa4270 */
[----:B------:R-:W-:Y:S01]  /*63d0*/  MUFU.EX2 R13, R13 ;  /* 0x0000000d000d7308 */ /* 0x000fe20000000800 */
[----:B------:R-:W-:Y:S01]  /*63e0*/  FSEL R59, R66, -INF , P4 ;  /* 0xff800000423b7808 */ /* 0x000fe20002000000 */
[--C-:B------:R-:W-:Y:S01]  /*63f0*/  FFMA.FTZ R156, R51, R4, -R44.reuse ;  /* 0x00000004339c7223 */ /* 0x100fe2000001082c */
[----:B------:R-:W-:Y:S01]  /*6400*/  FMNMX.FTZ R8, R199, R8, !PT ;  /* 0x00000008c7087209 */ /* 0x000fe20007810000 */
[----:B------:R-:W-:Y:S01]  /*6410*/  HGMMA.64x128x16.F32 R88, R160, gdesc[UR8].tnspB, R88, gsb0 ;  /* 0x41e00008a0587df0 */ /* 0x000fe20008000858 */
[----:B------:R-:W-:Y:S01]  /*6420*/  ISETP.GT.AND P3, PT, R40, 0x71, PT ;  /* 0x000000712800780c */ /* 0x000fe20003f64270 */
[----:B------:R-:W-:Y:S01]  /*6430*/  UIADD3 UR10, UR7, 0x380, URZ ;  /* 0x00000380070a7890 */ /* 0x000fe2000fffe03f */
[----:B------:R-:W-:Y:S01]  /*6440*/  FSEL R201, R64, -INF , P5 ;  /* 0xff80000040c97808 */ /* 0x000fe20002800000 */
[----:B------:R-:W-:Y:S01]  /*6450*/  UMOV UR11, 0x40000040 ;  /* 0x40000040000b7882 */ /* 0x000fe20000000000 */
[----:B------:R-:W-:Y:S01]  /*6460*/  FMNMX.FTZ R8, R59, R8, !PT ;  /* 0x000000083b087209 */ /* 0x000fe20007810000 */
[----:B------:R-:W-:Y:S01]  /*6470*/  MUFU.EX2 R172, R172 ;  /* 0x000000ac00ac7308 */ /* 0x000fe20000000800 */
[----:B------:R-:W-:Y:S01]  /*6480*/  ISETP.GT.AND P4, PT, R40, 0x78, PT ;  /* 0x000000782800780c */ /* 0x000fe20003f84270 */
[----:B------:R-:W-:Y:S01]  /*6490*/  FFMA.FTZ R158, R47, R4, -R44 ;  /* 0x000000042f9e7223 */ /* 0x000fe2000001082c */
[----:B------:R-:W-:Y:S01]  /*64a0*/  FSEL R203, R70, -INF , P3 ;  /* 0xff80000046cb7808 */ /* 0x000fe20001800000 */
[----:B------:R-:W-:Y:S01]  /*64b0*/  UMOV UR7, UR36 ;  /* 0x0000002400077c82 */ /* 0x000fe20008000000 */
[----:B------:R-:W-:-:S02]  /*64c0*/  FMNMX.FTZ R8, R201, R8, !PT ;  /* 0x00000008c9087209 */ /* 0x000fc40007810000 */
[----:B------:R-:W-:Y:S01]  /*64d0*/  ISETP.GT.AND P5, PT, R40, 0x79, PT ;  /* 0x000000792800780c */ /* 0x000fe20003fa4270 */
[----:B------:R-:W-:Y:S01]  /*64e0*/  MUFU.EX2 R15, R15 ;  /* 0x0000000f000f7308 */ /* 0x000fe20000000800 */
[----:B------:R-:W-:Y:S02]  /*64f0*/  FSEL R205, R68, -INF , P4 ;  /* 0xff80000044cd7808 */ /* 0x000fe40002000000 */
[----:B------:R-:W-:Y:S02]  /*6500*/  FMNMX.FTZ R8, R203, R8, !PT ;  /* 0x00000008cb087209 */ /* 0x000fe40007810000 */
[----:B------:R-:W-:Y:S02]  /*6510*/  FSEL R55, R72, -INF , P5 ;  /* 0xff80000048377808 */ /* 0x000fe40002800000 */
[----:B------:R-:W-:Y:S01]  /*6520*/  FMNMX.FTZ R8, R205, R8, !PT ;  /* 0x00000008cd087209 */ /* 0x000fe20007810000 */
[----:B------:R-:W-:Y:S01]  /*6530*/  MUFU.EX2 R174, R174 ;  /* 0x000000ae00ae7308 */ /* 0x000fe20000000800 */
[----:B------:R-:W-:-:S02]  /*6540*/  FSEL R20, R7, RZ, P2 ;  /* 0x000000ff07147208 */ /* 0x000fc40001000000 */
[----:B------:R-:W-:Y:S01]  /*6550*/  FMNMX.FTZ R9, R55, R8, !PT ;  /* 0x0000000837097209 */ /* 0x000fe20007810000 */
[-CC-:B------:R-:W-:Y:S01]  /*6560*/  FFMA.FTZ R8, R29, R4.reuse, -R44.reuse ;  /* 0x000000041d087223 */ /* 0x180fe2000001082c */
[-C--:B------:R-:W-:Y:S01]  /*6570*/  FFMA.FTZ R29, R33, R4.reuse, -R44 ;  /* 0x00000004211d7223 */ /* 0x080fe2000001082c */
[----:B------:R-:W-:Y:S01]  /*6580*/  FADD.FTZ R33, -R20, R5 ;  /* 0x0000000514217221 */ /* 0x000fe20000010100 */
[----:B------:R-:W-:Y:S01]  /*6590*/  MOV R46, UR37 ;  /* 0x00000025002e7c02 */ /* 0x000fe20008000f00 */
[----:B------:R-:W1:Y:S01]  /*65a0*/  SHFL.BFLY PT, R10, R9, 0x2, 0x1f ;  /* 0x0c401f00090a7f89 */ /* 0x000e6200000e0000 */
[----:B------:R-:W-:Y:S01]  /*65b0*/  MUFU.EX2 R21, R21 ;  /* 0x0000001500157308 */ /* 0x000fe20000000800 */
[----:B------:R-:W-:Y:S01]  /*65c0*/  FMUL.FTZ R33, R33, R4 ;  /* 0x0000000421217220 */ /* 0x000fe20000410000 */
[----:B------:R-:W-:Y:S02]  /*65d0*/  @!P1 LEA R46, R46, UR38, 0x3 ;  /* 0x000000262e2e9c11 */ /* 0x000fe4000f8e18ff */
[----:B------:R-:W-:-:S03]  /*65e0*/  @!P1 LEA R50, R50, UR38, 0x3 ;  /* 0x0000002632329c11 */ /* 0x000fc6000f8e18ff */
[----:B------:R-:W-:Y:S01]  /*65f0*/  @!P1 VIADD R46, R46, 0x28840 ;  /* 0x000288402e2e9836 */ /* 0x000fe20000000000 */
[----:B------:R-:W2:Y:S01]  /*6600*/  MUFU.EX2 R33, R33 ;  /* 0x0000002100217308 */ /* 0x000ea20000000800 */
[----:B------:R-:W-:-:S03]  /*6610*/  @!P1 VIADD R50, R50, 0x28860 ;  /* 0x0002886032329836 */ /* 0x000fc60000000000 */
[----:B------:R-:W-:Y:S02]  /*6620*/  @!P1 PRMT R46, RZ, 0x654, R46 ;  /* 0x00000654ff2e9816 */ /* 0x000fe4000000002e */
[----:B------:R-:W-:Y:S02]  /*6630*/  @!P1 PRMT R50, RZ, 0x654, R50 ;  /* 0x00000654ff329816 */ /* 0x000fe40000000032 */
[----:B------:R-:W3:Y:S01]  /*6640*/  MUFU.EX2 R168, R168 ;  /* 0x000000a800a87308 */ /* 0x000ee20000000800 */
[----:B-1----:R-:W-:Y:S01]  /*6650*/  FMNMX.FTZ R14, R9, R10, !PT ;  /* 0x0000000a090e7209 */ /* 0x002fe20007810000 */
[-C--:B------:R-:W-:Y:S01]  /*6660*/  FFMA.FTZ R10, R31, R4.reuse, -R44 ;  /* 0x000000041f0a7223 */ /* 0x080fe2000001082c */
[----:B--2---:R-:W-:Y:S01]  /*6670*/  FFMA.FTZ R40, R33, R3, R180 ;  /* 0x0000000321287223 */ /* 0x004fe200000100b4 */
[----:B------:R-:W-:-:S04]  /*6680*/  FFMA.FTZ R31, R39, R4, -R44 ;  /* 0x00000004271f7223 */ /* 0x000fc8000001082c */
[----:B------:R1:W-:Y:S01]  /*6690*/  MUFU.EX2 R5, R37 ;  /* 0x0000002500057308 */ /* 0x0003e20000000800 */
[----:B------:R-:W2:Y:S01]  /*66a0*/  SHFL.BFLY PT, R9, R14, 0x1, 0x1f ;  /* 0x0c201f000e097f89 */ /* 0x000ea200000e0000 */
[C---:B------:R-:W-:Y:S01]  /*66b0*/  FADD.FTZ R3, R43.reuse, R40 ;  /* 0x000000282b037221 */ /* 0x040fe20000010000 */
[----:B------:R-:W-:-:S03]  /*66c0*/  F2FP.F16.F32.PACK_AB R180, R43, R180 ;  /* 0x000000b42bb4723e */ /* 0x000fc600000000ff */
[----:B------:R-:W-:Y:S01]  /*66d0*/  FADD.FTZ R42, R182, R3 ;  /* 0x00000003b62a7221 */ /* 0x000fe20000010000 */
[C---:B------:R-:W-:Y:S01]  /*66e0*/  F2FP.F16.F32.PACK_AB R182, R45.reuse, R182 ;  /* 0x000000b62db6723e */ /* 0x040fe200000000ff */
[----:B------:R-:W4:Y:S02]  /*66f0*/  MUFU.EX2 R69, R69 ;  /* 0x0000004500457308 */ /* 0x000f240000000800 */
[----:B------:R-:W-:-:S04]  /*6700*/  FADD.FTZ R3, R45, R42 ;  /* 0x0000002a2d037221 */ /* 0x000fc80000010000 */
[----:B------:R-:W-:Y:S01]  /*6710*/  FADD.FTZ R42, R176, R3 ;  /* 0x00000003b02a7221 */ /* 0x000fe20000010000 */
[C---:B------:R-:W-:Y:S01]  /*6720*/  F2FP.F16.F32.PACK_AB R176, R11.reuse, R176 ;  /* 0x000000b00bb0723e */ /* 0x040fe200000000ff */
[----:B------:R-:W-:Y:S02]  /*6730*/  MUFU.EX2 R170, R170 ;  /* 0x000000aa00aa7308 */ /* 0x000fe40000000800 */
[----:B------:R-:W-:-:S04]  /*6740*/  FADD.FTZ R3, R11, R42 ;  /* 0x0000002a0b037221 */ /* 0x000fc80000010000 */
[----:B------:R-:W-:Y:S01]  /*6750*/  FADD.FTZ R44, R178, R3 ;  /* 0x00000003b22c7221 */ /* 0x000fe20000010000 */
[----:B------:R-:W-:Y:S01]  /*6760*/  F2FP.F16.F32.PACK_AB R178, R13, R178 ;  /* 0x000000b20db2723e */ /* 0x000fe200000000ff */
[----:B------:R-:W-:Y:S01]  /*6770*/  MUFU.EX2 R61, R61 ;  /* 0x0000003d003d7308 */ /* 0x000fe20000000800 */
[----:B--2---:R-:W-:-:S04]  /*6780*/  FMNMX.FTZ R9, R14, R9, !PT ;  /* 0x000000090e097209 */ /* 0x004fc80007810000 */
[C---:B------:R-:W-:Y:S01]  /*6790*/  FSETP.NEU.FTZ.AND P2, PT, R9.reuse, -INF , PT ;  /* 0xff8000000900780b */ /* 0x040fe20003f5d000 */
[C---:B------:R-:W-:Y:S02]  /*67a0*/  FMUL.FTZ R32, R9.reuse, R4 ;  /* 0x0000000409207220 */ /* 0x040fe40000410000 */
[----:B------:R-:W-:Y:S01]  /*67b0*/  MUFU.EX2 R152, R152 ;  /* 0x0000009800987308 */ /* 0x000fe20000000800 */
[----:B------:R-:W-:Y:S02]  /*67c0*/  FSEL R3, R9, RZ, P2 ;  /* 0x000000ff09037208 */ /* 0x000fe40001000000 */
[----:B------:R-:W-:Y:S02]  /*67d0*/  FSEL R32, R32, RZ, P2 ;  /* 0x000000ff20207208 */ /* 0x000fe40001000000 */
[----:B------:R-:W-:-:S03]  /*67e0*/  PLOP3.LUT P2, PT, PT, PT, UP0, 0x80, 0x0 ;  /* 0x000000000000781c */ /* 0x000fc60003f4f008 */
[-C--:B------:R-:W-:Y:S01]  /*67f0*/  FFMA.FTZ R20, R71, R4.reuse, -R32 ;  /* 0x0000000447147223 */ /* 0x080fe20000010820 */
[----:B------:R-:W-:Y:S01]  /*6800*/  FADD.FTZ R71, R13, R44 ;  /* 0x0000002c0d477221 */ /* 0x000fe20000010000 */
[-CC-:B-1----:R-:W-:Y:S01]  /*6810*/  FFMA.FTZ R37, R73, R4.reuse, -R32.reuse ;  /* 0x0000000449257223 */ /* 0x182fe20000010820 */
[-CC-:B------:R-:W-:Y:S01]  /*6820*/  FFMA.FTZ R35, R63, R4.reuse, -R32.reuse ;  /* 0x000000043f237223 */ /* 0x180fe20000010820 */
[-C--:B------:R-:W-:Y:S01]  /*6830*/  FFMA.FTZ R24, R67, R4.reuse, -R32 ;  /* 0x0000000443187223 */ /* 0x080fe20000010820 */
[----:B------:R-:W-:Y:S01]  /*6840*/  FADD.FTZ R44, R172, R71 ;  /* 0x00000047ac2c7221 */ /* 0x000fe20000010000 */
[----:B------:R-:W-:Y:S01]  /*6850*/  FADD.FTZ R71, -R3, R6 ;  /* 0x0000000603477221 */ /* 0x000fe20000010100 */
[----:B------:R-:W-:Y:S01]  /*6860*/  IADD3 R3, -R23, 0xb, RZ ;  /* 0x0000000b17037810 */ /* 0x000fe20007ffe1ff */
[----:B------:R-:W-:Y:S01]  /*6870*/  MUFU.EX2 R20, R20 ;  /* 0x0000001400147308 */ /* 0x000fe20000000800 */
[----:B------:R-:W-:Y:S01]  /*6880*/  FADD.FTZ R73, R15, R44 ;  /* 0x0000002c0f497221 */ /* 0x000fe20000010000 */
[-C--:B------:R-:W-:Y:S01]  /*6890*/  FMUL.FTZ R6, R71, R4.reuse ;  /* 0x0000000447067220 */ /* 0x080fe20000410000 */
        /* <DEDUP_REMOVED lines=10> */
[----:B---3--:R-:W-:Y:S01]  /*6940*/  FADD.FTZ R48, R168, R71 ;  /* 0x00000047a8307221 */ /* 0x008fe20000010000 */
        /* <DEDUP_REMOVED lines=21> */
[----:B------:R-:W-:Y:S01]  /*6aa0*/  FFMA.FTZ R205, R205, R4, -R32 ;  /* 0x00000004cdcd7223 */ /* 0x000fe20000010820 */
[----:B------:R-:W-:-:S02]  /*6ab0*/  WARPGROUP.DEPBAR.LE gsb0, 0x0 ;  /* 0x00008000000079c5 */ /* 0x000fc40000010000 */
[----:B------:R-:W-:Y:S01]  /*6ac0*/  WARPGROUP.ARRIVE ;  /* 0x00000000000079c5 */ /* 0x000fe20000000000 */
[----:B------:R-:W-:Y:S01]  /*6ad0*/  F2FP.F16.F32.PACK_AB R172, R15, R172 ;  /* 0x000000ac0fac723e */ /* 0x000fe200000000ff */
[----:B------:R-:W-:Y:S01]  /*6ae0*/  MUFU.EX2 R154, R154 ;  /* 0x0000009a009a7308 */ /* 0x000fe20000000800 */
[----:B------:R-:W-:Y:S02]  /*6af0*/  F2FP.F16.F32.PACK_AB R174, R21, R174 ;  /* 0x000000ae15ae723e */ /* 0x000fe400000000ff */
[----:B----4-:R-:W-:Y:S01]  /*6b00*/  F2FP.F16.F32.PACK_AB R168, R69, R168 ;  /* 0x000000a845a8723e */ /* 0x010fe200000000ff */
[----:B------:R-:W-:Y:S01]  /*6b10*/  HGMMA.64x128x16.F32 R88, R164, gdesc[UR8].tnspB, R88, gsb0 ;  /* 0x41e00008a4587df0 */ /* 0x000fe20008000858 */
[----:B-1----:R-:W-:-:S03]  /*6b20*/  F2FP.F16.F32.PACK_AB R181, R20, R35 ;  /* 0x0000002314b5723e */ /* 0x002fc600000000ff */
[----:B------:R-:W1:Y:S08]  /*6b30*/  MUFU.EX2 R37, R37 ;  /* 0x0000002500257308 */ /* 0x000e700000000800 */
[----:B------:R-:W-:Y:S08]  /*6b40*/  MUFU.EX2 R53, R53 ;  /* 0x0000003500357308 */ /* 0x000ff00000000800 */
[----:B------:R-:W-:Y:S01]  /*6b50*/  MUFU.EX2 R26, R26 ;  /* 0x0000001a001a7308 */ /* 0x000fe20000000800 */
[----:B-1----:R-:W-:-:S07]  /*6b60*/  F2FP.F16.F32.PACK_AB R183, R37, R24 ;  /* 0x0000001825b7723e */ /* 0x002fce00000000ff */
[----:B------:R-:W-:Y:S08]  /*6b70*/  MUFU.EX2 R156, R156 ;  /* 0x0000009c009c7308 */ /* 0x000ff00000000800 */
[----:B------:R-:W1:Y:S08]  /*6b80*/  MUFU.EX2 R39, R39 ;  /* 0x0000002700277308 */ /* 0x000e700000000800 */
[----:B------:R2:W-:Y:S08]  /*6b90*/  MUFU.EX2 R14, R41 ;  /* 0x00000029000e7308 */ /* 0x0005f00000000800 */
[----:B------:R-:W-:Y:S01]  /*6ba0*/  MUFU.EX2 R49, R49 ;  /* 0x0000003100317308 */ /* 0x000fe20000000800 */
[-CC-:B--2---:R-:W-:Y:S01]  /*6bb0*/  FFMA.FTZ R41, R81, R4.reuse, -R32.reuse ;  /* 0x0000000451297223 */ /* 0x184fe20000010820 */
[----:B------:R-:W-:Y:S01]  /*6bc0*/  FFMA.FTZ R32, R55, R4, -R32 ;  /* 0x0000000437207223 */ /* 0x000fe20000010820 */
[----:B-1----:R-:W-:-:S05]  /*6bd0*/  F2FP.F16.F32.PACK_AB R177, R39, R26 ;  /* 0x0000001a27b1723e */ /* 0x002fca00000000ff */
[----:B------:R-:W-:Y:S08]  /*6be0*/  MUFU.EX2 R28, R28 ;  /* 0x0000001c001c7308 */ /* 0x000ff00000000800 */
[----:B------:R-:W-:Y:S08]  /*6bf0*/  MUFU.EX2 R158, R158 ;  /* 0x0000009e009e7308 */ /* 0x000ff00000000800 */
[----:B------:R-:W1:Y:S08]  /*6c00*/  MUFU.EX2 R41, R41 ;  /* 0x0000002900297308 */ /* 0x000e700000000800 */
[----:B------:R-:W-:Y:S08]  /*6c10*/  MUFU.EX2 R25, R25 ;  /* 0x0000001900197308 */ /* 0x000ff00000000800 */
[----:B------:R-:W-:Y:S01]  /*6c20*/  MUFU.EX2 R30, R30 ;  /* 0x0000001e001e7308 */ /* 0x000fe20000000800 */
[----:B-1----:R-:W-:-:S07]  /*6c30*/  F2FP.F16.F32.PACK_AB R179, R41, R28 ;  /* 0x0000001c29b3723e */ /* 0x002fce00000000ff */
[----:B------:R-:W-:Y:S08]  /*6c40*/  MUFU.EX2 R8, R8 ;  /* 0x0000000800087308 */ /* 0x000ff00000000800 */
[----:B------:R-:W1:Y:S08]  /*6c50*/  MUFU.EX2 R47, R47 ;  /* 0x0000002f002f7308 */ /* 0x000e700000000800 */
[----:B------:R-:W2:Y:S08]  /*6c60*/  MUFU.EX2 R27, R27 ;  /* 0x0000001b001b7308 */ /* 0x000eb00000000800 */
[----:B------:R-:W-:Y:S01]  /*6c70*/  MUFU.EX2 R34, R34 ;  /* 0x0000002200227308 */ /* 0x000fe20000000800 */
[----:B-1----:R-:W-:-:S07]  /*6c80*/  F2FP.F16.F32.PACK_AB R173, R47, R30 ;  /* 0x0000001e2fad723e */ /* 0x002fce00000000ff */
[----:B------:R-:W1:Y:S01]  /*6c90*/  MUFU.EX2 R10, R10 ;  /* 0x0000000a000a7308 */ /* 0x000e620000000800 */
[----:B--2---:R-:W-:-:S07]  /*6ca0*/  F2FP.F16.F32.PACK_AB R160, R27, R8 ;  /* 0x000000081ba0723e */ /* 0x004fce00000000ff */
[----:B------:R-:W-:Y:S01]  /*6cb0*/  MUFU.EX2 R51, R51 ;  /* 0x0000003300337308 */ /* 0x000fe20000000800 */
[----:B------:R-:W-:Y:S02]  /*6cc0*/  WARPGROUP.DEPBAR.LE gsb0, 0x0 ;  /* 0x00008000000079c5 */ /* 0x000fe40000010000 */
[----:B------:R2:W-:Y:S06]  /*6cd0*/  BAR.ARV R3, 0x100 ;  /* 0x000400030000751d */ /* 0x0005ec0000002000 */
[----:B------:R3:W-:Y:S01]  /*6ce0*/  @!P1 SYNCS.ARRIVE.TRANS64.RED.A1T0 RZ, [R46+URZ], RZ ;  /* 0x000000ff2eff99a7 */ /* 0x0007e2000810043f */
[----:B------:R-:W4:Y:S01]  /*6cf0*/  MUFU.EX2 R29, R29 ;  /* 0x0000001d001d7308 */ /* 0x000f220000000800 */
[----:B--2---:R-:W-:Y:S01]  /*6d00*/  FADD.FTZ R3, R69, R48 ;  /* 0x0000003045037221 */ /* 0x004fe20000010000 */
[----:B------:R-:W-:Y:S01]  /*6d10*/  F2FP.F16.F32.PACK_AB R166, R5, R14 ;  /* 0x0000000e05a6723e */ /* 0x000fe200000000ff */
[-C--:B------:R-:W-:Y:S01]  /*6d20*/  FMUL.FTZ R90, R90, R6.reuse ;  /* 0x000000065a5a7220 */ /* 0x080fe20000410000 */
[-C--:B------:R-:W-:Y:S01]  /*6d30*/  FMUL.FTZ R91, R91, R6.reuse ;  /* 0x000000065b5b7220 */ /* 0x080fe20000410000 */
[----:B------:R-:W-:Y:S01]  /*6d40*/  FADD.FTZ R48, R170, R3 ;  /* 0x00000003aa307221 */ /* 0x000fe20000010000 */
[-C--:B------:R-:W-:Y:S01]  /*6d50*/  FMUL.FTZ R94, R94, R6.reuse ;  /* 0x000000065e5e7220 */ /* 0x080fe20000410000 */
[----:B------:R2:W-:Y:S01]  /*6d60*/  @!P1 SYNCS.ARRIVE.TRANS64.RED.A1T0 RZ, [R50+URZ], RZ ;  /* 0x000000ff32ff99a7 */ /* 0x0005e2000810043f */
[----:B------:R-:W-:Y:S01]  /*6d70*/  MUFU.EX2 R36, R36 ;  /* 0x0000002400247308 */ /* 0x000fe20000000800 */
[----:B------:R-:W-:Y:S01]  /*6d80*/  FADD.FTZ R3, R61, R48 ;  /* 0x000000303d037221 */ /* 0x000fe20000010000 */
[-C--:B------:R-:W-:Y:S01]  /*6d90*/  FMUL.FTZ R95, R95, R6.reuse ;  /* 0x000000065f5f7220 */ /* 0x080fe20000410000 */
[-C--:B------:R-:W-:Y:S01]  /*6da0*/  FMUL.FTZ R98, R98, R6.reuse ;  /* 0x0000000662627220 */ /* 0x080fe20000410000 */
[----:B------:R-:W-:Y:S01]  /*6db0*/  FMUL.FTZ R99, R99, R6 ;  /* 0x0000000663637220 */ /* 0x000fe20000410000 */
[----:B---3--:R-:W-:Y:S01]  /*6dc0*/  FADD.FTZ R46, R152, R3 ;  /* 0x00000003982e7221 */ /* 0x008fe20000010000 */
[----:B------:R-:W-:Y:S01]  /*6dd0*/  FFMA.FTZ R3, R6, R0, R35 ;  /* 0x0000000006037223 */ /* 0x000fe20000010023 */
[-C--:B------:R-:W-:Y:S01]  /*6de0*/  FMUL.FTZ R102, R102, R6.reuse ;  /* 0x0000000666667220 */ /* 0x080fe20000410000 */
[----:B------:R-:W3:Y:S01]  /*6df0*/  MUFU.EX2 R12, R12 ;  /* 0x0000000c000c7308 */ /* 0x000ee20000000800 */
        /* <DEDUP_REMOVED lines=15> */
[----:B------:R-:W5:Y:S01]  /*6ef0*/  MUFU.EX2 R31, R31 ;  /* 0x0000001f001f7308 */ /* 0x000f620000000800 */
        /* <DEDUP_REMOVED lines=20> */
[----:B-1----:R-:W-:Y:S01]  /*7040*/  FADD.FTZ R46, R10, R11 ;  /* 0x0000000b0a2e7221 */ /* 0x002fe20000010000 */
[----:B------:R-:W-:Y:S01]  /*7050*/  FADD.FTZ R0, R34, R3 ;  /* 0x0000000322007221 */ /* 0x000fe20000010000 */
[-C--:B------:R-:W-:Y:S01]  /*7060*/  FMUL.FTZ R131, R131, R6.reuse ;  /* 0x0000000683837220 */ /* 0x080fe20000410000 */
[----:B------:R-:W1:Y:S01]  /*7070*/  MUFU.EX2 R153, R153 ;  /* 0x0000009900997308 */ /* 0x000e620000000800 */
[----:B----4-:R-:W-:Y:S01]  /*7080*/  FADD.FTZ R11, R29, R46 ;  /* 0x0000002e1d0b7221 */ /* 0x010fe20000010000 */
[----:B------:R-:W-:Y:S01]  /*7090*/  FADD.FTZ R3, R51, R0 ;  /* 0x0000000033037221 */ /* 0x000fe20000010000 */
[-C--:B------:R-:W-:Y:S01]  /*70a0*/  FMUL.FTZ R134, R134, R6.reuse ;  /* 0x0000000686867220 */ /* 0x080fe20000410000 */
[-C--:B------:R-:W-:Y:S01]  /*70b0*/  FMUL.FTZ R135, R135, R6.reuse ;  /* 0x0000000687877220 */ /* 0x080fe20000410000 */
[----:B---3--:R-:W-:Y:S01]  /*70c0*/  FADD.FTZ R46, R12, R11 ;  /* 0x0000000b0c2e7221 */ /* 0x008fe20000010000 */
[----:B------:R-:W-:Y:S01]  /*70d0*/  FADD.FTZ R0, R36, R3 ;  /* 0x0000000324007221 */ /* 0x000fe20000010000 */
[-C--:B------:R-:W-:Y:S01]  /*70e0*/  FMUL.FTZ R138, R138, R6.reuse ;  /* 0x000000068a8a7220 */ /* 0x080fe20000410000 */
[----:B------:R-:W3:Y:S01]  /*70f0*/  MUFU.EX2 R40, R40 ;  /* 0x0000002800287308 */ /* 0x000ee20000000800 */
[----:B-----5:R-:W-:Y:S01]  /*7100*/  FADD.FTZ R11, R31, R46 ;  /* 0x0000002e1f0b7221 */ /* 0x020fe20000010000 */
[----:B------:R-:W-:Y:S01]  /*7110*/  FADD.FTZ R3, R63, R0 ;  /* 0x000000003f037221 */ /* 0x000fe20000010000 */
[-C--:B------:R-:W-:Y:S01]  /*7120*/  FMUL.FTZ R139, R139, R6.reuse ;  /* 0x000000068b8b7220 */ /* 0x080fe20000410000 */
[-C--:B------:R-:W-:Y:S01]  /*7130*/  FMUL.FTZ R142, R142, R6.reuse ;  /* 0x000000068e8e7220 */ /* 0x080fe20000410000 */
[----:B------:R-:W-:Y:S01]  /*7140*/  FADD.FTZ R8, R14, R11 ;  /* 0x0000000b0e087221 */ /* 0x000fe20000010000 */
[----:B--2---:R-:W-:Y:S01]  /*7150*/  FADD.FTZ R0, R38, R3 ;  /* 0x0000000326007221 */ /* 0x004fe20000010000 */
[-C--:B------:R-:W-:Y:S01]  /*7160*/  FMUL.FTZ R143, R143, R6.reuse ;  /* 0x000000068f8f7220 */ /* 0x080fe20000410000 */
[----:B------:R-:W2:Y:S01]  /*7170*/  MUFU.EX2 R155, R155 ;  /* 0x0000009b009b7308 */ /* 0x000ea20000000800 */
[----:B------:R-:W-:Y:S01]  /*7180*/  FADD.FTZ R3, R5, R8 ;  /* 0x0000000805037221 */ /* 0x000fe20000010000 */
[----:B------:R-:W-:Y:S01]  /*7190*/  FADD.FTZ R0, R67, R0 ;  /* 0x0000000043007221 */ /* 0x000fe20000010000 */
[-C--:B------:R-:W-:Y:S01]  /*71a0*/  FMUL.FTZ R146, R146, R6.reuse ;  /* 0x0000000692927220 */ /* 0x080fe20000410000 */
[-C--:B------:R-:W-:Y:S01]  /*71b0*/  FMUL.FTZ R147, R147, R6.reuse ;  /* 0x0000000693937220 */ /* 0x080fe20000410000 */
[-C--:B------:R-:W-:Y:S01]  /*71c0*/  FMUL.FTZ R150, R150, R6.reuse ;  /* 0x0000000696967220 */ /* 0x080fe20000410000 */
[----:B-1----:R-:W-:Y:S01]  /*71d0*/  FADD.FTZ R5, R153, R0 ;  /* 0x0000000099057221 */ /* 0x002fe20000010000 */
[----:B------:R-:W-:Y:S01]  /*71e0*/  FMUL.FTZ R151, R151, R6 ;  /* 0x0000000697977220 */ /* 0x000fe20000410000 */
[----:B------:R-:W1:Y:S01]  /*71f0*/  MUFU.EX2 R42, R42 ;  /* 0x0000002a002a7308 */ /* 0x000e620000000800 */
[----:B------:R-:W-:Y:S01]  /*7200*/  F2FP.F16.F32.PACK_AB R170, R61, R170 ;  /* 0x000000aa3daa723e */ /* 0x000fe200000000ff */
[----:B---3--:R-:W-:Y:S01]  /*7210*/  FADD.FTZ R0, R40, R5 ;  /* 0x0000000528007221 */ /* 0x008fe20000010000 */
[----:B------:R-:W-:Y:S01]  /*7220*/  F2FP.F16.F32.PACK_AB R152, R57, R152 ;  /* 0x000000983998723e */ /* 0x000fe200000000ff */
[-C--:B------:R-:W-:Y:S01]  /*7230*/  FMUL.FTZ R88, R88, R33.reuse ;  /* 0x0000002158587220 */ /* 0x080fe20000410000 */
[----:B------:R-:W-:Y:S01]  /*7240*/  F2FP.F16.F32.PACK_AB R154, R53, R154 ;  /* 0x0000009a359a723e */ /* 0x000fe200000000ff */
[-C--:B------:R-:W-:Y:S01]  /*7250*/  FMUL.FTZ R89, R89, R33.reuse ;  /* 0x0000002159597220 */ /* 0x080fe20000410000 */
[----:B------:R-:W-:Y:S01]  /*7260*/  F2FP.F16.F32.PACK_AB R156, R49, R156 ;  /* 0x0000009c319c723e */ /* 0x000fe200000000ff */
[----:B------:R-:W3:Y:S01]  /*7270*/  MUFU.EX2 R157, R157 ;  /* 0x0000009d009d7308 */ /* 0x000ee20000000800 */
        /* <DEDUP_REMOVED lines=44> */
[----:B------:R-:W-:Y:S01]  /*7540*/  F2FP.F16.F32.PACK_AB R175, R51, R34 ;  /* 0x0000002233af723e */ /* 0x000fe200000000ff */
[----:B------:R-:W-:Y:S01]  /*7550*/  IMAD.MOV.U32 R6, RZ, RZ, R9 ;  /* 0x000000ffff067224 */ /* 0x000fe200078e0009 */
[----:B------:R-:W-:Y:S01]  /*7560*/  F2FP.F16.F32.PACK_AB R169, R63, R36 ;  /* 0x000000243fa9723e */ /* 0x000fe200000000ff */
[----:B------:R-:W3:Y:S01]  /*7570*/  MUFU.EX2 R163, R199 ;  /* 0x000000c700a37308 */ /* 0x000ee20000000800 */
[----:B--2---:R-:W-:Y:S01]  /*7580*/  FADD.FTZ R0, R161, R0 ;  /* 0x00000000a1007221 */ /* 0x004fe20000010000 */
[----:B------:R-:W-:-:S02]  /*7590*/  F2FP.F16.F32.PACK_AB R171, R67, R38 ;  /* 0x0000002643ab723e */ /* 0x000fc400000000ff */
[----:B------:R-:W-:Y:S02]  /*75a0*/  F2FP.F16.F32.PACK_AB R153, R40, R153 ;  /* 0x000000992899723e */ /* 0x000fe400000000ff */
[----:B------:R-:W-:Y:S02]  /*75b0*/  F2FP.F16.F32.PACK_AB R155, R42, R155 ;  /* 0x0000009b2a9b723e */ /* 0x000fe400000000ff */
[----:B------:R-:W2:Y:S01]  /*75c0*/  MUFU.EX2 R59, R59 ;  /* 0x0000003b003b7308 */ /* 0x000ea20000000800 */
[----:B-1----:R-:W-:Y:S01]  /*75d0*/  FADD.FTZ R0, R197, R0 ;  /* 0x00000000c5007221 */ /* 0x002fe20000010000 */
[----:B------:R-:W-:Y:S02]  /*75e0*/  F2FP.F16.F32.PACK_AB R157, R44, R157 ;  /* 0x0000009d2c9d723e */ /* 0x000fe400000000ff */
[----:B------:R-:W-:Y:S02]  /*75f0*/  F2FP.F16.F32.PACK_AB R159, R65, R159 ;  /* 0x0000009f419f723e */ /* 0x000fe400000000ff */
[----:B------:R-:W-:-:S02]  /*7600*/  F2FP.F16.F32.PACK_AB R161, R197, R161 ;  /* 0x000000a1c5a1723e */ /* 0x000fc400000000ff */
[----:B------:R-:W1:Y:S01]  /*7610*/  MUFU.EX2 R165, R201 ;  /* 0x000000c900a57308 */ /* 0x000e620000000800 */
[----:B---3--:R-:W-:Y:S01]  /*7620*/  FADD.FTZ R0, R163, R0 ;  /* 0x00000000a3007221 */ /* 0x008fe20000010000 */
[----:B------:R-:W-:-:S06]  /*7630*/  MOV R5, R7 ;  /* 0x0000000700057202 */ /* 0x000fcc0000000f00 */
[----:B------:R-:W3:Y:S01]  /*7640*/  MUFU.EX2 R203, R203 ;  /* 0x000000cb00cb7308 */ /* 0x000ee20000000800 */
[C---:B--2---:R-:W-:Y:S01]  /*7650*/  FADD.FTZ R0, R59.reuse, R0 ;  /* 0x000000003b007221 */ /* 0x044fe20000010000 */
[----:B------:R-:W-:-:S06]  /*7660*/  F2FP.F16.F32.PACK_AB R163, R59, R163 ;  /* 0x000000a33ba3723e */ /* 0x000fcc00000000ff */
[----:B------:R-:W2:Y:S01]  /*7670*/  MUFU.EX2 R167, R205 ;  /* 0x000000cd00a77308 */ /* 0x000ea20000000800 */
[----:B-1----:R-:W-:-:S07]  /*7680*/  FADD.FTZ R0, R165, R0 ;  /* 0x00000000a5007221 */ /* 0x002fce0000010000 */
[----:B------:R-:W1:Y:S01]  /*7690*/  MUFU.EX2 R32, R32 ;  /* 0x0000002000207308 */ /* 0x000e620000000800 */
[C---:B---3--:R-:W-:Y:S01]  /*76a0*/  FADD.FTZ R0, R203.reuse, R0 ;  /* 0x00000000cb007221 */ /* 0x048fe20000010000 */
[----:B------:R-:W-:-:S03]  /*76b0*/  F2FP.F16.F32.PACK_AB R165, R203, R165 ;  /* 0x000000a5cba5723e */ /* 0x000fc600000000ff */
[----:B--2---:R-:W-:-:S04]  /*76c0*/  FADD.FTZ R0, R167, R0 ;  /* 0x00000000a7007221 */ /* 0x004fc80000010000 */
[C---:B-1----:R-:W-:Y:S01]  /*76d0*/  FADD.FTZ R0, R32.reuse, R0 ;  /* 0x0000000020007221 */ /* 0x042fe20000010000 */
[----:B------:R-:W-:Y:S01]  /*76e0*/  F2FP.F16.F32.PACK_AB R167, R32, R167 ;  /* 0x000000a720a7723e */ /* 0x000fe200000000ff */
[----:B------:R-:W-:Y:S06]  /*76f0*/  @P2 BRA `(.L_x_1911) ;  /* 0xffffffcc00cc2947 */ /* 0x000fec000383ffff */
.L_x_1902:
[----:B------:R-:W-:-:S13]  /*7700*/  ISETP.LE.AND P2, PT, RZ, UR6, PT ;  /* 0x00000006ff007c0c */ /* 0x000fda000bf43270 */
[----:B------:R-:W-:Y:S05]  /*7710*/  @!P2 BRA `(.L_x_1912) ;  /* 0x000000280000a947 */ /* 0x000fea0003800000 */
[----:B------:R-:W-:Y:S01]  /*7720*/  IMAD.MOV.U32 R6, RZ, RZ, R9 ;  /* 0x000000ffff067224 */ /* 0x000fe200078e0009 */
[----:B------:R-:W-:Y:S01]  /*7730*/  UMOV UR4, UR36 ;  /* 0x0000002400047c82 */ /* 0x000fe20008000000 */
[----:B------:R-:W-:Y:S01]  /*7740*/  IMAD.MOV.U32 R8, RZ, RZ, R7 ;  /* 0x000000ffff087224 */ /* 0x000fe200078e0007 */
[----:B------:R-:W-:Y:S01]  /*7750*/  UMOV UR5, UR37 ;  /* 0x0000002500057c82 */ /* 0x000fe20008000000 */
[----:B------:R-:W-:-:S05]  /*7760*/  ULDC UR7, c[0x0][0x9d8] ;  /* 0x0002760000077ab9 */ /* 0x000fca0000000800 */
.L_x_1921:
        /* <DEDUP_REMOVED lines=9> */
.L_x_1914:
[----:B------:R-:W-:Y:S01]  /*7800*/  ULEA UR10, UR37, UR38, 0x3 ;  /* 0x00000026250a7291 */ /* 0x000fe2000f8e183f */
[----:B------:R-:W-:-:S04]  /*7810*/  MOV R4, UR36 ;  /* 0x0000002400047c02 */ /* 0x000fc80008000f00 */
[----:B------:R-:W-:-:S04]  /*7820*/  SHF.L.U32 R4, R4, 0x1f, RZ ;  /* 0x0000001f04047819 */ /* 0x000fc800000006ff */
[----:B------:R1:W2:Y:S01]  /*7830*/  SYNCS.PHASECHK.TRANS64.TRYWAIT P2, [UR10+0x28830], R4 ;  /* 0x02883004ff0075a7 */ /* 0x0002a2000804014a */
[----:B------:R-:W-:Y:S05]  /*7840*/  @!P0 BRA `(.L_x_1915) ;  /* 0x0000000000048947 */ /* 0x000fea0003800000 */
[----:B------:R-:W-:Y:S01]  /*7850*/  BPT.TRAP 0x1 ;  /* 0x000000040000795c */ /* 0x000fe20000300000 */
.L_x_1915:
[----:B--2---:R-:W-:Y:S05]  /*7860*/  @P2 BRA `(.L_x_1913) ;  /* 0x0000000000082947 */ /* 0x004fea0003800000 */
[----:B------:R-:W2:Y:S02]  /*7870*/  SYNCS.PHASECHK.TRANS64.TRYWAIT P2, [UR10+0x28830], R4 ;  /* 0x02883004ff0075a7 */ /* 0x000ea4000804014a */
[----:B--2---:R-:W-:Y:S05]  /*7880*/  @!P2 BRA `(.L_x_1916) ;  /* 0x000000700060a947 */ /* 0x004fea0003800000 */
.L_x_1913:
        /* <DEDUP_REMOVED lines=46> */
.L_x_1918:
[----:B------:R-:W-:Y:S01]  /*7b70*/  ULEA UR10, UR5, UR38, 0x3 ;  /* 0x00000026050a7291 */ /* 0x000fe2000f8e183f */
[----:B------:R-:W-:-:S05]  /*7b80*/  IMAD.U32 R4, RZ, RZ, UR4 ;  /* 0x00000004ff047e24 */ /* 0x000fca000f8e00ff */
[----:B------:R-:W-:-:S04]  /*7b90*/  SHF.L.U32 R4, R4, 0x1f, RZ ;  /* 0x0000001f04047819 */ /* 0x000fc800000006ff */
[----:B------:R1:W2:Y:S01]  /*7ba0*/  SYNCS.PHASECHK.TRANS64.TRYWAIT P2, [UR10+0x28850], R4 ;  /* 0x02885004ff0075a7 */ /* 0x0002a2000804014a */
[----:B------:R-:W-:Y:S05]  /*7bb0*/  @!P0 BRA `(.L_x_1919) ;  /* 0x0000000000048947 */ /* 0x000fea0003800000 */
[----:B------:R-:W-:Y:S01]  /*7bc0*/  BPT.TRAP 0x1 ;  /* 0x000000040000795c */ /* 0x000fe20000300000 */
.L_x_1919:
[----:B--2---:R-:W-:Y:S05]  /*7bd0*/  @P2 BRA `(.L_x_1917) ;  /* 0x0000000000082947 */ /* 0x004fea0003800000 */
[----:B------:R-:W2:Y:S02]  /*7be0*/  SYNCS.PHASECHK.TRANS64.TRYWAIT P2, [UR10+0x28850], R4 ;  /* 0x02885004ff0075a7 */ /* 0x000ea4000804014a */
[----:B--2---:R-:W-:Y:S05]  /*7bf0*/  @!P2 BRA `(.L_x_1920) ;  /* 0x0000006c009ca947 */ /* 0x004fea0003800000 */
.L_x_1917:
        /* <DEDUP_REMOVED lines=77> */
[----:B------:R-:W-:-:S06]  /*80d0*/  ISETP.LT.AND P2, PT, RZ, UR6, PT ;  /* 0x00000006ff007c0c */ /* 0x000fcc000bf41270 */
[----:B------:R-:W-:Y:S08]  /*80e0*/  MUFU.TANH R201, R201 ;  /* 0x000000c900c97308 */ /* 0x000ff00000002400 */
[----:B------:R-:W-:Y:S08]  /*80f0*/  MUFU.TANH R203, R203 ;  /* 0x000000cb00cb7308 */ /* 0x000ff00000002400 */
        /* <DEDUP_REMOVED lines=11> */
[----:B-1----:R-:W-:Y:S01]  /*81b0*/  FMNMX.FTZ R12, R21, R12, !PT ;  /* 0x0000000c150c7209 */ /* 0x002fe20007810000 */
[----:B------:R-:W-:-:S02]  /*81c0*/  WARPGROUP.DEPBAR.LE gsb0, 0x0 ;  /* 0x00008000000079c5 */ /* 0x000fc40000010000 */
[----:B------:R-:W-:Y:S01]  /*81d0*/  WARPGROUP.ARRIVE ;  /* 0x00000000000079c5 */ /* 0x000fe20000000000 */
[----:B------:R-:W-:Y:S01]  /*81e0*/  FMUL.FTZ R181, R32, UR7 ;  /* 0x0000000720b57c20 */ /* 0x000fe20008410000 */
[----:B------:R-:W-:Y:S02]  /*81f0*/  FMUL.FTZ R183, R33, UR7 ;  /* 0x0000000721b77c20 */ /* 0x000fe40008410000 */
[----:B------:R-:W1:Y:S01]  /*8200*/  MUFU.TANH R29, R29 ;  /* 0x0000001d001d7308 */ /* 0x000e620000002400 */
[----:B------:R-:W-:Y:S01]  /*8210*/  FMUL.FTZ R33, R38, UR7 ;  /* 0x0000000726217c20 */ /* 0x000fe20008410000 */
[----:B------:R-:W-:Y:S01]  /*8220*/  HGMMA.64x128x16.F32 R88, R176, gdesc[UR8].tnspB, R88, gsb0 ;  /* 0x41e00008b0587df0 */ /* 0x000fe20008000858 */
[----:B------:R-:W-:Y:S01]  /*8230*/  UIADD3 UR10, UR4, 0x100, URZ ;  /* 0x00000100040a7890 */ /* 0x000fe2000fffe03f */
[----:B------:R-:W-:-:S04]  /*8240*/  UMOV UR11, 0x40000040 ;  /* 0x40000040000b7882 */ /* 0x000fc80000000000 */
[----:B------:R-:W3:Y:S01]  /*8250*/  MUFU.TANH R181, R181 ;  /* 0x000000b500b57308 */ /* 0x000ee20000002400 */
[----:B--2---:R-:W-:-:S07]  /*8260*/  FMNMX.FTZ R12, R27, R12, !PT ;  /* 0x0000000c1b0c7209 */ /* 0x004fce0007810000 */
[----:B------:R-:W2:Y:S01]  /*8270*/  MUFU.TANH R183, R183 ;  /* 0x000000b700b77308 */ /* 0x000ea20000002400 */
[----:B-1----:R-:W-:-:S07]  /*8280*/  FMNMX.FTZ R12, R29, R12, !PT ;  /* 0x0000000c1d0c7209 */ /* 0x002fce0007810000 */
[----:B------:R-:W1:Y:S01]  /*8290*/  MUFU.TANH R31, R31 ;  /* 0x0000001f001f7308 */ /* 0x000e620000002400 */
[----:B---3--:R-:W-:-:S07]  /*82a0*/  FMNMX.FTZ R4, R181, R4, !PT ;  /* 0x00000004b5047209 */ /* 0x008fce0007810000 */
[----:B------:R-:W-:Y:S01]  /*82b0*/  MUFU.TANH R215, R215 ;  /* 0x000000d700d77308 */ /* 0x000fe20000002400 */
[----:B--2---:R-:W-:-:S04]  /*82c0*/  FMNMX.FTZ R4, R183, R4, !PT ;  /* 0x00000004b7047209 */ /* 0x004fc80007810000 */
[----:B------:R-:W-:-:S03]  /*82d0*/  FMNMX.FTZ R4, R191, R4, !PT ;  /* 0x00000004bf047209 */ /* 0x000fc60007810000 */
[----:B------:R-:W2:Y:S01]  /*82e0*/  MUFU.TANH R33, R33 ;  /* 0x0000002100217308 */ /* 0x000ea20000002400 */
[----:B------:R-:W-:Y:S02]  /*82f0*/  FMNMX.FTZ R4, R193, R4, !PT ;  /* 0x00000004c1047209 */ /* 0x000fe40007810000 */
[----:B-1----:R-:W-:Y:S02]  /*8300*/  FMNMX.FTZ R12, R31, R12, !PT ;  /* 0x0000000c1f0c7209 */ /* 0x002fe40007810000 */
[----:B------:R-:W-:-:S03]  /*8310*/  FMNMX.FTZ R4, R195, R4, !PT ;  /* 0x00000004c3047209 */ /* 0x000fc60007810000 */
[----:B------:R-:W-:Y:S01]  /*8320*/  MUFU.TANH R69, R69 ;  /* 0x0000004500457308 */ /* 0x000fe20000002400 */
[----:B------:R-:W-:-:S04]  /*8330*/  FMNMX.FTZ R4, R197, R4, !PT ;  /* 0x00000004c5047209 */ /* 0x000fc80007810000 */
[----:B------:R-:W-:-:S03]  /*8340*/  FMNMX.FTZ R4, R199, R4, !PT ;  /* 0x00000004c7047209 */ /* 0x000fc60007810000 */
        /* <DEDUP_REMOVED lines=16> */
[----:B-1----:R-:W-:-:S07]  /*8450*/  FMNMX.FTZ R12, R43, R12, !PT ;  /* 0x0000000c2b0c7209 */ /* 0x002fce0007810000 */
[----:B------:R-:W-:Y:S01]  /*8460*/  MUFU.TANH R47, R47 ;  /* 0x0000002f002f7308 */ /* 0x000fe20000002400 */
[----:B------:R-:W-:Y:S02]  /*8470*/  WARPGROUP.DEPBAR.LE gsb0, 0x0 ;  /* 0x00008000000079c5 */ /* 0x000fe40000010000 */
[----:B------:R-:W-:Y:S01]  /*8480*/  WARPGROUP.ARRIVE ;  /* 0x00000000000079c5 */ /* 0x000fe20000000000 */
[----:B------:R-:W-:Y:S01]  /*8490*/  FMUL.FTZ R177, R45, UR7 ;  /* 0x000000072db17c20 */ /* 0x000fe20008410000 */
[----:B------:R-:W-:Y:S01]  /*84a0*/  FMUL.FTZ R179, R48, UR7 ;  /* 0x0000000730b37c20 */ /* 0x000fe20008410000 */
[----:B------:R-:W-:Y:S02]  /*84b0*/  FMUL.FTZ R45, R50, UR7 ;  /* 0x00000007322d7c20 */ /* 0x000fe40008410000 */
[----:B------:R-:W-:Y:S01]  /*84c0*/  MUFU.TANH R225, R225 ;  /* 0x000000e100e17308 */ /* 0x000fe20000002400 */
[----:B------:R-:W-:Y:S01]  /*84d0*/  HGMMA.64x128x16.F32 R88, R172, gdesc[UR8].tnspB, R88, gsb0 ;  /* 0x41e00008ac587df0 */ /* 0x000fe20008000858 */
[----:B------:R-:W-:Y:S01]  /*84e0*/  UIADD3 UR10, UR4, 0x180, URZ ;  /* 0x00000180040a7890 */ /* 0x000fe2000fffe03f */
[----:B------:R-:W-:-:S05]  /*84f0*/  UMOV UR11, 0x40000040 ;  /* 0x40000040000b7882 */ /* 0x000fca0000000000 */
[----:B------:R-:W1:Y:S08]  /*8500*/  MUFU.TANH R177, R177 ;  /* 0x000000b100b17308 */ /* 0x000e700000002400 */
[----:B------:R-:W2:Y:S08]  /*8510*/  MUFU.TANH R179, R179 ;  /* 0x000000b300b37308 */ /* 0x000eb00000002400 */
[----:B------:R-:W3:Y:S01]  /*8520*/  MUFU.TANH R45, R45 ;  /* 0x0000002d002d7308 */ /* 0x000ee20000002400 */
[----:B-1----:R-:W-:-:S07]  /*8530*/  FMNMX.FTZ R4, R177, R4, !PT ;  /* 0x00000004b1047209 */ /* 0x002fce0007810000 */
[----:B------:R-:W1:Y:S01]  /*8540*/  MUFU.TANH R49, R49 ;  /* 0x0000003100317308 */ /* 0x000e620000002400 */
[----:B--2---:R-:W-:-:S04]  /*8550*/  FMNMX.FTZ R4, R179, R4, !PT ;  /* 0x00000004b3047209 */ /* 0x004fc80007810000 */
[----:B------:R-:W-:-:S03]  /*8560*/  FMNMX.FTZ R4, R201, R4, !PT ;  /* 0x00000004c9047209 */ /* 0x000fc60007810000 */
[----:B------:R-:W-:Y:S01]  /*8570*/  MUFU.TANH R85, R85 ;  /* 0x0000005500557308 */ /* 0x000fe20000002400 */
[----:B------:R-:W-:Y:S02]  /*8580*/  FMNMX.FTZ R4, R203, R4, !PT ;  /* 0x00000004cb047209 */ /* 0x000fe40007810000 */
[----:B---3--:R-:W-:Y:S02]  /*8590*/  FMNMX.FTZ R12, R45, R12, !PT ;  /* 0x0000000c2d0c7209 */ /* 0x008fe40007810000 */
[----:B------:R-:W-:Y:S02]  /*85a0*/  FMNMX.FTZ R4, R205, R4, !PT ;  /* 0x00000004cd047209 */ /* 0x000fe40007810000 */
[----:B------:R-:W-:Y:S01]  /*85b0*/  FMNMX.FTZ R12, R47, R12, !PT ;  /* 0x0000000c2f0c7209 */ /* 0x000fe20007810000 */
[----:B------:R-:W2:Y:S01]  /*85c0*/  MUFU.TANH R51, R51 ;  /* 0x0000003300337308 */ /* 0x000ea20000002400 */
[----:B------:R-:W-:Y:S02]  /*85d0*/  FMNMX.FTZ R4, R207, R4, !PT ;  /* 0x00000004cf047209 */ /* 0x000fe40007810000 */
[----:B-1----:R-:W-:-:S02]  /*85e0*/  FMNMX.FTZ R12, R49, R12, !PT ;  /* 0x0000000c310c7209 */ /* 0x002fc40007810000 */
[----:B------:R-:W-:-:S03]  /*85f0*/  FMNMX.FTZ R4, R209, R4, !PT ;  /* 0x00000004d1047209 */ /* 0x000fc60007810000 */
[----:B------:R-:W1:Y:S01]  /*8600*/  MUFU.TANH R53, R53 ;  /* 0x0000003500357308 */ /* 0x000e620000002400 */
[----:B------:R-:W-:-:S04]  /*8610*/  FMNMX.FTZ R4, R211, R4, !PT ;  /* 0x00000004d3047209 */ /* 0x000fc80007810000 */
[----:B------:R-:W-:-:S03]  /*8620*/  FMNMX.FTZ R4, R213, R4, !PT ;  /* 0x00000004d5047209 */ /* 0x000fc60007810000 */
[----:B------:R-:W3:Y:S01]  /*8630*/  MUFU.TANH R55, R55 ;  /* 0x0000003700377308 */ /* 0x000ee20000002400 */
[----:B--2---:R-:W-:-:S07]  /*8640*/  FMNMX.FTZ R12, R51, R12, !PT ;  /* 0x0000000c330c7209 */ /* 0x004fce0007810000 */
[----:B------:R-:W2:Y:S01]  /*8650*/  MUFU.TANH R57, R57 ;  /* 0x0000003900397308 */ /* 0x000ea20000002400 */
[----:B-1----:R-:W-:-:S07]  /*8660*/  FMNMX.FTZ R12, R53, R12, !PT ;  /* 0x0000000c350c7209 */ /* 0x002fce0007810000 */
[----:B------:R-:W1:Y:S01]  /*8670*/  MUFU.TANH R59, R59 ;  /* 0x0000003b003b7308 */ /* 0x000e620000002400 */
[----:B---3--:R-:W-:-:S07]  /*8680*/  FMNMX.FTZ R12, R55, R12, !PT ;  /* 0x0000000c370c7209 */ /* 0x008fce0007810000 */
[----:B------:R-:W3:Y:S01]  /*8690*/  MUFU.TANH R61, R61 ;  /* 0x0000003d003d7308 */ /* 0x000ee20000002400 */
[----:B--2---:R-:W-:-:S07]  /*86a0*/  FMNMX.FTZ R12, R57, R12, !PT ;  /* 0x0000000c390c7209 */ /* 0x004fce0007810000 */
[----:B------:R-:W2:Y:S01]  /*86b0*/  MUFU.TANH R63, R63 ;  /* 0x0000003f003f7308 */ /* 0x000ea20000002400 */
[----:B-1----:R-:W-:-:S07]  /*86c0*/  FMNMX.FTZ R12, R59, R12, !PT ;  /* 0x0000000c3b0c7209 */ /* 0x002fce0007810000 */
[----:B------:R-:W-:Y:S01]  /*86d0*/  MUFU.TANH R67, R67 ;  /* 0x0000004300437308 */ /* 0x000fe20000002400 */
[----:B---3--:R-:W-:-:S07]  /*86e0*/  FMNMX.FTZ R12, R61, R12, !PT ;  /* 0x0000000c3d0c7209 */ /* 0x008fce0007810000 */
[----:B------:R-:W-:Y:S01]  /*86f0*/  MUFU.TANH R71, R71 ;  /* 0x0000004700477308 */ /* 0x000fe20000002400 */
[----:B--2---:R-:W-:-:S07]  /*8700*/  FMNMX.FTZ R12, R63, R12, !PT ;  /* 0x0000000c3f0c7209 */ /* 0x004fce0007810000 */
        /* <DEDUP_REMOVED lines=16> */
[----:B------:R-:W-:Y:S01]  /*8810*/  MUFU.TANH R87, R87 ;  /* 0x0000005700577308 */ /* 0x000fe20000002400 */
[----:B--2---:R-:W-:-:S04]  /*8820*/  FMNMX.FTZ R4, R175, R4, !PT ;  /* 0x00000004af047209 */ /* 0x004fc80007810000 */
[----:B------:R-:W-:-:S04]  /*8830*/  FMNMX.FTZ R4, R215, R4, !PT ;  /* 0x00000004d7047209 */ /* 0x000fc80007810000 */
[----:B------:R-:W-:Y:S02]  /*8840*/  FMNMX.FTZ R4, R69, R4, !PT ;  /* 0x0000000445047209 */ /* 0x000fe40007810000 */
[----:B---3--:R-:W-:Y:S02]  /*8850*/  FMNMX.FTZ R12, R65, R12, !PT ;  /* 0x0000000c410c7209 */ /* 0x008fe40007810000 */
        /* <DEDUP_REMOVED lines=10> */
[----:B------:R-:W-:-:S04]  /*8900*/  FMNMX.FTZ R4, R223, R4, !PT ;  /* 0x00000004df047209 */ /* 0x000fc80007810000 */
[----:B------:R-:W-:-:S04]  /*8910*/  FMNMX.FTZ R4, R225, R4, !PT ;  /* 0x00000004e1047209 */ /* 0x000fc80007810000 */
[----:B------:R-:W-:-:S05]  /*8920*/  FMNMX.FTZ R4, R85, R4, !PT ;  /* 0x0000000455047209 */ /* 0x000fca0007810000 */
[----:B------:R-:W1:Y:S02]  /*8930*/  SHFL.BFLY PT, R7, R4, 0x2, 0x1f ;  /* 0x0c401f0004077f89 */ /* 0x000e6400000e0000 */
[----:B-1----:R-:W-:Y:S02]  /*8940*/  FMNMX.FTZ R7, R4, R7, !PT ;  /* 0x0000000704077209 */ /* 0x002fe40007810000 */
[----:B------:R-:W1:Y:S03]  /*8950*/  LDC R4, c[0x0][0x988] ;  /* 0x00026200ff047b82 */ /* 0x000e660000000800 */
[----:B------:R-:W2:Y:S02]  /*8960*/  SHFL.BFLY PT, R10, R7, 0x1, 0x1f ;  /* 0x0c201f00070a7f89 */ /* 0x000ea400000e0000 */
[----:B--2---:R-:W-:-:S05]  /*8970*/  FMNMX.FTZ R7, R7, R10, !PT ;  /* 0x0000000a07077209 */ /* 0x004fca0007810000 */
[C---:B-1----:R-:W-:Y:S01]  /*8980*/  FMUL.FTZ R10, R7.reuse, R4 ;  /* 0x00000004070a7220 */ /* 0x042fe20000410000 */
[----:B------:R-:W-:-:S03]  /*8990*/  FADD.FTZ R227, -R7, R8 ;  /* 0x0000000807e37221 */ /* 0x000fc60000010100 */
[-CC-:B------:R-:W-:Y:S01]  /*89a0*/  FFMA.FTZ R180, R9, R4.reuse, -R10.reuse ;  /* 0x0000000409b47223 */ /* 0x180fe2000001080a */
[-CC-:B------:R-:W-:Y:S01]  /*89b0*/  FFMA.FTZ R182, R15, R4.reuse, -R10.reuse ;  /* 0x000000040fb67223 */ /* 0x180fe2000001080a */
[-CC-:B------:R-:W-:Y:S01]  /*89c0*/  FFMA.FTZ R15, R25, R4.reuse, -R10.reuse ;  /* 0x00000004190f7223 */ /* 0x180fe2000001080a */
[-CC-:B------:R-:W-:Y:S01]  /*89d0*/  FFMA.FTZ R25, R183, R4.reuse, -R10.reuse ;  /* 0x00000004b7197223 */ /* 0x180fe2000001080a */
[----:B------:R-:W-:Y:S02]  /*89e0*/  WARPGROUP.DEPBAR.LE gsb0, 0x0 ;  /* 0x00008000000079c5 */ /* 0x000fe40000010000 */
[----:B------:R-:W-:Y:S01]  /*89f0*/  WARPGROUP.ARRIVE ;  /* 0x00000000000079c5 */ /* 0x000fe20000000000 */
[----:B------:R-:W-:Y:S01]  /*8a00*/  FMUL.FTZ R169, R82, UR7 ;  /* 0x0000000752a97c20 */ /* 0x000fe20008410000 */
[----:B------:R-:W-:Y:S01]  /*8a10*/  FMUL.FTZ R171, R86, UR7 ;  /* 0x0000000756ab7c20 */ /* 0x000fe20008410000 */
[-CC-:B------:R-:W-:Y:S01]  /*8a20*/  FFMA.FTZ R178, R191, R4.reuse, -R10.reuse ;  /* 0x00000004bfb27223 */ /* 0x180fe2000001080a */
[-CC-:B------:R-:W-:Y:S01]  /*8a30*/  FFMA.FTZ R172, R195, R4.reuse, -R10.reuse ;  /* 0x00000004c3ac7223 */ /* 0x180fe2000001080a */
[-CC-:B------:R-:W-:Y:S01]  /*8a40*/  FFMA.FTZ R174, R199, R4.reuse, -R10.reuse ;  /* 0x00000004c7ae7223 */ /* 0x180fe2000001080a */
[----:B------:R-:W-:Y:S01]  /*8a50*/  HGMMA.64x128x16.F32 R88, R152, gdesc[UR8].tnspB, R88, gsb0 ;  /* 0x41e0000898587df0 */ /* 0x000fe20008000858 */
[----:B------:R-:W-:Y:S01]  /*8a60*/  UIADD3 UR10, UR4, 0x280, URZ ;  /* 0x00000280040a7890 */ /* 0x000fe2000fffe03f */
[----:B------:R-:W1:Y:S01]  /*8a70*/  MUFU.TANH R169, R169 ;  /* 0x000000a900a97308 */ /* 0x000e620000002400 */
[----:B------:R-:W-:Y:S01]  /*8a80*/  UMOV UR11, 0x40000040 ;  /* 0x40000040000b7882 */ /* 0x000fe20000000000 */
[-C--:B------:R-:W-:Y:S01]  /*8a90*/  FMUL.FTZ R8, R227, R4.reuse ;  /* 0x00000004e3087220 */ /* 0x080fe20000410000 */
[-CC-:B------:R-:W-:Y:S01]  /*8aa0*/  FFMA.FTZ R5, R5, R4.reuse, -R10.reuse ;  /* 0x0000000405057223 */ /* 0x180fe2000001080a */
[-CC-:B------:R-:W-:Y:S01]  /*8ab0*/  FFMA.FTZ R176, R181, R4.reuse, -R10.reuse ;  /* 0x00000004b5b07223 */ /* 0x180fe2000001080a */
[-CC-:B------:R-:W-:Y:S01]  /*8ac0*/  FFMA.FTZ R191, R177, R4.reuse, -R10.reuse ;  /* 0x00000004b1bf7223 */ /* 0x180fe2000001080a */
        /* <DEDUP_REMOVED lines=8> */
[-CC-:B------:R-:W-:Y:S01]  /*8b50*/  FFMA.FTZ R199, R223, R4.reuse, -R10.reuse ;  /* 0x00000004dfc77223 */ /* 0x180fe2000001080a */
[-CC-:B------:R-:W-:Y:S01]  /*8b60*/  FFMA.FTZ R225, R225, R4.reuse, -R10.reuse ;  /* 0x00000004e1e17223 */ /* 0x180fe2000001080a */
[----:B------:R-:W-:Y:S01]  /*8b70*/  FFMA.FTZ R85, R85, R4, -R10 ;  /* 0x0000000455557223 */ /* 0x000fe2000001080a */
[----:B-1----:R-:W-:Y:S01]  /*8b80*/  FMNMX.FTZ R12, R169, R12, !PT ;  /* 0x0000000ca90c7209 */ /* 0x002fe20007810000 */
[----:B------:R-:W-:Y:S03]  /*8b90*/  MUFU.EX2 R8, R8 ;  /* 0x0000000800087308 */ /* 0x000fe60000000800 */
[----:B------:R-:W-:-:S04]  /*8ba0*/  FMNMX.FTZ R12, R83, R12, !PT ;  /* 0x0000000c530c7209 */ /* 0x000fc80007810000 */
[----:B--2---:R-:W-:Y:S01]  /*8bb0*/  FMNMX.FTZ R12, R171, R12, !PT ;  /* 0x0000000cab0c7209 */ /* 0x004fe20007810000 */
[----:B------:R-:W1:Y:S03]  /*8bc0*/  MUFU.EX2 R5, R5 ;  /* 0x0000000500057308 */ /* 0x000e660000000800 */
[----:B------:R-:W-:Y:S01]  /*8bd0*/  FMNMX.FTZ R9, R87, R12, !PT ;  /* 0x0000000c57097209 */ /* 0x000fe20007810000 */
[----:B------:R-:W-:-:S04]  /*8be0*/  FFMA.FTZ R12, R217, R4, -R10 ;  /* 0x00000004d90c7223 */ /* 0x000fc8000001080a */
[----:B------:R-:W2:Y:S01]  /*8bf0*/  SHFL.BFLY PT, R14, R9, 0x2, 0x1f ;  /* 0x0c401f00090e7f89 */ /* 0x000ea200000e0000 */
[----:B------:R-:W3:Y:S08]  /*8c00*/  MUFU.EX2 R180, R180 ;  /* 0x000000b400b47308 */ /* 0x000ef00000000800 */
[----:B------:R-:W4:Y:S01]  /*8c10*/  MUFU.EX2 R182, R182 ;  /* 0x000000b600b67308 */ /* 0x000f220000000800 */
[----:B-1----:R-:W-:-:S07]  /*8c20*/  FFMA.FTZ R3, R8, R3, R5 ;  /* 0x0000000308037223 */ /* 0x002fce0000010005 */
[----:B------:R-:W1:Y:S01]  /*8c30*/  MUFU.EX2 R15, R15 ;  /* 0x0000000f000f7308 */ /* 0x000e620000000800 */
[C---:B---3--:R-:W-:Y:S01]  /*8c40*/  FADD.FTZ R3, R180.reuse, R3 ;  /* 0x00000003b4037221 */ /* 0x048fe20000010000 */
[----:B------:R-:W-:Y:S02]  /*8c50*/  F2FP.F16.F32.PACK_AB R180, R180, R5 ;  /* 0x00000005b4b4723e */ /* 0x000fe400000000ff */
[----:B--2---:R-:W-:Y:S01]  /*8c60*/  FMNMX.FTZ R24, R9, R14, !PT ;  /* 0x0000000e09187209 */ /* 0x004fe20007810000 */
[----:B------:R-:W-:-:S03]  /*8c70*/  FFMA.FTZ R14, R219, R4, -R10 ;  /* 0x00000004db0e7223 */ /* 0x000fc6000001080a */
[----:B------:R-:W-:Y:S01]  /*8c80*/  MUFU.EX2 R176, R176 ;  /* 0x000000b000b07308 */ /* 0x000fe20000000800 */
[----:B----4-:R-:W-:Y:S01]  /*8c90*/  FADD.FTZ R44, R182, R3 ;  /* 0x00000003b62c7221 */ /* 0x010fe20000010000 */
[----:B------:R-:W2:Y:S06]  /*8ca0*/  SHFL.BFLY PT, R9, R24, 0x1, 0x1f ;  /* 0x0c201f0018097f89 */ /* 0x000eac00000e0000 */
[----:B------:R-:W-:Y:S01]  /*8cb0*/  MUFU.EX2 R25, R25 ;  /* 0x0000001900197308 */ /* 0x000fe20000000800 */
[----:B-1----:R-:W-:-:S07]  /*8cc0*/  F2FP.F16.F32.PACK_AB R182, R15, R182 ;  /* 0x000000b60fb6723e */ /* 0x002fce00000000ff */
[----:B------:R-:W-:Y:S08]  /*8cd0*/  MUFU.EX2 R178, R178 ;  /* 0x000000b200b27308 */ /* 0x000ff00000000800 */
[----:B------:R-:W-:Y:S01]  /*8ce0*/  MUFU.EX2 R172, R172 ;  /* 0x000000ac00ac7308 */ /* 0x000fe20000000800 */
[----:B--2---:R-:W-:-:S05]  /*8cf0*/  FMNMX.FTZ R9, R24, R9, !PT ;  /* 0x0000000918097209 */ /* 0x004fca0007810000 */
[-C--:B------:R-:W-:Y:S02]  /*8d00*/  FMUL.FTZ R40, R9, R4.reuse ;  /* 0x0000000409287220 */ /* 0x080fe40000410000 */
[----:B------:R-:W-:Y:S02]  /*8d10*/  MUFU.EX2 R174, R174 ;  /* 0x000000ae00ae7308 */ /* 0x000fe40000000800 */
[-CC-:B------:R-:W-:Y:S01]  /*8d20*/  FFMA.FTZ R183, R21, R4.reuse, -R40.reuse ;  /* 0x0000000415b77223 */ /* 0x180fe20000010828 */
[----:B------:R-:W-:Y:S02]  /*8d30*/  IMAD.U32 R21, RZ, RZ, UR37 ;  /* 0x00000025ff157e24 */ /* 0x000fe4000f8e00ff */
[-CC-:B------:R-:W-:Y:S01]  /*8d40*/  FFMA.FTZ R181, R13, R4.reuse, -R40.reuse ;  /* 0x000000040db57223 */ /* 0x180fe20000010828 */
[-CC-:B------:R-:W-:Y:S01]  /*8d50*/  FFMA.FTZ R177, R29, R4.reuse, -R40.reuse ;  /* 0x000000041db17223 */ /* 0x180fe20000010828 */
[-CC-:B------:R-:W-:Y:S01]  /*8d60*/  FFMA.FTZ R32, R27, R4.reuse, -R40.reuse ;  /* 0x000000041b207223 */ /* 0x180fe20000010828 */
[----:B------:R-:W-:Y:S01]  /*8d70*/  IADD3 R27, -R23, 0xb, RZ ;  /* 0x0000000b171b7810 */ /* 0x000fe20007ffe1ff */
[----:B------:R-:W-:Y:S01]  /*8d80*/  MUFU.EX2 R183, R183 ;  /* 0x000000b700b77308 */ /* 0x000fe20000000800 */
[----:B------:R-:W-:Y:S01]  /*8d90*/  @!P1 LEA R21, R21, UR38, 0x3 ;  /* 0x0000002615159c11 */ /* 0x000fe2000f8e18ff */
[-CC-:B------:R-:W-:Y:S01]  /*8da0*/  FFMA.FTZ R34, R31, R4.reuse, -R40.reuse ;  /* 0x000000041f227223 */ /* 0x180fe20000010828 */
[-CC-:B------:R-:W-:Y:S01]  /*8db0*/  FFMA.FTZ R179, R33, R4.reuse, -R40.reuse ;  /* 0x0000000421b37223 */ /* 0x180fe20000010828 */
[-CC-:B------:R-:W-:Y:S01]  /*8dc0*/  FFMA.FTZ R38, R35, R4.reuse, -R40.reuse ;  /* 0x0000000423267223 */ /* 0x180fe20000010828 */
[----:B------:R-:W-:Y:S01]  /*8dd0*/  @!P1 IADD3 R29, R21, 0x28840, RZ ;  /* 0x00028840151d9810 */ /* 0x000fe20007ffe0ff */
        /* <DEDUP_REMOVED lines=20> */
[----:B------:R-:W-:-:S06]  /*8f20*/  FFMA.FTZ R83, R83, R4, -R40 ;  /* 0x0000000453537223 */ /* 0x000fcc0000010828 */
[----:B------:R-:W-:Y:S01]  /*8f30*/  MUFU.EX2 R34, R34 ;  /* 0x0000002200227308 */ /* 0x000fe20000000800 */
[----:B------:R-:W-:Y:S02]  /*8f40*/  WARPGROUP.DEPBAR.LE gsb0, 0x0 ;  /* 0x00008000000079c5 */ /* 0x000fe40000010000 */
[----:B------:R-:W-:Y:S01]  /*8f50*/  WARPGROUP.ARRIVE ;  /* 0x00000000000079c5 */ /* 0x000fe20000000000 */
[-CC-:B------:R-:W-:Y:S01]  /*8f60*/  FFMA.FTZ R153, R193, R4.reuse, -R10.reuse ;  /* 0x00000004c1997223 */ /* 0x180fe2000001080a */
[-CC-:B------:R-:W-:Y:S01]  /*8f70*/  FFMA.FTZ R155, R197, R4.reuse, -R10.reuse ;  /* 0x00000004c59b7223 */ /* 0x180fe2000001080a */
[-CC-:B------:R-:W-:Y:S01]  /*8f80*/  FFMA.FTZ R193, R201, R4.reuse, -R10.reuse ;  /* 0x00000004c9c17223 */ /* 0x180fe2000001080a */
[-CC-:B------:R-:W-:Y:S01]  /*8f90*/  FFMA.FTZ R152, R207, R4.reuse, -R10.reuse ;  /* 0x00000004cf987223 */ /* 0x180fe2000001080a */
[-CC-:B------:R-:W-:Y:S01]  /*8fa0*/  FFMA.FTZ R154, R211, R4.reuse, -R10.reuse ;  /* 0x00000004d39a7223 */ /* 0x180fe2000001080a */
[----:B------:R-:W-:Y:S01]  /*8fb0*/  HGMMA.64x128x16.F32 R88, R156, gdesc[UR8].tnspB, R88, gsb0 ;  /* 0x41e000089c587df0 */ /* 0x000fe20008000858 */
[----:B------:R-:W-:Y:S01]  /*8fc0*/  UIADD3 UR10, UR4, 0x300, URZ ;  /* 0x00000300040a7890 */ /* 0x000fe2000fffe03f */
[-C--:B------:R-:W-:Y:S01]  /*8fd0*/  FFMA.FTZ R197, R175, R4.reuse, -R10 ;  /* 0x00000004afc57223 */ /* 0x080fe2000001080a */
[----:B------:R-:W-:Y:S01]  /*8fe0*/  UMOV UR11, 0x40000040 ;  /* 0x40000040000b7882 */ /* 0x000fe20000000000 */
[----:B------:R-:W-:Y:S01]  /*8ff0*/  MUFU.EX2 R179, R179 ;  /* 0x000000b300b37308 */ /* 0x000fe20000000800 */
[----:B------:R-:W-:-:S07]  /*9000*/  FFMA.FTZ R175, R41, R4, -R40 ;  /* 0x0000000429af7223 */ /* 0x000fce0000010828 */
        /* <DEDUP_REMOVED lines=21> */
[-CC-:B------:R-:W-:Y:S01]  /*9160*/  FFMA.FTZ R156, R173, R4.reuse, -R10.reuse ;  /* 0x00000004ad9c7223 */ /* 0x180fe2000001080a */
[-C--:B------:R-:W-:Y:S01]  /*9170*/  FFMA.FTZ R158, R215, R4.reuse, -R10 ;  /* 0x00000004d79e7223 */ /* 0x080fe2000001080a */
[-CC-:B------:R-:W-:Y:S01]  /*9180*/  FFMA.FTZ R10, R11, R4.reuse, -R40.reuse ;  /* 0x000000040b0a7223 */ /* 0x180fe20000010828 */
[----:B------:R-:W-:Y:S01]  /*9190*/  HGMMA.64x128x16.F32 R88, R160, gdesc[UR8].tnspB, R88, gsb0 ;  /* 0x41e00008a0587df0 */ /* 0x000fe20008000858 */
[----:B------:R-:W-:Y:S01]  /*91a0*/  UIADD3 UR10, UR4, 0x380, URZ ;  /* 0x00000380040a7890 */ /* 0x000fe2000fffe03f */
[-CC-:B------:R-:W-:Y:S01]  /*91b0*/  FFMA.FTZ R173, R37, R4.reuse, -R40.reuse ;  /* 0x0000000425ad7223 */ /* 0x180fe20000010828 */
[----:B------:R-:W-:Y:S01]  /*91c0*/  UMOV UR11, 0x40000040 ;  /* 0x40000040000b7882 */ /* 0x000fe20000000000 */
[----:B------:R-:W-:Y:S01]  /*91d0*/  FFMA.FTZ R11, R45, R4, -R40 ;  /* 0x000000042d0b7223 */ /* 0x000fe20000010828 */
[----:B------:R-:W-:Y:S01]  /*91e0*/  MUFU.EX2 R10, R10 ;  /* 0x0000000a000a7308 */ /* 0x000fe20000000800 */
[----:B------:R-:W-:-:S07]  /*91f0*/  UMOV UR4, UR36 ;  /* 0x0000002400047c82 */ /* 0x000fce0008000000 */
        /* <DEDUP_REMOVED lines=16> */
[----:B------:R-:W-:Y:S01]  /*9300*/  MUFU.EX2 R14, R14 ;  /* 0x0000000e000e7308 */ /* 0x000fe20000000800 */
[----:B------:R-:W-:-:S02]  /*9310*/  WARPGROUP.DEPBAR.LE gsb0, 0x0 ;  /* 0x00008000000079c5 */ /* 0x000fc40000010000 */
[----:B------:R-:W-:Y:S01]  /*9320*/  WARPGROUP.ARRIVE ;  /* 0x00000000000079c5 */ /* 0x000fe20000000000 */
[----:B------:R-:W-:Y:S01]  /*9330*/  FADD.FTZ R161, -R9, R6 ;  /* 0x0000000609a17221 */ /* 0x000fe20000010100 */
[----:B------:R-:W-:Y:S01]  /*9340*/  FFMA.FTZ R6, R49, R4, -R40 ;  /* 0x0000000431067223 */ /* 0x000fe20000010828 */
[----:B-1----:R-:W-:Y:S02]  /*9350*/  F2FP.F16.F32.PACK_AB R160, R73, R12 ;  /* 0x0000000c49a0723e */ /* 0x002fe400000000ff */
[----:B------:R-:W-:Y:S01]  /*9360*/  FMUL.FTZ R161, R161, R4 ;  /* 0x00000004a1a17220 */ /* 0x000fe20000410000 */
[----:B------:R-:W-:Y:S01]  /*9370*/  HGMMA.64x128x16.F32 R88, R164, gdesc[UR8].tnspB, R88, gsb0 ;  /* 0x41e00008a4587df0 */ /* 0x000fe20008000858 */
[----:B------:R-:W1:Y:S08]  /*9380*/  MUFU.EX2 R77, R77 ;  /* 0x0000004d004d7308 */ /* 0x000e700000000800 */
[----:B------:R-:W2:Y:S08]  /*9390*/  MUFU.EX2 R201, R161 ;  /* 0x000000a100c97308 */ /* 0x000eb00000000800 */
[----:B------:R-:W-:Y:S01]  /*93a0*/  MUFU.EX2 R6, R6 ;  /* 0x0000000600067308 */ /* 0x000fe20000000800 */
[----:B-1----:R-:W-:-:S07]  /*93b0*/  F2FP.F16.F32.PACK_AB R162, R77, R14 ;  /* 0x0000000e4da2723e */ /* 0x002fce00000000ff */
[----:B------:R-:W-:Y:S01]  /*93c0*/  MUFU.EX2 R79, R79 ;  /* 0x0000004f004f7308 */ /* 0x000fe20000000800 */
[----:B--2---:R-:W-:-:S04]  /*93d0*/  FFMA.FTZ R42, R201, R0, R10 ;  /* 0x00000000c92a7223 */ /* 0x004fc8000001000a */
[C---:B------:R-:W-:Y:S01]  /*93e0*/  FADD.FTZ R42, R181.reuse, R42 ;  /* 0x0000002ab52a7221 */ /* 0x040fe20000010000 */
[----:B------:R-:W-:Y:S02]  /*93f0*/  F2FP.F16.F32.PACK_AB R181, R181, R10 ;  /* 0x0000000ab5b5723e */ /* 0x000fe400000000ff */
[----:B------:R-:W1:Y:S01]  /*9400*/  MUFU.EX2 R0, R57 ;  /* 0x0000003900007308 */ /* 0x000e620000000800 */
[----:B------:R-:W-:Y:S01]  /*9410*/  FADD.FTZ R3, R183, R42 ;  /* 0x0000002ab7037221 */ /* 0x000fe20000010000 */
[----:B------:R-:W-:-:S03]  /*9420*/  F2FP.F16.F32.PACK_AB R183, R32, R183 ;  /* 0x000000b720b7723e */ /* 0x000fc600000000ff */
[----:B------:R-:W-:-:S03]  /*9430*/  FADD.FTZ R42, R32, R3 ;  /* 0x00000003202a7221 */ /* 0x000fc60000010000 */
[----:B------:R-:W-:Y:S01]  /*9440*/  MUFU.EX2 R20, R20 ;  /* 0x0000001400147308 */ /* 0x000fe20000000800 */
        /* <DEDUP_REMOVED lines=10> */
[----:B------:R-:W-:Y:S01]  /*94f0*/  FADD.FTZ R42, R30, R3 ;  /* 0x000000031e2a7221 */ /* 0x000fe20000010000 */
[----:B------:R-:W-:Y:S01]  /*9500*/  FFMA.FTZ R3, R169, R4, -R40 ;  /* 0x00000004a9037223 */ /* 0x000fe20000010828 */
[----:B------:R-:W-:Y:S01]  /*9510*/  F2FP.F16.F32.PACK_AB R169, R28, R11 ;  /* 0x0000000b1ca9723e */ /* 0x000fe200000000ff */
[----:B------:R-:W-:Y:S08]  /*9520*/  MUFU.EX2 R24, R225 ;  /* 0x000000e100187308 */ /* 0x000ff00000000800 */
[----:B------:R-:W-:Y:S01]  /*9530*/  MUFU.EX2 R85, R85 ;  /* 0x0000005500557308 */ /* 0x000fe20000000800 */
[----:B------:R-:W-:-:S02]  /*9540*/  WARPGROUP.DEPBAR.LE gsb0, 0x0 ;  /* 0x00008000000079c5 */ /* 0x000fc40000010000 */
[----:B------:R2:W-:Y:S06]  /*9550*/  BAR.ARV R27, 0x100 ;  /* 0x0004001b0000751d */ /* 0x0005ec0000002000 */
        /* <DEDUP_REMOVED lines=8> */
[----:B---3--:R-:W-:Y:S01]  /*95e0*/  IMAD.U32 R29, RZ, RZ, UR5 ;  /* 0x00000005ff1d7e24 */ /* 0x008fe2000f8e00ff */
[----:B------:R-:W-:Y:S01]  /*95f0*/  UIADD3 UR5, UR6, -0x1, URZ ;  /* 0xffffffff06057890 */ /* 0x000fe2000fffe03f */
[-C--:B------:R-:W-:Y:S01]  /*9600*/  FMUL.FTZ R101, R101, R8.reuse ;  /* 0x0000000865657220 */ /* 0x080fe20000410000 */
[-C--:B------:R-:W-:Y:S01]  /*9610*/  FMUL.FTZ R104, R104, R8.reuse ;  /* 0x0000000868687220 */ /* 0x080fe20000410000 */
[-C--:B------:R-:W-:Y:S01]  /*9620*/  FMUL.FTZ R105, R105, R8.reuse ;  /* 0x0000000869697220 */ /* 0x080fe20000410000 */
[----:B------:R-:W-:Y:S01]  /*9630*/  @!P1 LEA R29, R29, UR38, 0x3 ;  /* 0x000000261d1d9c11 */ /* 0x000fe2000f8e18ff */
[-C--:B------:R-:W-:Y:S01]  /*9640*/  FMUL.FTZ R108, R108, R8.reuse ;  /* 0x000000086c6c7220 */ /* 0x080fe20000410000 */
[----:B------:R-:W-:Y:S01]  /*9650*/  FMUL.FTZ R109, R109, R8 ;  /* 0x000000086d6d7220 */ /* 0x000fe20000410000 */
[----:B------:R-:W-:Y:S01]  /*9660*/  UMOV UR6, UR5 ;  /* 0x0000000500067c82 */ /* 0x000fe20008000000 */
[----:B------:R-:W-:Y:S01]  /*9670*/  UMOV UR5, UR37 ;  /* 0x0000002500057c82 */ /* 0x000fe20008000000 */
[----:B--2---:R-:W-:-:S02]  /*9680*/  @!P1 VIADD R27, R29, 0x28860 ;  /* 0x000288601d1b9836 */ /* 0x004fc40000000000 */
[-C--:B------:R-:W-:Y:S01]  /*9690*/  FMUL.FTZ R112, R112, R8.reuse ;  /* 0x0000000870707220 */ /* 0x080fe20000410000 */
[-C--:B------:R-:W-:Y:S01]  /*96a0*/  FMUL.FTZ R113, R113, R8.reuse ;  /* 0x0000000871717220 */ /* 0x080fe20000410000 */
[-C--:B------:R-:W-:Y:S01]  /*96b0*/  FMUL.FTZ R116, R116, R8.reuse ;  /* 0x0000000874747220 */ /* 0x080fe20000410000 */
[-C--:B------:R-:W-:Y:S01]  /*96c0*/  FMUL.FTZ R117, R117, R8.reuse ;  /* 0x0000000875757220 */ /* 0x080fe20000410000 */
[----:B------:R-:W-:Y:S01]  /*96d0*/  @!P1 PRMT R29, RZ, 0x654, R27 ;  /* 0x00000654ff1d9816 */ /* 0x000fe2000000001b */
[----:B------:R-:W-:Y:S01]  /*96e0*/  FADD.FTZ R27, R15, R44 ;  /* 0x0000002c0f1b7221 */ /* 0x000fe20000010000 */
[-C--:B------:R-:W-:Y:S01]  /*96f0*/  FMUL.FTZ R120, R120, R8.reuse ;  /* 0x0000000878787220 */ /* 0x080fe20000410000 */
[-C--:B------:R-:W-:Y:S01]  /*9700*/  FMUL.FTZ R121, R121, R8.reuse ;  /* 0x0000000879797220 */ /* 0x080fe20000410000 */
[----:B------:R2:W-:Y:S01]  /*9710*/  @!P1 SYNCS.ARRIVE.TRANS64.RED.A1T0 RZ, [R29+URZ], RZ ;  /* 0x000000ff1dff99a7 */ /* 0x0005e2000810043f */
[----:B------:R-:W-:Y:S01]  /*9720*/  FADD.FTZ R44, R176, R27 ;  /* 0x0000001bb02c7221 */ /* 0x000fe20000010000 */
[-C--:B------:R-:W-:Y:S01]  /*9730*/  FMUL.FTZ R124, R124, R8.reuse ;  /* 0x000000087c7c7220 */ /* 0x080fe20000410000 */
[-C--:B------:R-:W-:Y:S01]  /*9740*/  FMUL.FTZ R125, R125, R8.reuse ;  /* 0x000000087d7d7220 */ /* 0x080fe20000410000 */
[-C--:B------:R-:W-:Y:S01]  /*9750*/  FMUL.FTZ R128, R128, R8.reuse ;  /* 0x0000000880807220 */ /* 0x080fe20000410000 */
[----:B------:R-:W-:Y:S01]  /*9760*/  FADD.FTZ R27, R25, R44 ;  /* 0x0000002c191b7221 */ /* 0x000fe20000010000 */
[-C--:B------:R-:W-:Y:S01]  /*9770*/  FMUL.FTZ R129, R129, R8.reuse ;  /* 0x0000000881817220 */ /* 0x080fe20000410000 */
[-C--:B------:R-:W-:Y:S01]  /*9780*/  FMUL.FTZ R132, R132, R8.reuse ;  /* 0x0000000884847220 */ /* 0x080fe20000410000 */
[----:B--2---:R-:W-:Y:S01]  /*9790*/  FADD.FTZ R29, R175, R42 ;  /* 0x0000002aaf1d7221 */ /* 0x004fe20000010000 */
[----:B------:R-:W-:Y:S01]  /*97a0*/  FADD.FTZ R44, R178, R27 ;  /* 0x0000001bb22c7221 */ /* 0x000fe20000010000 */
[C---:B------:R-:W-:Y:S01]  /*97b0*/  F2FP.F16.F32.PACK_AB R175, R26.reuse, R175 ;  /* 0x000000af1aaf723e */ /* 0x040fe200000000ff */
[----:B------:R-:W-:Y:S01]  /*97c0*/  FMUL.FTZ R133, R133, R8 ;  /* 0x0000000885857220 */ /* 0x000fe20000410000 */
[----:B------:R-:W-:Y:S01]  /*97d0*/  FADD.FTZ R42, R26, R29 ;  /* 0x0000001d1a2a7221 */ /* 0x000fe20000010000 */
[C---:B------:R-:W-:Y:S01]  /*97e0*/  FADD.FTZ R27, R153.reuse, R44 ;  /* 0x0000002c991b7221 */ /* 0x040fe20000010000 */
[----:B------:R-:W-:Y:S01]  /*97f0*/  MUFU.EX2 R26, R3 ;  /* 0x00000003001a7308 */ /* 0x000fe20000000800 */
[----:B------:R-:W-:Y:S01]  /*9800*/  F2FP.F16.F32.PACK_AB R178, R153, R178 ;  /* 0x000000b299b2723e */ /* 0x000fe200000000ff */
        /* <DEDUP_REMOVED lines=10> */
[----:B------:R-:W-:Y:S01]  /*98b0*/  FFMA.FTZ R27, R171, R4, -R40 ;  /* 0x00000004ab1b7223 */ /* 0x000fe20000010828 */
[C---:B------:R-:W-:Y:S01]  /*98c0*/  F2FP.F16.F32.PACK_AB R171, R13.reuse, R6 ;  /* 0x000000060dab723e */ /* 0x040fe200000000ff */
[----:B------:R-:W-:Y:S01]  /*98d0*/  FADD.FTZ R10, R13, R10 ;  /* 0x0000000a0d0a7221 */ /* 0x000fe20000010000 */
[----:B------:R-:W-:Y:S01]  /*98e0*/  FADD.FTZ R31, R191, R44 ;  /* 0x0000002cbf1f7221 */ /* 0x000fe20000010000 */
[----:B------:R-:W-:Y:S01]  /*98f0*/  FFMA.FTZ R40, R87, R4, -R40 ;  /* 0x0000000457287223 */ /* 0x000fe20000010828 */
[-C--:B------:R-:W-:Y:S01]  /*9900*/  FMUL.FTZ R140, R140, R8.reuse ;  /* 0x000000088c8c7220 */ /* 0x080fe20000410000 */
[-C--:B------:R-:W-:Y:S01]  /*9910*/  FMUL.FTZ R141, R141, R8.reuse ;  /* 0x000000088d8d7220 */ /* 0x080fe20000410000 */
[----:B------:R-:W-:Y:S01]  /*9920*/  FADD.FTZ R44, R168, R31 ;  /* 0x0000001fa82c7221 */ /* 0x000fe20000010000 */
[-C--:B------:R-:W-:Y:S01]  /*9930*/  FMUL.FTZ R144, R144, R8.reuse ;  /* 0x0000000890907220 */ /* 0x080fe20000410000 */
[-C--:B------:R-:W-:Y:S01]  /*9940*/  FMUL.FTZ R145, R145, R8.reuse ;  /* 0x0000000891917220 */ /* 0x080fe20000410000 */
[----:B------:R-:W-:Y:S01]  /*9950*/  MUFU.EX2 R40, R40 ;  /* 0x0000002800287308 */ /* 0x000fe20000000800 */
[----:B------:R-:W-:Y:S01]  /*9960*/  FADD.FTZ R15, R193, R44 ;  /* 0x0000002cc10f7221 */ /* 0x000fe20000010000 */
[-C--:B------:R-:W-:Y:S01]  /*9970*/  FMUL.FTZ R148, R148, R8.reuse ;  /* 0x0000000894947220 */ /* 0x080fe20000410000 */
[----:B------:R-:W-:Y:S01]  /*9980*/  FMUL.FTZ R149, R149, R8 ;  /* 0x0000000895957220 */ /* 0x000fe20000410000 */
[----:B------:R-:W-:Y:S01]  /*9990*/  F2FP.F16.F32.PACK_AB R176, R25, R176 ;  /* 0x000000b019b0723e */ /* 0x000fe200000000ff */
[----:B------:R-:W-:Y:S01]  /*99a0*/  FADD.FTZ R42, R170, R15 ;  /* 0x0000000faa2a7221 */ /* 0x000fe20000010000 */
[C---:B------:R-:W-:Y:S01]  /*99b0*/  F2FP.F16.F32.PACK_AB R170, R157.reuse, R170 ;  /* 0x000000aa9daa723e */ /* 0x040fe200000000ff */
[-C--:B------:R-:W-:Y:S01]  /*99c0*/  FMUL.FTZ R90, R90, R201.reuse ;  /* 0x000000c95a5a7220 */ /* 0x080fe20000410000 */
[----:B------:R-:W1:Y:S01]  /*99d0*/  MUFU.EX2 R44, R71 ;  /* 0x00000047002c7308 */ /* 0x000e620000000800 */
[----:B------:R-:W-:Y:S01]  /*99e0*/  FADD.FTZ R5, R157, R42 ;  /* 0x0000002a9d057221 */ /* 0x000fe20000010000 */
[----:B------:R-:W-:Y:S01]  /*99f0*/  F2FP.F16.F32.PACK_AB R174, R191, R174 ;  /* 0x000000aebfae723e */ /* 0x000fe200000000ff */
[-C--:B------:R-:W-:Y:S01]  /*9a00*/  FMUL.FTZ R91, R91, R201.reuse ;  /* 0x000000c95b5b7220 */ /* 0x080fe20000410000 */
[----:B------:R-:W-:Y:S01]  /*9a10*/  F2FP.F16.F32.PACK_AB R168, R193, R168 ;  /* 0x000000a8c1a8723e */ /* 0x000fe200000000ff */
[----:B------:R-:W-:Y:S01]  /*9a20*/  FADD.FTZ R32, R152, R5 ;  /* 0x0000000598207221 */ /* 0x000fe20000010000 */
[----:B------:R-:W-:Y:S01]  /*9a30*/  FADD.FTZ R5, R21, R10 ;  /* 0x0000000a15057221 */ /* 0x000fe20000010000 */
[C---:B------:R-:W-:Y:S01]  /*9a40*/  F2FP.F16.F32.PACK_AB R152, R159.reuse, R152 ;  /* 0x000000989f98723e */ /* 0x040fe200000000ff */
[----:B------:R-:W-:Y:S01]  /*9a50*/  FMUL.FTZ R94, R94, R201 ;  /* 0x000000c95e5e7220 */ /* 0x000fe20000410000 */
[----:B------:R-:W-:Y:S01]  /*9a60*/  FADD.FTZ R15, R159, R32 ;  /* 0x000000209f0f7221 */ /* 0x000fe20000010000 */
[C---:B------:R-:W-:Y:S01]  /*9a70*/  FADD.FTZ R5, R36.reuse, R5 ;  /* 0x0000000524057221 */ /* 0x040fe20000010000 */
[----:B------:R-:W2:Y:S01]  /*9a80*/  MUFU.EX2 R32, R81 ;  /* 0x0000005100207308 */ /* 0x000ea20000000800 */
[----:B------:R-:W-:Y:S01]  /*9a90*/  F2FP.F16.F32.PACK_AB R153, R36, R21 ;  /* 0x000000152499723e */ /* 0x000fe200000000ff */
        /* <DEDUP_REMOVED lines=22> */
[----:B-1----:R-:W-:Y:S01]  /*9c00*/  F2FP.F16.F32.PACK_AB R161, R75, R44 ;  /* 0x0000002c4ba1723e */ /* 0x002fe200000000ff */
[-C--:B------:R-:W-:Y:S01]  /*9c10*/  FMUL.FTZ R106, R106, R201.reuse ;  /* 0x000000c96a6a7220 */ /* 0x080fe20000410000 */
[----:B------:R-:W-:Y:S01]  /*9c20*/  FADD.FTZ R6, R12, R11 ;  /* 0x0000000b0c067221 */ /* 0x000fe20000010000 */
[----:B------:R-:W-:Y:S01]  /*9c30*/  FADD.FTZ R5, R44, R5 ;  /* 0x000000052c057221 */ /* 0x000fe20000010000 */
[----:B--2---:R-:W-:Y:S01]  /*9c40*/  F2FP.F16.F32.PACK_AB R163, R79, R32 ;  /* 0x000000204fa3723e */ /* 0x004fe200000000ff */
[-C--:B------:R-:W-:Y:S01]  /*9c50*/  FMUL.FTZ R107, R107, R201.reuse ;  /* 0x000000c96b6b7220 */ /* 0x080fe20000410000 */
        /* <DEDUP_REMOVED lines=19> */
[----:B-1----:R-:W-:Y:S01]  /*9d90*/  F2FP.F16.F32.PACK_AB R167, R40, R6 ;  /* 0x0000000628a7723e */ /* 0x002fe200000000ff */
        /* <DEDUP_REMOVED lines=23> */
[----:B------:R-:W-:Y:S06]  /*9f10*/  @P2 BRA `(.L_x_1921) ;  /* 0xffffffd800142947 */ /* 0x000fec000383ffff */
.L_x_1912:
[----:B------:R-:W-:Y:S06]  /*9f20*/  BAR.ARV 0x8, 0x120 ;  /* 0x0204800000007b1d */ /* 0x000fec0000002000 */
[----:B------:R-:W-:Y:S05]  /*9f30*/  @!P0 BRA `(.L_x_1922) ;  /* 0x0000000000048947 */ /* 0x000fea0003800000 */
[----:B------:R-:W-:Y:S01]  /*9f40*/  BPT.TRAP 0x1 ;  /* 0x000000040000795c */ /* 0x000fe20000300000 */
.L_x_1922:
[----:B------:R-:W-:Y:S01]  /*9f50*/  ULEA UR5, UR37, UR38, 0x3 ;  /* 0x0000002625057291 */ /* 0x000fe2000f8e183f */
[----:B------:R-:W-:-:S05]  /*9f60*/  IMAD.U32 R5, RZ, RZ, UR36 ;  /* 0x00000024ff057e24 */ /* 0x000fca000f8e00ff */
[----:B------:R-:W-:-:S04]  /*9f70*/  SHF.L.U32 R5, R5, 0x1f, RZ ;  /* 0x0000001f05057819 */ /* 0x000fc800000006ff */
[----:B------:R1:W2:Y:S01]  /*9f80*/  SYNCS.PHASECHK.TRANS64.TRYWAIT P2, [UR5+0x28850], R5 ;  /* 0x02885005ff0075a7 */ /* 0x0002a20008040145 */
[----:B------:R-:W-:Y:S05]  /*9f90*/  @!P0 BRA `(.L_x_1923) ;  /* 0x0000000000048947 */ /* 0x000fea0003800000 */
[----:B------:R-:W-:Y:S01]  /*9fa0*/  BPT.TRAP 0x1 ;  /* 0x000000040000795c */ /* 0x000fe20000300000 */
.L_x_1923:
[----:B--2---:R-:W-:Y:S05]  /*9fb0*/  @P2 BRA `(.L_x_1924) ;  /* 0x0000000000082947 */ /* 0x004fea0003800000 */
[----:B------:R-:W2:Y:S02]  /*9fc0*/  SYNCS.PHASECHK.TRANS64.TRYWAIT P0, [UR5+0x28850], R5 ;  /* 0x02885005ff0075a7 */ /* 0x000ea40008000145 */
[----:B--2---:R-:W-:Y:S05]  /*9fd0*/  @!P0 BRA `(.L_x_1925) ;  /* 0x0000004800bc8947 */ /* 0x004fea0003800000 */
.L_x_1924:
[----:B------:R-:W-:Y:S01]  /*9fe0*/  UIADD3 UR38, UR38, 0x400, URZ ;  /* 0x0000040026267890 */ /* 0x000fe2000fffe03f */
[----:B------:R-:W-:Y:S01]  /*9ff0*/  WARPGROUP.ARRIVE ;  /* 0x00000000000079c5 */ /* 0x000fe20000000000 */
[----:B------:R-:W-:Y:S01]  /*a000*/  UMOV UR7, 0x40000040 ;  /* 0x4000004000077882 */ /* 0x000fe20000000000 */
[----:B--2---:R-:W2:Y:S01]  /*a010*/  SHFL.BFLY PT, R6, R3, 0x2, 0x1f ;  /* 0x0c401f0003067f89 */ /* 0x004ea200000e0000 */
[----:B------:R-:W-:Y:S01]  /*a020*/  USHF.R.U32.HI UR38, URZ, 0x4, UR38 ;  /* 0x000000043f267899 */ /* 0x000fe20008011626 */
[----:B------:R-:W-:Y:S01]  /*a030*/  IMAD.MOV.U32 R29, RZ, RZ, RZ ;  /* 0x000000ffff1d7224 */ /* 0x000fe200078e00ff */
[----:B------:R-:W-:Y:S01]  /*a040*/  UIADD3 UR57, UR57, 0x1, URZ ;  /* 0x0000000139397890 */ /* 0x000fe2000fffe03f */
[----:B-1----:R-:W1:Y:S01]  /*a050*/  SHFL.BFLY PT, R5, R0, 0x2, 0x1f ;  /* 0x0c401f0000057f89 */ /* 0x002e6200000e0000 */
[----:B------:R-:W-:Y:S01]  /*a060*/  ULOP3.LUT UR38, UR38, 0x3fff, URZ, 0xc0, !UPT ;  /* 0x00003fff26267892 */ /* 0x000fe2000f8ec03f */
[----:B------:R-:W-:-:S03]  /*a070*/  IMAD.MOV.U32 R14, RZ, RZ, RZ ;  /* 0x000000ffff0e7224 */ /* 0x000fc600078e00ff */
        /* <DEDUP_REMOVED lines=9> */
[----:B------:R-:W-:Y:S01]  /*a110*/  MOV R3, 0xff800000 ;  /* 0xff80000000037802 */ /* 0x000fe20000000f00 */
[----:B-1----:R-:W-:Y:S01]  /*a120*/  FADD.FTZ R8, R5, R0 ;  /* 0x0000000005087221 */ /* 0x002fe20000010000 */
[----:B------:R-:W-:Y:S01]  /*a130*/  IMAD.MOV.U32 R0, RZ, RZ, -0x800000 ;  /* 0xff800000ff007424 */ /* 0x000fe200078e00ff */
[----:B------:R-:W1:Y:S01]  /*a140*/  SHFL.BFLY PT, R5, R6, 0x1, 0x1f ;  /* 0x0c201f0006057f89 */ /* 0x000e6200000e0000 */
[----:B------:R-:W-:-:S03]  /*a150*/  USEL UR37, UR37, URZ, UP0 ;  /* 0x0000003f25257287 */ /* 0x000fc60008000000 */
[----:B------:R-:W2:Y:S01]  /*a160*/  SHFL.BFLY PT, R11, R8, 0x1, 0x1f ;  /* 0x0c201f00080b7f89 */ /* 0x000ea200000e0000 */
[----:B-1----:R-:W-:Y:S01]  /*a170*/  FADD.FTZ R12, R6, R5 ;  /* 0x00000005060c7221 */ /* 0x002fe20000010000 */
[----:B--2---:R-:W-:-:S04]  /*a180*/  FADD.FTZ R11, R8, R11 ;  /* 0x0000000b080b7221 */ /* 0x004fc80000010000 */
[----:B------:R-:W-:Y:S01]  /*a190*/  FSETP.NE.FTZ.AND P0, PT, R12, RZ, PT ;  /* 0x000000ff0c00720b */ /* 0x000fe20003f15000 */
[----:B------:R-:W-:Y:S01]  /*a1a0*/  IMAD.U32 R8, RZ, RZ, UR5 ;  /* 0x00000005ff087e24 */ /* 0x000fe2000f8e00ff */
[----:B------:R-:W-:-:S11]  /*a1b0*/  FSETP.NE.FTZ.AND P2, PT, R11, RZ, PT ;  /* 0x000000ff0b00720b */ /* 0x000fd60003f55000 */
[C---:B------:R-:W-:Y:S01]  /*a1c0*/  @P0 FMUL.FTZ R6, R4.reuse, 0.69314718246459960938 ;  /* 0x3f31721804060820 */ /* 0x040fe20000410000 */
[----:B------:R-:W1:Y:S01]  /*a1d0*/  @P0 MUFU.LG2 R5, R12 ;  /* 0x0000000c00050308 */ /* 0x000e620000000c00 */
[----:B------:R-:W-:Y:S01]  /*a1e0*/  @P2 FMUL.FTZ R13, R4, 0.69314718246459960938 ;  /* 0x3f317218040d2820 */ /* 0x000fe20000410000 */
[----:B------:R-:W-:-:S06]  /*a1f0*/  @!P1 VIADD R4, R8, 0x28860 ;  /* 0x0002886008049836 */ /* 0x000fcc0000000000 */
[----:B------:R-:W2:Y:S01]  /*a200*/  @P2 MUFU.LG2 R10, R11 ;  /* 0x0000000b000a2308 */ /* 0x000ea20000000c00 */
[----:B------:R-:W-:-:S07]  /*a210*/  @!P1 PRMT R4, RZ, 0x654, R4 ;  /* 0x00000654ff049816 */ /* 0x000fce0000000004 */
[----:B------:R-:W3:Y:S01]  /*a220*/  @P0 MUFU.RCP R29, R12 ;  /* 0x0000000c001d0308 */ /* 0x000ee20000001000 */
[----:B-1----:R-:W-:-:S04]  /*a230*/  @P0 FMUL.FTZ R5, R5, 0.69314718246459960938 ;  /* 0x3f31721805050820 */ /* 0x002fc80000410000 */
[----:B------:R-:W-:Y:S01]  /*a240*/  @P0 FFMA.FTZ R3, R6, R7, R5 ;  /* 0x0000000706030223 */ /* 0x000fe20000010005 */
[----:B------:R-:W-:Y:S02]  /*a250*/  PLOP3.LUT P0, PT, PT, PT, PT, 0x8, 0x0 ;  /* 0x000000000000781c */ /* 0x000fe40003f0e170 */
[----:B------:R1:W4:Y:S01]  /*a260*/  @P2 MUFU.RCP R14, R11 ;  /* 0x0000000b000e2308 */ /* 0x0003220000001000 */
        /* <DEDUP_REMOVED lines=72> */
[-C--:B----4-:R-:W-:Y:S01]  /*a6f0*/  FMUL.FTZ R13, R90, R14.reuse ;  /* 0x0000000e5a0d7220 */ /* 0x090fe20000410000 */
        /* <DEDUP_REMOVED lines=31> */
.L_x_1895:
        /* <DEDUP_REMOVED lines=8> */
[----:B------:R-:W-:Y:S01]  /*a970*/  IADD3 R87, R22, UR42, RZ ;  /* 0x0000002a16577c10 */ /* 0x000fe2000fffe0ff */
[----:B------:R-:W-:Y:S01]  /*a980*/  ULDC UR10, c[0x0][0xa88] ;  /* 0x0002a200000a7ab9 */ /* 0x000fe20000000800 */
[C---:B------:R-:W-:Y:S01]  /*a990*/  IADD3 R27, P2, R16.reuse, 0x20, RZ ;  /* 0x00000020101b7810 */ /* 0x040fe20007f5e0ff */
[----:B------:R-:W1:Y:S01]  /*a9a0*/  LDC.64 R88, c[0x0][0xb78] ;  /* 0x0002de00ff587b82 */ /* 0x000e620000000a00 */
[C---:B------:R-:W-:Y:S01]  /*a9b0*/  IADD3 R21, P5, R16.reuse, 0x60, RZ ;  /* 0x0000006010157810 */ /* 0x040fe20007fbe0ff */
[----:B------:R-:W-:Y:S01]  /*a9c0*/  VIADD R4, R87, 0x8 ;  /* 0x0000000857047836 */ /* 0x000fe20000000000 */
[C---:B------:R-:W-:Y:S01]  /*a9d0*/  LOP3.LUT R5, R16.reuse, 0x380, RZ, 0xc0, !PT ;  /* 0x0000038010057812 */ /* 0x040fe200078ec0ff */
[----:B------:R-:W-:Y:S01]  /*a9e0*/  USHF.R.S32.HI UR5, URZ, 0x1f, UR43 ;  /* 0x0000001f3f057899 */ /* 0x000fe2000801142b */
[----:B------:R-:W-:Y:S01]  /*a9f0*/  IADD3 R81, P4, R16, 0x4000, RZ ;  /* 0x0000400010517810 */ /* 0x000fe20007f9e0ff */
[----:B------:R-:W-:Y:S01]  /*aa00*/  ULDC.64 UR8, c[0x0][0xb70] ;  /* 0x0002dc0000087ab9 */ /* 0x000fe20000000a00 */
[----:B------:R-:W-:Y:S01]  /*aa10*/  LOP3.LUT R26, R27, 0x380, RZ, 0xc0, !PT ;  /* 0x000003801b1a7812 */ /* 0x000fe200078ec0ff */
[----:B------:R-:W-:Y:S01]  /*aa20*/  UIMAD UR5, UR5, UR8, URZ ;  /* 0x00000008050572a4 */ /* 0x000fe2000f8e023f */
[----:B------:R-:W-:Y:S01]  /*aa30*/  LOP3.LUT P0, RZ, R186, 0x3, RZ, 0xc0, !PT ;  /* 0x00000003baff7812 */ /* 0x000fe2000780c0ff */
[----:B------:R-:W-:Y:S01]  /*aa40*/  UIMAD.WIDE.U32 UR6, UR43, UR8, URZ ;  /* 0x000000082b0672a5 */ /* 0x000fe2000f8e003f */
[----:B------:R-:W-:Y:S01]  /*aa50*/  LOP3.LUT R20, R21, 0x380, RZ, 0xc0, !PT ;  /* 0x0000038015147812 */ /* 0x000fe200078ec0ff */
[----:B------:R-:W-:Y:S01]  /*aa60*/  UIMAD UR5, UR43, UR9, UR5 ;  /* 0x000000092b0572a4 */ /* 0x000fe2000f8e0205 */
[----:B------:R-:W-:Y:S01]  /*aa70*/  SHF.R.U64 R5, R5, 0x3, RZ ;  /* 0x0000000305057819 */ /* 0x000fe200000012ff */
[----:B------:R-:W-:Y:S01]  /*aa80*/  USHF.R.S32.HI UR8, URZ, 0x1f, UR44 ;  /* 0x0000001f3f087899 */ /* 0x000fe2000801142c */
[----:B------:R-:W-:Y:S01]  /*aa90*/  IADD3 R25, P6, R16, 0x40, RZ ;  /* 0x0000004010197810 */ /* 0x000fe20007fde0ff */
[----:B------:R-:W-:Y:S01]  /*aaa0*/  UIADD3 UR5, UR7, UR5, URZ ;  /* 0x0000000507057290 */ /* 0x000fe2000fffe03f */
[----:B------:R-:W-:-:S02]  /*aab0*/  LOP3.LUT R14, R81, 0x380, RZ, 0xc0, !PT ;  /* 0x00000380510e7812 */ /* 0x000fc400078ec0ff */
[----:B------:R-:W-:Y:S02]  /*aac0*/  SHF.R.U64 R26, R26, 0x3, RZ ;  /* 0x000000031a1a7819 */ /* 0x000fe400000012ff */
[----:B------:R-:W-:Y:S02]  /*aad0*/  ISETP.GE.OR P1, PT, R4, UR10, P0 ;  /* 0x0000000a04007c0c */ /* 0x000fe40008726670 */
[----:B------:R-:W-:Y:S02]  /*aae0*/  SHF.R.U64 R20, R20, 0x3, RZ ;  /* 0x0000000314147819 */ /* 0x000fe400000012ff */
[----:B------:R-:W-:Y:S01]  /*aaf0*/  LOP3.LUT R4, R5, R16, RZ, 0x3c, !PT ;  /* 0x0000001005047212 */ /* 0x000fe200078e3cff */
[----:B------:R-:W-:Y:S01]  /*ab00*/  IMAD.MOV.U32 R5, RZ, RZ, R17 ;  /* 0x000000ffff057224 */ /* 0x000fe200078e0011 */
[----:B------:R-:W-:Y:S02]  /*ab10*/  LOP3.LUT R24, R25, 0x380, RZ, 0xc0, !PT ;  /* 0x0000038019187812 */ /* 0x000fe400078ec0ff */
[----:B------:R-:W-:-:S02]  /*ab20*/  SHF.R.U64 R14, R14, 0x3, RZ ;  /* 0x000000030e0e7819 */ /* 0x000fc400000012ff */
[----:B------:R-:W-:Y:S01]  /*ab30*/  LOP3.LUT R26, R26, R27, RZ, 0x3c, !PT ;  /* 0x0000001b1a1a7212 */ /* 0x000fe200078e3cff */
[----:B------:R-:W-:Y:S01]  /*ab40*/  IMAD.X R27, RZ, RZ, R17, P2 ;  /* 0x000000ffff1b7224 */ /* 0x000fe200010e0611 */
[----:B------:R-:W-:Y:S02]  /*ab50*/  LOP3.LUT R20, R20, R21, RZ, 0x3c, !PT ;  /* 0x0000001514147212 */ /* 0x000fe400078e3cff */
[----:B------:R-:W-:Y:S02]  /*ab60*/  IADD3 R21, P2, R16, 0x4040, RZ ;  /* 0x0000404010157810 */ /* 0x000fe40007f5e0ff */
[----:B------:R-:W-:Y:S02]  /*ab70*/  SHF.R.U64 R24, R24, 0x3, RZ ;  /* 0x0000000318187819 */ /* 0x000fe400000012ff */
[----:B------:R-:W-:Y:S02]  /*ab80*/  LOP3.LUT R14, R14, R81, RZ, 0x3c, !PT ;  /* 0x000000510e0e7212 */ /* 0x000fe400078e3cff */
[----:B------:R-:W-:-:S02]  /*ab90*/  MOV R81, R4 ;  /* 0x0000000400517202 */ /* 0x000fc40000000f00 */
[----:B------:R-:W-:Y:S02]  /*aba0*/  F2FP.F16.F32.PACK_AB R5, R10, R13 ;  /* 0x0000000d0a05723e */ /* 0x000fe400000000ff */
[----:B------:R-:W-:Y:S02]  /*abb0*/  LOP3.LUT R10, R21, 0x380, RZ, 0xc0, !PT ;  /* 0x00000380150a7812 */ /* 0x000fe400078ec0ff */
[----:B------:R-:W-:Y:S02]  /*abc0*/  LOP3.LUT R24, R24, R25, RZ, 0x3c, !PT ;  /* 0x0000001918187212 */ /* 0x000fe400078e3cff */
[----:B------:R-:W-:Y:S02]  /*abd0*/  IADD3.X R25, RZ, R17, RZ, P6, !PT ;  /* 0x00000011ff197210 */ /* 0x000fe400037fe4ff */
[----:B------:R-:W-:Y:S02]  /*abe0*/  IADD3 R84, P6, R16, 0x4060, RZ ;  /* 0x0000406010547810 */ /* 0x000fe40007fde0ff */
[----:B------:R-:W-:-:S02]  /*abf0*/  SHF.R.U64 R10, R10, 0x3, RZ ;  /* 0x000000030a0a7819 */ /* 0x000fc400000012ff */
[----:B------:R-:W-:Y:S02]  /*ac00*/  LOP3.LUT R13, R84, 0x380, RZ, 0xc0, !PT ;  /* 0x00000380540d7812 */ /* 0x000fe400078ec0ff */
[----:B------:R-:W-:Y:S01]  /*ac10*/  LOP3.LUT R10, R10, R21, RZ, 0x3c, !PT ;  /* 0x000000150a0a7212 */ /* 0x000fe200078e3cff */
[--C-:B------:R-:W-:Y:S01]  /*ac20*/  IMAD.X R21, RZ, RZ, R17.reuse, P5 ;  /* 0x000000ffff157224 */ /* 0x100fe200028e0611 */
[----:B------:R-:W-:Y:S02]  /*ac30*/  F2FP.F16.F32.PACK_AB R4, R12, R15 ;  /* 0x0000000f0c04723e */ /* 0x000fe400000000ff */
[----:B------:R-:W-:Y:S02]  /*ac40*/  IADD3 R15, P3, R16, 0x4020, RZ ;  /* 0x00004020100f7810 */ /* 0x000fe40007f7e0ff */
[----:B------:R-:W-:Y:S02]  /*ac50*/  F2FP.F16.F32.PACK_AB R6, R6, R11 ;  /* 0x0000000b0606723e */ /* 0x000fe400000000ff */
[----:B------:R-:W-:Y:S01]  /*ac60*/  SHF.R.U64 R11, R13, 0x3, RZ ;  /* 0x000000030d0b7819 */ /* 0x000fe200000012ff */
[----:B------:R-:W-:Y:S01]  /*ac70*/  IMAD.X R13, RZ, RZ, R17, P3 ;  /* 0x000000ffff0d7224 */ /* 0x000fe200018e0611 */
[----:B------:R-:W-:-:S02]  /*ac80*/  LOP3.LUT R12, R15, 0x380, RZ, 0xc0, !PT ;  /* 0x000003800f0c7812 */ /* 0x000fc400078ec0ff */
[----:B------:R-:W-:Y:S01]  /*ac90*/  F2FP.F16.F32.PACK_AB R7, R7, R8 ;  /* 0x000000080707723e */ /* 0x000fe200000000ff */
[----:B------:R-:W-:Y:S01]  /*aca0*/  BAR.SYNC.DEFER_BLOCKING 0x1, 0x100 ;  /* 0x0044000000007b1d */ /* 0x000fe20000010000 */
[----:B------:R-:W-:Y:S01]  /*acb0*/  MOV R85, R20 ;  /* 0x0000001400557202 */ /* 0x000fe20000000f00 */
[----:B------:R-:W-:Y:S01]  /*acc0*/  IMAD.U32 R21, RZ, RZ, UR7 ;  /* 0x00000007ff157e24 */ /* 0x000fe2000f8e00ff */
[----:B------:R-:W-:Y:S01]  /*acd0*/  LOP3.LUT R8, R11, R84, RZ, 0x3c, !PT ;  /* 0x000000540b087212 */ /* 0x000fe200078e3cff */
[----:B------:R-:W-:Y:S01]  /*ace0*/  IMAD.U32 R20, RZ, RZ, UR6 ;  /* 0x00000006ff147e24 */ /* 0x000fe2000f8e00ff */
[----:B------:R-:W-:Y:S01]  /*acf0*/  IADD3.X R11, RZ, R17, RZ, P2, !PT ;  /* 0x00000011ff0b7210 */ /* 0x000fe200017fe4ff */
[----:B------:R-:W-:Y:S01]  /*ad00*/  ULDC.64 UR6, c[0x0][0xb40] ;  /* 0x0002d00000067ab9 */ /* 0x000fe20000000a00 */
[----:B------:R-:W-:Y:S02]  /*ad10*/  MOV R21, UR5 ;  /* 0x0000000500157c02 */ /* 0x000fe40008000f00 */
[----:B------:R-:W-:-:S02]  /*ad20*/  SHF.R.U64 R12, R12, 0x3, RZ ;  /* 0x000000030c0c7819 */ /* 0x000fc400000012ff */
[----:B------:R-:W-:Y:S01]  /*ad30*/  MOV R26, R26 ;  /* 0x0000001a001a7202 */ /* 0x000fe20000000f00 */
[----:B-1----:R-:W-:Y:S01]  /*ad40*/  IMAD.WIDE.U32 R20, R88, UR44, R20 ;  /* 0x0000002c58147c25 */ /* 0x002fe2000f8e0014 */
[----:B------:R-:W-:Y:S02]  /*ad50*/  LOP3.LUT R12, R12, R15, RZ, 0x3c, !PT ;  /* 0x0000000f0c0c7212 */ /* 0x000fe400078e3cff */
[----:B------:R-:W-:Y:S01]  /*ad60*/  MOV R86, R24 ;  /* 0x0000001800567202 */ /* 0x000fe20000000f00 */
[----:B------:R-:W-:Y:S01]  /*ad70*/  IMAD.X R15, RZ, RZ, R17, P4 ;  /* 0x000000ffff0f7224 */ /* 0x000fe200020e0611 */
[----:B------:R-:W-:Y:S02]  /*ad80*/  SHF.R.S32.HI R25, RZ, 0x1f, R87 ;  /* 0x0000001fff197819 */ /* 0x000fe40000011457 */
[----:B------:R-:W-:Y:S02]  /*ad90*/  IADD3 R20, P2, R87, R20, RZ ;  /* 0x0000001457147210 */ /* 0x000fe40007f5e0ff */
[----:B------:R-:W-:-:S02]  /*ada0*/  MOV R84, R14 ;  /* 0x0000000e00547202 */ /* 0x000fc40000000f00 */
[----:B------:R-:W-:Y:S01]  /*adb0*/  MOV R83, R12 ;  /* 0x0000000c00537202 */ /* 0x000fe20000000f00 */
[----:B------:R1:W-:Y:S01]  /*adc0*/  STSM.16.M88.4 [R81], R4 ;  /* 0x0000000451007844 */ /* 0x0003e20000000200 */
        /* <DEDUP_REMOVED lines=8> */
[----:B-1----:R-:W-:Y:S01]  /*ae50*/  MOV R81, R10 ;  /* 0x0000000a00517202 */ /* 0x002fe20000000f00 */
[----:B------:R-:W-:Y:S01]  /*ae60*/  IMAD R10, R88, UR8, RZ ;  /* 0x00000008580a7c24 */ /* 0x000fe2000f8e02ff */
[----:B------:R-:W-:Y:S01]  /*ae70*/  F2FP.F16.F32.PACK_AB R6, R9, R78 ;  /* 0x0000004e0906723e */ /* 0x000fe200000000ff */
[----:B------:R-:W-:Y:S01]  /*ae80*/  IMAD.X R9, RZ, RZ, R17, P6 ;  /* 0x000000ffff097224 */ /* 0x000fe200030e0611 */
[----:B------:R-:W-:Y:S01]  /*ae90*/  F2FP.F16.F32.PACK_AB R4, R79, R82 ;  /* 0x000000524f04723e */ /* 0x000fe200000000ff */
[----:B------:R-:W-:Y:S01]  /*aea0*/  IMAD R24, R89, UR44, R10 ;  /* 0x0000002c59187c24 */ /* 0x000fe2000f8e020a */
[----:B------:R-:W-:-:S02]  /*aeb0*/  F2FP.F16.F32.PACK_AB R5, R77, R80 ;  /* 0x000000504d05723e */ /* 0x000fc400000000ff */
[----:B------:R-:W-:Y:S02]  /*aec0*/  F2FP.F16.F32.PACK_AB R7, R75, R76 ;  /* 0x0000004c4b07723e */ /* 0x000fe400000000ff */
[----:B------:R-:W-:Y:S02]  /*aed0*/  MOV R75, R8 ;  /* 0x00000008004b7202 */ /* 0x000fe40000000f00 */
[----:B------:R-:W-:Y:S01]  /*aee0*/  F2FP.F16.F32.PACK_AB R8, R73, R74 ;  /* 0x0000004a4908723e */ /* 0x000fe200000000ff */
[----:B------:R1:W-:Y:S01]  /*aef0*/  STSM.16.M88.4 [R26], R4 ;  /* 0x000000041a007844 */ /* 0x0003e20000000200 */
[----:B------:R-:W-:Y:S02]  /*af00*/  F2FP.F16.F32.PACK_AB R9, R71, R72 ;  /* 0x000000484709723e */ /* 0x000fe400000000ff */
[----:B------:R-:W-:Y:S02]  /*af10*/  F2FP.F16.F32.PACK_AB R10, R69, R70 ;  /* 0x00000046450a723e */ /* 0x000fe400000000ff */
[----:B------:R-:W-:-:S02]  /*af20*/  F2FP.F16.F32.PACK_AB R11, R67, R68 ;  /* 0x00000044430b723e */ /* 0x000fc400000000ff */
[----:B------:R-:W-:Y:S02]  /*af30*/  IADD3.X R21, R25, R21, R24, P2, !PT ;  /* 0x0000001519157210 */ /* 0x000fe400017fe418 */
[----:B------:R-:W-:Y:S01]  /*af40*/  F2FP.F16.F32.PACK_AB R24, R49, R50 ;  /* 0x000000323118723e */ /* 0x000fe200000000ff */
[----:B------:R-:W-:Y:S01]  /*af50*/  STSM.16.M88.4 [R86], R8 ;  /* 0x0000000856007844 */ /* 0x000fe20000000200 */
[----:B------:R-:W-:Y:S02]  /*af60*/  F2FP.F16.F32.PACK_AB R25, R47, R48 ;  /* 0x000000302f19723e */ /* 0x000fe400000000ff */
[----:B------:R-:W-:Y:S01]  /*af70*/  F2FP.F16.F32.PACK_AB R47, R35, R36 ;  /* 0x00000024232f723e */ /* 0x000fe200000000ff */
[----:B------:R-:W-:Y:S01]  /*af80*/  STSM.16.M88.4 [R85], R12 ;  /* 0x0000000c55007844 */ /* 0x000fe20000000200 */
[----:B------:R-:W-:Y:S02]  /*af90*/  F2FP.F16.F32.PACK_AB R150, R29, R30 ;  /* 0x0000001e1d96723e */ /* 0x000fe400000000ff */
[----:B-1----:R-:W-:-:S02]  /*afa0*/  F2FP.F16.F32.PACK_AB R4, R57, R58 ;  /* 0x0000003a3904723e */ /* 0x002fc400000000ff */
        /* <DEDUP_REMOVED lines=8> */
[----:B------:R-:W-:Y:S01]  /*b030*/  STSM.16.M88.4 [R83], R24 ;  /* 0x0000001853007844 */ /* 0x000fe20000000200 */
[----:B------:R-:W-:-:S03]  /*b040*/  ISETP.GE.OR P0, PT, R87, UR10, P0 ;  /* 0x0000000a57007c0c */ /* 0x000fc60008706670 */
        /* <DEDUP_REMOVED lines=10> */
[----:B------:R-:W1:Y:S03]  /*b0f0*/  SHFL.IDX PT, R6, R188, RZ, 0x1f ;  /* 0x00001fffbc067589 */ /* 0x000e6600000e0000 */
[----:B------:R-:W-:-:S05]  /*b100*/  LEA.HI.X R5, R20, UR7, R21, 0x2, P2 ;  /* 0x0000000714057c11 */ /* 0x000fca00090f1415 */
        /* <DEDUP_REMOVED lines=24> */
.L_x_1929:
[----:B------:R-:W-:Y:S05]  /*b290*/  BSYNC B0 ;  /* 0x0000000000007941 */ /* 0x000fea0003800000 */
.L_x_1928:
[----:B------:R-:W-:Y:S05]  /*b2a0*/  BRA `(.L_x_1927) ;  /* 0x00000008001c7947 */ /* 0x000fea0003800000 */
.L_x_1926:
        /* <DEDUP_REMOVED lines=28> */
[----:B------:R-:W-:Y:S02]  /*b470*/  LEA.HI.X R7, R4, UR9, R3, 0x2, P0 ;  /* 0x0000000904077c11 */ /* 0x000fe400080f1403 */
[----:B------:R-:W-:-:S05]  /*b480*/  MOV R3, 0xff800000 ;  /* 0xff80000000037802 */ /* 0x000fca0000000f00 */
[----:B------:R4:W-:Y:S02]  /*b490*/  STG.E desc[UR52][R6.64], R3 ;  /* 0x0000000306007986 */ /* 0x0009e4000c101934 */
.L_x_1931:
[----:B------:R-:W-:Y:S05]  /*b4a0*/  BSYNC B0 ;  /* 0x0000000000007941 */ /* 0x000fea0003800000 */
.L_x_1930:
[----:B------:R-:W-:Y:S01]  /*b4b0*/  ULDC UR5, c[0x0][0xa88] ;  /* 0x0002a20000057ab9 */ /* 0x000fe20000000800 */
[C---:B--2---:R-:W-:Y:S01]  /*b4c0*/  IMAD R0, R8.reuse, UR6, RZ ;  /* 0x0000000608007c24 */ /* 0x044fe2000f8e02ff */
[----:B------:R-:W-:Y:S01]  /*b4d0*/  UIADD3 UR42, -UR42, UR5, URZ ;  /* 0x000000052a2a7290 */ /* 0x000fe2000fffe13f */
[----:B------:R-:W-:Y:S01]  /*b4e0*/  IMAD.WIDE.U32 R4, R8, UR43, R18 ;  /* 0x0000002b08047c25 */ /* 0x000fe2000f8e0012 */
[----:B------:R-:W-:Y:S01]  /*b4f0*/  ULOP3.LUT UR47, URZ, UR47, URZ, 0x33, !UPT ;  /* 0x0000002f3f2f7292 */ /* 0x000fe2000f8e333f */
[----:B------:R-:W-:Y:S01]  /*b500*/  SHF.R.S32.HI R185, RZ, 0x1f, R184 ;  /* 0x0000001fffb97819 */ /* 0x000fe200000114b8 */
[----:B------:R-:W-:Y:S01]  /*b510*/  BSSY B0, `(.L_x_1932) ;  /* 0x0000021000007945 */ /* 0x000fe20003800000 */
[----:B----4-:R-:W-:Y:S01]  /*b520*/  IMAD R3, R9, UR43, R0 ;  /* 0x0000002b09037c24 */ /* 0x010fe2000f8e0200 */
[C---:B------:R-:W-:Y:S01]  /*b530*/  ISETP.GE.AND P2, PT, R184.reuse, UR42, PT ;  /* 0x0000002ab8007c0c */ /* 0x040fe2000bf46270 */
[C---:B------:R-:W-:Y:S02]  /*b540*/  VIADD R0, R184.reuse, 0x40 ;  /* 0x00000040b8007836 */ /* 0x040fe40000000000 */
[----:B------:R-:W-:Y:S01]  /*b550*/  VIADD R6, R184, 0x20 ;  /* 0x00000020b8067836 */ /* 0x000fe20000000000 */
[----:B------:R-:W-:Y:S01]  /*b560*/  IADD3 R5, R5, R3, RZ ;  /* 0x0000000305057210 */ /* 0x000fe20007ffe0ff */
[----:B-1----:R-:W-:Y:S01]  /*b570*/  VIADD R7, R14, UR47 ;  /* 0x0000002f0e077c36 */ /* 0x002fe20008000000 */
[----:B------:R-:W-:Y:S01]  /*b580*/  ISETP.GE.AND P0, PT, R0, UR42, PT ;  /* 0x0000002a00007c0c */ /* 0x000fe2000bf06270 */
[----:B---3--:R-:W-:Y:S01]  /*b590*/  IMAD R0, R10, UR7, RZ ;  /* 0x000000070a007c24 */ /* 0x008fe2000f8e02ff */
[----:B------:R-:W-:Y:S01]  /*b5a0*/  ISETP.GE.AND P4, PT, R6, UR42, PT ;  /* 0x0000002a06007c0c */ /* 0x000fe2000bf86270 */
[----:B------:R-:W-:-:S02]  /*b5b0*/  VIADD R6, R184, 0x60 ;  /* 0x00000060b8067836 */ /* 0x000fc40000000000 */
[----:B------:R-:W-:Y:S02]  /*b5c0*/  IMAD R3, R11, UR44, R0 ;  /* 0x0000002c0b037c24 */ /* 0x000fe4000f8e0200 */
[----:B------:R-:W-:Y:S01]  /*b5d0*/  IMAD.WIDE.U32 R8, R10, UR44, R4 ;  /* 0x0000002c0a087c25 */ /* 0x000fe2000f8e0004 */
[----:B------:R-:W-:-:S03]  /*b5e0*/  ISETP.GE.AND P1, PT, R6, UR42, PT ;  /* 0x0000002a06007c0c */ /* 0x000fc6000bf26270 */
[----:B------:R-:W-:-:S04]  /*b5f0*/  IMAD.WIDE R6, R7, 0x80, R184 ;  /* 0x0000008007067825 */ /* 0x000fc800078e02b8 */
[----:B------:R-:W-:Y:S01]  /*b600*/  IMAD.IADD R11, R9, 0x1, R3 ;  /* 0x00000001090b7824 */ /* 0x000fe200078e0203 */
[----:B------:R-:W-:Y:S06]  /*b610*/  @P2 BRA `(.L_x_1933) ;  /* 0x0000000000402947 */ /* 0x000fec0003800000 */
[----:B------:R-:W-:Y:S01]  /*b620*/  ULDC.64 UR6, c[0x0][0xad8] ;  /* 0x0002b60000067ab9 */ /* 0x000fe20000000a00 */
[----:B------:R-:W-:Y:S01]  /*b630*/  MOV R4, R8 ;  /* 0x0000000800047202 */ /* 0x000fe20000000f00 */
[----:B------:R-:W-:Y:S01]  /*b640*/  IMAD R3, R7, UR6, RZ ;  /* 0x0000000607037c24 */ /* 0x000fe2000f8e02ff */
[----:B------:R-:W-:Y:S01]  /*b650*/  ULDC UR5, c[0x0][0xa8c] ;  /* 0x0002a30000057ab9 */ /* 0x000fe20000000800 */
[C---:B------:R-:W-:Y:S01]  /*b660*/  VIADD R0, R18.reuse, 0x40 ;  /* 0x0000004012007836 */ /* 0x040fe20000000000 */
[----:B------:R-:W-:Y:S01]  /*b670*/  ISETP.GE.AND P2, PT, R18, UR5, PT ;  /* 0x0000000512007c0c */ /* 0x000fe2000bf46270 */
[----:B------:R-:W-:Y:S02]  /*b680*/  IMAD.MOV.U32 R5, RZ, RZ, R11 ;  /* 0x000000ffff057224 */ /* 0x000fe400078e000b */
[----:B------:R-:W-:Y:S01]  /*b690*/  IMAD R3, R6, UR7, R3 ;  /* 0x0000000706037c24 */ /* 0x000fe2000f8e0203 */
        /* <DEDUP_REMOVED lines=8> */
.L_x_1933:
[----:B------:R-:W-:Y:S05]  /*b720*/  BSYNC B0 ;  /* 0x0000000000007941 */ /* 0x000fea0003800000 */
.L_x_1932:
[----:B------:R-:W-:Y:S04]  /*b730*/  BSSY B0, `(.L_x_1934) ;  /* 0x0000014000007945 */ /* 0x000fe80003800000 */
[----:B------:R-:W-:Y:S05]  /*b740*/  @P4 BRA `(.L_x_1935) ;  /* 0x0000000000484947 */ /* 0x000fea0003800000 */
[----:B------:R-:W-:Y:S01]  /*b750*/  IADD3 R3, P2, R6, 0x20, RZ ;  /* 0x0000002006037810 */ /* 0x000fe20007f5e0ff */
[----:B------:R-:W-:Y:S01]  /*b760*/  ULDC.64 UR6, c[0x0][0xad8] ;  /* 0x0002b60000067ab9 */ /* 0x000fe20000000a00 */
[----:B------:R-:W-:Y:S01]  /*b770*/  IMAD.MOV.U32 R4, RZ, RZ, R8 ;  /* 0x000000ffff047224 */ /* 0x000fe200078e0008 */
[C---:B------:R-:W-:Y:S01]  /*b780*/  IADD3 R10, R18.reuse, 0x40, RZ ;  /* 0x00000040120a7810 */ /* 0x040fe20007ffe0ff */
        /* <DEDUP_REMOVED lines=9> */
[----:B-1----:R-:W-:Y:S01]  /*b820*/  LEA R12, P2, R4, UR6, 0x1 ;  /* 0x00000006040c7c11 */ /* 0x002fe2000f8408ff */
[----:B------:R-:W-:-:S05]  /*b830*/  IMAD.IADD R3, R5, 0x1, R3 ;  /* 0x0000000105037824 */ /* 0x000fca00078e0203 */
[----:B------:R-:W-:-:S05]  /*b840*/  LEA.HI.X R13, R4, UR7, R3, 0x1, P2 ;  /* 0x00000007040d7c11 */ /* 0x000fca00090f0c03 */
[----:B------:R2:W-:Y:S04]  /*b850*/  @!P3 STG.E.128 desc[UR52][R12.64], RZ ;  /* 0x000000ff0c00b986 */ /* 0x0005e8000c101d34 */
[----:B------:R2:W-:Y:S02]  /*b860*/  @!P4 STG.E.128 desc[UR52][R12.64+0x80], RZ ;  /* 0x000080ff0c00c986 */ /* 0x0005e4000c101d34 */
.L_x_1935:
[----:B------:R-:W-:Y:S05]  /*b870*/  BSYNC B0 ;  /* 0x0000000000007941 */ /* 0x000fea0003800000 */
.L_x_1934:
        /* <DEDUP_REMOVED lines=8> */
[C---:B------:R-:W-:Y:S01]  /*b900*/  ISETP.GE.AND P2, PT, R18.reuse, UR5, PT ;  /* 0x0000000512007c0c */ /* 0x040fe2000bf46270 */
[----:B------:R-:W-:Y:S02]  /*b910*/  VIADD R10, R18, 0x40 ;  /* 0x00000040120a7836 */ /* 0x000fe40000000000 */
[----:B------:R-:W-:Y:S02]  /*b920*/  IMAD R0, R0, UR6, RZ ;  /* 0x0000000600007c24 */ /* 0x000fe4000f8e02ff */
[----:B------:R-:W-:Y:S01]  /*b930*/  IMAD.WIDE.U32 R4, R3, UR6, R4 ;  /* 0x0000000603047c25 */ /* 0x000fe2000f8e0004 */
[----:B------:R-:W-:-:S03]  /*b940*/  ISETP.GE.AND P3, PT, R10, UR5, PT ;  /* 0x000000050a007c0c */ /* 0x000fc6000bf66270 */
[----:B------:R-:W-:Y:S01]  /*b950*/  IMAD R3, R3, UR7, R0 ;  /* 0x0000000703037c24 */ /* 0x000fe2000f8e0200 */
[----:B------:R-:W-:Y:S02]  /*b960*/  ULDC.64 UR6, c[0x0][0xa80] ;  /* 0x0002a00000067ab9 */ /* 0x000fe40000000a00 */
[----:B-12---:R-:W-:Y:S02]  /*b970*/  LEA R12, P0, R4, UR6, 0x1 ;  /* 0x00000006040c7c11 */ /* 0x006fe4000f8008ff */
[----:B------:R-:W-:-:S04]  /*b980*/  IADD3 R3, R5, R3, RZ ;  /* 0x0000000305037210 */ /* 0x000fc80007ffe0ff */
[----:B------:R-:W-:-:S05]  /*b990*/  LEA.HI.X R13, R4, UR7, R3, 0x1, P0 ;  /* 0x00000007040d7c11 */ /* 0x000fca00080f0c03 */
[----:B------:R3:W-:Y:S04]  /*b9a0*/  @!P2 STG.E.128 desc[UR52][R12.64], RZ ;  /* 0x000000ff0c00a986 */ /* 0x0007e8000c101d34 */
[----:B------:R3:W-:Y:S02]  /*b9b0*/  @!P3 STG.E.128 desc[UR52][R12.64+0x80], RZ ;  /* 0x000080ff0c00b986 */ /* 0x0007e4000c101d34 */
.L_x_1937:
[----:B------:R-:W-:Y:S05]  /*b9c0*/  BSYNC B0 ;  /* 0x0000000000007941 */ /* 0x000fea0003800000 */
.L_x_1936:
        /* <DEDUP_REMOVED lines=20> */
.L_x_1938:
[----:B------:R-:W-:Y:S05]  /*bb10*/  BSYNC B0 ;  /* 0x0000000000007941 */ /* 0x000fea0003800000 */
.L_x_1927:
[----:B------:R-:W5:Y:S02]  /*bb20*/  LDC R0, c[0x0][0xda8] ;  /* 0x00036a00ff007b82 */ /* 0x000f640000000800 */
[----:B-----5:R-:W-:-:S13]  /*bb30*/  ISETP.LE.AND P0, PT, R0, UR4, PT ;  /* 0x0000000400007c0c */ /* 0x020fda000bf03270 */
[----:B------:R-:W-:Y:S05]  /*bb40*/  @!P0 BRA `(.L_x_1939) ;  /* 0xffffff50009c8947 */ /* 0x000fea000383ffff */
[----:B------:R-:W-:Y:S05]  /*bb50*/  EXIT ;  /* 0x000000000000794d */ /* 0x000fea0003800000 */
.L_x_1891:
        /* <DEDUP_REMOVED lines=8> */
[----:B------:R-:W-:Y:S02]  /*bbe0*/  IMAD.MOV.U32 R17, RZ, RZ, 0x1 ;  /* 0x00000001ff117424 */ /* 0x000fe400078e00ff */
[----:B------:R-:W-:-:S04]  /*bbf0*/  IMAD.MOV.U32 R16, RZ, RZ, RZ ;  /* 0x000000ffff107224 */ /* 0x000fc800078e00ff */
[----:B------:R-:W1:Y:S02]  /*bc00*/  LDC R0, c[0x0][0xda8] ;  /* 0x00036a00ff007b82 */ /* 0x000e640000000800 */
[----:B-1----:R-:W-:-:S13]  /*bc10*/  ISETP.LE.AND P0, PT, R0, UR4, PT ;  /* 0x0000000400007c0c */ /* 0x002fda000bf03270 */
[----:B------:R-:W-:Y:S05]  /*bc20*/  @P0 BRA `(.L_x_1940) ;  /* 0x00000028004c0947 */ /* 0x000fea0003800000 */
[----:B------:R-:W1:Y:S01]  /*bc30*/  S2R R2, SR_TID.X ;  /* 0x0000000000027919 */ /* 0x000e620000002100 */
[----:B------:R-:W-:Y:S01]  /*bc40*/  MOV R18, UR4 ;  /* 0x0000000400127c02 */ /* 0x000fe20008000f00 */
[----:B------:R-:W-:Y:S01]  /*bc50*/  IMAD.MOV.U32 R16, RZ, RZ, RZ ;  /* 0x000000ffff107224 */ /* 0x000fe200078e00ff */
[----:B------:R-:W-:Y:S01]  /*bc60*/  ULDC UR48, c[0x0][0xc] ;  /* 0x0000030000307ab9 */ /* 0x000fe20000000800 */
[----:B------:R-:W-:Y:S01]  /*bc70*/  IMAD.MOV.U32 R17, RZ, RZ, 0x1 ;  /* 0x00000001ff117424 */ /* 0x000fe200078e00ff */
[----:B------:R-:W-:Y:S01]  /*bc80*/  ULDC.64 UR44, c[0x0][0x198] ;  /* 0x00006600002c7ab9 */ /* 0x000fe20000000a00 */
[----:B------:R-:W-:Y:S01]  /*bc90*/  UMOV UR47, URZ ;  /* 0x0000003f002f7c82 */ /* 0x000fe20008000000 */
[----:B-1----:R-:W-:-:S07]  /*bca0*/  LOP3.LUT R19, R2, 0x1f, RZ, 0xc0, !PT ;  /* 0x0000001f02137812 */ /* 0x002fce00078ec0ff */
.L_x_1988:
        /* <DEDUP_REMOVED lines=21> */
.L_x_1941:
[----:B------:R-:W-:Y:S01]  /*be00*/  ULDC UR9, c[0x0][0xdc4] ;  /* 0x0003710000097ab9 */ /* 0x000fe20000000800 */
[----:B------:R-:W-:Y:S01]  /*be10*/  UMOV UR7, UR8 ;  /* 0x0000000800077c82 */ /* 0x000fe20008000000 */
[----:B------:R-:W-:-:S11]  /*be20*/  UISETP.NE.AND UP0, UPT, UR9, 0x1, UPT ;  /* 0x000000010900788c */ /* 0x000fd6000bf05270 */
[----:B------:R-:W-:Y:S02]  /*be30*/  @UP0 ULDC.64 UR10, c[0x0][0xdc8] ;  /* 0x00037200000a0ab9 */ /* 0x000fe40000000a00 */
[----:B------:R-:W-:-:S04]  /*be40*/  UIMAD.WIDE.U32 UR4, UR8, UR10, URZ ;  /* 0x0000000a080472a5 */ /* 0x000fc8000f8e003f */
[----:B------:R-:W-:-:S04]  /*be50*/  @UP0 USHF.R.U32.HI UR7, URZ, UR11, UR5 ;  /* 0x0000000b3f070299 */ /* 0x000fc80008011605 */
[----:B------:R-:W-:-:S12]  /*be60*/  UIMAD UR4, UR7, UR9, URZ ;  /* 0x00000009070472a4 */ /* 0x000fd8000f8e023f */
.L_x_1942:
[----:B------:R-:W-:Y:S01]  /*be70*/  ULOP3.LUT UR5, URZ, UR7, URZ, 0x33, !UPT ;  /* 0x000000073f057292 */ /* 0x000fe2000f8e333f */
[----:B------:R-:W-:Y:S01]  /*be80*/  BSSY B6, `(.L_x_1943) ;  /* 0x000025e000067945 */ /* 0x000fe20003800000 */
[----:B------:R-:W-:Y:S01]  /*be90*/  ULDC.64 UR10, c[0x0][0x3f8] ;  /* 0x0000fe00000a7ab9 */ /* 0x000fe20000000a00 */
[----:B------:R-:W-:Y:S01]  /*bea0*/  ULDC UR7, c[0x0][0xdac] ;  /* 0x00036b0000077ab9 */ /* 0x000fe20000000800 */
[----:B------:R-:W-:Y:S02]  /*beb0*/  UISETP.NE.U32.AND UP0, UPT, UR10, URZ, UPT ;  /* 0x0000003f0a00728c */ /* 0x000fe4000bf05070 */
[----:B------:R-:W-:Y:S02]  /*bec0*/  UIADD3 UR5, UR5, UR7, URZ ;  /* 0x0000000705057290 */ /* 0x000fe4000fffe03f */
[----:B------:R-:W-:Y:S02]  /*bed0*/  UISETP.NE.AND.EX UP0, UPT, UR11, URZ, UPT, UP0 ;  /* 0x0000003f0b00728c */ /* 0x000fe4000bf05300 */
[----:B------:R-:W-:Y:S01]  /*bee0*/  USHF.L.U32 UR41, UR5, 0x7, URZ ;  /* 0x0000000705297899 */ /* 0x000fe2000800063f */
[----:B------:R-:W-:Y:S01]  /*bef0*/  ULDC UR7, c[0x0][0x404] ;  /* 0x0001010000077ab9 */ /* 0x000fe20000000800 */
[----:B------:R-:W-:Y:S01]  /*bf00*/  ULDC UR10, c[0x0][0x288] ;  /* 0x0000a200000a7ab9 */ /* 0x000fe20000000800 */
[----:B------:R-:W-:-:S02]  /*bf10*/  USEL UR7, UR7, 0x1, UP0 ;  /* 0x0000000107077887 */ /* 0x000fc40008000000 */
[----:B------:R-:W-:Y:S01]  /*bf20*/  UIADD3 UR5, UR41, 0xff, -UR10 ;  /* 0x000000ff29057890 */ /* 0x000fe2000fffe80a */
[----:B------:R-:W-:Y:S02]  /*bf30*/  ULDC UR9, c[0x0][0xdb8] ;  /* 0x00036e0000097ab9 */ /* 0x000fe40000000800 */
[----:B------:R-:W-:Y:S01]  /*bf40*/  ULDC UR10, c[0x0][0x2e0] ;  /* 0x0000b800000a7ab9 */ /* 0x000fe20000000800 */
[----:B------:R-:W-:Y:S02]  /*bf50*/  UISETP.NE.AND UP1, UPT, UR9, 0x1, UPT ;  /* 0x000000010900788c */ /* 0x000fe4000bf25270 */
[----:B------:R-:W-:Y:S02]  /*bf60*/  UIMAD UR11, UR7, UR10, 0x7f ;  /* 0x0000007f070b74a4 */ /* 0x000fe4000f8e020a */
[----:B------:R-:W-:Y:S02]  /*bf70*/  UIMAD UR5, UR7, UR10, UR5 ;  /* 0x0000000a070572a4 */ /* 0x000fe4000f8e0205 */
[----:B------:R-:W-:-:S02]  /*bf80*/  USHF.R.S32.HI UR10, URZ, 0x1f, UR11 ;  /* 0x0000001f3f0a7899 */ /* 0x000fc4000801140b */
[----:B------:R-:W-:Y:S02]  /*bf90*/  USHF.R.S32.HI UR7, URZ, 0x1f, UR5 ;  /* 0x0000001f3f077899 */ /* 0x000fe40008011405 */
[----:B------:R-:W-:Y:S02]  /*bfa0*/  ULEA.HI UR10, UR10, UR11, URZ, 0x7 ;  /* 0x0000000b0a0a7291 */ /* 0x000fe4000f8f383f */
[----:B------:R-:W-:Y:S02]  /*bfb0*/  ULEA.HI UR7, UR7, UR5, URZ, 0x7 ;  /* 0x0000000507077291 */ /* 0x000fe4000f8f383f */
[----:B------:R-:W-:Y:S02]  /*bfc0*/  USHF.R.S32.HI UR10, URZ, 0x7, UR10 ;  /* 0x000000073f0a7899 */ /* 0x000fe4000801140a */
[----:B------:R-:W-:Y:S02]  /*bfd0*/  USHF.R.S32.HI UR7, URZ, 0x7, UR7 ;  /* 0x000000073f077899 */ /* 0x000fe40008011407 */
[----:B------:R-:W-:-:S02]  /*bfe0*/  UIADD3 UR4, UR8, -UR4, URZ ;  /* 0x8000000408047290 */ /* 0x000fc4000fffe03f */
[----:B------:R-:W-:Y:S01]  /*bff0*/  UISETP.LT.AND UP0, UPT, UR10, UR7, UPT ;  /* 0x000000070a00728c */ /* 0x000fe2000bf01270 */
[----:B------:R-:W-:-:S03]  /*c000*/  ULDC UR8, c[0x0][0xdc4] ;  /* 0x0003710000087ab9 */ /* 0x000fc60000000800 */
[----:B------:R-:W-:Y:S02]  /*c010*/  USEL UR39, UR10, UR7, UP0 ;  /* 0x000000070a277287 */ /* 0x000fe40008000000 */
[----:B------:R-:W-:-:S03]  /*c020*/  UIMAD UR6, UR6, UR8, UR4 ;  /* 0x00000008060672a4 */ /* 0x000fc6000f8e0204 */
[----:B------:R-:W-:Y:S01]  /*c030*/  @UP1 ULDC UR4, c[0x0][0xdbc] ;  /* 0x00036f0000041ab9 */ /* 0x000fe20000000800 */
[----:B------:R-:W-:Y:S01]  /*c040*/  ISETP.LT.AND P0, PT, RZ, UR39, PT ;  /* 0x00000027ff007c0c */ /* 0x000fe2000bf01270 */
[----:B------:R-:W-:Y:S01]  /*c050*/  UIMAD.WIDE.U32 UR4, UR6, UR4, URZ ;  /* 0x00000004060472a5 */ /* 0x000fe2000f8e003f */
[----:B------:R-:W-:Y:S01]  /*c060*/  @UP1 ULDC UR8, c[0x0][0xdc0] ;  /* 0x0003700000081ab9 */ /* 0x000fe20000000800 */
[----:B------:R-:W-:Y:S02]  /*c070*/  UMOV UR43, UR6 ;  /* 0x00000006002b7c82 */ /* 0x000fe40008000000 */
[----:B------:R-:W-:-:S04]  /*c080*/  @UP1 USHF.R.U32.HI UR43, URZ, UR8, UR5 ;  /* 0x000000083f2b1299 */ /* 0x000fc80008011605 */
[----:B------:R-:W-:-:S04]  /*c090*/  UIADD3 UR42, -UR43, URZ, URZ ;  /* 0x0000003f2b2a7290 */ /* 0x000fc8000fffe13f */
[----:B------:R-:W-:Y:S01]  /*c0a0*/  UIMAD UR42, UR9, UR42, UR6 ;  /* 0x0000002a092a72a4 */ /* 0x000fe2000f8e0206 */
[----:B------:R-:W-:Y:S11]  /*c0b0*/  @P0 BRA `(.L_x_1944) ;  /* 0x0000000000400947 */ /* 0x000ff60003800000 */
[----:B------:R-:W-:Y:S01]  /*c0c0*/  ISETP.NE.AND P0, PT, R19, RZ, PT ;  /* 0x000000ff1300720c */ /* 0x000fe20003f05270 */
[----:B------:R-:W-:-:S12]  /*c0d0*/  IMAD.MOV.U32 R13, RZ, RZ, R18 ;  /* 0x000000ffff0d7224 */ /* 0x000fd800078e0012 */
        /* <DEDUP_REMOVED lines=14> */
.L_x_1944:
        /* <DEDUP_REMOVED lines=11> */
[----:B------:R-:W-:Y:S01]  /*c270*/  MOV R4, UR6 ;  /* 0x0000000600047c02 */ /* 0x000fe20008000f00 */
[----:B------:R-:W-:Y:S01]  /*c280*/  IMAD.U32 R5, RZ, RZ, UR7 ;  /* 0x00000007ff057e24 */ /* 0x000fe2000f8e00ff */
        /* <DEDUP_REMOVED lines=10> */
.L_x_1946:
        /* <DEDUP_REMOVED lines=19> */
[----:B--2---:R-:W-:Y:S05]  /*c460*/  CALL.ABS.NOINC R2 ;  /* 0x0000000002007343 */ /* 0x004fea0003c00000 */
.L_x_1948:
        /* <DEDUP_REMOVED lines=8> */
[----:B------:R-:W-:Y:S01]  /*c4f0*/  MOV R8, 0x70 ;  /* 0x0000007000087802 */ /* 0x000fe20000000f00 */
[----:B------:R-:W-:Y:S02]  /*c500*/  IMAD.U32 R7, RZ, RZ, UR9 ;  /* 0x00000009ff077e24 */ /* 0x000fe4000f8e00ff */
[----:B------:R-:W-:-:S02]  /*c510*/  IMAD.U32 R10, RZ, RZ, UR4 ;  /* 0x00000004ff0a7e24 */ /* 0x000fc4000f8e00ff */
[----:B------:R-:W-:Y:S02]  /*c520*/  IMAD.U32 R11, RZ, RZ, UR5 ;  /* 0x00000005ff0b7e24 */ /* 0x000fe4000f8e00ff */
[----:B------:R-:W-:Y:S02]  /*c530*/  IMAD.MOV.U32 R12, RZ, RZ, 0x1 ;  /* 0x00000001ff0c7424 */ /* 0x000fe400078e00ff */
[----:B------:R-:W-:-:S07]  /*c540*/  IMAD.MOV.U32 R13, RZ, RZ, RZ ;  /* 0x000000ffff0d7224 */ /* 0x000fce00078e00ff */
[----:B------:R-:W-:-:S07]  /*c550*/  LEPC R20, `(.L_x_1947) ;  /* 0x000000001014794e */ /* 0x000fce0000000000 */
[----:B-1----:R-:W-:Y:S05]  /*c560*/  CALL.ABS.NOINC R2 ;  /* 0x0000000002007343 */ /* 0x002fea0003c00000 */
.L_x_1947:
[----:B------:R-:W-:Y:S01]  /*c570*/  ULDC.64 UR4, c[0x0][0x9f8] ;  /* 0x00027e0000047ab9 */ /* 0x000fe20000000a00 */
[----:B------:R-:W-:Y:S01]  /*c580*/  IMAD.U32 R5, RZ, RZ, UR43 ;  /* 0x0000002bff057e24 */ /* 0x000fe2000f8e00ff */
[----:B------:R-:W-:Y:S01]  /*c590*/  ISETP.NE.U32.AND P0, PT, RZ, UR4, PT ;  /* 0x00000004ff007c0c */ /* 0x000fe2000bf05070 */
[----:B------:R-:W1:Y:S01]  /*c5a0*/  LDC R4, c[0x0][0x428] ;  /* 0x00010a00ff047b82 */ /* 0x000e620000000800 */
[----:B------:R-:W-:Y:S02]  /*c5b0*/  MOV R0, UR43 ;  /* 0x0000002b00007c02 */ /* 0x000fe40008000f00 */
[----:B------:R-:W-:-:S13]  /*c5c0*/  ISETP.NE.AND.EX P0, PT, RZ, UR5, PT, P0 ;  /* 0x00000005ff007c0c */ /* 0x000fda000bf05300 */
[----:B------:R-:W2:Y:S02]  /*c5d0*/  @P0 LDC.64 R2, c[0x0][0x9f8] ;  /* 0x00027e00ff020b82 */ /* 0x000ea40000000a00 */
[----:B--2---:R-:W-:-:S05]  /*c5e0*/  @P0 IMAD.WIDE R2, R5, 0x4, R2 ;  /* 0x0000000405020825 */ /* 0x004fca00078e0202 */
[----:B------:R2:W3:Y:S01]  /*c5f0*/  @P0 LDG.E R0, desc[UR52][R2.64] ;  /* 0x0000003402000981 */ /* 0x0004e2000c1e1900 */
[----:B-1----:R-:W-:Y:S01]  /*c600*/  ISETP.NE.AND P0, PT, R4, 0x1, PT ;  /* 0x000000010400780c */ /* 0x002fe20003f05270 */
[----:B------:R-:W-:Y:S01]  /*c610*/  IMAD.U32 R4, RZ, RZ, UR42 ;  /* 0x0000002aff047e24 */ /* 0x000fe2000f8e00ff */
[----:B------:R-:W-:Y:S01]  /*c620*/  ISETP.NE.AND P1, PT, R19, RZ, PT ;  /* 0x000000ff1300720c */ /* 0x000fe20003f25270 */
[----:B------:R-:W-:Y:S01]  /*c630*/  UMOV UR40, URZ ;  /* 0x0000003f00287c82 */ /* 0x000fe20008000000 */
[----:B------:R-:W-:Y:S01]  /*c640*/  UMOV UR8, 0x40 ;  /* 0x0000004000087882 */ /* 0x000fe20000000000 */
[----:B------:R-:W-:Y:S01]  /*c650*/  UMOV UR9, UR41 ;  /* 0x0000002900097c82 */ /* 0x000fe20008000000 */
[----:B------:R-:W-:Y:S01]  /*c660*/  UMOV UR10, UR42 ;  /* 0x0000002a000a7c82 */ /* 0x000fe20008000000 */
[----:B------:R-:W-:Y:S01]  /*c670*/  UMOV UR11, UR43 ;  /* 0x0000002b000b7c82 */ /* 0x000fe20008000000 */
[----:B------:R-:W-:Y:S01]  /*c680*/  UMOV UR6, 0xffffffff ;  /* 0xffffffff00067882 */ /* 0x000fe20000000000 */
[----:B--2---:R-:W1:Y:S06]  /*c690*/  LDC.64 R2, c[0x0][0x3f8] ;  /* 0x0000fe00ff027b82 */ /* 0x004e6c0000000a00 */
[----:B------:R-:W-:-:S02]  /*c6a0*/  VOTEU.ALL UP1, P1 ;  /* 0x00000000003f7886 */ /* 0x000fc40000820000 */
[----:B------:R-:W2:Y:S03]  /*c6b0*/  @P0 LDC R5, c[0x0][0x42c] ;  /* 0x00010b00ff050b82 */ /* 0x000ea60000000800 */
[----:B------:R-:W-:-:S04]  /*c6c0*/  @!UP1 UIADD3 UR4, UP0, UR44, 0x270, URZ ;  /* 0x000002702c049890 */ /* 0x000fc8000ff1e03f */
[----:B------:R-:W-:Y:S01]  /*c6d0*/  @!UP1 UIADD3.X UR5, URZ, UR45, URZ, UP0, !UPT ;  /* 0x0000002d3f059290 */ /* 0x000fe200087fe43f */
[----:B------:R-:W4:Y:S08]  /*c6e0*/  @P0 LDC R6, c[0x0][0x430] ;  /* 0x00010c00ff060b82 */ /* 0x000f300000000800 */
[----:B------:R1:W-:Y:S01]  /*c6f0*/  @!UP1 UTMAPF.L2.4D [UR40], [UR4] ;  /* 0x00000028040095b8 */ /* 0x0003e20008018000 */
[----:B--2---:R-:W-:Y:S01]  /*c700*/  @P0 IMAD.HI.U32 R5, R5, UR42, RZ ;  /* 0x0000002a05050c27 */ /* 0x004fe2000f8e00ff */
[----:B------:R2:W-:Y:S04]  /*c710*/  @!UP1 UTMAPF.L2.4D [UR8], [UR4] ;  /* 0x00000008040095b8 */ /* 0x0005e80008018000 */
[----:B----4-:R-:W-:Y:S01]  /*c720*/  @P0 SHF.R.U32.HI R4, RZ, R6, R5 ;  /* 0x00000006ff040219 */ /* 0x010fe20000011605 */
[----:B------:R-:W-:Y:S01]  /*c730*/  IMAD.U32 R5, RZ, RZ, UR39 ;  /* 0x00000027ff057e24 */ /* 0x000fe2000f8e00ff */
[----:B-1----:R-:W-:-:S03]  /*c740*/  ISETP.NE.U32.AND P0, PT, R2, RZ, PT ;  /* 0x000000ff0200720c */ /* 0x002fc60003f05070 */
[----:B------:R-:W-:Y:S01]  /*c750*/  VIADD R5, R5, 0xffffffff ;  /* 0xffffffff05057836 */ /* 0x000fe20000000000 */
[----:B------:R-:W-:-:S04]  /*c760*/  ISETP.NE.AND.EX P0, PT, R3, RZ, PT, P0 ;  /* 0x000000ff0300720c */ /* 0x000fc80003f05300 */
[----:B---3--:R-:W-:Y:S01]  /*c770*/  SEL R6, R0, RZ, !P0 ;  /* 0x000000ff00067207 */ /* 0x008fe20004000000 */
[----:B--2---:R-:W-:Y:S08]  /*c780*/  BRA.DIV UR6, `(.L_x_1949) ;  /* 0x0000002206e87947 */ /* 0x004ff0000b800000 */
.L_x_2000:
[----:B------:R-:W-:Y:S01]  /*c790*/  UMOV UR4, 0xffffffff ;  /* 0xffffffff00047882 */ /* 0x000fe20000000000 */
[----:B------:R-:W-:Y:S02]  /*c7a0*/  SHF.R.S32.HI R12, RZ, 0x1f, R0 ;  /* 0x0000001fff0c7819 */ /* 0x000fe40000011400 */
[----:B------:R-:W-:Y:S05]  /*c7b0*/  BRA.DIV UR4, `(.L_x_1950) ;  /* 0x0000002604087947 */ /* 0x000fea000b800000 */
[----:B------:R-:W-:-:S13]  /*c7c0*/  ELECT P6, URZ, PT ;  /* 0x00000000003f782f */ /* 0x000fda00038c0000 */
.L_x_2003:
[----:B------:R-:W-:Y:S05]  /*c7d0*/  @!P6 BRA `(.L_x_1951) ;  /* 0x0000000000d8e947 */ /* 0x000fea0003800000 */
[----:B------:R-:W-:Y:S01]  /*c7e0*/  MOV R6, R0 ;  /* 0x0000000000067202 */ /* 0x000fe20000000f00 */
        /* <DEDUP_REMOVED lines=17> */
[----:B------:R-:W-:-:S05]  /*c900*/  IADD3 R7, -R11, RZ, RZ ;  /* 0x000000ff0b077210 */ /* 0x000fca0007ffe1ff */
[----:B------:R-:W-:-:S07]  /*c910*/  IMAD R5, R10, R7, R5 ;  /* 0x000000070a057224 */ /* 0x000fce00078e0205 */
.L_x_1952:
[----:B------:R-:W2:Y:S01]  /*c920*/  S2R R7, SR_TID.X ;  /* 0x0000000000077919 */ /* 0x000ea20000002100 */
[----:B-1----:R-:W-:Y:S02]  /*c930*/  LEA R8, R16, UR38, 0x3 ;  /* 0x0000002610087c11 */ /* 0x002fe4000f8e18ff */
[----:B--2---:R-:W-:Y:S02]  /*c940*/  LOP3.LUT R9, R7, 0x7f, RZ, 0xc0, !PT ;  /* 0x0000007f07097812 */ /* 0x004fe400078ec0ff */
[----:B------:R-:W-:Y:S02]  /*c950*/  SHF.L.U32 R7, R17, 0x1f, RZ ;  /* 0x0000001f11077819 */ /* 0x000fe400000006ff */
[----:B------:R-:W-:Y:S02]  /*c960*/  ISETP.NE.AND P3, PT, R9, RZ, PT ;  /* 0x000000ff0900720c */ /* 0x000fe40003f65270 */
[----:B------:R-:W1:Y:S02]  /*c970*/  SYNCS.PHASECHK.TRANS64.TRYWAIT P2, [R8+URZ+0x28840], R7 ;  /* 0x02884007080075a7 */ /* 0x000e64000804017f */
[----:B-1----:R-:W-:Y:S09]  /*c980*/  @!P2 BRA `(.L_x_1953) ;  /* 0x0000002000b4a947 */ /* 0x002ff20003800000 */
.L_x_2004:
[----:B------:R-:W-:Y:S05]  /*c990*/  @P3 BRA `(.L_x_1954) ;  /* 0x0000000000143947 */ /* 0x000fea0003800000 */
[----:B------:R-:W-:Y:S01]  /*c9a0*/  ISETP.NE.AND P2, PT, R19, RZ, PT ;  /* 0x000000ff1300720c */ /* 0x000fe20003f45270 */
[----:B-1----:R-:W-:-:S04]  /*c9b0*/  IMAD.MOV.U32 R7, RZ, RZ, 0x8000 ;  /* 0x00008000ff077424 */ /* 0x002fc800078e00ff */
[----:B------:R2:W-:Y:S08]  /*c9c0*/  SYNCS.ARRIVE.TRANS64 RZ, [R8+URZ+0x28830], R7 ;  /* 0x0288300708ff79a7 */ /* 0x0005f0000800003f */
[----:B------:R-:W-:Y:S05]  /*c9d0*/  @!P2 BRA `(.L_x_1954) ;  /* 0x000000000004a947 */ /* 0x000fea0003800000 */
[----:B------:R-:W-:Y:S01]  /*c9e0*/  BPT.TRAP 0x1 ;  /* 0x000000040000795c */ /* 0x000fe20000300000 */
.L_x_1954:
        /* <DEDUP_REMOVED lines=17> */
[----:B---3--:R-:W-:Y:S01]  /*cb00*/  UMOV UR8, UR14 ;  /* 0x0000000e00087c82 */ /* 0x008fe20008000000 */
[----:B------:R-:W-:Y:S02]  /*cb10*/  UMOV UR10, UR15 ;  /* 0x0000000f000a7c82 */ /* 0x000fe40008000000 */
[----:B------:R3:W-:Y:S02]  /*cb20*/  UTMALDG.4D [UR8], [UR4], desc[UR6] ;  /* 0x00000608040075b4 */ /* 0x0007e40008019000 */
[----:B---3--:R-:W-:Y:S01]  /*cb30*/  NOP ;  /* 0x0000000000007918 */ /* 0x008fe20000000000 */
.L_x_1951:
        /* <DEDUP_REMOVED lines=9> */
[----:B-12---:R-:W-:Y:S01]  /*cbd0*/  @P2 IMAD.MOV.U32 R7, RZ, RZ, 0x8000 ;  /* 0x00008000ff072424 */ /* 0x006fe200078e00ff */
        /* <DEDUP_REMOVED lines=21> */
.L_x_2005:
[----:B------:R-:W-:-:S06]  /*cd30*/  UISETP.GE.AND UP0, UPT, UR39, 0x2, UPT ;  /* 0x000000022700788c */ /* 0x000fcc000bf06270 */
[----:B------:R-:W-:-:S13]  /*cd40*/  PLOP3.LUT P2, PT, PT, PT, UP0, 0x80, 0x0 ;  /* 0x000000000000781c */ /* 0x000fda0003f4f008 */
[----:B------:R-:W-:Y:S05]  /*cd50*/  @!P2 BRA `(.L_x_1956) ;  /* 0x0000001000d8a947 */ /* 0x000fea0003800000 */
[----:B------:R-:W-:Y:S02]  /*cd60*/  ULOP3.LUT UR4, UR39, 0x1, URZ, 0xc0, !UPT ;  /* 0x0000000127047892 */ /* 0x000fe4000f8ec03f */
[----:B------:R-:W-:Y:S02]  /*cd70*/  UIADD3 UR46, UR39, -0x2, URZ ;  /* 0xfffffffe272e7890 */ /* 0x000fe4000fffe03f */
[----:B------:R-:W-:Y:S01]  /*cd80*/  UISETP.NE.U32.AND UP0, UPT, UR4, 0x1, UPT ;  /* 0x000000010400788c */ /* 0x000fe2000bf05070 */
[----:B------:R-:W-:-:S03]  /*cd90*/  ULDC.64 UR36, c[0x0][0x408] ;  /* 0x0001020000247ab9 */ /* 0x000fc60000000a00 */
[----:B-1----:R-:W-:Y:S02]  /*cda0*/  MOV R7, UR46 ;  /* 0x0000002e00077c02 */ /* 0x002fe40008000f00 */
[----:B------:R-:W-:-:S13]  /*cdb0*/  PLOP3.LUT P2, PT, PT, PT, UP0, 0x80, 0x0 ;  /* 0x000000000000781c */ /* 0x000fda0003f4f008 */
[----:B------:R-:W-:Y:S05]  /*cdc0*/  @!P2 BRA `(.L_x_1957) ;  /* 0x0000000400a0a947 */ /* 0x000fea0003800000 */
[----:B------:R-:W-:Y:S01]  /*cdd0*/  VIADD R10, R16, 0x1 ;  /* 0x00000001100a7836 */ /* 0x000fe20000000000 */
[----:B------:R-:W-:Y:S04]  /*cde0*/  BSSY B0, `(.L_x_1958) ;  /* 0x0000062000007945 */ /* 0x000fe80003800000 */
[----:B------:R-:W-:-:S04]  /*cdf0*/  ISETP.NE.AND P2, PT, R10, 0x2, PT ;  /* 0x000000020a00780c */ /* 0x000fc80003f45270 */
[----:B------:R-:W-:Y:S02]  /*ce00*/  SEL R8, RZ, 0x1, P2 ;  /* 0x00000001ff087807 */ /* 0x000fe40001000000 */
[----:B------:R-:W-:Y:S02]  /*ce10*/  SEL R10, R10, RZ, P2 ;  /* 0x000000ff0a0a7207 */ /* 0x000fe40001000000 */
[----:B------:R-:W-:Y:S01]  /*ce20*/  LOP3.LUT R7, R17, R8, RZ, 0x3c, !PT ;  /* 0x0000000811077212 */ /* 0x000fe200078e3cff */
[----:B------:R-:W-:Y:S06]  /*ce30*/  @!P6 BRA `(.L_x_1959) ;  /* 0x000000040070e947 */ /* 0x000fec0003800000 */
[----:B------:R-:W-:Y:S02]  /*ce40*/  IMAD.MOV.U32 R8, RZ, RZ, R6 ;  /* 0x000000ffff087224 */ /* 0x000fe400078e0006 */
[----:B------:R-:W-:Y:S01]  /*ce50*/  IMAD.U32 R9, RZ, RZ, UR46 ;  /* 0x0000002eff097e24 */ /* 0x000fe2000f8e00ff */
[----:B------:R-:W-:Y:S06]  /*ce60*/  @!P0 BRA `(.L_x_1960) ;  /* 0x0000000000508947 */ /* 0x000fec0003800000 */
[----:B------:R-:W-:Y:S01]  /*ce70*/  ULDC UR7, c[0x0][0x41c] ;  /* 0x0001070000077ab9 */ /* 0x000fe20000000800 */
[----:B------:R-:W-:Y:S01]  /*ce80*/  UMOV UR6, UR46 ;  /* 0x0000002e00067c82 */ /* 0x000fe20008000000 */
[----:B------:R-:W-:-:S11]  /*ce90*/  UISETP.NE.AND UP0, UPT, UR7, 0x1, UPT ;  /* 0x000000010700788c */ /* 0x000fd6000bf05270 */
[----:B------:R-:W-:Y:S02]  /*cea0*/  @UP0 ULDC.64 UR8, c[0x0][0x420] ;  /* 0x0001080000080ab9 */ /* 0x000fe40000000a00 */
[----:B------:R-:W-:-:S04]  /*ceb0*/  UIMAD.WIDE.U32 UR4, UR46, UR8, URZ ;  /* 0x000000082e0472a5 */ /* 0x000fc8000f8e003f */
[----:B------:R-:W-:-:S03]  /*cec0*/  @UP0 USHF.R.U32.HI UR6, URZ, UR9, UR5 ;  /* 0x000000093f060299 */ /* 0x000fc60008011605 */
[----:B------:R-:W-:Y:S01]  /*ced0*/  ULDC.64 UR8, c[0x0][0x408] ;  /* 0x0001020000087ab9 */ /* 0x000fe20000000a00 */
[----:B------:R-:W-:Y:S01]  /*cee0*/  USHF.R.S32.HI UR4, URZ, 0x1f, UR6 ;  /* 0x0000001f3f047899 */ /* 0x000fe20008011406 */
[----:B------:R-:W-:Y:S01]  /*cef0*/  IMAD R11, R12, UR8, RZ ;  /* 0x000000080c0b7c24 */ /* 0x000fe2000f8e02ff */
[----:B------:R-:W-:-:S03]  /*cf00*/  MOV R8, UR6 ;  /* 0x0000000600087c02 */ /* 0x000fc60008000f00 */
[C---:B------:R-:W-:Y:S02]  /*cf10*/  IMAD R11, R0.reuse, UR9, R11 ;  /* 0x00000009000b7c24 */ /* 0x040fe4000f8e020b */
[----:B------:R-:W-:Y:S02]  /*cf20*/  IMAD.U32 R9, RZ, RZ, UR4 ;  /* 0x00000004ff097e24 */ /* 0x000fe4000f8e00ff */
[----:B------:R-:W-:-:S04]  /*cf30*/  IMAD.WIDE.U32 R8, R0, UR8, R8 ;  /* 0x0000000800087c25 */ /* 0x000fc8000f8e0008 */
[----:B------:R-:W-:Y:S01]  /*cf40*/  IMAD.IADD R9, R11, 0x1, R9 ;  /* 0x000000010b097824 */ /* 0x000fe200078e0209 */
[----:B------:R-:W-:-:S04]  /*cf50*/  LEA R2, P2, R8, R2, 0x2 ;  /* 0x0000000208027211 */ /* 0x000fc800078410ff */
[----:B------:R-:W-:-:S05]  /*cf60*/  LEA.HI.X R3, R8, R3, R9, 0x2, P2 ;  /* 0x0000000308037211 */ /* 0x000fca00010f1409 */
[----:B------:R1:W5:Y:S01]  /*cf70*/  LDG.E R8, desc[UR52][R2.64] ;  /* 0x0000003402087981 */ /* 0x000362000c1e1900 */
[----:B------:R-:W-:-:S04]  /*cf80*/  UIADD3 UR4, -UR6, URZ, URZ ;  /* 0x0000003f06047290 */ /* 0x000fc8000fffe13f */
[----:B------:R-:W-:-:S06]  /*cf90*/  UIMAD UR4, UR7, UR4, UR46 ;  /* 0x00000004070472a4 */ /* 0x000fcc000f8e022e */
[----:B-1----:R-:W-:-:S07]  /*cfa0*/  IMAD.U32 R9, RZ, RZ, UR4 ;  /* 0x00000004ff097e24 */ /* 0x002fce000f8e00ff */
.L_x_1960:
[----:B------:R-:W1:Y:S01]  /*cfb0*/  S2R R2, SR_TID.X ;  /* 0x0000000000027919 */ /* 0x000e620000002100 */
[----:B------:R-:W-:Y:S02]  /*cfc0*/  LEA R3, R10, UR38, 0x3 ;  /* 0x000000260a037c11 */ /* 0x000fe4000f8e18ff */
[----:B-1----:R-:W-:Y:S02]  /*cfd0*/  LOP3.LUT R11, R2, 0x7f, RZ, 0xc0, !PT ;  /* 0x0000007f020b7812 */ /* 0x002fe400078ec0ff */
[----:B------:R-:W-:Y:S02]  /*cfe0*/  SHF.L.U32 R2, R7, 0x1f, RZ ;  /* 0x0000001f07027819 */ /* 0x000fe400000006ff */
[----:B------:R-:W-:Y:S02]  /*cff0*/  ISETP.NE.AND P2, PT, R11, RZ, PT ;  /* 0x000000ff0b00720c */ /* 0x000fe40003f45270 */
[----:B------:R-:W1:Y:S02]  /*d000*/  SYNCS.PHASECHK.TRANS64.TRYWAIT P3, [R3+URZ+0x28840], R2 ;  /* 0x02884002030075a7 */ /* 0x000e64000806017f */
[----:B-1----:R-:W-:Y:S09]  /*d010*/  @!P3 BRA `(.L_x_1961) ;  /* 0x0000001c003cb947 */ /* 0x002ff20003800000 */
.L_x_2006:
[----:B------:R-:W-:Y:S05]  /*d020*/  @P2 BRA `(.L_x_1962) ;  /* 0x0000000000142947 */ /* 0x000fea0003800000 */
[----:B------:R-:W-:Y:S02]  /*d030*/  ISETP.NE.AND P3, PT, R19, RZ, PT ;  /* 0x000000ff1300720c */ /* 0x000fe40003f65270 */
[----:B-1----:R-:W-:-:S04]  /*d040*/  MOV R2, 0x8000 ;  /* 0x0000800000027802 */ /* 0x002fc80000000f00 */
[----:B------:R2:W-:Y:S07]  /*d050*/  SYNCS.ARRIVE.TRANS64 RZ, [R3+URZ+0x28830], R2 ;  /* 0x0288300203ff79a7 */ /* 0x0005ee000800003f */
[----:B------:R-:W-:Y:S05]  /*d060*/  @!P3 BRA `(.L_x_1962) ;  /* 0x000000000004b947 */ /* 0x000fea0003800000 */
[----:B------:R-:W-:Y:S01]  /*d070*/  BPT.TRAP 0x1 ;  /* 0x000000040000795c */ /* 0x000fe20000300000 */
.L_x_1962:
        /* <DEDUP_REMOVED lines=12> */
[----:B-12---:R-:W-:Y:S01]  /*d140*/  SHF.L.U32 R3, R17, 0x1f, RZ ;  /* 0x0000001f11037819 */ /* 0x006fe200000006ff */
        /* <DEDUP_REMOVED lines=13> */
.L_x_2007:
[----:B------:R-:W-:Y:S05]  /*d220*/  @P2 BRA `(.L_x_1964) ;  /* 0x0000000000182947 */ /* 0x000fea0003800000 */
[----:B------:R-:W-:Y:S01]  /*d230*/  ISETP.NE.AND P2, PT, R19, RZ, PT ;  /* 0x000000ff1300720c */ /* 0x000fe20003f45270 */
[----:B-1----:R-:W-:Y:S01]  /*d240*/  IMAD.MOV.U32 R3, RZ, RZ, 0x8000 ;  /* 0x00008000ff037424 */ /* 0x002fe200078e00ff */
[----:B------:R-:W-:-:S04]  /*d250*/  LEA R2, R16, UR38, 0x3 ;  /* 0x0000002610027c11 */ /* 0x000fc8000f8e18ff */
[----:B------:R2:W-:Y:S07]  /*d260*/  SYNCS.ARRIVE.TRANS64 RZ, [R2+URZ+0x28850], R3 ;  /* 0x0288500302ff79a7 */ /* 0x0005ee000800003f */
[----:B------:R-:W-:Y:S05]  /*d270*/  @!P2 BRA `(.L_x_1964) ;  /* 0x000000000004a947 */ /* 0x000fea0003800000 */
[----:B------:R-:W-:Y:S01]  /*d280*/  BPT.TRAP 0x1 ;  /* 0x000000040000795c */ /* 0x000fe20000300000 */
.L_x_1964:
        /* <DEDUP_REMOVED lines=23> */
.L_x_1959:
[----:B------:R-:W-:Y:S05]  /*d400*/  BSYNC B0 ;  /* 0x0000000000007941 */ /* 0x000fea0003800000 */
.L_x_1958:
[----:B------:R-:W-:Y:S01]  /*d410*/  UIADD3 UR4, UR39, -0x3, URZ ;  /* 0xfffffffd27047890 */ /* 0x000fe2000fffe03f */
[----:B------:R-:W-:Y:S01]  /*d420*/  IMAD.MOV.U32 R17, RZ, RZ, R7 ;  /* 0x000000ffff117224 */ /* 0x000fe200078e0007 */
[----:B------:R-:W-:-:S04]  /*d430*/  MOV R16, R10 ;  /* 0x0000000a00107202 */ /* 0x000fc80000000f00 */
[----:B------:R-:W-:-:S07]  /*d440*/  IMAD.U32 R7, RZ, RZ, UR4 ;  /* 0x00000004ff077e24 */ /* 0x000fce000f8e00ff */
.L_x_1957:
[----:B------:R-:W-:Y:S01]  /*d450*/  ISETP.NE.AND P2, PT, RZ, UR46, PT ;  /* 0x0000002eff007c0c */ /* 0x000fe2000bf45270 */
[----:B------:R-:W-:-:S12]  /*d460*/  BSSY B0, `(.L_x_1956) ;  /* 0x00000c5000007945 */ /* 0x000fd80003800000 */
[----:B------:R-:W-:Y:S05]  /*d470*/  @!P2 BRA `(.L_x_1965) ;  /* 0x0000000c000ca947 */ /* 0x000fea0003800000 */
[----:B------:R-:W-:-:S07]  /*d480*/  IMAD.MOV.U32 R8, RZ, RZ, R6 ;  /* 0x000000ffff087224 */ /* 0x000fce00078e0006 */
.L_x_1980:
[----:B------:R-:W-:Y:S01]  /*d490*/  IADD3 R10, R16, 0x1, RZ ;  /* 0x00000001100a7810 */ /* 0x000fe20007ffe0ff */
[----:B------:R-:W-:Y:S05]  /*d4a0*/  YIELD ;  /* 0x0000000000007946 */ /* 0x000fea0003800000 */
[----:B------:R-:W-:Y:S01]  /*d4b0*/  ISETP.NE.AND P2, PT, R10, 0x2, PT ;  /* 0x000000020a00780c */ /* 0x000fe20003f45270 */
[----:B------:R-:W-:Y:S03]  /*d4c0*/  BSSY B1, `(.L_x_1966) ;  /* 0x000005c000017945 */ /* 0x000fe60003800000 */
[----:B-12---:R-:W-:-:S02]  /*d4d0*/  SEL R2, RZ, 0x1, P2 ;  /* 0x00000001ff027807 */ /* 0x006fc40001000000 */
        /* <DEDUP_REMOVED lines=17> */
[----:B------:R-:W-:-:S05]  /*d5f0*/  IMAD.WIDE.U32 R2, R0, UR36, R2 ;  /* 0x0000002400027c25 */ /* 0x000fca000f8e0002 */
[----:B------:R-:W-:Y:S02]  /*d600*/  IADD3 R14, R14, R3, RZ ;  /* 0x000000030e0e7210 */ /* 0x000fe40007ffe0ff */
[----:B-1----:R-:W-:-:S04]  /*d610*/  LEA R8, P2, R2, R8, 0x2 ;  /* 0x0000000802087211 */ /* 0x002fc800078410ff */
[----:B------:R-:W-:-:S05]  /*d620*/  LEA.HI.X R9, R2, R9, R14, 0x2, P2 ;  /* 0x0000000902097211 */ /* 0x000fca00010f140e */
[----:B------:R1:W5:Y:S04]  /*d630*/  LDG.E R8, desc[UR52][R8.64] ;  /* 0x0000003408087981 */ /* 0x000368000c1e1900 */
.L_x_1968:
[----:B------:R-:W1:Y:S01]  /*d640*/  S2R R2, SR_TID.X ;  /* 0x0000000000027919 */ /* 0x000e620000002100 */
[----:B------:R-:W-:Y:S02]  /*d650*/  LEA R3, R10, UR38, 0x3 ;  /* 0x000000260a037c11 */ /* 0x000fe4000f8e18ff */
[----:B-1----:R-:W-:Y:S02]  /*d660*/  LOP3.LUT R9, R2, 0x7f, RZ, 0xc0, !PT ;  /* 0x0000007f02097812 */ /* 0x002fe400078ec0ff */
[----:B------:R-:W-:Y:S02]  /*d670*/  SHF.L.U32 R2, R11, 0x1f, RZ ;  /* 0x0000001f0b027819 */ /* 0x000fe400000006ff */
[----:B------:R-:W-:Y:S02]  /*d680*/  ISETP.NE.AND P2, PT, R9, RZ, PT ;  /* 0x000000ff0900720c */ /* 0x000fe40003f45270 */
[----:B------:R-:W1:Y:S02]  /*d690*/  SYNCS.PHASECHK.TRANS64.TRYWAIT P3, [R3+URZ+0x28840], R2 ;  /* 0x02884002030075a7 */ /* 0x000e64000806017f */
[----:B-1----:R-:W-:Y:S09]  /*d6a0*/  @!P3 BRA `(.L_x_1969) ;  /* 0x0000001400c0b947 */ /* 0x002ff20003800000 */
.L_x_2008:
[----:B------:R-:W-:Y:S05]  /*d6b0*/  @P2 BRA `(.L_x_1970) ;  /* 0x0000000000142947 */ /* 0x000fea0003800000 */
[----:B------:R-:W-:Y:S01]  /*d6c0*/  ISETP.NE.AND P3, PT, R19, RZ, PT ;  /* 0x000000ff1300720c */ /* 0x000fe20003f65270 */
[----:B-1----:R-:W-:-:S04]  /*d6d0*/  IMAD.MOV.U32 R2, RZ, RZ, 0x8000 ;  /* 0x00008000ff027424 */ /* 0x002fc800078e00ff */
[----:B------:R2:W-:Y:S08]  /*d6e0*/  SYNCS.ARRIVE.TRANS64 RZ, [R3+URZ+0x28830], R2 ;  /* 0x0288300203ff79a7 */ /* 0x0005f0000800003f */
[----:B------:R-:W-:Y:S05]  /*d6f0*/  @!P3 BRA `(.L_x_1970) ;  /* 0x000000000004b947 */ /* 0x000fea0003800000 */
[----:B------:R-:W-:Y:S01]  /*d700*/  BPT.TRAP 0x1 ;  /* 0x000000040000795c */ /* 0x000fe20000300000 */
.L_x_1970:
        /* <DEDUP_REMOVED lines=14> */
[----:B-12---:R-:W-:Y:S01]  /*d7f0*/  LEA R2, R16, UR17, 0x3 ;  /* 0x0000001110027c11 */ /* 0x006fe2000f8e18ff */
        /* <DEDUP_REMOVED lines=11> */
.L_x_2009:
[----:B------:R-:W-:Y:S05]  /*d8b0*/  @P2 BRA `(.L_x_1972) ;  /* 0x0000000000142947 */ /* 0x000fea0003800000 */
[----:B------:R-:W-:Y:S01]  /*d8c0*/  ISETP.NE.AND P2, PT, R19, RZ, PT ;  /* 0x000000ff1300720c */ /* 0x000fe20003f45270 */
[----:B------:R-:W-:-:S04]  /*d8d0*/  IMAD.MOV.U32 R3, RZ, RZ, 0x8000 ;  /* 0x00008000ff037424 */ /* 0x000fc800078e00ff */
[----:B------:R2:W-:Y:S08]  /*d8e0*/  SYNCS.ARRIVE.TRANS64 RZ, [R2+URZ+0x50], R3 ;  /* 0x0000500302ff79a7 */ /* 0x0005f0000800003f */
[----:B------:R-:W-:Y:S05]  /*d8f0*/  @!P2 BRA `(.L_x_1972) ;  /* 0x000000000004a947 */ /* 0x000fea0003800000 */
[----:B------:R-:W-:Y:S01]  /*d900*/  BPT.TRAP 0x1 ;  /* 0x000000040000795c */ /* 0x000fe20000300000 */
.L_x_1972:
        /* <DEDUP_REMOVED lines=10> */
[----:B------:R-:W-:Y:S01]  /*d9b0*/  IMAD.MOV.U32 R5, RZ, RZ, R13 ;  /* 0x000000ffff057224 */ /* 0x000fe200078e000d */
[----:B------:R-:W-:-:S02]  /*d9c0*/  MOV R6, R8 ;  /* 0x0000000800067202 */ /* 0x000fc40000000f00 */
[----:B------:R-:W-:Y:S02]  /*d9d0*/  ULEA UR6, UR6, UR38, 0xf ;  /* 0x0000002606067291 */ /* 0x000fe4000f8e783f */
[----:B------:R-:W-:Y:S02]  /*d9e0*/  USHF.L.U32 UR11, UR11, 0x7, URZ ;  /* 0x000000070b0b7899 */ /* 0x000fe4000800063f */
[----:B------:R-:W-:Y:S02]  /*d9f0*/  UIADD3 UR9, UR9, 0x50, URZ ;  /* 0x0000005009097890 */ /* 0x000fe4000fffe03f */
        /* <DEDUP_REMOVED lines=8> */
.L_x_1967:
[----:B------:R-:W-:Y:S05]  /*da80*/  BSYNC B1 ;  /* 0x0000000000017941 */ /* 0x000fea0003800000 */
.L_x_1966:
[----:B------:R-:W-:Y:S01]  /*da90*/  VIADD R16, R10, 0x1 ;  /* 0x000000010a107836 */ /* 0x000fe20000000000 */
[----:B------:R-:W-:Y:S04]  /*daa0*/  BSSY B1, `(.L_x_1973) ;  /* 0x000005d000017945 */ /* 0x000fe80003800000 */
[----:B------:R-:W-:-:S04]  /*dab0*/  ISETP.NE.AND P2, PT, R16, 0x2, PT ;  /* 0x000000021000780c */ /* 0x000fc80003f45270 */
[----:B-12---:R-:W-:Y:S02]  /*dac0*/  SEL R2, RZ, 0x1, P2 ;  /* 0x00000001ff027807 */ /* 0x006fe40001000000 */
[----:B------:R-:W-:Y:S02]  /*dad0*/  SEL R16, R16, RZ, P2 ;  /* 0x000000ff10107207 */ /* 0x000fe40001000000 */
[----:B------:R-:W-:Y:S01]  /*dae0*/  LOP3.LUT R17, R11, R2, RZ, 0x3c, !PT ;  /* 0x000000020b117212 */ /* 0x000fe200078e3cff */
[----:B------:R-:W-:Y:S06]  /*daf0*/  @!P6 BRA `(.L_x_1974) ;  /* 0x00000004005ce947 */ /* 0x000fec0003800000 */
[----:B------:R-:W-:Y:S01]  /*db00*/  VIADD R13, R7, 0xffffffff ;  /* 0xffffffff070d7836 */ /* 0x000fe20000000000 */
        /* <DEDUP_REMOVED lines=18> */
.L_x_1975:
[----:B------:R-:W1:Y:S01]  /*dc30*/  S2R R2, SR_TID.X ;  /* 0x0000000000027919 */ /* 0x000e620000002100 */
[----:B------:R-:W-:Y:S02]  /*dc40*/  SHF.L.U32 R3, R17, 0x1f, RZ ;  /* 0x0000001f11037819 */ /* 0x000fe400000006ff */
[----:B-1----:R-:W-:Y:S02]  /*dc50*/  LOP3.LUT R9, R2, 0x7f, RZ, 0xc0, !PT ;  /* 0x0000007f02097812 */ /* 0x002fe400078ec0ff */
[----:B------:R-:W-:Y:S02]  /*dc60*/  LEA R2, R16, UR38, 0x3 ;  /* 0x0000002610027c11 */ /* 0x000fe4000f8e18ff */
[----:B------:R-:W-:Y:S02]  /*dc70*/  ISETP.NE.AND P2, PT, R9, RZ, PT ;  /* 0x000000ff0900720c */ /* 0x000fe40003f45270 */
[----:B------:R-:W1:Y:S02]  /*dc80*/  SYNCS.PHASECHK.TRANS64.TRYWAIT P3, [R2+URZ+0x28840], R3 ;  /* 0x02884003020075a7 */ /* 0x000e64000806017f */
[----:B-1----:R-:W-:Y:S09]  /*dc90*/  @!P3 BRA `(.L_x_1976) ;  /* 0x00000010006cb947 */ /* 0x002ff20003800000 */
.L_x_2010:
[----:B------:R-:W-:Y:S05]  /*dca0*/  @P2 BRA `(.L_x_1977) ;  /* 0x0000000000142947 */ /* 0x000fea0003800000 */
[----:B------:R-:W-:Y:S01]  /*dcb0*/  ISETP.NE.AND P3, PT, R19, RZ, PT ;  /* 0x000000ff1300720c */ /* 0x000fe20003f65270 */
[----:B-1----:R-:W-:-:S04]  /*dcc0*/  IMAD.MOV.U32 R3, RZ, RZ, 0x8000 ;  /* 0x00008000ff037424 */ /* 0x002fc800078e00ff */
[----:B------:R2:W-:Y:S08]  /*dcd0*/  SYNCS.ARRIVE.TRANS64 RZ, [R2+URZ+0x28830], R3 ;  /* 0x0288300302ff79a7 */ /* 0x0005f0000800003f */
[----:B------:R-:W-:Y:S05]  /*dce0*/  @!P3 BRA `(.L_x_1977) ;  /* 0x000000000004b947 */ /* 0x000fea0003800000 */
[----:B------:R-:W-:Y:S01]  /*dcf0*/  BPT.TRAP 0x1 ;  /* 0x000000040000795c */ /* 0x000fe20000300000 */
.L_x_1977:
        /* <DEDUP_REMOVED lines=12> */
[----:B-12---:R-:W-:Y:S01]  /*ddc0*/  LEA R2, R10, UR17, 0x3 ;  /* 0x000000110a027c11 */ /* 0x006fe2000f8e18ff */
        /* <DEDUP_REMOVED lines=13> */
.L_x_2011:
[----:B------:R-:W-:Y:S05]  /*dea0*/  @P2 BRA `(.L_x_1979) ;  /* 0x0000000000142947 */ /* 0x000fea0003800000 */
[----:B------:R-:W-:Y:S01]  /*deb0*/  ISETP.NE.AND P2, PT, R19, RZ, PT ;  /* 0x000000ff1300720c */ /* 0x000fe20003f45270 */
[----:B------:R-:W-:-:S04]  /*dec0*/  IMAD.MOV.U32 R3, RZ, RZ, 0x8000 ;  /* 0x00008000ff037424 */ /* 0x000fc800078e00ff */
[----:B------:R2:W-:Y:S08]  /*ded0*/  SYNCS.ARRIVE.TRANS64 RZ, [R2+URZ+0x50], R3 ;  /* 0x0000500302ff79a7 */ /* 0x0005f0000800003f */
[----:B------:R-:W-:Y:S05]  /*dee0*/  @!P2 BRA `(.L_x_1979) ;  /* 0x000000000004a947 */ /* 0x000fea0003800000 */
[----:B------:R-:W-:Y:S01]  /*def0*/  BPT.TRAP 0x1 ;  /* 0x000000040000795c */ /* 0x000fe20000300000 */
.L_x_1979:
        /* <DEDUP_REMOVED lines=11> */
[----:B------:R-:W-:Y:S01]  /*dfb0*/  MOV R5, R13 ;  /* 0x0000000d00057202 */ /* 0x000fe20000000f00 */
[----:B------:R-:W-:Y:S01]  /*dfc0*/  IMAD.MOV.U32 R6, RZ, RZ, R8 ;  /* 0x000000ffff067224 */ /* 0x000fe200078e0008 */
[----:B------:R-:W-:-:S02]  /*dfd0*/  ULEA UR14, UR14, UR38, 0xf ;  /* 0x000000260e0e7291 */ /* 0x000fc4000f8e783f */
        /* <DEDUP_REMOVED lines=9> */
.L_x_1974:
[----:B------:R-:W-:Y:S05]  /*e070*/  BSYNC B1 ;  /* 0x0000000000017941 */ /* 0x000fea0003800000 */
.L_x_1973:
[C---:B------:R-:W-:Y:S01]  /*e080*/  ISETP.GT.AND P2, PT, R7.reuse, 0x1, PT ;  /* 0x000000010700780c */ /* 0x040fe20003f44270 */
[----:B------:R-:W-:-:S12]  /*e090*/  VIADD R7, R7, 0xfffffffe ;  /* 0xfffffffe07077836 */ /* 0x000fd80000000000 */
[----:B------:R-:W-:Y:S05]  /*e0a0*/  @P2 BRA `(.L_x_1980) ;  /* 0xfffffff000f82947 */ /* 0x000fea000383ffff */
.L_x_1965:
[----:B------:R-:W-:Y:S05]  /*e0b0*/  BSYNC B0 ;  /* 0x0000000000007941 */ /* 0x000fea0003800000 */
.L_x_1956:
[----:B------:R-:W-:Y:S04]  /*e0c0*/  BSSY B0, `(.L_x_1981) ;  /* 0x000000e000007945 */ /* 0x000fe80003800000 */
[----:B------:R-:W-:Y:S05]  /*e0d0*/  @P1 BRA `(.L_x_1982) ;  /* 0x0000000000301947 */ /* 0x000fea0003800000 */
[----:B-1----:R-:W1:Y:S01]  /*e0e0*/  S2R R7, SR_LANEID ;  /* 0x0000000000077919 */ /* 0x002e620000000000 */
[----:B------:R-:W-:Y:S01]  /*e0f0*/  VOTEU.ANY UR4, UPT, PT ;  /* 0x0000000000047886 */ /* 0x000fe200038e0100 */
[----:B--2---:R-:W2:Y:S01]  /*e100*/  LDC.64 R2, c[0x0][0xdf0] ;  /* 0x00037c00ff027b82 */ /* 0x004ea20000000a00 */
        /* <DEDUP_REMOVED lines=9> */
.L_x_1982:
[----:B------:R-:W-:Y:S05]  /*e1a0*/  BSYNC B0 ;  /* 0x0000000000007941 */ /* 0x000fea0003800000 */
.L_x_1981:
[----:B------:R-:W-:Y:S04]  /*e1b0*/  BSSY B0, `(.L_x_1983) ;  /* 0x0000024000007945 */ /* 0x000fe80003800000 */
[----:B------:R-:W-:Y:S05]  /*e1c0*/  @!P6 BRA `(.L_x_1984) ;  /* 0x000000000088e947 */ /* 0x000fea0003800000 */
[----:B------:R-:W3:Y:S01]  /*e1d0*/  S2R R0, SR_TID.X ;  /* 0x0000000000007919 */ /* 0x000ee20000002100 */
[----:B-12---:R-:W-:Y:S02]  /*e1e0*/  LEA R3, R16, UR38, 0x3 ;  /* 0x0000002610037c11 */ /* 0x006fe4000f8e18ff */
[----:B---3--:R-:W-:Y:S02]  /*e1f0*/  LOP3.LUT R2, R0, 0x7f, RZ, 0xc0, !PT ;  /* 0x0000007f00027812 */ /* 0x008fe400078ec0ff */
[----:B------:R-:W-:Y:S02]  /*e200*/  SHF.L.U32 R0, R17, 0x1f, RZ ;  /* 0x0000001f11007819 */ /* 0x000fe400000006ff */
[----:B------:R-:W-:Y:S02]  /*e210*/  ISETP.NE.AND P1, PT, R2, RZ, PT ;  /* 0x000000ff0200720c */ /* 0x000fe40003f25270 */
[----:B------:R-:W1:Y:S02]  /*e220*/  SYNCS.PHASECHK.TRANS64.TRYWAIT P0, [R3+URZ+0x28860], R0 ;  /* 0x02886000030075a7 */ /* 0x000e64000800017f */
[----:B-1----:R-:W-:Y:S09]  /*e230*/  @!P0 BRA `(.L_x_1985) ;  /* 0x0000000c002c8947 */ /* 0x002ff20003800000 */
.L_x_2012:
[----:B------:R-:W-:Y:S05]  /*e240*/  @P1 BRA `(.L_x_1986) ;  /* 0x0000000000141947 */ /* 0x000fea0003800000 */
[----:B------:R-:W-:Y:S01]  /*e250*/  ISETP.NE.AND P0, PT, R19, RZ, PT ;  /* 0x000000ff1300720c */ /* 0x000fe20003f05270 */
[----:B-1----:R-:W-:-:S04]  /*e260*/  IMAD.MOV.U32 R0, RZ, RZ, 0x8000 ;  /* 0x00008000ff007424 */ /* 0x002fc800078e00ff */
[----:B------:R2:W-:Y:S08]  /*e270*/  SYNCS.ARRIVE.TRANS64 RZ, [R3+URZ+0x28850], R0 ;  /* 0x0288500003ff79a7 */ /* 0x0005f0000800003f */
[----:B------:R-:W-:Y:S05]  /*e280*/  @!P0 BRA `(.L_x_1986) ;  /* 0x0000000000048947 */ /* 0x000fea0003800000 */
[----:B------:R-:W-:Y:S01]  /*e290*/  BPT.TRAP 0x1 ;  /* 0x000000040000795c */ /* 0x000fe20000300000 */
.L_x_1986:
        /* <DEDUP_REMOVED lines=21> */
.L_x_1984:
[----:B------:R-:W-:Y:S05]  /*e3f0*/  BSYNC B0 ;  /* 0x0000000000007941 */ /* 0x000fea0003800000 */
.L_x_1983:
[----:B------:R-:W-:Y:S01]  /*e400*/  IADD3 R16, R16, 0x1, RZ ;  /* 0x0000000110107810 */ /* 0x000fe20007ffe0ff */
[----:B------:R-:W-:-:S03]  /*e410*/  IMAD.MOV.U32 R13, RZ, RZ, R18 ;  /* 0x000000ffff0d7224 */ /* 0x000fc600078e0012 */
[----:B------:R-:W-:-:S04]  /*e420*/  ISETP.NE.AND P0, PT, R16, 0x2, PT ;  /* 0x000000021000780c */ /* 0x000fc80003f05270 */
[----:B-12---:R-:W-:Y:S02]  /*e430*/  SEL R0, RZ, 0x1, P0 ;  /* 0x00000001ff007807 */ /* 0x006fe40000000000 */
[----:B------:R-:W-:Y:S02]  /*e440*/  SEL R16, R16, RZ, P0 ;  /* 0x000000ff10107207 */ /* 0x000fe40000000000 */
[----:B------:R-:W-:-:S07]  /*e450*/  LOP3.LUT R17, R17, R0, RZ, 0x3c, !PT ;  /* 0x0000000011117212 */ /* 0x000fce00078e3cff */
.L_x_1945:
[----:B------:R-:W-:Y:S05]  /*e460*/  BSYNC B6 ;  /* 0x0000000000067941 */ /* 0x000fea0003800000 */
.L_x_1943:
[----:B------:R-:W-:-:S03]  /*e470*/  UMOV UR4, 0xffffffff ;  /* 0xffffffff00047882 */ /* 0x000fc60000000000 */
[----:B------:R-:W-:Y:S05]  /*e480*/  BRA.DIV UR4, `(.L_x_1987) ;  /* 0x0000000a04ac7947 */ /* 0x000fea000b800000 */
[----:B------:R1:W2:Y:S02]  /*e490*/  SHFL.IDX PT, R14, R13, RZ, 0x1f ;  /* 0x00001fff0d0e7589 */ /* 0x0002a400000e0000 */
.L_x_2015:
[----:B------:R-:W-:Y:S01]  /*e4a0*/  ISETP.NE.AND P0, PT, R19, RZ, PT ;  /* 0x000000ff1300720c */ /* 0x000fe20003f05270 */
[----:B------:R-:W-:Y:S05]  /*e4b0*/  WARPSYNC.ALL ;  /* 0x0000000000007948 */ /* 0x000fea0003800000 */
[----:B------:R-:W-:Y:S01]  /*e4c0*/  BAR.SYNC.DEFER_BLOCKING 0x4, 0x120 ;  /* 0x0104800000007b1d */ /* 0x000fe20000010000 */
[----:B--2---:R-:W-:-:S05]  /*e4d0*/  IMAD.MOV.U32 R18, RZ, RZ, R14 ;  /* 0x000000ffff127224 */ /* 0x004fca00078e000e */
[----:B------:R-:W-:Y:S01]  /*e4e0*/  ULDC UR4, c[0x0][0xda8] ;  /* 0x00036a0000047ab9 */ /* 0x000fe20000000800 */
[----:B------:R-:W-:Y:S01]  /*e4f0*/  @!P0 MOV R0, 0x400 ;  /* 0x0000040000008802 */ /* 0x000fe20000000f00 */
[----:B------:R-:W2:Y:S03]  /*e500*/  @!P0 S2R R3, SR_CgaCtaId ;  /* 0x0000000000038919 */ /* 0x000ea60000008800 */
[----:B--2---:R-:W-:-:S05]  /*e510*/  @!P0 LEA R0, R3, R0, 0x18 ;  /* 0x0000000003008211 */ /* 0x004fca00078ec0ff */
[----:B------:R2:W-:Y:S01]  /*e520*/  @!P0 STS [R0+0x288d0], R13 ;  /* 0x0288d00d00008388 */ /* 0x0005e20000000800 */
[----:B------:R-:W-:Y:S06]  /*e530*/  BAR.ARV 0x5, 0x120 ;  /* 0x0144800000007b1d */ /* 0x000fec0000002000 */
[----:B------:R-:W-:-:S13]  /*e540*/  ISETP.GE.AND P0, PT, R18, UR4, PT ;  /* 0x0000000412007c0c */ /* 0x000fda000bf06270 */
[----:B--2---:R-:W-:Y:S05]  /*e550*/  @!P0 BRA `(.L_x_1988) ;  /* 0xffffffd400d48947 */ /* 0x004fea000383ffff */
.L_x_1940:
        /* <DEDUP_REMOVED lines=11> */
.L_x_2016:
        /* <DEDUP_REMOVED lines=10> */
[----:B------:R-:W-:-:S04]  /*e6b0*/  MOV R0, UR4 ;  /* 0x0000000400007c02 */ /* 0x000fc80008000f00 */
[----:B------:R-:W-:-:S13]  /*e6c0*/  ISETP.NE.AND P2, PT, R0, 0x3, PT ;  /* 0x000000030000780c */ /* 0x000fda0003f45270 */
[----:B------:R-:W-:Y:S05]  /*e6d0*/  @!P2 BRA `(.L_x_1992) ;  /* 0x000000000004a947 */ /* 0x000fea0003800000 */
[----:B------:R-:W-:Y:S01]  /*e6e0*/  BPT.TRAP 0x1 ;  /* 0x000000040000795c */ /* 0x000fe20000300000 */
.L_x_1992:
        /* <DEDUP_REMOVED lines=9> */
[----:B------:R-:W-:Y:S02]  /*e780*/  SHF.L.U32 R0, R17, 0x1f, RZ ;  /* 0x0000001f11007819 */ /* 0x000fe400000006ff */
[----:B------:R-:W-:Y:S01]  /*e790*/  LEA R3, R2, R3, 0x3 ;  /* 0x0000000302037211 */ /* 0x000fe200078e18ff */
[----:B--2---:R-:W-:Y:S06]  /*e7a0*/  @!P0 BRA `(.L_x_1993) ;  /* 0x00000008001c8947 */ /* 0x004fec0003800000 */
.L_x_2017:
[----:B------:R-:W3:Y:S02]  /*e7b0*/  SYNCS.PHASECHK.TRANS64.TRYWAIT P0, [R3+URZ], R0 ;  /* 0x00000000030075a7 */ /* 0x000ee4000800017f */
[----:B---3--:R-:W-:Y:S05]  /*e7c0*/  @!P0 BRA `(.L_x_1994) ;  /* 0x0000000800288947 */ /* 0x008fea0003800000 */
.L_x_2018:
[----:B------:R-:W-:Y:S05]  /*e7d0*/  @!P2 BRA `(.L_x_1995) ;  /* 0x000000000004a947 */ /* 0x000fea0003800000 */
[----:B------:R-:W-:Y:S01]  /*e7e0*/  BPT.TRAP 0x1 ;  /* 0x000000040000795c */ /* 0x000fe20000300000 */
.L_x_1995:
[----:B---3--:R-:W-:-:S04]  /*e7f0*/  VIADD R3, R7, 0x28860 ;  /* 0x0002886007037836 */ /* 0x008fc80000000000 */
[----:B--2---:R-:W-:-:S04]  /*e800*/  IMAD R5, R16, 0x8, R3 ;  /* 0x0000000810057824 */ /* 0x004fc800078e0203 */
[----:B------:R-:W2:Y:S02]  /*e810*/  SYNCS.PHASECHK.TRANS64.TRYWAIT P0, [R5+URZ], R4 ;  /* 0x00000004050075a7 */ /* 0x000ea4000800017f */
[----:B--2---:R-:W-:Y:S05]  /*e820*/  @!P0 BRA `(.L_x_1996) ;  /* 0x0000000800248947 */ /* 0x004fea0003800000 */
.L_x_2019:
[----:B------:R-:W-:-:S07]  /*e830*/  IMAD R3, R2, 0x8, R3 ;  /* 0x0000000802037824 */ /* 0x000fce00078e0203 */
.L_x_1997:
[----:B---3--:R3:W4:Y:S02]  /*e840*/  SYNCS.PHASECHK.TRANS64.TRYWAIT P0, [R3+URZ], R0 ;  /* 0x00000000030075a7 */ /* 0x008724000800017f */
[----:B----4-:R-:W-:Y:S05]  /*e850*/  @!P0 NANOSLEEP.SYNCS 0x989680 ;  /* 0x009896800000895d */ /* 0x010fea0003900000 */
[----:B------:R-:W4:Y:S02]  /*e860*/  @!P0 SYNCS.PHASECHK.TRANS64 P0, [R3+URZ], R0 ;  /* 0x00000000030085a7 */ /* 0x000f24000800007f */
[----:B----4-:R-:W-:Y:S05]  /*e870*/  @!P0 BRA `(.L_x_1997) ;  /* 0xfffffffc00f08947 */ /* 0x010fea000383ffff */
.L_x_1991:
[----:B------:R-:W-:Y:S05]  /*e880*/  BSYNC B0 ;  /* 0x0000000000007941 */ /* 0x000fea0003800000 */
.L_x_1990:
[----:B------:R-:W-:Y:S05]  /*e890*/  EXIT ;  /* 0x000000000000794d */ /* 0x000fea0003800000 */
.L_x_1897:
[----:B-1----:R-:W-:-:S04]  /*e8a0*/  MOV R3, UR38 ;  /* 0x0000002600037c02 */ /* 0x002fc80008000f00 */
[----:B------:R1:W2:Y:S03]  /*e8b0*/  SYNCS.PHASECHK.TRANS64.TRYWAIT P1, [R3+URZ+0x28800], R0 ;  /* 0x02880000030075a7 */ /* 0x0002a6000802017f */
[----:B--2---:R-:W-:Y:S05]  /*e8c0*/  @!P1 NANOSLEEP.SYNCS 0x989680 ;  /* 0x009896800000995d */ /* 0x004fea0003900000 */
[----:B------:R-:W2:Y:S02]  /*e8d0*/  @!P1 SYNCS.PHASECHK.TRANS64 P1, [R3+URZ+0x28800], R0 ;  /* 0x02880000030095a7 */ /* 0x000ea4000802007f */
[----:B--2---:R-:W-:Y:S05]  /*e8e0*/  @!P1 BRA `(.L_x_1897) ;  /* 0xfffffffc00ec9947 */ /* 0x004fea000383ffff */
[----:B------:R-:W-:Y:S05]  /*e8f0*/  BRA `(.L_x_1998) ;  /* 0xffffff2c00587947 */ /* 0x000fea000383ffff */
.L_x_1901:
[----:B--2---:R2:W3:Y:S02]  /*e900*/  SYNCS.PHASECHK.TRANS64.TRYWAIT P2, [R0+URZ+0x28830], R3 ;  /* 0x02883003000075a7 */ /* 0x0044e4000804017f */
[----:B---3--:R-:W-:Y:S05]  /*e910*/  @!P2 NANOSLEEP.SYNCS 0x989680 ;  /* 0x009896800000a95d */ /* 0x008fea0003900000 */
[----:B------:R-:W3:Y:S02]  /*e920*/  @!P2 SYNCS.PHASECHK.TRANS64 P2, [R0+URZ+0x28830], R3 ;  /* 0x028830030000a5a7 */ /* 0x000ee4000804007f */
[----:B---3--:R-:W-:Y:S05]  /*e930*/  @!P2 BRA `(.L_x_1901) ;  /* 0xfffffffc00f0a947 */ /* 0x008fea000383ffff */
[----:B------:R-:W-:Y:S05]  /*e940*/  BRA `(.L_x_1900) ;  /* 0xffffff2c00807947 */ /* 0x000fea000383ffff */
.L_x_1906:
[----:B--2---:R-:W-:-:S04]  /*e950*/  IMAD.U32 R7, RZ, RZ, UR10 ;  /* 0x0000000aff077e24 */ /* 0x004fc8000f8e00ff */
[----:B------:R2:W3:Y:S03]  /*e960*/  SYNCS.PHASECHK.TRANS64.TRYWAIT P2, [R7+URZ+0x28830], R4 ;  /* 0x02883004070075a7 */ /* 0x0004e6000804017f */
[----:B---3--:R-:W-:Y:S05]  /*e970*/  @!P2 NANOSLEEP.SYNCS 0x989680 ;  /* 0x009896800000a95d */ /* 0x008fea0003900000 */
[----:B------:R-:W3:Y:S02]  /*e980*/  @!P2 SYNCS.PHASECHK.TRANS64 P2, [R7+URZ+0x28830], R4 ;  /* 0x028830040700a5a7 */ /* 0x000ee4000804007f */
[----:B---3--:R-:W-:Y:S05]  /*e990*/  @!P2 BRA `(.L_x_1906) ;  /* 0xfffffffc00eca947 */ /* 0x008fea000383ffff */
[----:B------:R-:W-:Y:S05]  /*e9a0*/  BRA `(.L_x_1903) ;  /* 0xffffff5c00687947 */ /* 0x000fea000383ffff */
.L_x_1910:
[----:B--2---:R-:W-:-:S04]  /*e9b0*/  IMAD.U32 R7, RZ, RZ, UR10 ;  /* 0x0000000aff077e24 */ /* 0x004fc8000f8e00ff */
[----:B------:R2:W3:Y:S03]  /*e9c0*/  SYNCS.PHASECHK.TRANS64.TRYWAIT P2, [R7+URZ+0x28850], R4 ;  /* 0x02885004070075a7 */ /* 0x0004e6000804017f */
[----:B---3--:R-:W-:Y:S05]  /*e9d0*/  @!P2 NANOSLEEP.SYNCS 0x989680 ;  /* 0x009896800000a95d */ /* 0x008fea0003900000 */
[----:B------:R-:W3:Y:S02]  /*e9e0*/  @!P2 SYNCS.PHASECHK.TRANS64 P2, [R7+URZ+0x28850], R4 ;  /* 0x028850040700a5a7 */ /* 0x000ee4000804007f */
[----:B---3--:R-:W-:Y:S05]  /*e9f0*/  @!P2 BRA `(.L_x_1910) ;  /* 0xfffffffc00eca947 */ /* 0x008fea000383ffff */
[----:B------:R-:W-:Y:S05]  /*ea00*/  BRA `(.L_x_1907) ;  /* 0xffffff60002c7947 */ /* 0x000fea000383ffff */
.L_x_1916:
[----:B--2---:R-:W-:-:S04]  /*ea10*/  IMAD.U32 R5, RZ, RZ, UR10 ;  /* 0x0000000aff057e24 */ /* 0x004fc8000f8e00ff */
[----:B------:R2:W3:Y:S03]  /*ea20*/  SYNCS.PHASECHK.TRANS64.TRYWAIT P2, [R5+URZ+0x28830], R4 ;  /* 0x02883004050075a7 */ /* 0x0004e6000804017f */
[----:B---3--:R-:W-:Y:S05]  /*ea30*/  @!P2 NANOSLEEP.SYNCS 0x989680 ;  /* 0x009896800000a95d */ /* 0x008fea0003900000 */
[----:B------:R-:W3:Y:S02]  /*ea40*/  @!P2 SYNCS.PHASECHK.TRANS64 P2, [R5+URZ+0x28830], R4 ;  /* 0x028830040500a5a7 */ /* 0x000ee4000804007f */
[----:B---3--:R-:W-:Y:S05]  /*ea50*/  @!P2 BRA `(.L_x_1916) ;  /* 0xfffffffc00eca947 */ /* 0x008fea000383ffff */
[----:B------:R-:W-:Y:S05]  /*ea60*/  BRA `(.L_x_1913) ;  /* 0xffffff8c00887947 */ /* 0x000fea000383ffff */
.L_x_1920:
[----:B--2---:R-:W-:-:S04]  /*ea70*/  MOV R5, UR10 ;  /* 0x0000000a00057c02 */ /* 0x004fc80008000f00 */
[----:B------:R2:W3:Y:S03]  /*ea80*/  SYNCS.PHASECHK.TRANS64.TRYWAIT P2, [R5+URZ+0x28850], R4 ;  /* 0x02885004050075a7 */ /* 0x0004e6000804017f */
[----:B---3--:R-:W-:Y:S05]  /*ea90*/  @!P2 NANOSLEEP.SYNCS 0x989680 ;  /* 0x009896800000a95d */ /* 0x008fea0003900000 */
[----:B------:R-:W3:Y:S02]  /*eaa0*/  @!P2 SYNCS.PHASECHK.TRANS64 P2, [R5+URZ+0x28850], R4 ;  /* 0x028850040500a5a7 */ /* 0x000ee4000804007f */
[----:B---3--:R-:W-:Y:S05]  /*eab0*/  @!P2 BRA `(.L_x_1920) ;  /* 0xfffffffc00eca947 */ /* 0x008fea000383ffff */
[----:B------:R-:W-:Y:S05]  /*eac0*/  BRA `(.L_x_1917) ;  /* 0xffffff90004c7947 */ /* 0x000fea000383ffff */
.L_x_1925:
[----:B--2---:R-:W-:-:S04]  /*ead0*/  IMAD.U32 R6, RZ, RZ, UR5 ;  /* 0x00000005ff067e24 */ /* 0x004fc8000f8e00ff */
[----:B------:R2:W3:Y:S03]  /*eae0*/  SYNCS.PHASECHK.TRANS64.TRYWAIT P0, [R6+URZ+0x28850], R5 ;  /* 0x02885005060075a7 */ /* 0x0004e6000800017f */
[----:B---3--:R-:W-:Y:S05]  /*eaf0*/  @!P0 NANOSLEEP.SYNCS 0x989680 ;  /* 0x009896800000895d */ /* 0x008fea0003900000 */
[----:B------:R-:W3:Y:S02]  /*eb00*/  @!P0 SYNCS.PHASECHK.TRANS64 P0, [R6+URZ+0x28850], R5 ;  /* 0x02885005060085a7 */ /* 0x000ee4000800007f */
[----:B---3--:R-:W-:Y:S05]  /*eb10*/  @!P0 BRA `(.L_x_1925) ;  /* 0xfffffffc00ec8947 */ /* 0x008fea000383ffff */
[----:B------:R-:W-:Y:S05]  /*eb20*/  BRA `(.L_x_1924) ;  /* 0xffffffb4002c7947 */ /* 0x000fea000383ffff */
.L_x_1949:
[----:B------:R-:W1:Y:S01]  /*eb30*/  S2R R7, SR_TID.X ;  /* 0x0000000000077919 */ /* 0x000e620000002100 */
        /* <DEDUP_REMOVED lines=9> */
.L_x_1999:
[----:B------:R-:W-:Y:S05]  /*ebd0*/  BRA `(.L_x_2000) ;  /* 0xffffffd800ec7947 */ /* 0x000fea000383ffff */
.L_x_1950:
[----:B------:R-:W-:Y:S01]  /*ebe0*/  BSSY B0, `(.L_x_2001) ;  /* 0x0000006000007945 */ /* 0x000fe20003800000 */
[----:B------:R-:W-:-:S07]  /*ebf0*/  IMAD.MOV.U32 R15, RZ, RZ, -0x1 ;  /* 0xffffffffff0f7424 */ /* 0x000fce00078e00ff */
[----:B------:R-:W-:Y:S05]  /*ec00*/  WARPSYNC.COLLECTIVE R15, `(.L_x_2002) ;  /* 0x000000000f0c7348 */ /* 0x000fea0003c00000 */
[----:B------:R-:W-:Y:S02]  /*ec10*/  ELECT P6, UR62, PT ;  /* 0x00000000003e782f */ /* 0x000fe400038c0000 */
[----:B------:R-:W-:Y:S01]  /*ec20*/  MOV R14, UR62 ;  /* 0x0000003e000e7c02 */ /* 0x000fe20008000f00 */
[----:B------:R-:W-:Y:S10]  /*ec30*/  ENDCOLLECTIVE ;  /* 0x000000000000791b */ /* 0x000ff40003800000 */
.L_x_2002:
[----:B------:R-:W-:Y:S05]  /*ec40*/  BSYNC B0 ;  /* 0x0000000000007941 */ /* 0x000fea0003800000 */
.L_x_2001:
[----:B------:R-:W-:Y:S05]  /*ec50*/  BRA `(.L_x_2003) ;  /* 0xffffffd800dc7947 */ /* 0x000fea000383ffff */
.L_x_1953:
[----:B-1----:R1:W2:Y:S02]  /*ec60*/  SYNCS.PHASECHK.TRANS64.TRYWAIT P2, [R8+URZ+0x28840], R7 ;  /* 0x02884007080075a7 */ /* 0x0022a4000804017f */
[----:B--2---:R-:W-:Y:S05]  /*ec70*/  @!P2 NANOSLEEP.SYNCS 0x989680 ;  /* 0x009896800000a95d */ /* 0x004fea0003900000 */
[----:B------:R-:W2:Y:S02]  /*ec80*/  @!P2 SYNCS.PHASECHK.TRANS64 P2, [R8+URZ+0x28840], R7 ;  /* 0x028840070800a5a7 */ /* 0x000ea4000804007f */
[----:B--2---:R-:W-:Y:S05]  /*ec90*/  @!P2 BRA `(.L_x_1953) ;  /* 0xfffffffc00f0a947 */ /* 0x004fea000383ffff */
[----:B------:R-:W-:Y:S05]  /*eca0*/  BRA `(.L_x_2004) ;  /* 0xffffffdc00387947 */ /* 0x000fea000383ffff */
.L_x_1955:
[----:B-1----:R-:W-:-:S04]  /*ecb0*/  IMAD.U32 R8, RZ, RZ, UR38 ;  /* 0x00000026ff087e24 */ /* 0x002fc8000f8e00ff */
[----:B------:R1:W2:Y:S03]  /*ecc0*/  SYNCS.PHASECHK.TRANS64.TRYWAIT P2, [R8+URZ+0x28820], R7 ;  /* 0x02882007080075a7 */ /* 0x0002a6000804017f */
[----:B--2---:R-:W-:Y:S05]  /*ecd0*/  @!P2 NANOSLEEP.SYNCS 0x989680 ;  /* 0x009896800000a95d */ /* 0x004fea0003900000 */
[----:B------:R-:W2:Y:S02]  /*ece0*/  @!P2 SYNCS.PHASECHK.TRANS64 P2, [R8+URZ+0x28820], R7 ;  /* 0x028820070800a5a7 */ /* 0x000ea4000804007f */
[----:B--2---:R-:W-:Y:S05]  /*ecf0*/  @!P2 BRA `(.L_x_1955) ;  /* 0xfffffffc00eca947 */ /* 0x004fea000383ffff */
[----:B------:R-:W-:Y:S05]  /*ed00*/  BRA `(.L_x_2005) ;  /* 0xffffffe000087947 */ /* 0x000fea000383ffff */
.L_x_1961:
[----:B-1----:R1:W2:Y:S02]  /*ed10*/  SYNCS.PHASECHK.TRANS64.TRYWAIT P3, [R3+URZ+0x28840], R2 ;  /* 0x02884002030075a7 */ /* 0x0022a4000806017f */
[----:B--2---:R-:W-:Y:S05]  /*ed20*/  @!P3 NANOSLEEP.SYNCS 0x989680 ;  /* 0x009896800000b95d */ /* 0x004fea0003900000 */
[----:B------:R-:W2:Y:S02]  /*ed30*/  @!P3 SYNCS.PHASECHK.TRANS64 P3, [R3+URZ+0x28840], R2 ;  /* 0x028840020300b5a7 */ /* 0x000ea4000806007f */
[----:B--2---:R-:W-:Y:S05]  /*ed40*/  @!P3 BRA `(.L_x_1961) ;  /* 0xfffffffc00f0b947 */ /* 0x004fea000383ffff */
[----:B------:R-:W-:Y:S05]  /*ed50*/  BRA `(.L_x_2006) ;  /* 0xffffffe000b07947 */ /* 0x000fea000383ffff */
.L_x_1963:
[----:B-1----:R1:W2:Y:S02]  /*ed60*/  SYNCS.PHASECHK.TRANS64.TRYWAIT P3, [R2+URZ+0x60], R3 ;  /* 0x00006003020075a7 */ /* 0x0022a4000806017f */
[----:B--2---:R-:W-:Y:S05]  /*ed70*/  @!P3 NANOSLEEP.SYNCS 0x989680 ;  /* 0x009896800000b95d */ /* 0x004fea0003900000 */
[----:B------:R-:W2:Y:S02]  /*ed80*/  @!P3 SYNCS.PHASECHK.TRANS64 P3, [R2+URZ+0x60], R3 ;  /* 0x000060030200b5a7 */ /* 0x000ea4000806007f */
[----:B--2---:R-:W-:Y:S05]  /*ed90*/  @!P3 BRA `(.L_x_1963) ;  /* 0xfffffffc00f0b947 */ /* 0x004fea000383ffff */
[----:B------:R-:W-:Y:S05]  /*eda0*/  BRA `(.L_x_2007) ;  /* 0xffffffe4001c7947 */ /* 0x000fea000383ffff */
.L_x_1969:
[----:B-1----:R1:W2:Y:S02]  /*edb0*/  SYNCS.PHASECHK.TRANS64.TRYWAIT P3, [R3+URZ+0x28840], R2 ;  /* 0x02884002030075a7 */ /* 0x0022a4000806017f */
[----:B--2---:R-:W-:Y:S05]  /*edc0*/  @!P3 NANOSLEEP.SYNCS 0x989680 ;  /* 0x009896800000b95d */ /* 0x004fea0003900000 */
[----:B------:R-:W2:Y:S02]  /*edd0*/  @!P3 SYNCS.PHASECHK.TRANS64 P3, [R3+URZ+0x28840], R2 ;  /* 0x028840020300b5a7 */ /* 0x000ea4000806007f */
[----:B--2---:R-:W-:Y:S05]  /*ede0*/  @!P3 BRA `(.L_x_1969) ;  /* 0xfffffffc00f0b947 */ /* 0x004fea000383ffff */
[----:B------:R-:W-:Y:S05]  /*edf0*/  BRA `(.L_x_2008) ;  /* 0xffffffe8002c7947 */ /* 0x000fea000383ffff */
.L_x_1971:
[----:B-1----:R1:W2:Y:S02]  /*ee00*/  SYNCS.PHASECHK.TRANS64.TRYWAIT P3, [R2+URZ+0x60], R17 ;  /* 0x00006011020075a7 */ /* 0x0022a4000806017f */
[----:B--2---:R-:W-:Y:S05]  /*ee10*/  @!P3 NANOSLEEP.SYNCS 0x989680 ;  /* 0x009896800000b95d */ /* 0x004fea0003900000 */
[----:B------:R-:W2:Y:S02]  /*ee20*/  @!P3 SYNCS.PHASECHK.TRANS64 P3, [R2+URZ+0x60], R17 ;  /* 0x000060110200b5a7 */ /* 0x000ea4000806007f */
[----:B--2---:R-:W-:Y:S05]  /*ee30*/  @!P3 BRA `(.L_x_1971) ;  /* 0xfffffffc00f0b947 */ /* 0x004fea000383ffff */
[----:B------:R-:W-:Y:S05]  /*ee40*/  BRA `(.L_x_2009) ;  /* 0xffffffe800987947 */ /* 0x000fea000383ffff */
.L_x_1976:
[----:B-1----:R1:W2:Y:S02]  /*ee50*/  SYNCS.PHASECHK.TRANS64.TRYWAIT P3, [R2+URZ+0x28840], R3 ;  /* 0x02884003020075a7 */ /* 0x0022a4000806017f */
[----:B--2---:R-:W-:Y:S05]  /*ee60*/  @!P3 NANOSLEEP.SYNCS 0x989680 ;  /* 0x009896800000b95d */ /* 0x004fea0003900000 */
[----:B------:R-:W2:Y:S02]  /*ee70*/  @!P3 SYNCS.PHASECHK.TRANS64 P3, [R2+URZ+0x28840], R3 ;  /* 0x028840030200b5a7 */ /* 0x000ea4000806007f */
[----:B--2---:R-:W-:Y:S05]  /*ee80*/  @!P3 BRA `(.L_x_1976) ;  /* 0xfffffffc00f0b947 */ /* 0x004fea000383ffff */
[----:B------:R-:W-:Y:S05]  /*ee90*/  BRA `(.L_x_2010) ;  /* 0xffffffec00807947 */ /* 0x000fea000383ffff */
.L_x_1978:
[----:B-1----:R1:W2:Y:S02]  /*eea0*/  SYNCS.PHASECHK.TRANS64.TRYWAIT P3, [R2+URZ+0x60], R11 ;  /* 0x0000600b020075a7 */ /* 0x0022a4000806017f */
[----:B--2---:R-:W-:Y:S05]  /*eeb0*/  @!P3 NANOSLEEP.SYNCS 0x989680 ;  /* 0x009896800000b95d */ /* 0x004fea0003900000 */
[----:B------:R-:W2:Y:S02]  /*eec0*/  @!P3 SYNCS.PHASECHK.TRANS64 P3, [R2+URZ+0x60], R11 ;  /* 0x0000600b0200b5a7 */ /* 0x000ea4000806007f */
[----:B--2---:R-:W-:Y:S05]  /*eed0*/  @!P3 BRA `(.L_x_1978) ;  /* 0xfffffffc00f0b947 */ /* 0x004fea000383ffff */
[----:B------:R-:W-:Y:S05]  /*eee0*/  BRA `(.L_x_2011) ;  /* 0xffffffec00ec7947 */ /* 0x000fea000383ffff */
.L_x_1985:
[----:B-1----:R1:W2:Y:S02]  /*eef0*/  SYNCS.PHASECHK.TRANS64.TRYWAIT P0, [R3+URZ+0x28860], R0 ;  /* 0x02886000030075a7 */ /* 0x0022a4000800017f */
[----:B--2---:R-:W-:Y:S05]  /*ef00*/  @!P0 NANOSLEEP.SYNCS 0x989680 ;  /* 0x009896800000895d */ /* 0x004fea0003900000 */
[----:B------:R-:W2:Y:S02]  /*ef10*/  @!P0 SYNCS.PHASECHK.TRANS64 P0, [R3+URZ+0x28860], R0 ;  /* 0x02886000030085a7 */ /* 0x000ea4000800007f */
[----:B--2---:R-:W-:Y:S05]  /*ef20*/  @!P0 BRA `(.L_x_1985) ;  /* 0xfffffffc00f08947 */ /* 0x004fea000383ffff */
[----:B------:R-:W-:Y:S05]  /*ef30*/  BRA `(.L_x_2012) ;  /* 0xfffffff000c07947 */ /* 0x000fea000383ffff */
.L_x_1987:
[----:B------:R-:W-:Y:S01]  /*ef40*/  BSSY B0, `(.L_x_2013) ;  /* 0x0000007000007945 */ /* 0x000fe20003800000 */
[----:B------:R-:W-:Y:S01]  /*ef50*/  MOV R12, RZ ;  /* 0x000000ff000c7202 */ /* 0x000fe20000000f00 */
[----:B------:R-:W-:Y:S02]  /*ef60*/  IMAD.MOV.U32 R11, RZ, RZ, 0x1f ;  /* 0x0000001fff0b7424 */ /* 0x000fe400078e00ff */
[----:B------:R-:W-:-:S07]  /*ef70*/  IMAD.MOV.U32 R15, RZ, RZ, -0x1 ;  /* 0xffffffffff0f7424 */ /* 0x000fce00078e00ff */
[----:B------:R-:W-:Y:S05]  /*ef80*/  WARPSYNC.COLLECTIVE R15, `(.L_x_2014) ;  /* 0x000000000f087348 */ /* 0x000fea0003c00000 */
[----:B------:R1:W2:Y:S02]  /*ef90*/  SHFL.IDX P6, R14, R13, R12, R11 ;  /* 0x0000000c0d0e7389 */ /* 0x0002a400000c000b */
[----:B-12---:R-:W-:Y:S01]  /*efa0*/  ENDCOLLECTIVE ;  /* 0x000000000000791b */ /* 0x006fe20003800000 */
.L_x_2014:
[----:B------:R-:W-:Y:S05]  /*efb0*/  BSYNC B0 ;  /* 0x0000000000007941 */ /* 0x000fea0003800000 */
.L_x_2013:
[----:B------:R-:W-:Y:S05]  /*efc0*/  BRA `(.L_x_2015) ;  /* 0xfffffff400347947 */ /* 0x000fea000383ffff */
.L_x_1989:
[----:B--2---:R2:W3:Y:S02]  /*efd0*/  SYNCS.PHASECHK.TRANS64.TRYWAIT P0, [R7+URZ+0x28820], R0 ;  /* 0x02882000070075a7 */ /* 0x0044e4000800017f */
[----:B---3--:R-:W-:Y:S05]  /*efe0*/  @!P0 NANOSLEEP.SYNCS 0x989680 ;  /* 0x009896800000895d */ /* 0x008fea0003900000 */
[----:B------:R-:W3:Y:S02]  /*eff0*/  @!P0 SYNCS.PHASECHK.TRANS64 P0, [R7+URZ+0x28820], R0 ;  /* 0x02882000070085a7 */ /* 0x000ee4000800007f */
[----:B---3--:R-:W-:Y:S05]  /*f000*/  @!P0 BRA `(.L_x_1989) ;  /* 0xfffffffc00f08947 */ /* 0x008fea000383ffff */
[----:B------:R-:W-:Y:S05]  /*f010*/  BRA `(.L_x_2016) ;  /* 0xfffffff4007c7947 */ /* 0x000fea000383ffff */
.L_x_1993:
[----:B--2---:R2:W3:Y:S02]  /*f020*/  SYNCS.PHASECHK.TRANS64.TRYWAIT P0, [R5+URZ], R4 ;  /* 0x00000004050075a7 */ /* 0x0044e4000800017f */
[----:B---3--:R-:W-:Y:S05]  /*f030*/  @!P0 NANOSLEEP.SYNCS 0x989680 ;  /* 0x009896800000895d */ /* 0x008fea0003900000 */
[----:B------:R-:W3:Y:S02]  /*f040*/  @!P0 SYNCS.PHASECHK.TRANS64 P0, [R5+URZ], R4 ;  /* 0x00000004050085a7 */ /* 0x000ee4000800007f */
[----:B---3--:R-:W-:Y:S05]  /*f050*/  @!P0 BRA `(.L_x_1993) ;  /* 0xfffffffc00f08947 */ /* 0x008fea000383ffff */
[----:B------:R-:W-:Y:S05]  /*f060*/  BRA `(.L_x_2017) ;  /* 0xfffffff400d07947 */ /* 0x000fea000383ffff */
.L_x_1994:
[----:B---3--:R3:W4:Y:S02]  /*f070*/  SYNCS.PHASECHK.TRANS64.TRYWAIT P0, [R3+URZ], R0 ;  /* 0x00000000030075a7 */ /* 0x008724000800017f */
[----:B----4-:R-:W-:Y:S05]  /*f080*/  @!P0 NANOSLEEP.SYNCS 0x989680 ;  /* 0x009896800000895d */ /* 0x010fea0003900000 */
[----:B------:R-:W4:Y:S02]  /*f090*/  @!P0 SYNCS.PHASECHK.TRANS64 P0, [R3+URZ], R0 ;  /* 0x00000000030085a7 */ /* 0x000f24000800007f */
[----:B----4-:R-:W-:Y:S05]  /*f0a0*/  @!P0 BRA `(.L_x_1994) ;  /* 0xfffffffc00f08947 */ /* 0x010fea000383ffff */
[----:B------:R-:W-:Y:S05]  /*f0b0*/  BRA `(.L_x_2018) ;  /* 0xfffffff400c47947 */ /* 0x000fea000383ffff */
.L_x_1996:
[----:B--2---:R2:W3:Y:S02]  /*f0c0*/  SYNCS.PHASECHK.TRANS64.TRYWAIT P0, [R5+URZ], R4 ;  /* 0x00000004050075a7 */ /* 0x0044e4000800017f */
[----:B---3--:R-:W-:Y:S05]  /*f0d0*/  @!P0 NANOSLEEP.SYNCS 0x989680 ;  /* 0x009896800000895d */ /* 0x008fea0003900000 */
[----:B------:R-:W3:Y:S02]  /*f0e0*/  @!P0 SYNCS.PHASECHK.TRANS64 P0, [R5+URZ], R4 ;  /* 0x00000004050085a7 */ /* 0x000ee4000800007f */
[----:B---3--:R-:W-:Y:S05]  /*f0f0*/  @!P0 BRA `(.L_x_1996) ;  /* 0xfffffffc00f08947 */ /* 0x008fea000383ffff */
[----:B------:R-:W-:Y:S05]  /*f100*/  BRA `(.L_x_2019) ;  /* 0xfffffff400c87947 */ /* 0x000fea000383ffff */
.L_x_2020:
        /* <DEDUP_REMOVED lines=15> */
.L_x_2733:


//--------------------- .text._ZN7cutlass13device_kernelIN5flash11enable_sm90INS1_16FlashAttnFwdSm90INS1_25CollectiveMainloopFwdSm90ILi2EN4cute5tupleIJNS5_1CILi1EEES8_S8_EEENS6_IJNS7_ILi128EEESA_SA_EEELi128ENS_6half_tEfNS_4arch4Sm90ELb1ELb0ELb1ELb1ELb0ELb0ELb0ELb1ELb1ELb0ELb0ELb0EEENS1_21CollectiveEpilogueFwdISB_S9_SC_SE_Li256ELb1ELb0ELb0ELb0EEENS1_36VarlenDynamicPersistentTileSchedulerILi128ELi128ELi256ELi32ELb0ELb0ELb1ELb1ELb1ELb1EEEEEEEEEvNT_6ParamsE --------------------------
	.section	.text._ZN7cutlass13device_kernelIN5flash11enable_sm90INS1_16FlashAttnFwdSm90INS1_25CollectiveMainloopFwdSm90ILi2EN4cute5tupleIJNS5_1CILi1EEES8_S8_EEENS6_IJNS7_ILi128EEESA_SA_EEELi128ENS_6half_tEfNS_4arch4Sm90ELb1ELb0ELb1ELb1ELb0ELb0ELb0ELb1ELb1ELb0ELb0ELb0EEENS1_21CollectiveEpilogueFwdISB_S9_SC_SE_Li256ELb1ELb0ELb0ELb0EEENS1_36VarlenDynamicPersistentTileSchedulerILi128ELi128ELi256ELi32ELb0ELb0ELb1ELb1ELb1ELb1EEEEEEEEEvNT_6ParamsE,"ax",@progbits
	.align	128
.text._ZN7cutlass13device_kernelIN5flash11enable_sm90INS1_16FlashAttnFwdSm90INS1_25CollectiveMainloopFwdSm90ILi2EN4cute5tupleIJNS5_1CILi1EEES8_S8_EEENS6_IJNS7_ILi128EEESA_SA_EEELi128ENS_6half_tEfNS_4arch4Sm90ELb1ELb0ELb1ELb1ELb0ELb0ELb0ELb1ELb1ELb0ELb0ELb0EEENS1_21CollectiveEpilogueFwdISB_S9_SC_SE_Li256ELb1ELb0ELb0ELb0EEENS1_36VarlenDynamicPersistentTileSchedulerILi128ELi128ELi256ELi32ELb0ELb0ELb1ELb1ELb1ELb1EEEEEEEEEvNT_6ParamsE:
        .type           _ZN7cutlass13device_kernelIN5flash11enable_sm90INS1_16FlashAttnFwdSm90INS1_25CollectiveMainloopFwdSm90ILi2EN4cute5tupleIJNS5_1CILi1EEES8_S8_EEENS6_IJNS7_ILi128EEESA_SA_EEELi128ENS_6half_tEfNS_4arch4Sm90ELb1ELb0ELb1ELb1ELb0ELb0ELb0ELb1ELb1ELb0ELb0ELb0EEENS1_21CollectiveEpilogueFwdISB_S9_SC_SE_Li256ELb1ELb0ELb0ELb0EEENS1_36VarlenDynamicPersistentTileSchedulerILi128ELi128ELi256ELi32ELb0ELb0ELb1ELb1ELb1ELb1EEEEEEEEEvNT_6ParamsE,@function
        .size           _ZN7cutlass13device_kernelIN5flash11enable_sm90INS1_16FlashAttnFwdSm90INS1_25CollectiveMainloopFwdSm90ILi2EN4cute5tupleIJNS5_1CILi1EEES8_S8_EEENS6_IJNS7_ILi128EEESA_SA_EEELi128ENS_6half_tEfNS_4arch4Sm90ELb1ELb0ELb1ELb1ELb0ELb0ELb0ELb1ELb1ELb0ELb0ELb0EEENS1_21CollectiveEpilogueFwdISB_S9_SC_SE_Li256ELb1ELb0ELb0ELb0EEENS1_36VarlenDynamicPersistentTileSchedulerILi128ELi128ELi256ELi32ELb0ELb0ELb1ELb1ELb1ELb1EEEEEEEEEvNT_6ParamsE,(.L_x_2734 - _ZN7cutlass13device_kernelIN5flash11enable_sm90INS1_16FlashAttnFwdSm90INS1_25CollectiveMainloopFwdSm90ILi2EN4cute5tupleIJNS5_1CILi1EEES8_S8_EEENS6_IJNS7_ILi128EEESA_SA_EEELi128ENS_6half_tEfNS_4arch4Sm90ELb1ELb0ELb1ELb1ELb0ELb0ELb0ELb1ELb1ELb0ELb0ELb0EEENS1_21CollectiveEpilogueFwdISB_S9_SC_SE_Li256ELb1ELb0ELb0ELb0EEENS1_36VarlenDynamicPersistentTileSchedulerILi128ELi128ELi256ELi32ELb0ELb0ELb1ELb1ELb1ELb1EEEEEEEEEvNT_6ParamsE)
        .other          _ZN7cutlass13device_kernelIN5flash11enable_sm90INS1_16FlashAttnFwdSm90INS1_25CollectiveMainloopFwdSm90ILi2EN4cute5tupleIJNS5_1CILi1EEES8_S8_EEENS6_IJNS7_ILi128EEESA_SA_EEELi128ENS_6half_tEfNS_4arch4Sm90ELb1ELb0ELb1ELb1ELb0ELb0ELb0ELb1ELb1ELb0ELb0ELb0EEENS1_21CollectiveEpilogueFwdISB_S9_SC_SE_Li256ELb1ELb0ELb0ELb0EEENS1_36VarlenDynamicPersistentTileSchedulerILi128ELi128ELi256ELi32ELb0ELb0ELb1ELb1ELb1ELb1EEEEEEEEEvNT_6ParamsE,@"STO_CUDA_ENTRY STV_DEFAULT"
_ZN7cutlass13device_kernelIN5flash11enable_sm90INS1_16FlashAttnFwdSm90INS1_25CollectiveMainloopFwdSm90ILi2EN4cute5tupleIJNS5_1CILi1EEES8_S8_EEENS6_IJNS7_ILi128EEESA_SA_EEELi128ENS_6half_tEfNS_4arch4Sm90ELb1ELb0ELb1ELb1ELb0ELb0ELb0ELb1ELb1ELb0ELb0ELb0EEENS1_21CollectiveEpilogueFwdISB_S9_SC_SE_Li256ELb1ELb0ELb0ELb0EEENS1_36VarlenDynamicPersistentTileSchedulerILi128ELi128ELi256ELi32ELb0ELb0ELb1ELb1ELb1ELb1EEEEEEEEEvNT_6ParamsE:
        /* <DEDUP_REMOVED lines=21> */
.L_x_2022:
[----:B------:R-:W-:Y:S05]  /*0150*/  BSYNC B0 ;  /* 0x0000000000007941 */ /* 0x000fea0003800000 */
.L_x_2021:
        /* <DEDUP_REMOVED lines=41> */
.L_x_2023:
        /* <DEDUP_REMOVED lines=22> */
.L_x_2024:
        /* <DEDUP_REMOVED lines=18> */
.L_x_2025:
        /* <DEDUP_REMOVED lines=22> */
.L_x_2026:
        /* <DEDUP_REMOVED lines=22> */
.L_x_2027:
[----:B------:R-:W-:Y:S01]  /*0930*/  PLOP3.LUT P0, PT, PT, PT, UP0, 0x80, 0x0 ;  /* 0x000000000000781c */ /* 0x000fe20003f0f008 */
[----:B------:R-:W-:Y:S01]  /*0940*/  UMOV UR36, 0x1 ;  /* 0x0000000100247882 */ /* 0x000fe20000000000 */
[----:B------:R-:W-:Y:S01]  /*0950*/  NOP ;  /* 0x0000000000007918 */ /* 0x000fe20000000000 */
[----:B------:R-:W-:Y:S01]  /*0960*/  USEL UR36, UR36, 0x2, !UP0 ;  /* 0x0000000224247887 */ /* 0x000fe2000c000000 */
[----:B------:R-:W-:Y:S01]  /*0970*/  ULDC.64 UR48, c[0x0][0x208] ;  /* 0x0000820000307ab9 */ /* 0x000fe20000000a00 */
[----:B012-4-:R-:W-:Y:S08]  /*0980*/  BAR.SYNC.DEFER_BLOCKING 0x0 ;  /* 0x0000000000007b1d */ /* 0x017ff00000010000 */
[----:B------:R-:W-:Y:S05]  /*0990*/  @!P0 BRA `(.L_x_2028) ;  /* 0x000000c0000c8947 */ /* 0x000fea0003800000 */
.L_x_2029:
        /* <DEDUP_REMOVED lines=28> */
[C---:B------:R-:W-:Y:S02]  /*0b60*/  LOP3.LUT R23, R5.reuse, 0xffffff80, RZ, 0xc0, !PT ;  /* 0xffffff8005177812 */ /* 0x040fe400078ec0ff */
[----:B------:R-:W-:Y:S01]  /*0b70*/  SHF.R.S32.HI R184, RZ, 0x7, R5 ;  /* 0x00000007ffb87819 */ /* 0x000fe20000011405 */
[----:B------:R-:W-:Y:S02]  /*0b80*/  IMAD.SHL.U32 R2, R2, 0x20, RZ ;  /* 0x0000002002027824 */ /* 0x000fe400078e00ff */
[----:B------:R-:W-:Y:S01]  /*0b90*/  IMAD.IADD R23, R186, 0x1, -R23 ;  /* 0x00000001ba177824 */ /* 0x000fe200078e0a17 */
[----:B------:R-:W-:Y:S02]  /*0ba0*/  LEA.HI R5, R5, R184, RZ, 0x1 ;  /* 0x000000b805057211 */ /* 0x000fe400078f08ff */
[----:B------:R-:W-:Y:S02]  /*0bb0*/  LOP3.LUT R2, R2, 0xfffffc00, RZ, 0xc0, !PT ;  /* 0xfffffc0002027812 */ /* 0x000fe400078ec0ff */
[----:B------:R-:W-:-:S02]  /*0bc0*/  SHF.R.S32.HI R4, RZ, 0x1f, R23 ;  /* 0x0000001fff047819 */ /* 0x000fc40000011417 */
[----:B------:R-:W-:Y:S02]  /*0bd0*/  LOP3.LUT R5, R5, 0x3fffffe, RZ, 0xc0, !PT ;  /* 0x03fffffe05057812 */ /* 0x000fe400078ec0ff */
[CC--:B------:R-:W-:Y:S02]  /*0be0*/  LEA.HI R6, R4.reuse, R23.reuse, RZ, 0x2 ;  /* 0x0000001704067211 */ /* 0x0c0fe400078f10ff */
[----:B------:R-:W-:Y:S01]  /*0bf0*/  LEA.HI R4, R4, R23, RZ, 0x5 ;  /* 0x0000001704047211 */ /* 0x000fe200078f28ff */
[----:B------:R-:W-:Y:S01]  /*0c00*/  IMAD.IADD R19, R184, 0x1, -R5 ;  /* 0x00000001b8137824 */ /* 0x000fe200078e0a05 */
[--C-:B------:R-:W-:Y:S02]  /*0c10*/  SHF.R.S32.HI R7, RZ, 0x2, R6.reuse ;  /* 0x00000002ff077819 */ /* 0x100fe40000011406 */
[----:B------:R-:W-:Y:S02]  /*0c20*/  SHF.R.S32.HI R0, RZ, 0x1f, R6 ;  /* 0x0000001fff007819 */ /* 0x000fe40000011406 */
[----:B------:R-:W-:-:S02]  /*0c30*/  SHF.R.S32.HI R4, RZ, 0x5, R4 ;  /* 0x00000005ff047819 */ /* 0x000fc40000011404 */
[----:B------:R-:W-:Y:S02]  /*0c40*/  LEA.HI R0, R0, R7, RZ, 0x3 ;  /* 0x0000000700007211 */ /* 0x000fe400078f18ff */
[----:B------:R-:W-:Y:S02]  /*0c50*/  LOP3.LUT R18, R6, 0x7ffffffc, RZ, 0xc0, !PT ;  /* 0x7ffffffc06127812 */ /* 0x000fe400078ec0ff */
[----:B------:R-:W-:Y:S02]  /*0c60*/  LOP3.LUT R8, R0, 0xfffffff8, RZ, 0xc0, !PT ;  /* 0xfffffff800087812 */ /* 0x000fe400078ec0ff */
[-C--:B------:R-:W-:Y:S01]  /*0c70*/  LEA.HI R0, R3, R186.reuse, RZ, 0x4 ;  /* 0x000000ba03007211 */ /* 0x080fe200078f20ff */
[----:B------:R-:W-:Y:S01]  /*0c80*/  IMAD.IADD R18, R23, 0x1, -R18 ;  /* 0x0000000117127824 */ /* 0x000fe200078e0a12 */
[----:B------:R-:W-:Y:S01]  /*0c90*/  LEA.HI R3, R3, R186, RZ, 0x3 ;  /* 0x000000ba03037211 */ /* 0x000fe200078f18ff */
[----:B------:R-:W-:Y:S01]  /*0ca0*/  IMAD.IADD R11, R7, 0x1, -R8 ;  /* 0x00000001070b7824 */ /* 0x000fe200078e0a08 */
[----:B------:R-:W-:-:S02]  /*0cb0*/  SHF.R.S32.HI R9, RZ, 0x4, R0 ;  /* 0x00000004ff097819 */ /* 0x000fc40000011400 */
[----:B------:R-:W-:Y:S01]  /*0cc0*/  LOP3.LUT R7, R0, 0x3fffff0, RZ, 0xc0, !PT ;  /* 0x03fffff000077812 */ /* 0x000fe200078ec0ff */
[----:B------:R-:W-:Y:S01]  /*0cd0*/  IMAD R4, R4, 0x10, R11 ;  /* 0x0000001004047824 */ /* 0x000fe200078e020b */
[----:B------:R-:W-:Y:S02]  /*0ce0*/  LEA.HI R0, R0, R9, RZ, 0x1 ;  /* 0x0000000900007211 */ /* 0x000fe400078f08ff */
[----:B------:R-:W-:Y:S01]  /*0cf0*/  LOP3.LUT R5, R3, 0x1ffffff8, RZ, 0xc0, !PT ;  /* 0x1ffffff803057812 */ /* 0x000fe200078ec0ff */
[----:B------:R-:W-:Y:S01]  /*0d00*/  IMAD.IADD R7, R186, 0x1, -R7 ;  /* 0x00000001ba077824 */ /* 0x000fe200078e0a07 */
[----:B------:R-:W-:Y:S01]  /*0d10*/  LOP3.LUT R0, R0, 0x1ffffffe, RZ, 0xc0, !PT ;  /* 0x1ffffffe00007812 */ /* 0x000fe200078ec0ff */
[----:B------:R-:W-:Y:S01]  /*0d20*/  IMAD R19, R19, 0x40, R4 ;  /* 0x0000004013137824 */ /* 0x000fe200078e0204 */
[----:B------:R-:W-:Y:S01]  /*0d30*/  SHF.R.S32.HI R16, RZ, 0x3, R3 ;  /* 0x00000003ff107819 */ /* 0x000fe20000011403 */
[----:B------:R-:W-:Y:S02]  /*0d40*/  IMAD R7, R7, 0x40, R2 ;  /* 0x0000004007077824 */ /* 0x000fe400078e0202 */
[----:B------:R-:W-:-:S02]  /*0d50*/  IMAD.IADD R0, R9, 0x1, -R0 ;  /* 0x0000000109007824 */ /* 0x000fc400078e0a00 */
[----:B------:R-:W-:-:S03]  /*0d60*/  IMAD.IADD R2, R186, 0x1, -R5 ;  /* 0x00000001ba027824 */ /* 0x000fc600078e0a05 */
[----:B------:R-:W-:Y:S01]  /*0d70*/  LEA R185, R0, R7, 0x3 ;  /* 0x0000000700b97211 */ /* 0x000fe200078e18ff */
[----:B------:R-:W-:-:S07]  /*0d80*/  IMAD.SHL.U32 R2, R2, 0x8, RZ ;  /* 0x0000000802027824 */ /* 0x000fce00078e00ff */
.L_x_2083:
[----:B0---45:R-:W0:Y:S01]  /*0d90*/  LDC.64 R4, c[0x0][0xc60] ;  /* 0x00031800ff047b82 */ /* 0x031e220000000a00 */
[----:B------:R-:W-:Y:S01]  /*0da0*/  ULDC.64 UR6, c[0x0][0xa28] ;  /* 0x00028a0000067ab9 */ /* 0x000fe20000000a00 */
[----:B------:R-:W-:Y:S01]  /*0db0*/  ULDC.64 UR8, c[0x0][0xa18] ;  /* 0x0002860000087ab9 */ /* 0x000fe20000000a00 */
[----:B------:R-:W-:Y:S01]  /*0dc0*/  ULDC UR4, c[0x0][0x404] ;  /* 0x0001010000047ab9 */ /* 0x000fe20000000800 */
[----:B0-----:R-:W-:-:S06]  /*0dd0*/  IMAD.WIDE R4, R47, 0x4, R4 ;  /* 0x000000042f047825 */ /* 0x001fcc00078e0204 */
[----:B--2---:R-:W2:Y:S01]  /*0de0*/  LDG.E R4, desc[UR48][R4.64] ;  /* 0x0000003004047981 */ /* 0x004ea2000c1e1900 */
[----:B------:R-:W-:Y:S02]  /*0df0*/  UISETP.NE.U32.AND UP0, UPT, UR6, URZ, UPT ;  /* 0x0000003f0600728c */ /* 0x000fe4000bf05070 */
[----:B------:R-:W-:Y:S02]  /*0e00*/  UISETP.NE.U32.AND UP1, UPT, UR8, URZ, UPT ;  /* 0x0000003f0800728c */ /* 0x000fe4000bf25070 */
[----:B------:R-:W-:Y:S02]  /*0e10*/  UISETP.NE.AND.EX UP0, UPT, UR7, URZ, UPT, UP0 ;  /* 0x0000003f0700728c */ /* 0x000fe4000bf05300 */
[----:B------:R-:W-:-:S04]  /*0e20*/  UISETP.NE.AND.EX UP1, UPT, UR9, URZ, UPT, UP1 ;  /* 0x0000003f0900728c */ /* 0x000fc8000bf25310 */
[----:B------:R-:W-:Y:S02]  /*0e30*/  PLOP3.LUT P0, PT, PT, PT, UP0, 0x80, 0x0 ;  /* 0x000000000000781c */ /* 0x000fe40003f0f008 */
[----:B------:R-:W-:Y:S02]  /*0e40*/  PLOP3.LUT P2, PT, PT, PT, UP1, 0x80, 0x0 ;  /* 0x000000000000781c */ /* 0x000fe40003f4f018 */
[----:B--2---:R-:W-:-:S13]  /*0e50*/  R2UR UR37, R4 ;  /* 0x00000000042572ca */ /* 0x004fda00000e0000 */
[----:B------:R-:W-:Y:S02]  /*0e60*/  USHF.R.S32.HI UR38, URZ, 0x1f, UR37 ;  /* 0x0000001f3f267899 */ /* 0x000fe40008011425 */
[----:B------:R-:W-:-:S04]  /*0e70*/  @UP0 ULEA UR6, UP2, UR37, UR6, 0x2 ;  /* 0x0000000625060291 */ /* 0x000fc8000f84103f */
[----:B------:R-:W-:Y:S02]  /*0e80*/  @UP0 ULEA.HI.X UR7, UR37, UR7, UR38, 0x2, UP2 ;  /* 0x0000000725070291 */ /* 0x000fe400090f1426 */
[----:B------:R-:W-:Y:S01]  /*0e90*/  @UP1 ULEA UR8, UP0, UR37, UR8, 0x2 ;  /* 0x0000000825081291 */ /* 0x000fe2000f80103f */
[----:B------:R-:W-:-:S03]  /*0ea0*/  IMAD.U32 R4, RZ, RZ, UR6 ;  /* 0x00000006ff047e24 */ /* 0x000fc6000f8e00ff */
[----:B------:R-:W-:Y:S01]  /*0eb0*/  @UP1 ULEA.HI.X UR9, UR37, UR9, UR38, 0x2, UP0 ;  /* 0x0000000925091291 */ /* 0x000fe200080f1426 */
[----:B------:R-:W-:Y:S01]  /*0ec0*/  IMAD.U32 R5, RZ, RZ, UR7 ;  /* 0x00000007ff057e24 */ /* 0x000fe2000f8e00ff */
[----:B------:R-:W-:Y:S01]  /*0ed0*/  ULDC.64 UR6, c[0x0][0x3f8] ;  /* 0x0000fe0000067ab9 */ /* 0x000fe20000000a00 */
[----:B---3--:R-:W-:-:S03]  /*0ee0*/  IMAD.U32 R6, RZ, RZ, UR8 ;  /* 0x00000008ff067e24 */ /* 0x008fc6000f8e00ff */
[----:B------:R-:W-:Y:S01]  /*0ef0*/  IMAD.U32 R7, RZ, RZ, UR9 ;  /* 0x00000009ff077e24 */ /* 0x000fe2000f8e00ff */
[----:B------:R-:W2:Y:S01]  /*0f00*/  @P0 LDG.E R4, desc[UR48][R4.64] ;  /* 0x0000003004040981 */ /* 0x000ea2000c1e1900 */
[----:B------:R-:W-:Y:S01]  /*0f10*/  UISETP.NE.U32.AND UP0, UPT, UR6, URZ, UPT ;  /* 0x0000003f0600728c */ /* 0x000fe2000bf05070 */
[----:B------:R-:W-:Y:S02]  /*0f20*/  ULDC.64 UR8, c[0x0][0xa20] ;  /* 0x0002880000087ab9 */ /* 0x000fe40000000a00 */
[----:B------:R-:W3:Y:S01]  /*0f30*/  @P2 LDG.E R6, desc[UR48][R6.64] ;  /* 0x0000003006062981 */ /* 0x000ee2000c1e1900 */
[----:B------:R-:W-:Y:S01]  /*0f40*/  UISETP.NE.AND.EX UP0, UPT, UR7, URZ, UPT, UP0 ;  /* 0x0000003f0700728c */ /* 0x000fe2000bf05300 */
[----:B------:R-:W-:Y:S01]  /*0f50*/  ISETP.NE.U32.AND P1, PT, RZ, UR8, PT ;  /* 0x00000008ff007c0c */ /* 0x000fe2000bf25070 */
[----:B------:R-:W-:Y:S01]  /*0f60*/  ULDC UR6, c[0x0][0x2e0] ;  /* 0x0000b80000067ab9 */ /* 0x000fe20000000800 */
[----:B------:R-:W-:Y:S01]  /*0f70*/  UMOV UR47, URZ ;  /* 0x0000003f002f7c82 */ /* 0x000fe20008000000 */
[----:B------:R-:W-:Y:S01]  /*0f80*/  USEL UR4, UR4, 0x1, UP0 ;  /* 0x0000000104047887 */ /* 0x000fe20008000000 */
[----:B------:R-:W-:Y:S01]  /*0f90*/  ISETP.NE.AND.EX P1, PT, RZ, UR9, PT, P1 ;  /* 0x00000009ff007c0c */ /* 0x000fe2000bf25310 */
[----:B------:R-:W-:Y:S01]  /*0fa0*/  ULDC UR51, c[0x0][0x288] ;  /* 0x0000a20000337ab9 */ /* 0x000fe20000000800 */
[----:B------:R-:W-:Y:S01]  /*0fb0*/  UMOV UR39, UR5 ;  /* 0x0000000500277c82 */ /* 0x000fe20008000000 */
[----:B------:R-:W-:Y:S01]  /*0fc0*/  UIMAD UR6, UR4, UR6, URZ ;  /* 0x00000006040672a4 */ /* 0x000fe2000f8e023f */
[----:B--2---:R-:W-:-:S02]  /*0fd0*/  @P0 R2UR UR47, R4 ;  /* 0x00000000042f02ca */ /* 0x004fc400000e0000 */
[----:B---3--:R-:W-:Y:S01]  /*0fe0*/  @P2 R2UR UR51, R6 ;  /* 0x00000000063322ca */ /* 0x008fe200000e0000 */
[----:B-1----:R-:W-:-:S14]  /*0ff0*/  @P2 BRA `(.L_x_2030) ;  /* 0x0000000000342947 */ /* 0x002fdc0003800000 */
        /* <DEDUP_REMOVED lines=9> */
[----:B------:R-:W3:Y:S01]  /*1090*/  LDG.E R0, desc[UR48][R4.64+0x4] ;  /* 0x0000043004007981 */ /* 0x000ee2000c1e1900 */
[----:B--2---:R-:W-:Y:S02]  /*10a0*/  R2UR UR51, R3 ;  /* 0x00000000033372ca */ /* 0x004fe400000e0000 */
[----:B---3--:R-:W-:-:S13]  /*10b0*/  R2UR UR4, R0 ;  /* 0x00000000000472ca */ /* 0x008fda00000e0000 */
[----:B------:R-:W-:-:S12]  /*10c0*/  UIADD3 UR51, -UR51, UR4, URZ ;  /* 0x0000000433337290 */ /* 0x000fd8000fffe13f */
.L_x_2030:
[----:B------:R-:W-:Y:S01]  /*10d0*/  UMOV UR40, UR52 ;  /* 0x0000003400287c82 */ /* 0x000fe20008000000 */
[----:B------:R-:W-:Y:S05]  /*10e0*/  @!P1 BRA `(.L_x_2031) ;  /* 0x00000000001c9947 */ /* 0x000fea0003800000 */
[----:B------:R-:W-:-:S04]  /*10f0*/  ULEA UR4, UP0, UR37, UR8, 0x2 ;  /* 0x0000000825047291 */ /* 0x000fc8000f80103f */
[----:B------:R-:W-:Y:S02]  /*1100*/  ULEA.HI.X UR5, UR37, UR9, UR38, 0x2, UP0 ;  /* 0x0000000925057291 */ /* 0x000fe400080f1426 */
[----:B------:R-:W-:-:S04]  /*1110*/  MOV R4, UR4 ;  /* 0x0000000400047c02 */ /* 0x000fc80008000f00 */
[----:B------:R-:W-:-:S05]  /*1120*/  IMAD.U32 R5, RZ, RZ, UR5 ;  /* 0x00000005ff057e24 */ /* 0x000fca000f8e00ff */
[----:B------:R-:W2:Y:S02]  /*1130*/  LDG.E R4, desc[UR48][R4.64] ;  /* 0x0000003004047981 */ /* 0x000ea4000c1e1900 */
[----:B--2---:R-:W-:Y:S01]  /*1140*/  R2UR UR6, R4 ;  /* 0x00000000040672ca */ /* 0x004fe200000e0000 */
[----:B------:R-:W-:-:S14]  /*1150*/  BRA `(.L_x_2032) ;  /* 0x0000000000347947 */ /* 0x000fdc0003800000 */
.L_x_2031:
        /* <DEDUP_REMOVED lines=13> */
.L_x_2032:
[----:B------:R-:W-:Y:S01]  /*1230*/  UIADD3 UR47, -UR47, UR6, URZ ;  /* 0x000000062f2f7290 */ /* 0x000fe2000fffe13f */
[----:B------:R-:W-:Y:S01]  /*1240*/  PLOP3.LUT P0, PT, PT, PT, PT, 0x80, 0x0 ;  /* 0x000000000000781c */ /* 0x000fe20003f0f070 */
[----:B------:R-:W-:Y:S01]  /*1250*/  ULEA UR5, UR52, 0xff, 0x7 ;  /* 0x000000ff34057891 */ /* 0x000fe2000f8e383f */
[----:B------:R-:W-:Y:S01]  /*1260*/  IMAD.MOV.U32 R0, RZ, RZ, RZ ;  /* 0x000000ffff007224 */ /* 0x000fe200078e00ff */
[----:B------:R-:W-:Y:S01]  /*1270*/  UIADD3 UR4, UR47, 0x7f, URZ ;  /* 0x0000007f2f047890 */ /* 0x000fe2000fffe03f */
[----:B------:R-:W-:Y:S01]  /*1280*/  IMAD.MOV.U32 R3, RZ, RZ, RZ ;  /* 0x000000ffff037224 */ /* 0x000fe200078e00ff */
[----:B------:R-:W-:Y:S01]  /*1290*/  UIADD3 UR6, UR47, UR5, -UR51 ;  /* 0x000000052f067290 */ /* 0x000fe2000fffe833 */
[----:B------:R-:W-:Y:S01]  /*12a0*/  IMAD.MOV.U32 R151, RZ, RZ, RZ ;  /* 0x000000ffff977224 */ /* 0x000fe200078e00ff */
[----:B------:R-:W-:Y:S01]  /*12b0*/  USHF.R.S32.HI UR5, URZ, 0x1f, UR4 ;  /* 0x0000001f3f057899 */ /* 0x000fe20008011404 */
[----:B------:R-:W-:Y:S01]  /*12c0*/  CS2R R32, SRZ ;  /* 0x0000000000207805 */ /* 0x000fe2000001ff00 */
[----:B------:R-:W-:Y:S01]  /*12d0*/  USHF.R.S32.HI UR7, URZ, 0x1f, UR6 ;  /* 0x0000001f3f077899 */ /* 0x000fe20008011406 */
[----:B------:R-:W-:Y:S01]  /*12e0*/  IMAD.MOV.U32 R21, RZ, RZ, RZ ;  /* 0x000000ffff157224 */ /* 0x000fe200078e00ff */
[----:B------:R-:W-:Y:S01]  /*12f0*/  ULEA.HI UR5, UR5, UR4, URZ, 0x7 ;  /* 0x0000000405057291 */ /* 0x000fe2000f8f383f */
[----:B------:R-:W-:Y:S01]  /*1300*/  CS2R R34, SRZ ;  /* 0x0000000000227805 */ /* 0x000fe2000001ff00 */
[----:B------:R-:W-:Y:S01]  /*1310*/  ULEA.HI UR7, UR7, UR6, URZ, 0x7 ;  /* 0x0000000607077291 */ /* 0x000fe2000f8f383f */
[----:B------:R-:W-:Y:S01]  /*1320*/  CS2R R36, SRZ ;  /* 0x0000000000247805 */ /* 0x000fe2000001ff00 */
[----:B------:R-:W-:Y:S01]  /*1330*/  USHF.R.S32.HI UR5, URZ, 0x7, UR5 ;  /* 0x000000073f057899 */ /* 0x000fe20008011405 */
        /* <DEDUP_REMOVED lines=17> */
[----:B------:R-:W-:-:S02]  /*1450*/  CS2R R68, SRZ ;  /* 0x0000000000447805 */ /* 0x000fc4000001ff00 */
[----:B------:R-:W-:Y:S02]  /*1460*/  CS2R R70, SRZ ;  /* 0x0000000000467805 */ /* 0x000fe4000001ff00 */
[----:B------:R-:W-:Y:S02]  /*1470*/  PLOP3.LUT P1, PT, PT, PT, UP0, 0x80, 0x0 ;  /* 0x000000000000781c */ /* 0x000fe40003f2f008 */
        /* <DEDUP_REMOVED lines=47> */
.L_x_2034:
[----:B------:R-:W-:Y:S01]  /*1770*/  ULEA.HI UR4, UR45, UR45, URZ, 0x1 ;  /* 0x0000002d2d047291 */ /* 0x000fe2000f8f083f */
[----:B------:R-:W-:-:S03]  /*1780*/  MOV R3, UR46 ;  /* 0x0000002e00037c02 */ /* 0x000fc60008000f00 */
[----:B------:R-:W-:Y:S01]  /*1790*/  ULOP3.LUT UR4, UR4, 0xfffffffe, URZ, 0xc0, !UPT ;  /* 0xfffffffe04047892 */ /* 0x000fe2000f8ec03f */
[----:B------:R-:W-:-:S03]  /*17a0*/  ISETP.NE.AND P0, PT, R3, 0x3, PT ;  /* 0x000000030300780c */ /* 0x000fc60003f05270 */
[----:B------:R-:W-:-:S06]  /*17b0*/  UIADD3 UR4, UR45, -UR4, URZ ;  /* 0x800000042d047290 */ /* 0x000fcc000fffe03f */
[----:B------:R-:W-:-:S05]  /*17c0*/  IMAD.U32 R0, RZ, RZ, UR4 ;  /* 0x00000004ff007e24 */ /* 0x000fca000f8e00ff */
[----:B------:R-:W-:-:S04]  /*17d0*/  SHF.L.U32 R0, R0, 0x1f, RZ ;  /* 0x0000001f00007819 */ /* 0x000fc800000006ff */
[----:B------:R-:W0:Y:S02]  /*17e0*/  SYNCS.PHASECHK.TRANS64.TRYWAIT P1, [UR41+0x28800], R0 ;  /* 0x02880000ff0075a7 */ /* 0x000e240008020169 */
[----:B0-----:R-:W-:Y:S05]  /*17f0*/  @!P1 BRA `(.L_x_2035) ;  /* 0x0000010000249947 */ /* 0x001fea0003800000 */
.L_x_2170:
[----:B------:R-:W-:Y:S05]  /*1800*/  @!P0 BRA `(.L_x_2036) ;  /* 0x0000000000048947 */ /* 0x000fea0003800000 */
[----:B------:R-:W-:Y:S01]  /*1810*/  BPT.TRAP 0x1 ;  /* 0x000000040000795c */ /* 0x000fe20000300000 */
.L_x_2036:
[----:B0-----:R-:W-:Y:S02]  /*1820*/  IMAD.U32 R0, RZ, RZ, UR43 ;  /* 0x0000002bff007e24 */ /* 0x001fe4000f8e00ff */
[----:B------:R-:W-:-:S03]  /*1830*/  IMAD.U32 R3, RZ, RZ, UR44 ;  /* 0x0000002cff037e24 */ /* 0x000fc6000f8e00ff */
[----:B------:R-:W-:Y:S02]  /*1840*/  LEA R0, R0, UR41, 0x3 ;  /* 0x0000002900007c11 */ /* 0x000fe4000f8e18ff */
[----:B------:R-:W-:-:S04]  /*1850*/  SHF.L.U32 R3, R3, 0x1f, RZ ;  /* 0x0000001f03037819 */ /* 0x000fc800000006ff */
[----:B------:R0:W1:Y:S01]  /*1860*/  SYNCS.PHASECHK.TRANS64.TRYWAIT P2, [R0+URZ+0x28830], R3 ;  /* 0x02883003000075a7 */ /* 0x000062000804017f */
[----:B------:R-:W-:Y:S05]  /*1870*/  @!P0 BRA `(.L_x_2037) ;  /* 0x0000000000048947 */ /* 0x000fea0003800000 */
[----:B------:R-:W-:Y:S01]  /*1880*/  BPT.TRAP 0x1 ;  /* 0x000000040000795c */ /* 0x000fe20000300000 */
.L_x_2037:
[----:B------:R-:W2:Y:S01]  /*1890*/  S2R R4, SR_TID.X ;  /* 0x0000000000047919 */ /* 0x000ea20000002100 */
[----:B------:R-:W-:Y:S01]  /*18a0*/  IMAD.MOV.U32 R151, RZ, RZ, RZ ;  /* 0x000000ffff977224 */ /* 0x000fe200078e00ff */
[----:B--2---:R-:W-:Y:S01]  /*18b0*/  LOP3.LUT P1, RZ, R4, 0x7f, RZ, 0xc0, !PT ;  /* 0x0000007f04ff7812 */ /* 0x004fe2000782c0ff */
[----:B-1----:R-:W-:-:S12]  /*18c0*/  @P2 BRA `(.L_x_2038) ;  /* 0x0000000000082947 */ /* 0x002fd80003800000 */
[----:B------:R-:W1:Y:S02]  /*18d0*/  SYNCS.PHASECHK.TRANS64.TRYWAIT P2, [R0+URZ+0x28830], R3 ;  /* 0x02883003000075a7 */ /* 0x000e64000804017f */
[----:B-1----:R-:W-:Y:S05]  /*18e0*/  @!P2 BRA `(.L_x_2039) ;  /* 0x000001000000a947 */ /* 0x002fea0003800000 */
.L_x_2038:
[----:B------:R-:W-:Y:S05]  /*18f0*/  WARPSYNC.ALL ;  /* 0x0000000000007948 */ /* 0x000fea0003800000 */
[----:B------:R-:W-:Y:S01]  /*1900*/  UIADD3 UR4, UR41, 0x18400, URZ ;  /* 0x0001840029047890 */ /* 0x000fe2000fffe03f */
[----:B------:R-:W-:Y:S01]  /*1910*/  WARPGROUP.ARRIVE ;  /* 0x00000000000079c5 */ /* 0x000fe20000000000 */
[----:B------:R-:W-:Y:S01]  /*1920*/  ULOP3.LUT UR32, UR53, 0x10000, URZ, 0xfc, !UPT ;  /* 0x0001000035207892 */ /* 0x000fe2000f8efc3f */
[----:B01----:R-:W-:Y:S01]  /*1930*/  @!P1 VIADD R0, R0, 0x28840 ;  /* 0x0002884000009836 */ /* 0x003fe20000000000 */
[----:B------:R-:W-:Y:S01]  /*1940*/  USHF.R.U32.HI UR4, URZ, 0x4, UR4 ;  /* 0x000000043f047899 */ /* 0x000fe20008011604 */
[--C-:B------:R-:W-:Y:S01]  /*1950*/  IMAD.MOV.U32 R150, RZ, RZ, R151.reuse ;  /* 0x000000ffff967224 */ /* 0x100fe200078e0097 */
[----:B------:R-:W-:Y:S01]  /*1960*/  UMOV UR33, 0x40000040 ;  /* 0x4000004000217882 */ /* 0x000fe20000000000 */
[----:B------:R-:W-:Y:S01]  /*1970*/  UMOV UR35, 0x40000040 ;  /* 0x4000004000237882 */ /* 0x000fe20000000000 */
[----:B------:R-:W-:Y:S01]  /*1980*/  ULOP3.LUT UR4, UR4, 0x3fff, URZ, 0xc0, !UPT ;  /* 0x00003fff04047892 */ /* 0x000fe2000f8ec03f */
[----:B------:R-:W-:Y:S01]  /*1990*/  @!P1 PRMT R0, RZ, 0x654, R0 ;  /* 0x00000654ff009816 */ /* 0x000fe20000000000 */
[----:B------:R-:W-:Y:S01]  /*19a0*/  UMOV UR5, 0x40000040 ;  /* 0x4000004000057882 */ /* 0x000fe20000000000 */
[----:B------:R-:W-:Y:S01]  /*19b0*/  UMOV UR7, 0x40000040 ;  /* 0x4000004000077882 */ /* 0x000fe20000000000 */
[----:B------:R-:W-:Y:S01]  /*19c0*/  ULOP3.LUT UR50, UR4, 0x10000, URZ, 0xfc, !UPT ;  /* 0x0001000004327892 */ /* 0x000fe2000f8efc3f */
[-C--:B------:R-:W-:Y:S01]  /*19d0*/  MOV R149, R151.reuse ;  /* 0x0000009700957202 */ /* 0x080fe20000000f00 */
[----:B------:R-:W-:Y:S01]  /*19e0*/  UIADD3 UR4, UR32, 0x2, URZ ;  /* 0x0000000220047890 */ /* 0x000fe2000fffe03f */
[--C-:B------:R-:W-:Y:S01]  /*19f0*/  IMAD.MOV.U32 R148, RZ, RZ, R151.reuse ;  /* 0x000000ffff947224 */ /* 0x100fe200078e0097 */
[----:B------:R-:W-:Y:S01]  /*1a00*/  ULEA UR34, UR43, UR50, 0xb ;  /* 0x000000322b227291 */ /* 0x000fe2000f8e583f */
[--C-:B------:R-:W-:Y:S01]  /*1a10*/  IMAD.MOV.U32 R147, RZ, RZ, R151.reuse ;  /* 0x000000ffff937224 */ /* 0x100fe200078e0097 */
        /* <DEDUP_REMOVED lines=24> */
[-C--:B------:R-:W-:Y:S01]  /*1ba0*/  MOV R138, R151.reuse ;  /* 0x00000097008a7202 */ /* 0x080fe20000000f00 */
        /* <DEDUP_REMOVED lines=14> */
[--C-:B------:R-:W-:Y:S01]  /*1c90*/  IMAD.MOV.U32 R133, RZ, RZ, R151.reuse ;  /* 0x000000ffff857224 */ /* 0x100fe200078e0097 */
[-C--:B------:R-:W-:Y:S01]  /*1ca0*/  MOV R127, R151.reuse ;  /* 0x00000097007f7202 */ /* 0x080fe20000000f00 */
[--C-:B------:R-:W-:Y:S01]  /*1cb0*/  IMAD.MOV.U32 R132, RZ, RZ, R151.reuse ;  /* 0x000000ffff847224 */ /* 0x100fe200078e0097 */
        /* <DEDUP_REMOVED lines=29> */
[----:B------:R-:W-:Y:S01]  /*1e90*/  IMAD.MOV.U32 R88, RZ, RZ, R151 ;  /* 0x000000ffff587224 */ /* 0x000fe200078e0097 */
[----:B------:R-:W-:Y:S02]  /*1ea0*/  WARPGROUP.DEPBAR.LE gsb0, 0x0 ;  /* 0x00008000000079c5 */ /* 0x000fe40000010000 */
[----:B------:R-:W-:-:S06]  /*1eb0*/  WARPGROUP.ARRIVE ;  /* 0x00000000000079c5 */ /* 0x000fcc0000000000 */
[----:B------:R-:W-:Y:S01]  /*1ec0*/  HGMMA.64x128x16.F32 R24, gdesc[UR4], R24, gsb0 ;  /* 0x01e00000041879f0 */ /* 0x000fe20008000818 */
[----:B------:R-:W-:Y:S02]  /*1ed0*/  UMOV UR6, 0xffffff80 ;  /* 0xffffff8000067882 */ /* 0x000fe40000000000 */
[----:B------:R-:W-:Y:S02]  /*1ee0*/  UIMAD UR6, UR56, UR6, 0x80 ;  /* 0x00000080380674a4 */ /* 0x000fe4000f8e0206 */
[----:B------:R-:W-:Y:S02]  /*1ef0*/  UIADD3 UR56, UR56, -0x2, URZ ;  /* 0xfffffffe38387890 */ /* 0x000fe4000fffe03f */
[----:B------:R-:W-:-:S04]  /*1f00*/  UIADD3 UR6, UR47, UR6, URZ ;  /* 0x000000062f067290 */ /* 0x000fc8000fffe03f */
[----:B------:R-:W-:Y:S02]  /*1f10*/  UIADD3 UR7, -UR51, 0x1, UR6 ;  /* 0x0000000133077890 */ /* 0x000fe4000fffe106 */
[----:B------:R-:W-:Y:S01]  /*1f20*/  IMAD.U32 R9, RZ, RZ, UR6 ;  /* 0x00000006ff097e24 */ /* 0x000fe2000f8e00ff */
[----:B------:R-:W-:-:S03]  /*1f30*/  ULDC UR6, c[0x0][0x988] ;  /* 0x0002620000067ab9 */ /* 0x000fc60000000800 */
[----:B------:R-:W-:-:S04]  /*1f40*/  IMAD.U32 R89, RZ, RZ, UR7 ;  /* 0x00000007ff597e24 */ /* 0x000fc8000f8e00ff */
[----:B------:R-:W-:Y:S01]  /*1f50*/  IMAD R89, R18, -0x2, R89 ;  /* 0xfffffffe12597824 */ /* 0x000fe200078e0259 */
        /* <DEDUP_REMOVED lines=23> */
[----:B------:R-:W-:Y:S02]  /*20d0*/  IMAD.U32 R40, RZ, RZ, UR52 ;  /* 0x00000034ff287e24 */ /* 0x000fe4000f8e00ff */
[----:B------:R-:W-:Y:S01]  /*20e0*/  FMUL.FTZ R30, R30, UR10 ;  /* 0x0000000a1e1e7c20 */ /* 0x000fe20008410000 */
[----:B------:R-:W-:Y:S01]  /*20f0*/  FMUL.FTZ R10, R36, UR10 ;  /* 0x0000000a240a7c20 */ /* 0x000fe20008410000 */
[----:B------:R-:W0:Y:S01]  /*2100*/  MUFU.TANH R26, R26 ;  /* 0x0000001a001a7308 */ /* 0x000e220000002400 */
[----:B------:R-:W-:-:S02]  /*2110*/  IMAD R40, R40, 0x80, R19 ;  /* 0x0000008028287824 */ /* 0x000fc400078e0213 */
[----:B------:R-:W-:Y:S01]  /*2120*/  FMUL.FTZ R31, R31, UR10 ;  /* 0x0000000a1f1f7c20 */ /* 0x000fe20008410000 */
[----:B------:R-:W-:Y:S02]  /*2130*/  IMAD R36, R18, -0x2, R9 ;  /* 0xfffffffe12247824 */ /* 0x000fe400078e0209 */
[----:B------:R-:W-:Y:S01]  /*2140*/  FMUL.FTZ R34, R34, UR10 ;  /* 0x0000000a22227c20 */ /* 0x000fe20008410000 */
[----:B------:R-:W-:Y:S01]  /*2150*/  FMUL.FTZ R35, R35, UR10 ;  /* 0x0000000a23237c20 */ /* 0x000fe20008410000 */
[----:B------:R-:W-:Y:S01]  /*2160*/  IADD3 R9, R89, 0x8, R40 ;  /* 0x0000000859097810 */ /* 0x000fe20007ffe028 */
[----:B------:R-:W-:Y:S01]  /*2170*/  FMUL.FTZ R38, R38, UR10 ;  /* 0x0000000a26267c20 */ /* 0x000fe20008410000 */
[----:B------:R-:W1:Y:S01]  /*2180*/  MUFU.TANH R27, R27 ;  /* 0x0000001b001b7308 */ /* 0x000e620000002400 */
[----:B------:R-:W-:Y:S01]  /*2190*/  FMUL.FTZ R39, R39, UR10 ;  /* 0x0000000a27277c20 */ /* 0x000fe20008410000 */
[----:B------:R-:W-:Y:S01]  /*21a0*/  VIMNMX R9, R36, R9, PT ;  /* 0x0000000924097248 */ /* 0x000fe20003fe0100 */
[----:B------:R-:W-:Y:S01]  /*21b0*/  FMUL.FTZ R42, R42, UR10 ;  /* 0x0000000a2a2a7c20 */ /* 0x000fe20008410000 */
[----:B------:R-:W-:Y:S01]  /*21c0*/  FMUL.FTZ R43, R43, UR10 ;  /* 0x0000000a2b2b7c20 */ /* 0x000fe20008410000 */
[----:B------:R-:W-:Y:S01]  /*21d0*/  FMUL.FTZ R46, R46, UR10 ;  /* 0x0000000a2e2e7c20 */ /* 0x000fe20008410000 */
[----:B------:R-:W-:Y:S01]  /*21e0*/  ISETP.GT.AND P2, PT, R9, RZ, PT ;  /* 0x000000ff0900720c */ /* 0x000fe20003f44270 */
[----:B------:R-:W-:Y:S01]  /*21f0*/  FMUL.FTZ R47, R47, UR10 ;  /* 0x0000000a2f2f7c20 */ /* 0x000fe20008410000 */
[----:B------:R-:W2:Y:S01]  /*2200*/  MUFU.TANH R30, R30 ;  /* 0x0000001e001e7308 */ /* 0x000ea20000002400 */
[----:B------:R-:W-:Y:S01]  /*2210*/  ISETP.GT.AND P3, PT, R9, 0x1, PT ;  /* 0x000000010900780c */ /* 0x000fe20003f64270 */
[----:B------:R-:W-:Y:S01]  /*2220*/  FMUL.FTZ R50, R50, UR10 ;  /* 0x0000000a32327c20 */ /* 0x000fe20008410000 */
[----:B0-----:R-:W-:Y:S01]  /*2230*/  FSEL R91, R26, -INF , P2 ;  /* 0xff8000001a5b7808 */ /* 0x001fe20001000000 */
[----:B------:R-:W-:Y:S01]  /*2240*/  FMUL.FTZ R51, R51, UR10 ;  /* 0x0000000a33337c20 */ /* 0x000fe20008410000 */
[----:B------:R-:W-:Y:S01]  /*2250*/  ISETP.GT.AND P4, PT, R9, 0x8, PT ;  /* 0x000000080900780c */ /* 0x000fe20003f84270 */
[----:B------:R-:W-:Y:S01]  /*2260*/  FMUL.FTZ R20, R45, UR10 ;  /* 0x0000000a2d147c20 */ /* 0x000fe20008410000 */
[----:B------:R-:W-:Y:S01]  /*2270*/  ISETP.GT.AND P2, PT, R9, 0x9, PT ;  /* 0x000000090900780c */ /* 0x000fe20003f44270 */
[----:B------:R-:W0:Y:S01]  /*2280*/  MUFU.TANH R31, R31 ;  /* 0x0000001f001f7308 */ /* 0x000e220000002400 */
        /* <DEDUP_REMOVED lines=10> */
[----:B------:R-:W-:Y:S01]  /*2330*/  FMUL.FTZ R11, R33, UR10 ;  /* 0x0000000a210b7c20 */ /* 0x000fe20008410000 */
[----:B------:R-:W-:Y:S01]  /*2340*/  FMUL.FTZ R62, R62, UR10 ;  /* 0x0000000a3e3e7c20 */ /* 0x000fe20008410000 */
[----:B------:R-:W-:Y:S01]  /*2350*/  FMNMX.FTZ R4, R93, R4, !PT ;  /* 0x000000045d047209 */ /* 0x000fe20007810000 */
[----:B------:R-:W-:Y:S01]  /*2360*/  FMUL.FTZ R63, R63, UR10 ;  /* 0x0000000a3f3f7c20 */ /* 0x000fe20008410000 */
[----:B------:R-:W-:Y:S01]  /*2370*/  FMUL.FTZ R66, R66, UR10 ;  /* 0x0000000a42427c20 */ /* 0x000fe20008410000 */
[----:B------:R-:W2:Y:S01]  /*2380*/  MUFU.TANH R35, R35 ;  /* 0x0000002300237308 */ /* 0x000ea20000002400 */
[----:B0-----:R-:W-:Y:S01]  /*2390*/  FSEL R95, R31, -INF , P2 ;  /* 0xff8000001f5f7808 */ /* 0x001fe20001000000 */
[----:B------:R-:W-:Y:S01]  /*23a0*/  FMUL.FTZ R67, R67, UR10 ;  /* 0x0000000a43437c20 */ /* 0x000fe20008410000 */
[----:B------:R-:W-:Y:S01]  /*23b0*/  ISETP.GT.AND P2, PT, R9, 0x11, PT ;  /* 0x000000110900780c */ /* 0x000fe20003f44270 */
[----:B------:R-:W-:Y:S01]  /*23c0*/  FMUL.FTZ R12, R37, UR10 ;  /* 0x0000000a250c7c20 */ /* 0x000fe20008410000 */
[----:B------:R-:W-:Y:S01]  /*23d0*/  FMNMX.FTZ R4, R95, R4, !PT ;  /* 0x000000045f047209 */ /* 0x000fe20007810000 */
[----:B------:R-:W-:Y:S01]  /*23e0*/  FMUL.FTZ R70, R70, UR10 ;  /* 0x0000000a46467c20 */ /* 0x000fe20008410000 */
[----:B------:R-:W-:Y:S01]  /*23f0*/  FMUL.FTZ R71, R71, UR10 ;  /* 0x0000000a47477c20 */ /* 0x000fe20008410000 */
        /* <DEDUP_REMOVED lines=41> */
[----:B0-----:R-:W-:Y:S01]  /*2690*/  FSEL R107, R43, -INF , P2 ;  /* 0xff8000002b6b7808 */ /* 0x001fe20001000000 */
[----:B------:R-:W-:Y:S01]  /*26a0*/  FMUL.FTZ R29, R56, UR10 ;  /* 0x0000000a381d7c20 */ /* 0x000fe20008410000 */
[----:B------:R-:W-:Y:S01]  /*26b0*/  ISETP.GT.AND P2, PT, R9, 0x29, PT ;  /* 0x000000290900780c */ /* 0x000fe20003f44270 */
[----:B------:R-:W-:Y:S01]  /*26c0*/  FMUL.FTZ R60, R60, UR10 ;  /* 0x0000000a3c3c7c20 */ /* 0x000fe20008410000 */
[----:B------:R-:W-:Y:S01]  /*26d0*/  FMNMX.FTZ R4, R107, R4, !PT ;  /* 0x000000046b047209 */ /* 0x000fe20007810000 */
        /* <DEDUP_REMOVED lines=25> */
[----:B------:R0:W-:Y:S01]  /*2870*/  @!P1 SYNCS.ARRIVE.TRANS64.RED.A1T0 RZ, [R0+URZ], RZ ;  /* 0x000000ff00ff99a7 */ /* 0x0001e2000810043f */
[----:B------:R-:W3:Y:S01]  /*2880*/  MUFU.TANH R55, R55 ;  /* 0x0000003700377308 */ /* 0x000ee20000002400 */
[----:B-1----:R-:W-:-:S02]  /*2890*/  FSEL R45, R45, -INF , P2 ;  /* 0xff8000002d2d7808 */ /* 0x002fc40001000000 */
        /* <DEDUP_REMOVED lines=61> */
[----:B------:R-:W-:Y:S01]  /*2c70*/  FMNMX.FTZ R30, R59, R4, !PT ;  /* 0x000000043b1e7209 */ /* 0x000fe20007810000 */
[----:B------:R-:W-:Y:S02]  /*2c80*/  FMUL.FTZ R4, R61, UR10 ;  /* 0x0000000a3d047c20 */ /* 0x000fe40008410000 */
[----:B------:R-:W1:Y:S01]  /*2c90*/  MUFU.TANH R67, R87 ;  /* 0x0000005700437308 */ /* 0x000e620000002400 */
[----:B--2---:R-:W-:Y:S02]  /*2ca0*/  FSEL R63, R63, -INF , P2 ;  /* 0xff8000003f3f7808 */ /* 0x004fe40001000000 */
[----:B------:R-:W-:-:S02]  /*2cb0*/  ISETP.GT.AND P2, PT, R9, 0x79, PT ;  /* 0x000000790900780c */ /* 0x000fc40003f44270 */
[----:B------:R-:W-:-:S03]  /*2cc0*/  FMNMX.FTZ R34, R63, R30, !PT ;  /* 0x0000001e3f227209 */ /* 0x000fc60007810000 */
[----:B------:R-:W-:Y:S01]  /*2cd0*/  MUFU.TANH R30, R4 ;  /* 0x00000004001e7308 */ /* 0x000fe20000002400 */
[----:B---3--:R-:W-:Y:S02]  /*2ce0*/  FSEL R61, R86, -INF , P3 ;  /* 0xff800000563d7808 */ /* 0x008fe40001800000 */
[----:B------:R-:W-:Y:S02]  /*2cf0*/  ISETP.GT.AND P3, PT, R36, 0x1, PT ;  /* 0x000000012400780c */ /* 0x000fe40003f64270 */
[----:B------:R-:W-:-:S03]  /*2d00*/  FMNMX.FTZ R34, R61, R34, !PT ;  /* 0x000000223d227209 */ /* 0x000fc60007810000 */
[----:B------:R-:W-:Y:S01]  /*2d10*/  MUFU.TANH R3, R3 ;  /* 0x0000000300037308 */ /* 0x000fe20000002400 */
[----:B-1----:R-:W-:-:S04]  /*2d20*/  FSEL R67, R67, -INF , P2 ;  /* 0xff80000043437808 */ /* 0x002fc80001000000 */
[----:B------:R-:W-:-:S03]  /*2d30*/  FMNMX.FTZ R34, R67, R34, !PT ;  /* 0x0000002243227209 */ /* 0x000fc60007810000 */
[----:B------:R-:W1:Y:S02]  /*2d40*/  MUFU.TANH R5, R5 ;  /* 0x0000000500057308 */ /* 0x000e640000002400 */
[----:B------:R-:W2:Y:S06]  /*2d50*/  SHFL.BFLY PT, R9, R34, 0x2, 0x1f ;  /* 0x0c401f0022097f89 */ /* 0x000eac00000e0000 */
[----:B------:R-:W3:Y:S08]  /*2d60*/  MUFU.TANH R6, R6 ;  /* 0x0000000600067308 */ /* 0x000ef00000002400 */
[----:B------:R-:W-:Y:S01]  /*2d70*/  MUFU.TANH R7, R7 ;  /* 0x0000000700077308 */ /* 0x000fe20000002400 */
[----:B-1----:R-:W-:-:S02]  /*2d80*/  FSEL R5, R5, -INF , P3 ;  /* 0xff80000005057808 */ /* 0x002fc40001800000 */
[----:B------:R-:W-:-:S05]  /*2d90*/  ISETP.GT.AND P3, PT, R36, 0x10, PT ;  /* 0x000000102400780c */ /* 0x000fca0003f64270 */
[----:B------:R-:W1:Y:S01]  /*2da0*/  MUFU.TANH R8, R8 ;  /* 0x0000000800087308 */ /* 0x000e620000002400 */
[----:B---3--:R-:W-:Y:S02]  /*2db0*/  FSEL R71, R6, -INF , P4 ;  /* 0xff80000006477808 */ /* 0x008fe40002000000 */
[----:B--2---:R-:W-:-:S05]  /*2dc0*/  FMNMX.FTZ R4, R34, R9, !PT ;  /* 0x0000000922047209 */ /* 0x004fca0007810000 */
[----:B------:R-:W2:Y:S01]  /*2dd0*/  SHFL.BFLY PT, R9, R4, 0x1, 0x1f ;  /* 0x0c201f0004097f89 */ /* 0x000ea200000e0000 */
[----:B------:R-:W-:Y:S08]  /*2de0*/  MUFU.TANH R11, R11 ;  /* 0x0000000b000b7308 */ /* 0x000ff00000002400 */
[----:B------:R-:W3:Y:S01]  /*2df0*/  MUFU.TANH R10, R10 ;  /* 0x0000000a000a7308 */ /* 0x000ee20000002400 */
[----:B-1----:R-:W-:-:S02]  /*2e00*/  FSEL R79, R8, -INF , P3 ;  /* 0xff800000084f7808 */ /* 0x002fc40001800000 */
[----:B------:R-:W-:-:S05]  /*2e10*/  ISETP.GT.AND P3, PT, R36, 0x18, PT ;  /* 0x000000182400780c */ /* 0x000fca0003f64270 */
[----:B------:R-:W1:Y:S01]  /*2e20*/  MUFU.TANH R12, R12 ;  /* 0x0000000c000c7308 */ /* 0x000e620000002400 */
[----:B--2---:R-:W-:Y:S01]  /*2e30*/  FMNMX.FTZ R9, R4, R9, !PT ;  /* 0x0000000904097209 */ /* 0x004fe20007810000 */
[----:B------:R-:W-:-:S06]  /*2e40*/  IMAD.U32 R4, RZ, RZ, UR6 ;  /* 0x00000006ff047e24 */ /* 0x000fcc000f8e00ff */
[----:B------:R-:W2:Y:S01]  /*2e50*/  MUFU.TANH R13, R13 ;  /* 0x0000000d000d7308 */ /* 0x000ea20000002400 */
[----:B---3--:R-:W-:Y:S01]  /*2e60*/  FSEL R83, R10, -INF , P3 ;  /* 0xff8000000a537808 */ /* 0x008fe20001800000 */
[----:B------:R-:W-:Y:S01]  /*2e70*/  UIADD3 UR6, UR47, -UR51, URZ ;  /* 0x800000332f067290 */ /* 0x000fe2000fffe03f */
[C---:B------:R-:W-:Y:S01]  /*2e80*/  FMUL.FTZ R34, R9.reuse, R4 ;  /* 0x0000000409227220 */ /* 0x040fe20000410000 */
[----:B------:R-:W-:Y:S02]  /*2e90*/  FSETP.NEU.FTZ.AND P2, PT, R9, -INF , PT ;  /* 0xff8000000900780b */ /* 0x000fe40003f5d000 */
[----:B------:R-:W-:Y:S01]  /*2ea0*/  ISETP.GT.AND P3, PT, R36, 0x20, PT ;  /* 0x000000202400780c */ /* 0x000fe20003f64270 */
[----:B------:R-:W-:Y:S01]  /*2eb0*/  ULEA UR6, UR52, UR6, 0x7 ;  /* 0x0000000634067291 */ /* 0x000fe2000f8e383f */
[----:B------:R-:W-:Y:S01]  /*2ec0*/  FSEL R38, R34, RZ, P2 ;  /* 0x000000ff22267208 */ /* 0x000fe20001000000 */
[----:B------:R-:W3:Y:S01]  /*2ed0*/  MUFU.TANH R15, R15 ;  /* 0x0000000f000f7308 */ /* 0x000ee20000002400 */
[----:B------:R-:W-:Y:S01]  /*2ee0*/  ISETP.GT.AND P2, PT, R36, RZ, PT ;  /* 0x000000ff2400720c */ /* 0x000fe20003f44270 */
[----:B------:R-:W-:-:S02]  /*2ef0*/  USHF.R.S32.HI UR7, URZ, 0x1f, UR6 ;  /* 0x0000001f3f077899 */ /* 0x000fc40008011406 */
[-CC-:B------:R-:W-:Y:S01]  /*2f00*/  FFMA.FTZ R181, R91, R4.reuse, -R38.reuse ;  /* 0x000000045bb57223 */ /* 0x180fe20000010826 */
[----:B------:R-:W-:Y:S01]  /*2f10*/  FSEL R3, R3, -INF , P2 ;  /* 0xff80000003037808 */ /* 0x000fe20001000000 */
[-CC-:B------:R-:W-:Y:S01]  /*2f20*/  FFMA.FTZ R183, R93, R4.reuse, -R38.reuse ;  /* 0x000000045db77223 */ /* 0x180fe20000010826 */
[C---:B------:R-:W-:Y:S01]  /*2f30*/  ISETP.GT.AND P2, PT, R36.reuse, 0x9, PT ;  /* 0x000000092400780c */ /* 0x040fe20003f44270 */
[----:B------:R-:W4:Y:S01]  /*2f40*/  MUFU.TANH R14, R14 ;  /* 0x0000000e000e7308 */ /* 0x000f220000002400 */
[----:B------:R-:W-:Y:S01]  /*2f50*/  FMNMX.FTZ R34, R3, R5, !PT ;  /* 0x0000000503227209 */ /* 0x000fe20007810000 */
[-CC-:B------:R-:W-:Y:S01]  /*2f60*/  FFMA.FTZ R6, R95, R4.reuse, -R38.reuse ;  /* 0x000000045f067223 */ /* 0x180fe20000010826 */
[----:B------:R-:W-:Y:S01]  /*2f70*/  FSEL R75, R7, -INF , P2 ;  /* 0xff800000074b7808 */ /* 0x000fe20001000000 */
[--C-:B------:R-:W-:Y:S01]  /*2f80*/  FFMA.FTZ R177, R97, R4, -R38.reuse ;  /* 0x0000000461b17223 */ /* 0x100fe20000010826 */
[----:B------:R-:W-:Y:S01]  /*2f90*/  FMNMX.FTZ R34, R71, R34, !PT ;  /* 0x0000002247227209 */ /* 0x000fe20007810000 */
[--C-:B------:R-:W-:Y:S01]  /*2fa0*/  FFMA.FTZ R8, R99, R4, -R38.reuse ;  /* 0x0000000463087223 */ /* 0x100fe20000010826 */
        /* <DEDUP_REMOVED lines=8> */
[----:B------:R-:W-:Y:S01]  /*3030*/  ISETP.GT.AND P2, PT, R36, 0x19, PT ;  /* 0x000000192400780c */ /* 0x000fe20003f44270 */
[----:B------:R-:W0:Y:S01]  /*3040*/  MUFU.TANH R21, R21 ;  /* 0x0000001500157308 */ /* 0x000e220000002400 */
[----:B------:R-:W-:Y:S01]  /*3050*/  FMNMX.FTZ R34, R11, R34, !PT ;  /* 0x000000220b227209 */ /* 0x000fe20007810000 */
[-CC-:B------:R-:W-:Y:S01]  /*3060*/  FFMA.FTZ R171, R41, R4.reuse, -R38.reuse ;  /* 0x0000000429ab7223 */ /* 0x180fe20000010826 */
[----:B-1----:R-:W-:Y:S01]  /*3070*/  FSEL R87, R12, -INF , P2 ;  /* 0xff8000000c577808 */ /* 0x002fe20001000000 */
[--C-:B------:R-:W-:Y:S01]  /*3080*/  FFMA.FTZ R153, R33, R4, -R38.reuse ;  /* 0x0000000421997223 */ /* 0x100fe20000010826 */
[----:B------:R-:W-:Y:S01]  /*3090*/  FMNMX.FTZ R34, R83, R34, !PT ;  /* 0x0000002253227209 */ /* 0x000fe20007810000 */
[-CC-:B------:R-:W-:Y:S01]  /*30a0*/  FFMA.FTZ R27, R27, R4.reuse, -R38.reuse ;  /* 0x000000041b1b7223 */ /* 0x180fe20000010826 */
[----:B------:R-:W-:Y:S01]  /*30b0*/  ISETP.GT.AND P2, PT, R36, 0x21, PT ;  /* 0x000000212400780c */ /* 0x000fe20003f44270 */
[----:B------:R-:W1:Y:S01]  /*30c0*/  MUFU.TANH R25, R25 ;  /* 0x0000001900197308 */ /* 0x000e620000002400 */
[----:B--2---:R-:W-:Y:S01]  /*30d0*/  FSEL R13, R13, -INF , P3 ;  /* 0xff8000000d0d7808 */ /* 0x004fe20001800000 */
[--C-:B------:R-:W-:Y:S01]  /*30e0*/  FFMA.FTZ R26, R26, R4, -R38.reuse ;  /* 0x000000041a1a7223 */ /* 0x100fe20000010826 */
[----:B------:R-:W-:Y:S01]  /*30f0*/  FMNMX.FTZ R34, R87, R34, !PT ;  /* 0x0000002257227209 */ /* 0x000fe20007810000 */
[-CC-:B------:R-:W-:Y:S01]  /*3100*/  FFMA.FTZ R12, R107, R4.reuse, -R38.reuse ;  /* 0x000000046b0c7223 */ /* 0x180fe20000010826 */
[C---:B------:R-:W-:Y:S01]  /*3110*/  ISETP.GT.AND P3, PT, R36.reuse, 0x28, PT ;  /* 0x000000282400780c */ /* 0x040fe20003f64270 */
[--C-:B------:R-:W-:Y:S01]  /*3120*/  FFMA.FTZ R175, R109, R4, -R38.reuse ;  /* 0x000000046daf7223 */ /* 0x100fe20000010826 */
[----:B---3--:R-:W-:Y:S01]  /*3130*/  FSEL R15, R15, -INF , P2 ;  /* 0xff8000000f0f7808 */ /* 0x008fe20001000000 */
[----:B------:R-:W2:Y:S01]  /*3140*/  MUFU.TANH R24, R24 ;  /* 0x0000001800187308 */ /* 0x000ea20000002400 */
[----:B------:R-:W-:Y:S01]  /*3150*/  FMNMX.FTZ R34, R13, R34, !PT ;  /* 0x000000220d227209 */ /* 0x000fe20007810000 */
[-CC-:B------:R-:W-:Y:S01]  /*3160*/  FFMA.FTZ R169, R113, R4.reuse, -R38.reuse ;  /* 0x0000000471a97223 */ /* 0x180fe20000010826 */
[----:B------:R-:W-:Y:S01]  /*3170*/  ISETP.GT.AND P2, PT, R36, 0x29, PT ;  /* 0x000000292400780c */ /* 0x000fe20003f44270 */
[-CC-:B------:R-:W-:Y:S01]  /*3180*/  FFMA.FTZ R31, R31, R4.reuse, -R38.reuse ;  /* 0x000000041f1f7223 */ /* 0x180fe20000010826 */
[----:B----4-:R-:W-:Y:S01]  /*3190*/  FSEL R89, R14, -INF , P3 ;  /* 0xff8000000e597808 */ /* 0x010fe20001800000 */
[--C-:B------:R-:W-:Y:S01]  /*31a0*/  FFMA.FTZ R14, R111, R4, -R38.reuse ;  /* 0x000000046f0e7223 */ /* 0x100fe20000010826 */
[----:B------:R-:W-:Y:S01]  /*31b0*/  FMNMX.FTZ R34, R15, R34, !PT ;  /* 0x000000220f227209 */ /* 0x000fe20007810000 */
[----:B------:R-:W3:Y:S01]  /*31c0*/  MUFU.TANH R28, R28 ;  /* 0x0000001c001c7308 */ /* 0x000ee20000002400 */
[----:B------:R-:W-:Y:S01]  /*31d0*/  ISETP.GT.AND P3, PT, R36, 0x30, PT ;  /* 0x000000302400780c */ /* 0x000fe20003f64270 */
[-CC-:B------:R-:W-:Y:S01]  /*31e0*/  FFMA.FTZ R35, R35, R4.reuse, -R38.reuse ;  /* 0x0000000423237223 */ /* 0x180fe20000010826 */
[----:B-----5:R-:W-:Y:S01]  /*31f0*/  FSEL R91, R20, -INF , P2 ;  /* 0xff800000145b7808 */ /* 0x020fe20001000000 */
[--C-:B------:R-:W-:Y:S01]  /*3200*/  FFMA.FTZ R20, R45, R4, -R38.reuse ;  /* 0x000000042d147223 */ /* 0x100fe20000010826 */
[----:B------:R-:W-:Y:S01]  /*3210*/  FMNMX.FTZ R34, R89, R34, !PT ;  /* 0x0000002259227209 */ /* 0x000fe20007810000 */
[-CC-:B------:R-:W-:Y:S01]  /*3220*/  FFMA.FTZ R37, R37, R4.reuse, -R38.reuse ;  /* 0x0000000425257223 */ /* 0x180fe20000010826 */
[C---:B------:R-:W-:Y:S01]  /*3230*/  ISETP.GT.AND P2, PT, R36.reuse, 0x31, PT ;  /* 0x000000312400780c */ /* 0x040fe20003f44270 */
[----:B------:R-:W4:Y:S01]  /*3240*/  MUFU.TANH R29, R29 ;  /* 0x0000001d001d7308 */ /* 0x000f220000002400 */
[----:B0-----:R-:W-:Y:S01]  /*3250*/  FSEL R21, R21, -INF , P3 ;  /* 0xff80000015157808 */ /* 0x001fe20001800000 */
[--C-:B------:R-:W-:Y:S01]  /*3260*/  FFMA.FTZ R43, R43, R4, -R38.reuse ;  /* 0x000000042b2b7223 */ /* 0x100fe20000010826 */
[----:B------:R-:W-:Y:S01]  /*3270*/  FMNMX.FTZ R34, R91, R34, !PT ;  /* 0x000000225b227209 */ /* 0x000fe20007810000 */
[-CC-:B------:R-:W-:Y:S01]  /*3280*/  FFMA.FTZ R47, R47, R4.reuse, -R38.reuse ;  /* 0x000000042f2f7223 */ /* 0x180fe20000010826 */
[C---:B------:R-:W-:Y:S01]  /*3290*/  ISETP.GT.AND P3, PT, R36.reuse, 0x38, PT ;  /* 0x000000382400780c */ /* 0x040fe20003f64270 */
[--C-:B------:R-:W-:Y:S01]  /*32a0*/  FFMA.FTZ R49, R49, R4, -R38.reuse ;  /* 0x0000000431317223 */ /* 0x100fe20000010826 */
[----:B-1----:R-:W-:Y:S01]  /*32b0*/  FSEL R25, R25, -INF , P2 ;  /* 0xff80000019197808 */ /* 0x002fe20001000000 */
[----:B------:R-:W0:Y:S01]  /*32c0*/  MUFU.TANH R32, R32 ;  /* 0x0000002000207308 */ /* 0x000e220000002400 */
[----:B------:R-:W-:Y:S01]  /*32d0*/  FMNMX.FTZ R34, R21, R34, !PT ;  /* 0x0000002215227209 */ /* 0x000fe20007810000 */
[-CC-:B------:R-:W-:Y:S01]  /*32e0*/  FFMA.FTZ R51, R51, R4.reuse, -R38.reuse ;  /* 0x0000000433337223 */ /* 0x180fe20000010826 */
[----:B------:R-:W-:Y:S01]  /*32f0*/  ISETP.GT.AND P2, PT, R36, 0x39, PT ;  /* 0x000000392400780c */ /* 0x000fe20003f44270 */
[-CC-:B------:R-:W-:Y:S01]  /*3300*/  FFMA.FTZ R53, R53, R4.reuse, -R38.reuse ;  /* 0x0000000435357223 */ /* 0x180fe20000010826 */
[----:B--2---:R-:W-:Y:S01]  /*3310*/  FSEL R93, R24, -INF , P3 ;  /* 0xff800000185d7808 */ /* 0x004fe20001800000 */
[--C-:B------:R-:W-:Y:S01]  /*3320*/  FFMA.FTZ R24, R39, R4, -R38.reuse ;  /* 0x0000000427187223 */ /* 0x100fe20000010826 */
[----:B------:R-:W-:Y:S01]  /*3330*/  FMNMX.FTZ R34, R25, R34, !PT ;  /* 0x0000002219227209 */ /* 0x000fe20007810000 */
[----:B------:R-:W1:Y:S01]  /*3340*/  MUFU.TANH R60, R60 ;  /* 0x0000003c003c7308 */ /* 0x000e620000002400 */
[----:B------:R-:W-:Y:S01]  /*3350*/  ISETP.GT.AND P3, PT, R36, 0x40, PT ;  /* 0x000000402400780c */ /* 0x000fe20003f64270 */
[-CC-:B------:R-:W-:Y:S01]  /*3360*/  FFMA.FTZ R55, R55, R4.reuse, -R38.reuse ;  /* 0x0000000437377223 */ /* 0x180fe20000010826 */
[----:B---3--:R-:W-:Y:S01]  /*3370*/  FSEL R95, R28, -INF , P2 ;  /* 0xff8000001c5f7808 */ /* 0x008fe20001000000 */
[--C-:B------:R-:W-:Y:S01]  /*3380*/  FFMA.FTZ R57, R57, R4, -R38.reuse ;  /* 0x0000000439397223 */ /* 0x100fe20000010826 */
[----:B------:R-:W-:Y:S01]  /*3390*/  FMNMX.FTZ R34, R93, R34, !PT ;  /* 0x000000225d227209 */ /* 0x000fe20007810000 */
[-CC-:B------:R-:W-:Y:S01]  /*33a0*/  FFMA.FTZ R59, R59, R4.reuse, -R38.reuse ;  /* 0x000000043b3b7223 */ /* 0x180fe20000010826 */
[C---:B------:R-:W-:Y:S01]  /*33b0*/  ISETP.GT.AND P2, PT, R36.reuse, 0x41, PT ;  /* 0x000000412400780c */ /* 0x040fe20003f44270 */
[----:B------:R-:W2:Y:S01]  /*33c0*/  MUFU.TANH R64, R64 ;  /* 0x0000004000407308 */ /* 0x000ea20000002400 */
[----:B----4-:R-:W-:Y:S01]  /*33d0*/  FSEL R29, R29, -INF , P3 ;  /* 0xff8000001d1d7808 */ /* 0x010fe20001800000 */
[--C-:B------:R-:W-:Y:S01]  /*33e0*/  FFMA.FTZ R63, R63, R4, -R38.reuse ;  /* 0x000000043f3f7223 */ /* 0x100fe20000010826 */
[----:B------:R-:W-:Y:S01]  /*33f0*/  FMNMX.FTZ R34, R95, R34, !PT ;  /* 0x000000225f227209 */ /* 0x000fe20007810000 */
[--C-:B------:R-:W-:Y:S01]  /*3400*/  FFMA.FTZ R61, R61, R4, -R38.reuse ;  /* 0x000000043d3d7223 */ /* 0x100fe20000010826 */
[----:B------:R-:W-:Y:S01]  /*3410*/  ISETP.GT.AND P3, PT, R36, 0x48, PT ;  /* 0x000000482400780c */ /* 0x000fe20003f64270 */
[----:B------:R-:W-:Y:S01]  /*3420*/  ULEA.HI UR7, UR7, UR6, URZ, 0x7 ;  /* 0x0000000607077291 */ /* 0x000fe2000f8f383f */
[----:B0-----:R-:W-:Y:S01]  /*3430*/  FSEL R97, R32, -INF , P2 ;  /* 0xff80000020617808 */ /* 0x001fe20001000000 */
[----:B------:R-:W0:Y:S01]  /*3440*/  MUFU.TANH R65, R65 ;  /* 0x0000004100417308 */ /* 0x000e220000002400 */
[----:B------:R-:W-:Y:S01]  /*3450*/  FMNMX.FTZ R34, R29, R34, !PT ;  /* 0x000000221d227209 */ /* 0x000fe20007810000 */
[----:B------:R-:W-:Y:S01]  /*3460*/  USHF.R.S32.HI UR7, URZ, 0x7, UR7 ;  /* 0x000000073f077899 */ /* 0x000fe20008011407 */
[----:B------:R-:W-:Y:S01]  /*3470*/  ISETP.GT.AND P2, PT, R36, 0x49, PT ;  /* 0x000000492400780c */ /* 0x000fe20003f44270 */
[----:B------:R-:W-:Y:S01]  /*3480*/  FFMA.FTZ R38, R67, R4, -R38 ;  /* 0x0000000443267223 */ /* 0x000fe20000010826 */
[----:B-1----:R-:W-:Y:S01]  /*3490*/  FSEL R99, R60, -INF , P3 ;  /* 0xff8000003c637808 */ /* 0x002fe20001800000 */
[----:B------:R-:W-:Y:S01]  /*34a0*/  UISETP.LT.AND UP0, UPT, URZ, UR7, UPT ;  /* 0x000000073f00728c */ /* 0x000fe2000bf01270 */
[----:B------:R-:W-:Y:S01]  /*34b0*/  FMNMX.FTZ R34, R97, R34, !PT ;  /* 0x0000002261227209 */ /* 0x000fe20007810000 */
[----:B------:R-:W1:Y:S01]  /*34c0*/  MUFU.TANH R68, R68 ;  /* 0x0000004400447308 */ /* 0x000e620000002400 */
[----:B------:R-:W-:Y:S01]  /*34d0*/  ISETP.GT.AND P3, PT, R36, 0x50, PT ;  /* 0x000000502400780c */ /* 0x000fe20003f64270 */
[----:B------:R-:W-:Y:S01]  /*34e0*/  USEL UR54, URZ, UR7, !UP0 ;  /* 0x000000073f367287 */ /* 0x000fe2000c000000 */
[----:B------:R-:W-:Y:S01]  /*34f0*/  FSEL R101, R30, -INF , P2 ;  /* 0xff8000001e657808 */ /* 0x000fe20001000000 */
[--C-:B------:R-:W-:Y:S01]  /*3500*/  IMAD.MOV.U32 R113, RZ, RZ, R151.reuse ;  /* 0x000000ffff717224 */ /* 0x100fe200078e0097 */
[----:B------:R-:W-:Y:S01]  /*3510*/  FMNMX.FTZ R34, R99, R34, !PT ;  /* 0x0000002263227209 */ /* 0x000fe20007810000 */
[----:B------:R-:W-:Y:S01]  /*3520*/  UISETP.GE.AND UP0, UPT, UR56, UR54, UPT ;  /* 0x000000363800728c */ /* 0x000fe2000bf06270 */
[----:B------:R-:W-:Y:S01]  /*3530*/  ISETP.GT.AND P2, PT, R36, 0x51, PT ;  /* 0x000000512400780c */ /* 0x000fe20003f44270 */
[----:B------:R-:W3:Y:S01]  /*3540*/  MUFU.TANH R69, R69 ;  /* 0x0000004500457308 */ /* 0x000ee20000002400 */
[----:B--2---:R-:W-:Y:S01]  /*3550*/  FSEL R103, R64, -INF , P3 ;  /* 0xff80000040677808 */ /* 0x004fe20001800000 */
[--C-:B------:R-:W-:Y:S01]  /*3560*/  IMAD.MOV.U32 R111, RZ, RZ, R151.reuse ;  /* 0x000000ffff6f7224 */ /* 0x100fe200078e0097 */
[----:B------:R-:W-:Y:S01]  /*3570*/  FMNMX.FTZ R34, R101, R34, !PT ;  /* 0x0000002265227209 */ /* 0x000fe20007810000 */
[--C-:B------:R-:W-:Y:S01]  /*3580*/  IMAD.MOV.U32 R109, RZ, RZ, R151.reuse ;  /* 0x000000ffff6d7224 */ /* 0x100fe200078e0097 */
[----:B------:R-:W-:Y:S01]  /*3590*/  ISETP.GT.AND P3, PT, R36, 0x58, PT ;  /* 0x000000582400780c */ /* 0x000fe20003f64270 */
[----:B------:R-:W-:Y:S01]  /*35a0*/  IMAD.MOV.U32 R107, RZ, RZ, R151 ;  /* 0x000000ffff6b7224 */ /* 0x000fe200078e0097 */
[----:B0-----:R-:W-:Y:S01]  /*35b0*/  FSEL R65, R65, -INF , P2 ;  /* 0xff80000041417808 */ /* 0x001fe20001000000 */
[----:B------:R-:W0:Y:S01]  /*35c0*/  MUFU.TANH R72, R72 ;  /* 0x0000004800487308 */ /* 0x000e220000002400 */
[----:B------:R-:W-:-:S02]  /*35d0*/  FMNMX.FTZ R34, R103, R34, !PT ;  /* 0x0000002267227209 */ /* 0x000fc40007810000 */
[----:B------:R-:W-:Y:S02]  /*35e0*/  ISETP.GT.AND P2, PT, R36, 0x59, PT ;  /* 0x000000592400780c */ /* 0x000fe40003f44270 */
[----:B-1----:R-:W-:Y:S02]  /*35f0*/  FSEL R105, R68, -INF , P3 ;  /* 0xff80000044697808 */ /* 0x002fe40001800000 */
[----:B------:R-:W-:Y:S01]  /*3600*/  FMNMX.FTZ R34, R65, R34, !PT ;  /* 0x0000002241227209 */ /* 0x000fe20007810000 */
[----:B------:R-:W1:Y:S01]  /*3610*/  MUFU.TANH R73, R73 ;  /* 0x0000004900497308 */ /* 0x000e620000002400 */
[----:B------:R-:W-:Y:S02]  /*3620*/  ISETP.GT.AND P3, PT, R36, 0x60, PT ;  /* 0x000000602400780c */ /* 0x000fe40003f64270 */
[----:B---3--:R-:W-:Y:S02]  /*3630*/  FSEL R69, R69, -INF , P2 ;  /* 0xff80000045457808 */ /* 0x008fe40001000000 */
[----:B------:R-:W-:-:S02]  /*3640*/  FMNMX.FTZ R34, R105, R34, !PT ;  /* 0x0000002269227209 */ /* 0x000fc40007810000 */
[----:B------:R-:W-:Y:S01]  /*3650*/  ISETP.GT.AND P2, PT, R36, 0x61, PT ;  /* 0x000000612400780c */ /* 0x000fe20003f44270 */
[----:B------:R-:W2:Y:S01]  /*3660*/  MUFU.TANH R76, R76 ;  /* 0x0000004c004c7308 */ /* 0x000ea20000002400 */
[----:B0-----:R-:W-:Y:S02]  /*3670*/  FSEL R45, R72, -INF , P3 ;  /* 0xff800000482d7808 */ /* 0x001fe40001800000 */
[----:B------:R-:W-:Y:S02]  /*3680*/  FMNMX.FTZ R34, R69, R34, !PT ;  /* 0x0000002245227209 */ /* 0x000fe40007810000 */
[----:B------:R-:W-:Y:S02]  /*3690*/  ISETP.GT.AND P3, PT, R36, 0x68, PT ;  /* 0x000000682400780c */ /* 0x000fe40003f64270 */
[----:B------:R-:W-:Y:S01]  /*36a0*/  FMNMX.FTZ R34, R45, R34, !PT ;  /* 0x000000222d227209 */ /* 0x000fe20007810000 */
[----:B------:R-:W0:Y:S01]  /*36b0*/  MUFU.TANH R77, R77 ;  /* 0x0000004d004d7308 */ /* 0x000e220000002400 */
        /* <DEDUP_REMOVED lines=8> */
[----:B0-----:R-:W-:Y:S02]  /*3740*/  FSEL R77, R77, -INF , P2 ;  /* 0xff8000004d4d7808 */ /* 0x001fe40001000000 */
[----:B------:R-:W-:Y:S02]  /*3750*/  ISETP.GT.AND P2, PT, R36, 0x71, PT ;  /* 0x000000712400780c */ /* 0x000fe40003f44270 */
[----:B------:R-:W-:-:S03]  /*3760*/  FMNMX.FTZ R34, R77, R34, !PT ;  /* 0x000000224d227209 */ /* 0x000fc60007810000 */
[----:B------:R-:W0:Y:S01]  /*3770*/  MUFU.TANH R84, R84 ;  /* 0x0000005400547308 */ /* 0x000e220000002400 */
[----:B-1----:R-:W-:Y:S02]  /*3780*/  FSEL R39, R80, -INF , P3 ;  /* 0xff80000050277808 */ /* 0x002fe40001800000 */
[----:B------:R-:W-:Y:S02]  /*3790*/  ISETP.GT.AND P3, PT, R36, 0x78, PT ;  /* 0x000000782400780c */ /* 0x000fe40003f64270 */
[----:B------:R-:W-:-:S03]  /*37a0*/  FMNMX.FTZ R34, R39, R34, !PT ;  /* 0x0000002227227209 */ /* 0x000fc60007810000 */
[----:B------:R-:W1:Y:S01]  /*37b0*/  MUFU.TANH R85, R85 ;  /* 0x0000005500557308 */ /* 0x000e620000002400 */
[----:B--2---:R-:W-:Y:S02]  /*37c0*/  FSEL R81, R81, -INF , P2 ;  /* 0xff80000051517808 */ /* 0x004fe40001000000 */
[----:B------:R-:W-:Y:S02]  /*37d0*/  ISETP.GT.AND P2, PT, R36, 0x79, PT ;  /* 0x000000792400780c */ /* 0x000fe40003f44270 */
[----:B------:R-:W-:-:S03]  /*37e0*/  FMNMX.FTZ R34, R81, R34, !PT ;  /* 0x0000002251227209 */ /* 0x000fc60007810000 */
[----:B------:R-:W-:Y:S01]  /*37f0*/  MUFU.EX2 R30, R27 ;  /* 0x0000001b001e7308 */ /* 0x000fe20000000800 */
[----:B0-----:R-:W-:-:S04]  /*3800*/  FSEL R33, R84, -INF , P3 ;  /* 0xff80000054217808 */ /* 0x001fc80001800000 */
[----:B------:R-:W-:-:S03]  /*3810*/  FMNMX.FTZ R34, R33, R34, !PT ;  /* 0x0000002221227209 */ /* 0x000fc60007810000 */
[----:B------:R-:W-:Y:S01]  /*3820*/  MUFU.EX2 R181, R181 ;  /* 0x000000b500b57308 */ /* 0x000fe20000000800 */
[----:B-1----:R-:W-:-:S04]  /*3830*/  FSEL R85, R85, -INF , P2 ;  /* 0xff80000055557808 */ /* 0x002fc80001000000 */
[----:B------:R-:W-:-:S03]  /*3840*/  FMNMX.FTZ R34, R85, R34, !PT ;  /* 0x0000002255227209 */ /* 0x000fc60007810000 */
[----:B------:R-:W0:Y:S02]  /*3850*/  MUFU.EX2 R26, R26 ;  /* 0x0000001a001a7308 */ /* 0x000e240000000800 */
[----:B------:R-:W1:Y:S06]  /*3860*/  SHFL.BFLY PT, R7, R34, 0x2, 0x1f ;  /* 0x0c401f0022077f89 */ /* 0x000e6c00000e0000 */
[----:B------:R-:W2:Y:S08]  /*3870*/  MUFU.EX2 R183, R183 ;  /* 0x000000b700b77308 */ /* 0x000eb00000000800 */
[----:B------:R-:W3:Y:S01]  /*3880*/  MUFU.EX2 R6, R6 ;  /* 0x0000000600067308 */ /* 0x000ee20000000800 */
[----:B0-----:R-:W-:Y:S01]  /*3890*/  FADD.FTZ R46, R181, R26 ;  /* 0x0000001ab52e7221 */ /* 0x001fe20000010000 */
[----:B------:R-:W-:-:S06]  /*38a0*/  F2FP.F16.F32.PACK_AB R181, R26, R181 ;  /* 0x000000b51ab5723e */ /* 0x000fcc00000000ff */
[----:B------:R-:W0:Y:S01]  /*38b0*/  MUFU.EX2 R177, R177 ;  /* 0x000000b100b17308 */ /* 0x000e220000000800 */
[----:B-1----:R-:W-:-:S05]  /*38c0*/  FMNMX.FTZ R27, R34, R7, !PT ;  /* 0x00000007221b7209 */ /* 0x002fca0007810000 */
[----:B------:R-:W1:Y:S02]  /*38d0*/  SHFL.BFLY PT, R28, R27, 0x1, 0x1f ;  /* 0x0c201f001b1c7f89 */ /* 0x000e6400000e0000 */
[----:B------:R-:W4:Y:S08]  /*38e0*/  MUFU.EX2 R8, R8 ;  /* 0x0000000800087308 */ /* 0x000f300000000800 */
[----:B------:R-:W5:Y:S08]  /*38f0*/  MUFU.EX2 R179, R179 ;  /* 0x000000b300b37308 */ /* 0x000f700000000800 */
[----:B------:R-:W-:Y:S01]  /*3900*/  MUFU.EX2 R10, R10 ;  /* 0x0000000a000a7308 */ /* 0x000fe20000000800 */
[----:B-1----:R-:W-:-:S07]  /*3910*/  FMNMX.FTZ R7, R27, R28, !PT ;  /* 0x0000001c1b077209 */ /* 0x002fce0007810000 */
        /* <DEDUP_REMOVED lines=24> */
[----:B---3--:R-:W-:Y:S01]  /*3aa0*/  FADD.FTZ R46, R6, R5 ;  /* 0x00000005062e7221 */ /* 0x008fe20000010000 */
[-CC-:B------:R-:W-:Y:S01]  /*3ab0*/  FFMA.FTZ R95, R95, R4.reuse, -R28.reuse ;  /* 0x000000045f5f7223 */ /* 0x180fe2000001081c */
[-C--:B------:R-:W-:Y:S01]  /*3ac0*/  FFMA.FTZ R29, R29, R4.reuse, -R28 ;  /* 0x000000041d1d7223 */ /* 0x080fe2000001081c */
[----:B------:R-:W2:Y:S01]  /*3ad0*/  MUFU.EX2 R71, R71 ;  /* 0x0000004700477308 */ /* 0x000ea20000000800 */
[----:B0-----:R-:W-:Y:S01]  /*3ae0*/  FADD.FTZ R5, R177, R46 ;  /* 0x0000002eb1057221 */ /* 0x001fe20000010000 */
[-CC-:B------:R-:W-:Y:S01]  /*3af0*/  FFMA.FTZ R97, R97, R4.reuse, -R28.reuse ;  /* 0x0000000461617223 */ /* 0x180fe2000001081c */
[-CC-:B------:R-:W-:Y:S01]  /*3b00*/  FFMA.FTZ R99, R99, R4.reuse, -R28.reuse ;  /* 0x0000000463637223 */ /* 0x180fe2000001081c */
[-CC-:B------:R-:W-:Y:S01]  /*3b10*/  FFMA.FTZ R101, R101, R4.reuse, -R28.reuse ;  /* 0x0000000465657223 */ /* 0x180fe2000001081c */
[----:B----4-:R-:W-:Y:S01]  /*3b20*/  FADD.FTZ R46, R8, R5 ;  /* 0x00000005082e7221 */ /* 0x010fe20000010000 */
[-CC-:B------:R-:W-:Y:S01]  /*3b30*/  FFMA.FTZ R103, R103, R4.reuse, -R28.reuse ;  /* 0x0000000467677223 */ /* 0x180fe2000001081c */
[-C--:B------:R-:W-:Y:S01]  /*3b40*/  FFMA.FTZ R65, R65, R4.reuse, -R28 ;  /* 0x0000000441417223 */ /* 0x080fe2000001081c */
[----:B------:R-:W0:Y:S01]  /*3b50*/  MUFU.EX2 R182, R75 ;  /* 0x0000004b00b67308 */ /* 0x000e220000000800 */
[----:B-----5:R-:W-:Y:S01]  /*3b60*/  FADD.FTZ R5, R179, R46 ;  /* 0x0000002eb3057221 */ /* 0x020fe20000010000 */
[----:B-1----:R-:W-:Y:S01]  /*3b70*/  FADD.FTZ R46, R3, R180 ;  /* 0x000000b4032e7221 */ /* 0x002fe20000010000 */
[-CC-:B------:R-:W-:Y:S01]  /*3b80*/  FFMA.FTZ R105, R105, R4.reuse, -R28.reuse ;  /* 0x0000000469697223 */ /* 0x180fe2000001081c */
[----:B------:R-:W-:Y:S01]  /*3b90*/  F2FP.F16.F32.PACK_AB R183, R6, R183 ;  /* 0x000000b706b7723e */ /* 0x000fe200000000ff */
[----:B------:R-:W-:Y:S01]  /*3ba0*/  FADD.FTZ R48, R10, R5 ;  /* 0x000000050a307221 */ /* 0x000fe20000010000 */
        /* <DEDUP_REMOVED lines=12> */
[----:B------:R-:W-:Y:S01]  /*3c70*/  FFMA.FTZ R28, R85, R4, -R28 ;  /* 0x00000004551c7223 */ /* 0x000fe2000001081c */
[----:B------:R-:W-:-:S02]  /*3c80*/  F2FP.F16.F32.PACK_AB R180, R180, R3 ;  /* 0x00000003b4b4723e */ /* 0x000fc400000000ff */
[----:B------:R-:W-:Y:S02]  /*3c90*/  F2FP.F16.F32.PACK_AB R177, R8, R177 ;  /* 0x000000b108b1723e */ /* 0x000fe400000000ff */
[----:B------:R-:W-:Y:S01]  /*3ca0*/  F2FP.F16.F32.PACK_AB R179, R10, R179 ;  /* 0x000000b30ab3723e */ /* 0x000fe200000000ff */
[----:B------:R0:W3:Y:S01]  /*3cb0*/  MUFU.EX2 R176, R11 ;  /* 0x0000000b00b07308 */ /* 0x0000e20000000800 */
[----:B-1----:R-:W-:Y:S01]  /*3cc0*/  FADD.FTZ R5, R79, R46 ;  /* 0x0000002e4f057221 */ /* 0x002fe20000010000 */
[----:B------:R-:W-:-:S06]  /*3cd0*/  F2FP.F16.F32.PACK_AB R182, R182, R71 ;  /* 0x00000047b6b6723e */ /* 0x000fcc00000000ff */
[----:B------:R-:W1:Y:S01]  /*3ce0*/  MUFU.EX2 R14, R14 ;  /* 0x0000000e000e7308 */ /* 0x000e620000000800 */
[----:B0-----:R-:W-:Y:S01]  /*3cf0*/  FADD.FTZ R11, R173, R48 ;  /* 0x00000030ad0b7221 */ /* 0x001fe20000010000 */
[----:B------:R-:W-:-:S03]  /*3d00*/  F2FP.F16.F32.PACK_AB R173, R12, R173 ;  /* 0x000000ad0cad723e */ /* 0x000fc600000000ff */
[----:B------:R-:W-:-:S03]  /*3d10*/  FADD.FTZ R48, R12, R11 ;  /* 0x0000000b0c307221 */ /* 0x000fc60000010000 */
[----:B------:R-:W0:Y:S01]  /*3d20*/  MUFU.EX2 R83, R83 ;  /* 0x0000005300537308 */ /* 0x000e220000000800 */
[----:B--2---:R-:W-:Y:S01]  /*3d30*/  FADD.FTZ R11, R175, R48 ;  /* 0x00000030af0b7221 */ /* 0x004fe20000010000 */
[C---:B---3--:R-:W-:Y:S01]  /*3d40*/  FADD.FTZ R46, R176.reuse, R5 ;  /* 0x00000005b02e7221 */ /* 0x048fe20000010000 */
[----:B------:R-:W-:-:S05]  /*3d50*/  F2FP.F16.F32.PACK_AB R176, R176, R79 ;  /* 0x0000004fb0b0723e */ /* 0x000fca00000000ff */
        /* <DEDUP_REMOVED lines=23> */
[----:B------:R2:W3:Y:S01]  /*3ed0*/  MUFU.EX2 R174, R91 ;  /* 0x0000005b00ae7308 */ /* 0x0004e20000000800 */
[----:B-1----:R-:W-:-:S07]  /*3ee0*/  FADD.FTZ R5, R89, R0 ;  /* 0x0000000059057221 */ /* 0x002fce0000010000 */
[----:B------:R-:W1:Y:S01]  /*3ef0*/  MUFU.EX2 R21, R21 ;  /* 0x0000001500157308 */ /* 0x000e620000000800 */
[----:B0-----:R-:W-:Y:S01]  /*3f00*/  FADD.FTZ R11, R153, R46 ;  /* 0x0000002e990b7221 */ /* 0x001fe20000010000 */
[C---:B------:R-:W-:Y:S01]  /*3f10*/  F2FP.F16.F32.PACK_AB R153, R30.reuse, R153 ;  /* 0x000000991e99723e */ /* 0x040fe200000000ff */
[----:B--2---:R-:W-:Y:S02]  /*3f20*/  IMAD.MOV.U32 R91, RZ, RZ, R151 ;  /* 0x000000ffff5b7224 */ /* 0x004fe400078e0097 */
[----:B------:R-:W-:-:S03]  /*3f30*/  FADD.FTZ R46, R30, R11 ;  /* 0x0000000b1e2e7221 */ /* 0x000fc60000010000 */
[----:B------:R-:W0:Y:S01]  /*3f40*/  MUFU.EX2 R31, R31 ;  /* 0x0000001f001f7308 */ /* 0x000e220000000800 */
[C---:B---3--:R-:W-:Y:S01]  /*3f50*/  FADD.FTZ R0, R174.reuse, R5 ;  /* 0x00000005ae007221 */ /* 0x048fe20000010000 */
[----:B------:R-:W-:Y:S01]  /*3f60*/  F2FP.F16.F32.PACK_AB R174, R174, R89 ;  /* 0x00000059aeae723e */ /* 0x000fe200000000ff */
[----:B------:R-:W-:-:S05]  /*3f70*/  IMAD.MOV.U32 R89, RZ, RZ, R151 ;  /* 0x000000ffff597224 */ /* 0x000fca00078e0097 */
        /* <DEDUP_REMOVED lines=9> */
[----:B------:R-:W-:-:S06]  /*4010*/  F2FP.F16.F32.PACK_AB R155, R32, R31 ;  /* 0x0000001f209b723e */ /* 0x000fcc00000000ff */
[----:B------:R1:W3:Y:S01]  /*4020*/  MUFU.EX2 R170, R95 ;  /* 0x0000005f00aa7308 */ /* 0x0002e20000000800 */
[----:B0-----:R-:W-:-:S07]  /*4030*/  FADD.FTZ R5, R93, R0 ;  /* 0x000000005d057221 */ /* 0x001fce0000010000 */
[----:B------:R-:W0:Y:S01]  /*4040*/  MUFU.EX2 R36, R43 ;  /* 0x0000002b00247308 */ /* 0x000e220000000800 */
[----:B--2---:R-:W-:Y:S01]  /*4050*/  FADD.FTZ R11, R37, R46 ;  /* 0x0000002e250b7221 */ /* 0x004fe20000010000 */
[----:B-1----:R-:W-:-:S06]  /*4060*/  IMAD.MOV.U32 R95, RZ, RZ, R151 ;  /* 0x000000ffff5f7224 */ /* 0x002fcc00078e0097 */
[----:B------:R-:W1:Y:S01]  /*4070*/  MUFU.EX2 R29, R29 ;  /* 0x0000001d001d7308 */ /* 0x000e620000000800 */
[C---:B---3--:R-:W-:Y:S01]  /*4080*/  FADD.FTZ R0, R170.reuse, R5 ;  /* 0x00000005aa007221 */ /* 0x048fe20000010000 */
[----:B------:R-:W-:Y:S01]  /*4090*/  F2FP.F16.F32.PACK_AB R170, R170, R93 ;  /* 0x0000005daaaa723e */ /* 0x000fe200000000ff */
[----:B------:R-:W-:-:S05]  /*40a0*/  IMAD.MOV.U32 R93, RZ, RZ, R151 ;  /* 0x000000ffff5d7224 */ /* 0x000fca00078e0097 */
[----:B------:R-:W2:Y:S01]  /*40b0*/  MUFU.EX2 R47, R47 ;  /* 0x0000002f002f7308 */ /* 0x000ea20000000800 */
[C---:B0-----:R-:W-:Y:S01]  /*40c0*/  FADD.FTZ R46, R36.reuse, R11 ;  /* 0x0000000b242e7221 */ /* 0x041fe20000010000 */
[----:B------:R-:W-:-:S06]  /*40d0*/  F2FP.F16.F32.PACK_AB R157, R36, R37 ;  /* 0x00000025249d723e */ /* 0x000fcc00000000ff */
[----:B------:R0:W3:Y:S01]  /*40e0*/  MUFU.EX2 R152, R97 ;  /* 0x0000006100987308 */ /* 0x0000e20000000800 */
[----:B-1----:R-:W-:-:S07]  /*40f0*/  FADD.FTZ R5, R29, R0 ;  /* 0x000000001d057221 */ /* 0x002fce0000010000 */
[----:B------:R-:W1:Y:S01]  /*4100*/  MUFU.EX2 R40, R49 ;  /* 0x0000003100287308 */ /* 0x000e620000000800 */
[----:B--2---:R-:W-:Y:S01]  /*4110*/  FADD.FTZ R11, R47, R46 ;  /* 0x0000002e2f0b7221 */ /* 0x004fe20000010000 */
[----:B0-----:R-:W-:-:S06]  /*4120*/  IMAD.MOV.U32 R97, RZ, RZ, R151 ;  /* 0x000000ffff617224 */ /* 0x001fcc00078e0097 */
[----:B------:R-:W0:Y:S01]  /*4130*/  MUFU.EX2 R99, R99 ;  /* 0x0000006300637308 */ /* 0x000e220000000800 */
[C---:B---3--:R-:W-:Y:S01]  /*4140*/  FADD.FTZ R0, R152.reuse, R5 ;  /* 0x0000000598007221 */ /* 0x048fe20000010000 */
        /* <DEDUP_REMOVED lines=33> */
[----:B------:R-:W-:Y:S02]  /*4360*/  F2FP.F16.F32.PACK_AB R158, R158, R105 ;  /* 0x000000699e9e723e */ /* 0x000fe400000000ff */
[----:B------:R-:W-:-:S04]  /*4370*/  MOV R105, R151 ;  /* 0x0000009700697202 */ /* 0x000fc80000000f00 */
        /* <DEDUP_REMOVED lines=21> */
[----:B-1----:R-:W-:Y:S01]  /*44d0*/  FADD.FTZ R3, R33, R6 ;  /* 0x0000000621037221 */ /* 0x002fe20000010000 */
[C---:B--2---:R-:W-:Y:S01]  /*44e0*/  FADD.FTZ R0, R38.reuse, R11 ;  /* 0x0000000b26007221 */ /* 0x044fe20000010000 */
[----:B------:R-:W-:Y:S02]  /*44f0*/  F2FP.F16.F32.PACK_AB R167, R38, R61 ;  /* 0x0000003d26a7723e */ /* 0x000fe400000000ff */
[C---:B0-----:R-:W-:Y:S01]  /*4500*/  FADD.FTZ R3, R28.reuse, R3 ;  /* 0x000000031c037221 */ /* 0x041fe20000010000 */
[----:B------:R-:W-:Y:S01]  /*4510*/  F2FP.F16.F32.PACK_AB R166, R28, R33 ;  /* 0x000000211ca6723e */ /* 0x000fe200000000ff */
[----:B------:R-:W-:Y:S06]  /*4520*/  @!P2 BRA `(.L_x_2040) ;  /* 0x0000003000b4a947 */ /* 0x000fec0003800000 */
[----:B------:R-:W-:Y:S01]  /*4530*/  IMAD.MOV.U32 R6, RZ, RZ, R9 ;  /* 0x000000ffff067224 */ /* 0x000fe200078e0009 */
[----:B------:R-:W-:Y:S01]  /*4540*/  CS2R R150, SRZ ;  /* 0x0000000000967805 */ /* 0x000fe2000001ff00 */
        /* <DEDUP_REMOVED lines=32> */
[----:B------:R-:W-:Y:S01]  /*4750*/  UMOV UR57, UR44 ;  /* 0x0000002c00397c82 */ /* 0x000fe20008000000 */
[----:B------:R-:W-:Y:S01]  /*4760*/  UMOV UR55, UR43 ;  /* 0x0000002b00377c82 */ /* 0x000fe20008000000 */
[----:B------:R-:W-:-:S05]  /*4770*/  ULDC UR53, c[0x0][0x9d8] ;  /* 0x0002760000357ab9 */ /* 0x000fca0000000800 */
.L_x_2049:
        /* <DEDUP_REMOVED lines=9> */
.L_x_2042:
[----:B------:R-:W-:Y:S01]  /*4810*/  ULEA UR6, UR43, UR41, 0x3 ;  /* 0x000000292b067291 */ /* 0x000fe2000f8e183f */
[----:B------:R-:W-:-:S05]  /*4820*/  IMAD.U32 R4, RZ, RZ, UR44 ;  /* 0x0000002cff047e24 */ /* 0x000fca000f8e00ff */
[----:B------:R-:W-:-:S04]  /*4830*/  SHF.L.U32 R4, R4, 0x1f, RZ ;  /* 0x0000001f04047819 */ /* 0x000fc800000006ff */
[----:B------:R0:W1:Y:S01]  /*4840*/  SYNCS.PHASECHK.TRANS64.TRYWAIT P2, [UR6+0x28830], R4 ;  /* 0x02883004ff0075a7 */ /* 0x0000620008040146 */
[----:B------:R-:W-:Y:S05]  /*4850*/  @!P0 BRA `(.L_x_2043) ;  /* 0x0000000000048947 */ /* 0x000fea0003800000 */
[----:B------:R-:W-:Y:S01]  /*4860*/  BPT.TRAP 0x1 ;  /* 0x000000040000795c */ /* 0x000fe20000300000 */
.L_x_2043:
[----:B-1----:R-:W-:Y:S05]  /*4870*/  @P2 BRA `(.L_x_2041) ;  /* 0x0000000000082947 */ /* 0x002fea0003800000 */
[----:B------:R-:W1:Y:S02]  /*4880*/  SYNCS.PHASECHK.TRANS64.TRYWAIT P2, [UR6+0x28830], R4 ;  /* 0x02883004ff0075a7 */ /* 0x000e640008040146 */
[----:B-1----:R-:W-:Y:S05]  /*4890*/  @!P2 BRA `(.L_x_2044) ;  /* 0x000000d00028a947 */ /* 0x002fea0003800000 */
.L_x_2041:
[----:B01----:R-:W-:Y:S01]  /*48a0*/  VIADD R4, R22, 0x8 ;  /* 0x0000000816047836 */ /* 0x003fe20000000000 */
        /* <DEDUP_REMOVED lines=44> */
.L_x_2046:
[----:B------:R-:W-:Y:S01]  /*4b70*/  ULEA UR6, UR55, UR41, 0x3 ;  /* 0x0000002937067291 */ /* 0x000fe2000f8e183f */
[----:B------:R-:W-:-:S04]  /*4b80*/  MOV R4, UR57 ;  /* 0x0000003900047c02 */ /* 0x000fc80008000f00 */
[----:B------:R-:W-:-:S04]  /*4b90*/  SHF.L.U32 R4, R4, 0x1f, RZ ;  /* 0x0000001f04047819 */ /* 0x000fc800000006ff */
[----:B------:R0:W1:Y:S01]  /*4ba0*/  SYNCS.PHASECHK.TRANS64.TRYWAIT P2, [UR6+0x28850], R4 ;  /* 0x02885004ff0075a7 */ /* 0x0000620008040146 */
[----:B------:R-:W-:Y:S05]  /*4bb0*/  @!P0 BRA `(.L_x_2047) ;  /* 0x0000000000048947 */ /* 0x000fea0003800000 */
[----:B------:R-:W-:Y:S01]  /*4bc0*/  BPT.TRAP 0x1 ;  /* 0x000000040000795c */ /* 0x000fe20000300000 */
.L_x_2047:
[----:B-1----:R-:W-:Y:S05]  /*4bd0*/  @P2 BRA `(.L_x_2045) ;  /* 0x0000000000082947 */ /* 0x002fea0003800000 */
[----:B------:R-:W1:Y:S02]  /*4be0*/  SYNCS.PHASECHK.TRANS64.TRYWAIT P2, [UR6+0x28850], R4 ;  /* 0x02885004ff0075a7 */ /* 0x000e640008040146 */
[----:B-1----:R-:W-:Y:S05]  /*4bf0*/  @!P2 BRA `(.L_x_2048) ;  /* 0x000000cc0068a947 */ /* 0x002fea0003800000 */
.L_x_2045:
[----:B------:R-:W-:Y:S01]  /*4c00*/  UIADD3 UR6, UR41, 0x400, URZ ;  /* 0x0000040029067890 */ /* 0x000fe2000fffe03f */
[----:B------:R-:W-:Y:S01]  /*4c10*/  WARPGROUP.ARRIVE ;  /* 0x00000000000079c5 */ /* 0x000fe20000000000 */
[----:B------:R-:W-:Y:S01]  /*4c20*/  UMOV UR7, 0x40000040 ;  /* 0x4000004000077882 */ /* 0x000fe20000000000 */
[----:B01----:R-:W-:Y:S01]  /*4c30*/  FMUL.FTZ R4, R24, UR53 ;  /* 0x0000003518047c20 */ /* 0x003fe20008410000 */
        /* <DEDUP_REMOVED lines=47> */
[----:B------:R5:W-:Y:S01]  /*4f30*/  MUFU.TANH R29, R37 ;  /* 0x00000025001d7308 */ /* 0x000be20000002400 */
        /* <DEDUP_REMOVED lines=8> */
[----:B-----5:R-:W-:Y:S01]  /*4fc0*/  FMUL.FTZ R37, R59, UR53 ;  /* 0x000000353b257c20 */ /* 0x020fe20008410000 */
        /* <DEDUP_REMOVED lines=9> */
[----:B------:R-:W-:Y:S01]  /*5060*/  UISETP.GT.AND UP0, UPT, UR56, UR54, UPT ;  /* 0x000000363800728c */ /* 0x000fe2000bf04270 */
[----:B------:R-:W-:-:S04]  /*5070*/  UMOV UR57, UR44 ;  /* 0x0000002c00397c82 */ /* 0x000fc80008000000 */
        /* <DEDUP_REMOVED lines=14> */
[----:B------:R5:W4:Y:S01]  /*5160*/  MUFU.TANH R183, R33 ;  /* 0x0000002100b77308 */ /* 0x000b220000002400 */
[----:B------:R-:W-:Y:S01]  /*5170*/  HGMMA.64x128x16.F32 R88, R176, gdesc[UR4].tnspB, R88, gsb0 ;  /* 0x41e00004b0587df0 */ /* 0x000fe20008000858 */
[----:B------:R-:W-:Y:S01]  /*5180*/  UIADD3 UR6, UR10, 0x100, URZ ;  /* 0x000001000a067890 */ /* 0x000fe2000fffe03f */
[----:B------:R-:W-:-:S05]  /*5190*/  UMOV UR7, 0x40000040 ;  /* 0x4000004000077882 */ /* 0x000fca0000000000 */
[----:B------:R0:W4:Y:S01]  /*51a0*/  MUFU.TANH R181, R36 ;  /* 0x0000002400b57308 */ /* 0x0001220000002400 */
[----:B-----5:R-:W-:-:S07]  /*51b0*/  FMUL.FTZ R33, R51, UR53 ;  /* 0x0000003533217c20 */ /* 0x020fce0008410000 */
[----:B------:R-:W-:Y:S01]  /*51c0*/  MUFU.TANH R51, R69 ;  /* 0x0000004500337308 */ /* 0x000fe20000002400 */
[----:B0-----:R-:W-:Y:S01]  /*51d0*/  FMUL.FTZ R36, R58, UR53 ;  /* 0x000000353a247c20 */ /* 0x001fe20008410000 */
[----:B------:R-:W-:-:S06]  /*51e0*/  FMUL.FTZ R58, R82, UR53 ;  /* 0x00000035523a7c20 */ /* 0x000fcc0008410000 */
[----:B------:R-:W-:Y:S08]  /*51f0*/  MUFU.TANH R47, R72 ;  /* 0x00000048002f7308 */ /* 0x000ff00000002400 */
[----:B------:R-:W-:Y:S08]  /*5200*/  MUFU.TANH R43, R76 ;  /* 0x0000004c002b7308 */ /* 0x000ff00000002400 */
[----:B------:R-:W-:Y:S08]  /*5210*/  MUFU.TANH R39, R77 ;  /* 0x0000004d00277308 */ /* 0x000ff00000002400 */
[----:B------:R-:W-:Y:S08]  /*5220*/  MUFU.TANH R15, R81 ;  /* 0x00000051000f7308 */ /* 0x000ff00000002400 */
[----:B------:R-:W-:Y:S08]  /*5230*/  MUFU.TANH R21, R84 ;  /* 0x0000005400157308 */ /* 0x000ff00000002400 */
[----:B------:R-:W0:Y:S08]  /*5240*/  MUFU.TANH R9, R9 ;  /* 0x0000000900097308 */ /* 0x000e300000002400 */
[----:B------:R-:W-:Y:S08]  /*5250*/  MUFU.TANH R8, R8 ;  /* 0x0000000800087308 */ /* 0x000ff00000002400 */
[----:B------:R-:W-:Y:S08]  /*5260*/  MUFU.TANH R10, R10 ;  /* 0x0000000a000a7308 */ /* 0x000ff00000002400 */
[----:B------:R-:W-:Y:S08]  /*5270*/  MUFU.TANH R11, R11 ;  /* 0x0000000b000b7308 */ /* 0x000ff00000002400 */
[----:B------:R-:W5:Y:S08]  /*5280*/  MUFU.TANH R12, R12 ;  /* 0x0000000c000c7308 */ /* 0x000f700000002400 */
[----:B------:R-:W-:Y:S08]  /*5290*/  MUFU.TANH R14, R14 ;  /* 0x0000000e000e7308 */ /* 0x000ff00000002400 */
[----:B------:R-:W-:Y:S08]  /*52a0*/  MUFU.TANH R20, R20 ;  /* 0x0000001400147308 */ /* 0x000ff00000002400 */
[----:B------:R-:W-:Y:S08]  /*52b0*/  MUFU.TANH R24, R24 ;  /* 0x0000001800187308 */ /* 0x000ff00000002400 */
[----:B------:R-:W5:Y:S08]  /*52c0*/  MUFU.TANH R26, R26 ;  /* 0x0000001a001a7308 */ /* 0x000f700000002400 */
[----:B------:R-:W-:Y:S08]  /*52d0*/  MUFU.TANH R28, R28 ;  /* 0x0000001c001c7308 */ /* 0x000ff00000002400 */
[----:B------:R-:W-:Y:S01]  /*52e0*/  MUFU.TANH R30, R30 ;  /* 0x0000001e001e7308 */ /* 0x000fe20000002400 */
[----:B------:R-:W-:-:S02]  /*52f0*/  WARPGROUP.DEPBAR.LE gsb0, 0x0 ;  /* 0x00008000000079c5 */ /* 0x000fc40000010000 */
[----:B------:R-:W-:-:S05]  /*5300*/  WARPGROUP.ARRIVE ;  /* 0x00000000000079c5 */ /* 0x000fca0000000000 */
[----:B------:R-:W-:Y:S01]  /*5310*/  MUFU.TANH R31, R31 ;  /* 0x0000001f001f7308 */ /* 0x000fe20000002400 */
[----:B------:R-:W-:Y:S01]  /*5320*/  HGMMA.64x128x16.F32 R88, R172, gdesc[UR4].tnspB, R88, gsb0 ;  /* 0x41e00004ac587df0 */ /* 0x000fe20008000858 */
[----:B------:R-:W-:Y:S01]  /*5330*/  UMOV UR6, 0xffffff80 ;  /* 0xffffff8000067882 */ /* 0x000fe20000000000 */
[----:B------:R-:W-:Y:S01]  /*5340*/  UMOV UR7, 0x40000040 ;  /* 0x4000004000077882 */ /* 0x000fe20000000000 */
[----:B------:R-:W-:Y:S02]  /*5350*/  UIMAD UR6, UR56, UR6, 0x1 ;  /* 0x00000001380674a4 */ /* 0x000fe4000f8e0206 */
[----:B------:R-:W-:Y:S02]  /*5360*/  UIADD3 UR56, UR56, -0x1, URZ ;  /* 0xffffffff38387890 */ /* 0x000fe4000fffe03f */
[----:B------:R-:W-:Y:S01]  /*5370*/  MUFU.TANH R32, R32 ;  /* 0x0000002000207308 */ /* 0x000fe20000002400 */
[----:B------:R-:W-:-:S04]  /*5380*/  ULEA UR6, UR52, UR6, 0x7 ;  /* 0x0000000634067291 */ /* 0x000fc8000f8e383f */
[----:B------:R-:W-:-:S03]  /*5390*/  UIADD3 UR6, -UR51, UR6, UR47 ;  /* 0x0000000633067290 */ /* 0x000fc6000fffe12f */
[----:B------:R-:W-:Y:S03]  /*53a0*/  MUFU.TANH R33, R33 ;  /* 0x0000002100217308 */ /* 0x000fe60000002400 */
[----:B------:R-:W-:Y:S01]  /*53b0*/  IMAD.U32 R13, RZ, RZ, UR6 ;  /* 0x00000006ff0d7e24 */ /* 0x000fe2000f8e00ff */
[----:B------:R-:W-:-:S03]  /*53c0*/  UIADD3 UR6, UR10, 0x180, URZ ;  /* 0x000001800a067890 */ /* 0x000fc6000fffe03f */
[----:B------:R-:W-:Y:S01]  /*53d0*/  IMAD R38, R18, -0x2, R13 ;  /* 0xfffffffe12267824 */ /* 0x000fe200078e020d */
[----:B------:R-:W-:Y:S03]  /*53e0*/  MUFU.TANH R34, R34 ;  /* 0x0000002200227308 */ /* 0x000fe60000002400 */
[----:B------:R-:W-:-:S04]  /*53f0*/  IMAD.IADD R27, R19, 0x1, R38 ;  /* 0x00000001131b7824 */ /* 0x000fc800078e0226 */
[C---:B------:R-:W-:Y:S01]  /*5400*/  VIADD R68, R27.reuse, 0x8 ;  /* 0x000000081b447836 */ /* 0x040fe20000000000 */
[C---:B------:R-:W-:Y:S01]  /*5410*/  ISETP.GT.AND P2, PT, R27.reuse, RZ, PT ;  /* 0x000000ff1b00720c */ /* 0x040fe20003f44270 */
[----:B------:R5:W-:Y:S01]  /*5420*/  MUFU.TANH R13, R85 ;  /* 0x00000055000d7308 */ /* 0x000be20000002400 */
[C---:B------:R-:W-:Y:S02]  /*5430*/  ISETP.GT.AND P3, PT, R27.reuse, 0x1, PT ;  /* 0x000000011b00780c */ /* 0x040fe40003f64270 */
[----:B------:R-:W-:Y:S02]  /*5440*/  FSEL R25, R4, -INF , P2 ;  /* 0xff80000004197808 */ /* 0x000fe40001000000 */
[----:B------:R-:W-:Y:S02]  /*5450*/  ISETP.GT.AND P2, PT, R27, 0x8, PT ;  /* 0x000000081b00780c */ /* 0x000fe40003f44270 */
[----:B-1----:R-:W-:Y:S01]  /*5460*/  FSEL R189, R7, -INF , P3 ;  /* 0xff80000007bd7808 */ /* 0x002fe20001800000 */
[----:B------:R-:W-:Y:S01]  /*5470*/  FMUL.FTZ R7, R73, UR53 ;  /* 0x0000003549077c20 */ /* 0x000fe20008410000 */
[----:B------:R-:W-:Y:S01]  /*5480*/  FMNMX.FTZ R4, R25, R5, !PT ;  /* 0x0000000519047209 */ /* 0x000fe20007810000 */
[----:B------:R-:W-:Y:S01]  /*5490*/  MUFU.TANH R35, R35 ;  /* 0x0000002300237308 */ /* 0x000fe20000002400 */
[----:B------:R-:W-:-:S02]  /*54a0*/  ISETP.GT.AND P3, PT, R27, 0x9, PT ;  /* 0x000000091b00780c */ /* 0x000fc40003f64270 */
[----:B--2---:R-:W-:Y:S02]  /*54b0*/  FSEL R191, R191, -INF , P2 ;  /* 0xff800000bfbf7808 */ /* 0x004fe40001000000 */
[----:B------:R-:W-:Y:S02]  /*54c0*/  FMNMX.FTZ R38, R189, R4, !PT ;  /* 0x00000004bd267209 */ /* 0x000fe40007810000 */
[----:B------:R-:W-:Y:S01]  /*54d0*/  ISETP.GT.AND P2, PT, R27, 0x10, PT ;  /* 0x000000101b00780c */ /* 0x000fe20003f44270 */
[----:B------:R1:W2:Y:S01]  /*54e0*/  MUFU.TANH R4, R61 ;  /* 0x0000003d00047308 */ /* 0x0002a20000002400 */
[----:B---3--:R-:W-:Y:S02]  /*54f0*/  FSEL R193, R193, -INF , P3 ;  /* 0xff800000c1c17808 */ /* 0x008fe40001800000 */
[----:B------:R-:W-:Y:S02]  /*5500*/  FMNMX.FTZ R38, R191, R38, !PT ;  /* 0x00000026bf267209 */ /* 0x000fe40007810000 */
[----:B------:R-:W-:-:S02]  /*5510*/  ISETP.GT.AND P3, PT, R27, 0x11, PT ;  /* 0x000000111b00780c */ /* 0x000fc40003f64270 */
[----:B----4-:R-:W-:Y:S01]  /*5520*/  FSEL R187, R187, -INF , P2 ;  /* 0xff800000bbbb7808 */ /* 0x010fe20001000000 */
[----:B------:R-:W3:Y:S01]  /*5530*/  MUFU.TANH R7, R7 ;  /* 0x0000000700077308 */ /* 0x000ee20000002400 */
[----:B------:R-:W-:Y:S02]  /*5540*/  FMNMX.FTZ R38, R193, R38, !PT ;  /* 0x00000026c1267209 */ /* 0x000fe40007810000 */
[----:B------:R-:W-:Y:S02]  /*5550*/  ISETP.GT.AND P2, PT, R27, 0x18, PT ;  /* 0x000000181b00780c */ /* 0x000fe40003f44270 */
[----:B------:R-:W-:Y:S02]  /*5560*/  FSEL R183, R183, -INF , P3 ;  /* 0xff800000b7b77808 */ /* 0x000fe40001800000 */
[----:B------:R-:W-:Y:S01]  /*5570*/  FMNMX.FTZ R38, R187, R38, !PT ;  /* 0x00000026bb267209 */ /* 0x000fe20007810000 */
[----:B------:R-:W-:Y:S01]  /*5580*/  MUFU.TANH R36, R36 ;  /* 0x0000002400247308 */ /* 0x000fe20000002400 */
[----:B------:R-:W-:-:S02]  /*5590*/  ISETP.GT.AND P3, PT, R27, 0x19, PT ;  /* 0x000000191b00780c */ /* 0x000fc40003f64270 */
[----:B------:R-:W-:Y:S02]  /*55a0*/  FSEL R181, R181, -INF , P2 ;  /* 0xff800000b5b57808 */ /* 0x000fe40001000000 */
[----:B------:R-:W-:Y:S02]  /*55b0*/  FMNMX.FTZ R38, R183, R38, !PT ;  /* 0x00000026b7267209 */ /* 0x000fe40007810000 */
[----:B------:R-:W-:Y:S01]  /*55c0*/  ISETP.GT.AND P2, PT, R27, 0x20, PT ;  /* 0x000000201b00780c */ /* 0x000fe20003f44270 */
[----:B------:R-:W-:Y:S01]  /*55d0*/  MUFU.TANH R37, R37 ;  /* 0x0000002500257308 */ /* 0x000fe20000002400 */
[----:B------:R-:W-:Y:S02]  /*55e0*/  FSEL R29, R29, -INF , P3 ;  /* 0xff8000001d1d7808 */ /* 0x000fe40001800000 */
[----:B------:R-:W-:Y:S02]  /*55f0*/  FMNMX.FTZ R38, R181, R38, !PT ;  /* 0x00000026b5267209 */ /* 0x000fe40007810000 */
[----:B------:R-:W-:-:S02]  /*5600*/  ISETP.GT.AND P3, PT, R27, 0x21, PT ;  /* 0x000000211b00780c */ /* 0x000fc40003f64270 */
[----:B------:R-:W-:Y:S01]  /*5610*/  FSEL R179, R40, -INF , P2 ;  /* 0xff80000028b37808 */ /* 0x000fe20001000000 */
[----:B------:R-:W-:Y:S01]  /*5620*/  FMUL.FTZ R40, R62, UR53 ;  /* 0x000000353e287c20 */ /* 0x000fe20008410000 */
[----:B------:R-:W-:Y:S01]  /*5630*/  FMNMX.FTZ R38, R29, R38, !PT ;  /* 0x000000261d267209 */ /* 0x000fe20007810000 */
[----:B------:R-:W-:Y:S01]  /*5640*/  MUFU.TANH R42, R42 ;  /* 0x0000002a002a7308 */ /* 0x000fe20000002400 */
[----:B------:R-:W-:Y:S02]  /*5650*/  ISETP.GT.AND P2, PT, R27, 0x28, PT ;  /* 0x000000281b00780c */ /* 0x000fe40003f44270 */
[----:B------:R-:W-:Y:S02]  /*5660*/  FSEL R177, R41, -INF , P3 ;  /* 0xff80000029b17808 */ /* 0x000fe40001800000 */
[----:B------:R-:W-:Y:S02]  /*5670*/  FMNMX.FTZ R38, R179, R38, !PT ;  /* 0x00000026b3267209 */ /* 0x000fe40007810000 */
[----:B------:R-:W-:Y:S01]  /*5680*/  ISETP.GT.AND P3, PT, R27, 0x29, PT ;  /* 0x000000291b00780c */ /* 0x000fe20003f64270 */
[----:B------:R-:W4:Y:S01]  /*5690*/  MUFU.TANH R41, R80 ;  /* 0x0000005000297308 */ /* 0x000f220000002400 */
[----:B------:R-:W-:-:S02]  /*56a0*/  FMNMX.FTZ R38, R177, R38, !PT ;  /* 0x00000026b1267209 */ /* 0x000fc40007810000 */
[C---:B------:R-:W-:Y:S02]  /*56b0*/  ISETP.GT.AND P4, PT, R68.reuse, RZ, PT ;  /* 0x000000ff4400720c */ /* 0x040fe40003f84270 */
[C---:B------:R-:W-:Y:S02]  /*56c0*/  ISETP.GT.AND P5, PT, R68.reuse, 0x1, PT ;  /* 0x000000014400780c */ /* 0x040fe40003fa4270 */
[----:B0-----:R-:W-:Y:S01]  /*56d0*/  FSEL R63, R9, -INF , P4 ;  /* 0xff800000093f7808 */ /* 0x001fe20002000000 */
[----:B------:R-:W0:Y:S01]  /*56e0*/  MUFU.TANH R40, R40 ;  /* 0x0000002800287308 */ /* 0x000e220000002400 */
[C---:B------:R-:W-:Y:S02]  /*56f0*/  ISETP.GT.AND P6, PT, R68.reuse, 0x9, PT ;  /* 0x000000094400780c */ /* 0x040fe40003fc4270 */
[----:B------:R-:W-:-:S04]  /*5700*/  ISETP.GT.AND P4, PT, R68, 0x10, PT ;  /* 0x000000104400780c */ /* 0x000fc80003f84270 */
[----:B-----5:R-:W-:Y:S01]  /*5710*/  FSEL R77, R12, -INF , P4 ;  /* 0xff8000000c4d7808 */ /* 0x020fe20002000000 */
[----:B------:R-:W-:Y:S01]  /*5720*/  MUFU.TANH R46, R46 ;  /* 0x0000002e002e7308 */ /* 0x000fe20000002400 */
[----:B------:R-:W-:-:S04]  /*5730*/  ISETP.GT.AND P4, PT, R68, 0x20, PT ;  /* 0x000000204400780c */ /* 0x000fc80003f84270 */
[----:B------:R-:W-:Y:S02]  /*5740*/  FSEL R85, R26, -INF , P4 ;  /* 0xff8000001a557808 */ /* 0x000fe40002000000 */
[----:B------:R-:W-:Y:S01]  /*5750*/  ISETP.GT.AND P4, PT, R68, 0x30, PT ;  /* 0x000000304400780c */ /* 0x000fe20003f84270 */
[----:B------:R-:W-:Y:S08]  /*5760*/  MUFU.TANH R50, R50 ;  /* 0x0000003200327308 */ /* 0x000ff00000002400 */
[----:B------:R-:W-:Y:S08]  /*5770*/  MUFU.TANH R54, R54 ;  /* 0x0000003600367308 */ /* 0x000ff00000002400 */
[----:B------:R-:W-:Y:S01]  /*5780*/  MUFU.TANH R58, R58 ;  /* 0x0000003a003a7308 */ /* 0x000fe20000002400 */
[----:B------:R-:W-:-:S02]  /*5790*/  WARPGROUP.DEPBAR.LE gsb0, 0x0 ;  /* 0x00008000000079c5 */ /* 0x000fc40000010000 */
[----:B------:R-:W-:Y:S01]  /*57a0*/  WARPGROUP.ARRIVE ;  /* 0x00000000000079c5 */ /* 0x000fe20000000000 */
[----:B------:R-:W-:Y:S01]  /*57b0*/  FSEL R175, R44, -INF , P2 ;  /* 0xff8000002caf7808 */ /* 0x000fe20001000000 */
[----:B------:R-:W-:Y:S01]  /*57c0*/  FMUL.FTZ R44, R66, UR53 ;  /* 0x00000035422c7c20 */ /* 0x000fe20008410000 */
[----:B------:R-:W-:Y:S01]  /*57d0*/  ISETP.GT.AND P2, PT, R27, 0x30, PT ;  /* 0x000000301b00780c */ /* 0x000fe20003f44270 */
[----:B------:R-:W-:Y:S01]  /*57e0*/  FMUL.FTZ R66, R87, UR53 ;  /* 0x0000003557427c20 */ /* 0x000fe20008410000 */
[----:B------:R-:W-:Y:S01]  /*57f0*/  FSEL R173, R45, -INF , P3 ;  /* 0xff8000002dad7808 */ /* 0x000fe20001800000 */
[----:B------:R-:W-:Y:S01]  /*5800*/  HGMMA.64x128x16.F32 R88, R168, gdesc[UR4].tnspB, R88, gsb0 ;  /* 0x41e00004a8587df0 */ /* 0x000fe20008000858 */
[----:B------:R-:W-:Y:S01]  /*5810*/  UIADD3 UR6, UR10, 0x200, URZ ;  /* 0x000002000a067890 */ /* 0x000fe2000fffe03f */
[----:B------:R-:W-:Y:S01]  /*5820*/  FMNMX.FTZ R38, R175, R38, !PT ;  /* 0x00000026af267209 */ /* 0x000fe20007810000 */
[----:B------:R-:W-:Y:S01]  /*5830*/  UMOV UR7, 0x40000040 ;  /* 0x4000004000077882 */ /* 0x000fe20000000000 */
[----:B------:R-:W-:Y:S01]  /*5840*/  ISETP.GT.AND P3, PT, R27, 0x31, PT ;  /* 0x000000311b00780c */ /* 0x000fe20003f64270 */
[----:B------:R-:W5:Y:S01]  /*5850*/  MUFU.TANH R44, R44 ;  /* 0x0000002c002c7308 */ /* 0x000f620000002400 */
[----:B------:R-:W-:-:S07]  /*5860*/  FMNMX.FTZ R38, R173, R38, !PT ;  /* 0x00000026ad267209 */ /* 0x000fce0007810000 */
[----:B------:R-:W-:Y:S01]  /*5870*/  MUFU.TANH R66, R66 ;  /* 0x0000004200427308 */ /* 0x000fe20000002400 */
[----:B------:R-:W-:Y:S02]  /*5880*/  WARPGROUP.DEPBAR.LE gsb0, 0x0 ;  /* 0x00008000000079c5 */ /* 0x000fe40000010000 */
[----:B------:R-:W-:Y:S01]  /*5890*/  WARPGROUP.ARRIVE ;  /* 0x00000000000079c5 */ /* 0x000fe20000000000 */
[----:B------:R-:W-:Y:S01]  /*58a0*/  FSEL R171, R48, -INF , P2 ;  /* 0xff80000030ab7808 */ /* 0x000fe20001000000 */
[----:B------:R-:W-:Y:S01]  /*58b0*/  FMUL.FTZ R48, R67, UR53 ;  /* 0x0000003543307c20 */ /* 0x000fe20008410000 */
[----:B------:R-:W-:Y:S02]  /*58c0*/  ISETP.GT.AND P2, PT, R27, 0x38, PT ;  /* 0x000000381b00780c */ /* 0x000fe40003f44270 */
[----:B------:R-:W-:Y:S01]  /*58d0*/  FSEL R169, R49, -INF , P3 ;  /* 0xff80000031a97808 */ /* 0x000fe20001800000 */
[----:B------:R-:W-:Y:S01]  /*58e0*/  HGMMA.64x128x16.F32 R88, R152, gdesc[UR4].tnspB, R88, gsb0 ;  /* 0x41e0000498587df0 */ /* 0x000fe20008000858 */
[----:B------:R-:W-:Y:S01]  /*58f0*/  FMNMX.FTZ R38, R171, R38, !PT ;  /* 0x00000026ab267209 */ /* 0x000fe20007810000 */
[----:B------:R-:W-:Y:S01]  /*5900*/  UIADD3 UR6, UR10, 0x280, URZ ;  /* 0x000002800a067890 */ /* 0x000fe2000fffe03f */
[----:B------:R-:W-:Y:S01]  /*5910*/  ISETP.GT.AND P3, PT, R27, 0x39, PT ;  /* 0x000000391b00780c */ /* 0x000fe20003f64270 */
[----:B------:R-:W-:Y:S01]  /*5920*/  UMOV UR7, 0x40000040 ;  /* 0x4000004000077882 */ /* 0x000fe20000000000 */
[----:B------:R-:W-:Y:S01]  /*5930*/  FSEL R73, R52, -INF , P2 ;  /* 0xff80000034497808 */ /* 0x000fe20001000000 */
[----:B------:R-:W-:Y:S01]  /*5940*/  FMUL.FTZ R52, R71, UR53 ;  /* 0x0000003547347c20 */ /* 0x000fe20008410000 */
[----:B------:R-:W-:Y:S01]  /*5950*/  FMNMX.FTZ R38, R169, R38, !PT ;  /* 0x00000026a9267209 */ /* 0x000fe20007810000 */
[----:B------:R-:W5:Y:S01]  /*5960*/  MUFU.TANH R48, R48 ;  /* 0x0000003000307308 */ /* 0x000f620000002400 */
[----:B------:R-:W-:-:S02]  /*5970*/  ISETP.GT.AND P2, PT, R27, 0x40, PT ;  /* 0x000000401b00780c */ /* 0x000fc40003f44270 */
[----:B------:R-:W-:Y:S02]  /*5980*/  FSEL R69, R53, -INF , P3 ;  /* 0xff80000035457808 */ /* 0x000fe40001800000 */
[----:B------:R-:W-:Y:S02]  /*5990*/  FMNMX.FTZ R38, R73, R38, !PT ;  /* 0x0000002649267209 */ /* 0x000fe40007810000 */
[----:B------:R-:W-:Y:S01]  /*59a0*/  ISETP.GT.AND P3, PT, R27, 0x41, PT ;  /* 0x000000411b00780c */ /* 0x000fe20003f64270 */
[----:B------:R-:W5:Y:S01]  /*59b0*/  MUFU.TANH R52, R52 ;  /* 0x0000003400347308 */ /* 0x000f620000002400 */
[----:B------:R-:W-:Y:S01]  /*59c0*/  FSEL R65, R56, -INF , P2 ;  /* 0xff80000038417808 */ /* 0x000fe20001000000 */
[----:B------:R-:W-:Y:S01]  /*59d0*/  FMUL.FTZ R56, R75, UR53 ;  /* 0x000000354b387c20 */ /* 0x000fe20008410000 */
[----:B------:R-:W-:Y:S02]  /*59e0*/  FMNMX.FTZ R38, R69, R38, !PT ;  /* 0x0000002645267209 */ /* 0x000fe40007810000 */
[----:B------:R-:W-:-:S02]  /*59f0*/  ISETP.GT.AND P2, PT, R27, 0x48, PT ;  /* 0x000000481b00780c */ /* 0x000fc40003f44270 */
[----:B-1----:R-:W-:Y:S01]  /*5a00*/  FSEL R61, R57, -INF , P3 ;  /* 0xff800000393d7808 */ /* 0x002fe20001800000 */
[----:B------:R-:W1:Y:S01]  /*5a10*/  MUFU.TANH R56, R56 ;  /* 0x0000003800387308 */ /* 0x000e620000002400 */
[----:B------:R-:W-:Y:S02]  /*5a20*/  FMNMX.FTZ R38, R65, R38, !PT ;  /* 0x0000002641267209 */ /* 0x000fe40007810000 */
[----:B------:R-:W-:Y:S02]  /*5a30*/  ISETP.GT.AND P3, PT, R27, 0x49, PT ;  /* 0x000000491b00780c */ /* 0x000fe40003f64270 */
[----:B------:R-:W-:Y:S01]  /*5a40*/  FSEL R53, R60, -INF , P2 ;  /* 0xff8000003c357808 */ /* 0x000fe20001000000 */
[----:B------:R-:W-:Y:S01]  /*5a50*/  FMUL.FTZ R60, R79, UR53 ;  /* 0x000000354f3c7c20 */ /* 0x000fe20008410000 */
[----:B------:R-:W-:Y:S02]  /*5a60*/  FMNMX.FTZ R38, R61, R38, !PT ;  /* 0x000000263d267209 */ /* 0x000fe40007810000 */
[----:B------:R-:W-:-:S02]  /*5a70*/  ISETP.GT.AND P2, PT, R27, 0x50, PT ;  /* 0x000000501b00780c */ /* 0x000fc40003f44270 */
[----:B--2---:R-:W-:Y:S01]  /*5a80*/  FSEL R49, R4, -INF , P3 ;  /* 0xff80000004317808 */ /* 0x004fe20001800000 */
[----:B------:R-:W2:Y:S01]  /*5a90*/  MUFU.TANH R60, R60 ;  /* 0x0000003c003c7308 */ /* 0x000ea20000002400 */
[----:B------:R-:W-:Y:S01]  /*5aa0*/  FMNMX.FTZ R38, R53, R38, !PT ;  /* 0x0000002635267209 */ /* 0x000fe20007810000 */
[----:B------:R-:W0:Y:S01]  /*5ab0*/  LDC R4, c[0x0][0x988] ;  /* 0x00026200ff047b82 */ /* 0x000e220000000800 */
[----:B------:R-:W-:Y:S02]  /*5ac0*/  ISETP.GT.AND P3, PT, R27, 0x51, PT ;  /* 0x000000511b00780c */ /* 0x000fe40003f64270 */
[----:B------:R-:W-:Y:S01]  /*5ad0*/  FSEL R57, R64, -INF , P2 ;  /* 0xff80000040397808 */ /* 0x000fe20001000000 */
[----:B------:R-:W-:Y:S01]  /*5ae0*/  FMUL.FTZ R64, R83, UR53 ;  /* 0x0000003553407c20 */ /* 0x000fe20008410000 */
[----:B------:R-:W-:Y:S02]  /*5af0*/  FMNMX.FTZ R38, R49, R38, !PT ;  /* 0x0000002631267209 */ /* 0x000fe40007810000 */
[----:B------:R-:W-:-:S02]  /*5b00*/  ISETP.GT.AND P2, PT, R27, 0x58, PT ;  /* 0x000000581b00780c */ /* 0x000fc40003f44270 */
[----:B------:R-:W-:Y:S01]  /*5b10*/  FSEL R59, R59, -INF , P3 ;  /* 0xff8000003b3b7808 */ /* 0x000fe20001800000 */
[----:B------:R-:W2:Y:S01]  /*5b20*/  MUFU.TANH R64, R64 ;  /* 0x0000004000407308 */ /* 0x000ea20000002400 */
[----:B------:R-:W-:Y:S02]  /*5b30*/  FMNMX.FTZ R38, R57, R38, !PT ;  /* 0x0000002639267209 */ /* 0x000fe40007810000 */
[----:B------:R-:W-:Y:S02]  /*5b40*/  ISETP.GT.AND P3, PT, R27, 0x59, PT ;  /* 0x000000591b00780c */ /* 0x000fe40003f64270 */
[----:B------:R-:W-:Y:S02]  /*5b50*/  FSEL R55, R55, -INF , P2 ;  /* 0xff80000037377808 */ /* 0x000fe40001000000 */
[----:B------:R-:W-:Y:S02]  /*5b60*/  FMNMX.FTZ R38, R59, R38, !PT ;  /* 0x000000263b267209 */ /* 0x000fe40007810000 */
[----:B------:R-:W-:-:S02]  /*5b70*/  ISETP.GT.AND P2, PT, R27, 0x60, PT ;  /* 0x000000601b00780c */ /* 0x000fc40003f44270 */
[----:B------:R-:W-:Y:S02]  /*5b80*/  FSEL R51, R51, -INF , P3 ;  /* 0xff80000033337808 */ /* 0x000fe40001800000 */
[----:B------:R-:W-:Y:S02]  /*5b90*/  FMNMX.FTZ R38, R55, R38, !PT ;  /* 0x0000002637267209 */ /* 0x000fe40007810000 */
[----:B------:R-:W-:Y:S02]  /*5ba0*/  ISETP.GT.AND P3, PT, R27, 0x61, PT ;  /* 0x000000611b00780c */ /* 0x000fe40003f64270 */
[----:B------:R-:W-:Y:S02]  /*5bb0*/  FSEL R47, R47, -INF , P2 ;  /* 0xff8000002f2f7808 */ /* 0x000fe40001000000 */
[----:B------:R-:W-:Y:S02]  /*5bc0*/  FMNMX.FTZ R38, R51, R38, !PT ;  /* 0x0000002633267209 */ /* 0x000fe40007810000 */
[----:B------:R-:W-:-:S02]  /*5bd0*/  ISETP.GT.AND P2, PT, R27, 0x68, PT ;  /* 0x000000681b00780c */ /* 0x000fc40003f44270 */
[----:B---3--:R-:W-:Y:S02]  /*5be0*/  FSEL R45, R7, -INF , P3 ;  /* 0xff800000072d7808 */ /* 0x008fe40001800000 */
        /* <DEDUP_REMOVED lines=8> */
[----:B----4-:R-:W-:Y:S02]  /*5c70*/  FSEL R41, R41, -INF , P2 ;  /* 0xff80000029297808 */ /* 0x010fe40001000000 */
[----:B------:R-:W-:Y:S02]  /*5c80*/  FMNMX.FTZ R38, R39, R38, !PT ;  /* 0x0000002627267209 */ /* 0x000fe40007810000 */
[----:B------:R-:W-:-:S02]  /*5c90*/  ISETP.GT.AND P2, PT, R27, 0x78, PT ;  /* 0x000000781b00780c */ /* 0x000fc40003f44270 */
[----:B------:R-:W-:Y:S02]  /*5ca0*/  FSEL R15, R15, -INF , P3 ;  /* 0xff8000000f0f7808 */ /* 0x000fe40001800000 */
[----:B------:R-:W-:Y:S02]  /*5cb0*/  FMNMX.FTZ R38, R41, R38, !PT ;  /* 0x0000002629267209 */ /* 0x000fe40007810000 */
[----:B------:R-:W-:Y:S02]  /*5cc0*/  ISETP.GT.AND P3, PT, R27, 0x79, PT ;  /* 0x000000791b00780c */ /* 0x000fe40003f64270 */
[----:B------:R-:W-:Y:S02]  /*5cd0*/  FSEL R21, R21, -INF , P2 ;  /* 0xff80000015157808 */ /* 0x000fe40001000000 */
[----:B------:R-:W-:Y:S02]  /*5ce0*/  FMNMX.FTZ R38, R15, R38, !PT ;  /* 0x000000260f267209 */ /* 0x000fe40007810000 */
[----:B------:R-:W-:-:S02]  /*5cf0*/  FSEL R13, R13, -INF , P3 ;  /* 0xff8000000d0d7808 */ /* 0x000fc40001800000 */
[----:B------:R-:W-:Y:S02]  /*5d00*/  FMNMX.FTZ R38, R21, R38, !PT ;  /* 0x0000002615267209 */ /* 0x000fe40007810000 */
[----:B------:R-:W-:Y:S02]  /*5d10*/  FSEL R71, R8, -INF , P5 ;  /* 0xff80000008477808 */ /* 0x000fe40002800000 */
[----:B------:R-:W-:Y:S02]  /*5d20*/  FMNMX.FTZ R38, R13, R38, !PT ;  /* 0x000000260d267209 */ /* 0x000fe40007810000 */
[----:B------:R-:W-:Y:S02]  /*5d30*/  ISETP.GT.AND P3, PT, R68, 0x8, PT ;  /* 0x000000084400780c */ /* 0x000fe40003f64270 */
[----:B------:R-:W-:Y:S01]  /*5d40*/  FMNMX.FTZ R8, R63, R6, !PT ;  /* 0x000000063f087209 */ /* 0x000fe20007810000 */
[----:B------:R-:W3:Y:S01]  /*5d50*/  SHFL.BFLY PT, R7, R38, 0x2, 0x1f ;  /* 0x0c401f0026077f89 */ /* 0x000ee200000e0000 */
[----:B------:R-:W-:-:S02]  /*5d60*/  FSEL R67, R10, -INF , P3 ;  /* 0xff8000000a437808 */ /* 0x000fc40001800000 */
[----:B------:R-:W-:Y:S02]  /*5d70*/  FMNMX.FTZ R8, R71, R8, !PT ;  /* 0x0000000847087209 */ /* 0x000fe40007810000 */
[----:B------:R-:W-:Y:S02]  /*5d80*/  FSEL R75, R11, -INF , P6 ;  /* 0xff8000000b4b7808 */ /* 0x000fe40003000000 */
[----:B------:R-:W-:Y:S02]  /*5d90*/  FMNMX.FTZ R8, R67, R8, !PT ;  /* 0x0000000843087209 */ /* 0x000fe40007810000 */
[C---:B------:R-:W-:Y:S02]  /*5da0*/  ISETP.GT.AND P5, PT, R68.reuse, 0x11, PT ;  /* 0x000000114400780c */ /* 0x040fe40003fa4270 */
[----:B------:R-:W-:Y:S02]  /*5db0*/  FMNMX.FTZ R8, R75, R8, !PT ;  /* 0x000000084b087209 */ /* 0x000fe40007810000 */
[----:B------:R-:W-:-:S02]  /*5dc0*/  ISETP.GT.AND P3, PT, R68, 0x18, PT ;  /* 0x000000184400780c */ /* 0x000fc40003f64270 */
[----:B------:R-:W-:Y:S02]  /*5dd0*/  FSEL R79, R14, -INF , P5 ;  /* 0xff8000000e4f7808 */ /* 0x000fe40002800000 */
[----:B------:R-:W-:Y:S02]  /*5de0*/  FMNMX.FTZ R8, R77, R8, !PT ;  /* 0x000000084d087209 */ /* 0x000fe40007810000 */
[----:B------:R-:W-:Y:S02]  /*5df0*/  ISETP.GT.AND P6, PT, R68, 0x19, PT ;  /* 0x000000194400780c */ /* 0x000fe40003fc4270 */
[----:B------:R-:W-:Y:S02]  /*5e00*/  FSEL R81, R20, -INF , P3 ;  /* 0xff80000014517808 */ /* 0x000fe40001800000 */
[----:B------:R-:W-:Y:S02]  /*5e10*/  FMNMX.FTZ R8, R79, R8, !PT ;  /* 0x000000084f087209 */ /* 0x000fe40007810000 */
[----:B---3--:R-:W-:Y:S01]  /*5e20*/  FMNMX.FTZ R62, R38, R7, !PT ;  /* 0x00000007263e7209 */ /* 0x008fe20007810000 */
[----:B------:R-:W-:-:S02]  /*5e30*/  WARPGROUP.DEPBAR.LE gsb0, 0x0 ;  /* 0x00008000000079c5 */ /* 0x000fc40000010000 */
[----:B------:R-:W-:Y:S01]  /*5e40*/  WARPGROUP.ARRIVE ;  /* 0x00000000000079c5 */ /* 0x000fe20000000000 */
[----:B------:R-:W-:Y:S01]  /*5e50*/  FSEL R83, R24, -INF , P6 ;  /* 0xff80000018537808 */ /* 0x000fe20003000000 */
[----:B------:R-:W3:Y:S01]  /*5e60*/  SHFL.BFLY PT, R7, R62, 0x1, 0x1f ;  /* 0x0c201f003e077f89 */ /* 0x000ee200000e0000 */
[----:B------:R-:W-:Y:S02]  /*5e70*/  FMNMX.FTZ R8, R81, R8, !PT ;  /* 0x0000000851087209 */ /* 0x000fe40007810000 */
[C---:B------:R-:W-:Y:S01]  /*5e80*/  ISETP.GT.AND P5, PT, R68.reuse, 0x21, PT ;  /* 0x000000214400780c */ /* 0x040fe20003fa4270 */
[----:B------:R-:W-:Y:S01]  /*5e90*/  HGMMA.64x128x16.F32 R88, R156, gdesc[UR4].tnspB, R88, gsb0 ;  /* 0x41e000049c587df0 */ /* 0x000fe20008000858 */
[----:B------:R-:W-:Y:S01]  /*5ea0*/  UIADD3 UR6, UR10, 0x300, URZ ;  /* 0x000003000a067890 */ /* 0x000fe2000fffe03f */
[----:B------:R-:W-:Y:S01]  /*5eb0*/  FMNMX.FTZ R8, R83, R8, !PT ;  /* 0x0000000853087209 */ /* 0x000fe20007810000 */
[----:B------:R-:W-:Y:S01]  /*5ec0*/  UMOV UR7, 0x40000040 ;  /* 0x4000004000077882 */ /* 0x000fe20000000000 */
        /* <DEDUP_REMOVED lines=8> */
[----:B---3--:R-:W-:Y:S01]  /*5f50*/  FMNMX.FTZ R7, R62, R7, !PT ;  /* 0x000000073e077209 */ /* 0x008fe20007810000 */
[----:B------:R-:W-:Y:S01]  /*5f60*/  FMUL.FTZ R62, R86, UR53 ;  /* 0x00000035563e7c20 */ /* 0x000fe20008410000 */
[C---:B------:R-:W-:Y:S02]  /*5f70*/  ISETP.GT.AND P5, PT, R68.reuse, 0x31, PT ;  /* 0x000000314400780c */ /* 0x040fe40003fa4270 */
[C---:B------:R-:W-:Y:S01]  /*5f80*/  FSETP.NEU.FTZ.AND P2, PT, R7.reuse, -INF , PT ;  /* 0xff8000000700780b */ /* 0x040fe20003f5d000 */
[----:B0-----:R-:W-:Y:S01]  /*5f90*/  FMUL.FTZ R38, R7, R4 ;  /* 0x0000000407267220 */ /* 0x001fe20000410000 */
[----:B------:R-:W-:Y:S01]  /*5fa0*/  FMNMX.FTZ R8, R155, R8, !PT ;  /* 0x000000089b087209 */ /* 0x000fe20007810000 */
[----:B------:R-:W0:Y:S01]  /*5fb0*/  MUFU.TANH R62, R62 ;  /* 0x0000003e003e7308 */ /* 0x000e220000002400 */
[----:B------:R-:W-:-:S02]  /*5fc0*/  ISETP.GT.AND P3, PT, R68, 0x38, PT ;  /* 0x000000384400780c */ /* 0x000fc40003f64270 */
[----:B------:R-:W-:Y:S02]  /*5fd0*/  FSEL R38, R38, RZ, P2 ;  /* 0x000000ff26267208 */ /* 0x000fe40001000000 */
[----:B------:R-:W-:-:S03]  /*5fe0*/  FSEL R20, R7, RZ, P2 ;  /* 0x000000ff07147208 */ /* 0x000fc60001000000 */
[-CC-:B------:R-:W-:Y:S01]  /*5ff0*/  FFMA.FTZ R172, R179, R4.reuse, -R38.reuse ;  /* 0x00000004b3ac7223 */ /* 0x180fe20000010826 */
[----:B------:R-:W-:Y:S01]  /*6000*/  FSEL R179, R32, -INF , P4 ;  /* 0xff80000020b37808 */ /* 0x000fe20002000000 */
        /* <DEDUP_REMOVED lines=11> */
[C---:B------:R-:W-:Y:S01]  /*60c0*/  ISETP.GT.AND P5, PT, R68.reuse, 0x40, PT ;  /* 0x000000404400780c */ /* 0x040fe20003fa4270 */
        /* <DEDUP_REMOVED lines=31> */
[----:B-----5:R-:W-:Y:S01]  /*62c0*/  FSEL R189, R44, -INF , P3 ;  /* 0xff8000002cbd7808 */ /* 0x020fe20001800000 */
[--C-:B------:R-:W-:Y:S01]  /*62d0*/  FFMA.FTZ R39, R39, R4, -R38.reuse ;  /* 0x0000000427277223 */ /* 0x100fe20000010826 */
[----:B------:R-:W-:Y:S01]  /*62e0*/  FMNMX.FTZ R8, R187, R8, !PT ;  /* 0x00000008bb087209 */ /* 0x000fe20007810000 */
[-CC-:B------:R-:W-:Y:S01]  /*62f0*/  FFMA.FTZ R12, R41, R4.reuse, -R38.reuse ;  /* 0x00000004290c7223 */ /* 0x180fe20000010826 */
[----:B------:R-:W-:Y:S01]  /*6300*/  ISETP.GT.AND P5, PT, R68, 0x58, PT ;  /* 0x000000584400780c */ /* 0x000fe20003fa4270 */
[-CC-:B------:R-:W-:Y:S01]  /*6310*/  FFMA.FTZ R15, R15, R4.reuse, -R38.reuse ;  /* 0x000000040f0f7223 */ /* 0x180fe20000010826 */
[----:B------:R-:W-:Y:S01]  /*6320*/  FSEL R169, R48, -INF , P4 ;  /* 0xff80000030a97808 */ /* 0x000fe20002000000 */
[----:B------:R-:W-:Y:S01]  /*6330*/  FFMA.FTZ R21, R21, R4, -R38 ;  /* 0x0000000415157223 */ /* 0x000fe20000010826 */
[----:B------:R-:W-:Y:S01]  /*6340*/  FMNMX.FTZ R8, R189, R8, !PT ;  /* 0x00000008bd087209 */ /* 0x000fe20007810000 */
[----:B------:R-:W-:Y:S01]  /*6350*/  MUFU.EX2 R180, R180 ;  /* 0x000000b400b47308 */ /* 0x000fe20000000800 */
[----:B------:R-:W-:-:S02]  /*6360*/  ISETP.GT.AND P3, PT, R68, 0x59, PT ;  /* 0x000000594400780c */ /* 0x000fc40003f64270 */
[----:B------:R-:W-:Y:S01]  /*6370*/  FSEL R171, R46, -INF , P5 ;  /* 0xff8000002eab7808 */ /* 0x000fe20002800000 */
[----:B------:R-:W-:Y:S01]  /*6380*/  IMAD.U32 R46, RZ, RZ, UR43 ;  /* 0x0000002bff2e7e24 */ /* 0x000fe2000f8e00ff */
[----:B------:R-:W-:Y:S02]  /*6390*/  FMNMX.FTZ R8, R169, R8, !PT ;  /* 0x00000008a9087209 */ /* 0x000fe40007810000 */
[----:B------:R-:W-:Y:S01]  /*63a0*/  ISETP.GT.AND P4, PT, R68, 0x60, PT ;  /* 0x000000604400780c */ /* 0x000fe20003f84270 */
[----:B------:R-:W-:Y:S01]  /*63b0*/  MUFU.EX2 R25, R25 ;  /* 0x0000001900197308 */ /* 0x000fe20000000800 */
[----:B------:R-:W-:Y:S02]  /*63c0*/  FSEL R73, R52, -INF , P3 ;  /* 0xff80000034497808 */ /* 0x000fe40001800000 */
[----:B------:R-:W-:Y:S02]  /*63d0*/  FMNMX.FTZ R8, R171, R8, !PT ;  /* 0x00000008ab087209 */ /* 0x000fe40007810000 */
[----:B------:R-:W-:-:S02]  /*63e0*/  ISETP.GT.AND P5, PT, R68, 0x61, PT ;  /* 0x000000614400780c */ /* 0x000fc40003fa4270 */
[----:B------:R-:W-:Y:S01]  /*63f0*/  FSEL R191, R50, -INF , P4 ;  /* 0xff80000032bf7808 */ /* 0x000fe20002000000 */
[----:B------:R-:W-:Y:S01]  /*6400*/  MUFU.EX2 R182, R182 ;  /* 0x000000b600b67308 */ /* 0x000fe20000000800 */
[----:B------:R-:W-:Y:S01]  /*6410*/  FMNMX.FTZ R8, R73, R8, !PT ;  /* 0x0000000849087209 */ /* 0x000fe20007810000 */
[----:B------:R-:W-:Y:S01]  /*6420*/  IMAD.U32 R50, RZ, RZ, UR55 ;  /* 0x00000037ff327e24 */ /* 0x000fe2000f8e00ff */
[----:B------:R-:W-:Y:S01]  /*6430*/  ISETP.GT.AND P3, PT, R68, 0x68, PT ;  /* 0x000000684400780c */ /* 0x000fe20003f64270 */
[----:B------:R-:W-:Y:S01]  /*6440*/  UMOV UR55, UR43 ;  /* 0x0000002b00377c82 */ /* 0x000fe20008000000 */
[----:B-1----:R-:W-:Y:S02]  /*6450*/  FSEL R193, R56, -INF , P5 ;  /* 0xff80000038c17808 */ /* 0x002fe40002800000 */
[----:B------:R-:W-:Y:S01]  /*6460*/  FMNMX.FTZ R8, R191, R8, !PT ;  /* 0x00000008bf087209 */ /* 0x000fe20007810000 */
[----:B------:R-:W-:Y:S01]  /*6470*/  MUFU.EX2 R27, R27 ;  /* 0x0000001b001b7308 */ /* 0x000fe20000000800 */
[----:B------:R-:W-:-:S02]  /*6480*/  ISETP.GT.AND P4, PT, R68, 0x69, PT ;  /* 0x000000694400780c */ /* 0x000fc40003f84270 */
[----:B------:R-:W-:Y:S02]  /*6490*/  FSEL R195, R54, -INF , P3 ;  /* 0xff80000036c37808 */ /* 0x000fe40001800000 */
[----:B------:R-:W-:Y:S02]  /*64a0*/  FMNMX.FTZ R8, R193, R8, !PT ;  /* 0x00000008c1087209 */ /* 0x000fe40007810000 */
[----:B------:R-:W-:Y:S01]  /*64b0*/  ISETP.GT.AND P5, PT, R68, 0x70, PT ;  /* 0x000000704400780c */ /* 0x000fe20003fa4270 */
[----:B------:R-:W-:Y:S01]  /*64c0*/  MUFU.EX2 R176, R176 ;  /* 0x000000b000b07308 */ /* 0x000fe20000000800 */
[----:B--2---:R-:W-:Y:S02]  /*64d0*/  FSEL R65, R60, -INF , P4 ;  /* 0xff8000003c417808 */ /* 0x004fe40002000000 */
[----:B------:R-:W-:Y:S02]  /*64e0*/  FMNMX.FTZ R8, R195, R8, !PT ;  /* 0x00000008c3087209 */ /* 0x000fe40007810000 */
[----:B------:R-:W-:-:S02]  /*64f0*/  ISETP.GT.AND P3, PT, R68, 0x71, PT ;  /* 0x000000714400780c */ /* 0x000fc40003f64270 */
[----:B------:R-:W-:Y:S01]  /*6500*/  FSEL R197, R58, -INF , P5 ;  /* 0xff8000003ac57808 */ /* 0x000fe20002800000 */
[----:B------:R-:W-:Y:S01]  /*6510*/  MUFU.EX2 R11, R11 ;  /* 0x0000000b000b7308 */ /* 0x000fe20000000800 */
[----:B------:R-:W-:Y:S02]  /*6520*/  FMNMX.FTZ R8, R65, R8, !PT ;  /* 0x0000000841087209 */ /* 0x000fe40007810000 */
[----:B------:R-:W-:Y:S02]  /*6530*/  ISETP.GT.AND P4, PT, R68, 0x78, PT ;  /* 0x000000784400780c */ /* 0x000fe40003f84270 */
[----:B------:R-:W-:Y:S02]  /*6540*/  FSEL R199, R64, -INF , P3 ;  /* 0xff80000040c77808 */ /* 0x000fe40001800000 */
[----:B------:R-:W-:Y:S01]  /*6550*/  FMNMX.FTZ R8, R197, R8, !PT ;  /* 0x00000008c5087209 */ /* 0x000fe20007810000 */
[----:B------:R-:W-:Y:S01]  /*6560*/  MUFU.EX2 R178, R178 ;  /* 0x000000b200b27308 */ /* 0x000fe20000000800 */
[----:B------:R-:W-:-:S02]  /*6570*/  ISETP.GT.AND P5, PT, R68, 0x79, PT ;  /* 0x000000794400780c */ /* 0x000fc40003fa4270 */
[----:B0-----:R-:W-:Y:S01]  /*6580*/  FSEL R201, R62, -INF , P4 ;  /* 0xff8000003ec97808 */ /* 0x001fe20002000000 */
[----:B------:R-:W-:Y:S02]  /*6590*/  WARPGROUP.DEPBAR.LE gsb0, 0x0 ;  /* 0x00008000000079c5 */ /* 0x000fe40000010000 */
[----:B------:R-:W-:Y:S01]  /*65a0*/  WARPGROUP.ARRIVE ;  /* 0x00000000000079c5 */ /* 0x000fe20000000000 */
[----:B------:R-:W-:Y:S01]  /*65b0*/  FMNMX.FTZ R8, R199, R8, !PT ;  /* 0x00000008c7087209 */ /* 0x000fe20007810000 */
[-CC-:B------:R-:W-:Y:S01]  /*65c0*/  FFMA.FTZ R156, R57, R4.reuse, -R38.reuse ;  /* 0x00000004399c7223 */ /* 0x180fe20000010826 */
[----:B------:R-:W-:Y:S01]  /*65d0*/  FSEL R157, R66, -INF , P5 ;  /* 0xff800000429d7808 */ /* 0x000fe20002800000 */
[--C-:B------:R-:W-:Y:S01]  /*65e0*/  FFMA.FTZ R158, R55, R4, -R38.reuse ;  /* 0x00000004379e7223 */ /* 0x100fe20000010826 */
[----:B------:R-:W-:Y:S01]  /*65f0*/  FMNMX.FTZ R8, R201, R8, !PT ;  /* 0x00000008c9087209 */ /* 0x000fe20007810000 */
[----:B------:R-:W-:Y:S01]  /*6600*/  HGMMA.64x128x16.F32 R88, R160, gdesc[UR4].tnspB, R88, gsb0 ;  /* 0x41e00004a0587df0 */ /* 0x000fe20008000858 */
[----:B------:R-:W-:Y:S01]  /*6610*/  UIADD3 UR6, UR10, 0x380, URZ ;  /* 0x000003800a067890 */ /* 0x000fe2000fffe03f */
[----:B------:R-:W-:Y:S01]  /*6620*/  MUFU.EX2 R29, R29 ;  /* 0x0000001d001d7308 */ /* 0x000fe20000000800 */
[----:B------:R-:W-:Y:S01]  /*6630*/  FMNMX.FTZ R9, R157, R8, !PT ;  /* 0x000000089d097209 */ /* 0x000fe20007810000 */
[----:B------:R-:W-:Y:S01]  /*6640*/  UMOV UR7, 0x40000040 ;  /* 0x4000004000077882 */ /* 0x000fe20000000000 */
[----:B------:R-:W-:Y:S01]  /*6650*/  FFMA.FTZ R8, R47, R4, -R38 ;  /* 0x000000042f087223 */ /* 0x000fe20000010826 */
[----:B------:R-:W-:-:S02]  /*6660*/  @!P1 LEA R46, R46, UR41, 0x3 ;  /* 0x000000292e2e9c11 */ /* 0x000fc4000f8e18ff */
[----:B------:R-:W0:Y:S01]  /*6670*/  SHFL.BFLY PT, R10, R9, 0x2, 0x1f ;  /* 0x0c401f00090a7f89 */ /* 0x000e2200000e0000 */
[----:B------:R-:W-:Y:S01]  /*6680*/  @!P1 LEA R50, R50, UR41, 0x3 ;  /* 0x0000002932329c11 */ /* 0x000fe2000f8e18ff */
[----:B------:R-:W-:Y:S01]  /*6690*/  MUFU.EX2 R172, R172 ;  /* 0x000000ac00ac7308 */ /* 0x000fe20000000800 */
[----:B------:R-:W-:-:S03]  /*66a0*/  @!P1 VIADD R46, R46, 0x28840 ;  /* 0x000288402e2e9836 */ /* 0x000fc60000000000 */
[----:B------:R-:W-:Y:S02]  /*66b0*/  @!P1 VIADD R50, R50, 0x28860 ;  /* 0x0002886032329836 */ /* 0x000fe40000000000 */
[----:B------:R-:W-:Y:S02]  /*66c0*/  @!P1 PRMT R46, RZ, 0x654, R46 ;  /* 0x00000654ff2e9816 */ /* 0x000fe4000000002e */
[----:B------:R-:W-:Y:S01]  /*66d0*/  MUFU.EX2 R31, R31 ;  /* 0x0000001f001f7308 */ /* 0x000fe20000000800 */
[----:B------:R-:W-:-:S07]  /*66e0*/  @!P1 PRMT R50, RZ, 0x654, R50 ;  /* 0x00000654ff329816 */ /* 0x000fce0000000032 */
[----:B------:R-:W-:Y:S01]  /*66f0*/  MUFU.EX2 R174, R174 ;  /* 0x000000ae00ae7308 */ /* 0x000fe20000000800 */
[----:B0-----:R-:W-:Y:S01]  /*6700*/  FMNMX.FTZ R14, R9, R10, !PT ;  /* 0x0000000a090e7209 */ /* 0x001fe20007810000 */
[-CC-:B------:R-:W-:Y:S01]  /*6710*/  FFMA.FTZ R10, R43, R4.reuse, -R38.reuse ;  /* 0x000000042b0a7223 */ /* 0x180fe20000010826 */
[----:B------:R-:W-:Y:S01]  /*6720*/  FFMA.FTZ R38, R13, R4, -R38 ;  /* 0x000000040d267223 */ /* 0x000fe20000010826 */
[----:B------:R-:W-:-:S04]  /*6730*/  FADD.FTZ R13, -R20, R5 ;  /* 0x00000005140d7221 */ /* 0x000fc80000010100 */
[----:B------:R-:W-:Y:S01]  /*6740*/  MUFU.EX2 R33, R33 ;  /* 0x0000002100217308 */ /* 0x000fe20000000800 */
[----:B------:R-:W0:Y:S01]  /*6750*/  SHFL.BFLY PT, R9, R14, 0x1, 0x1f ;  /* 0x0c201f000e097f89 */ /* 0x000e2200000e0000 */
[----:B------:R-:W-:-:S06]  /*6760*/  FMUL.FTZ R13, R13, R4 ;  /* 0x000000040d0d7220 */ /* 0x000fcc0000410000 */
[----:B------:R-:W-:Y:S08]  /*6770*/  MUFU.EX2 R168, R168 ;  /* 0x000000a800a87308 */ /* 0x000ff00000000800 */
[----:B------:R-:W1:Y:S08]  /*6780*/  MUFU.EX2 R13, R13 ;  /* 0x0000000d000d7308 */ /* 0x000e700000000800 */
[----:B------:R-:W2:Y:S01]  /*6790*/  MUFU.EX2 R35, R35 ;  /* 0x0000002300237308 */ /* 0x000ea20000000800 */
[----:B0-----:R-:W-:-:S04]  /*67a0*/  FMNMX.FTZ R9, R14, R9, !PT ;  /* 0x000000090e097209 */ /* 0x001fc80007810000 */
[C---:B------:R-:W-:Y:S01]  /*67b0*/  FSETP.NEU.FTZ.AND P2, PT, R9.reuse, -INF , PT ;  /* 0xff8000000900780b */ /* 0x040fe20003f5d000 */
[----:B------:R-:W-:Y:S02]  /*67c0*/  FMUL.FTZ R34, R9, R4 ;  /* 0x0000000409227220 */ /* 0x000fe40000410000 */
[----:B------:R-:W-:Y:S01]  /*67d0*/  MUFU.EX2 R170, R170 ;  /* 0x000000aa00aa7308 */ /* 0x000fe20000000800 */
[----:B-1----:R-:W-:Y:S01]  /*67e0*/  FFMA.FTZ R40, R13, R3, R180 ;  /* 0x000000030d287223 */ /* 0x002fe200000100b4 */
[C---:B------:R-:W-:Y:S02]  /*67f0*/  F2FP.F16.F32.PACK_AB R180, R25.reuse, R180 ;  /* 0x000000b419b4723e */ /* 0x040fe400000000ff */
[----:B------:R-:W-:Y:S01]  /*6800*/  FSEL R34, R34, RZ, P2 ;  /* 0x000000ff22227208 */ /* 0x000fe20001000000 */
[----:B------:R-:W-:-:S03]  /*6810*/  FADD.FTZ R3, R25, R40 ;  /* 0x0000002819037221 */ /* 0x000fc60000010000 */
        /* <DEDUP_REMOVED lines=18> */
[----:B------:R-:W-:Y:S01]  /*6940*/  FSEL R3, R9, RZ, P2 ;  /* 0x000000ff09037208 */ /* 0x000fe20001000000 */
[-CC-:B------:R-:W-:Y:S01]  /*6950*/  FFMA.FTZ R55, R87, R4.reuse, -R34.reuse ;  /* 0x0000000457377223 */ /* 0x180fe20000010822 */
[-C--:B------:R-:W-:Y:S01]  /*6960*/  FFMA.FTZ R32, R153, R4.reuse, -R34 ;  /* 0x0000000499207223 */ /* 0x080fe20000010822 */
[----:B------:R-:W-:Y:S01]  /*6970*/  FADD.FTZ R37, R29, R44 ;  /* 0x0000002c1d257221 */ /* 0x000fe20000010000 */
[-C--:B------:R-:W-:Y:S01]  /*6980*/  FFMA.FTZ R57, R155, R4.reuse, -R34 ;  /* 0x000000049b397223 */ /* 0x080fe20000010822 */
[----:B------:R-:W-:Y:S01]  /*6990*/  FADD.FTZ R67, -R3, R6 ;  /* 0x0000000603437221 */ /* 0x000fe20000010100 */
[----:B------:R-:W-:Y:S01]  /*69a0*/  IADD3 R3, -R22, 0xb, RZ ;  /* 0x0000000b16037810 */ /* 0x000fe20007ffe1ff */
[----:B------:R-:W-:Y:S01]  /*69b0*/  FADD.FTZ R44, R172, R37 ;  /* 0x00000025ac2c7221 */ /* 0x000fe20000010000 */
[----:B------:R0:W-:Y:S01]  /*69c0*/  MUFU.EX2 R21, R63 ;  /* 0x0000003f00157308 */ /* 0x0001e20000000800 */
[-C--:B------:R-:W-:Y:S01]  /*69d0*/  FMUL.FTZ R6, R67, R4.reuse ;  /* 0x0000000443067220 */ /* 0x080fe20000410000 */
[-C--:B------:R-:W-:Y:S01]  /*69e0*/  FFMA.FTZ R36, R179, R4.reuse, -R34 ;  /* 0x00000004b3247223 */ /* 0x080fe20000010822 */
[----:B------:R-:W-:Y:S01]  /*69f0*/  FADD.FTZ R71, R31, R44 ;  /* 0x0000002c1f477221 */ /* 0x000fe20000010000 */
[--C-:B------:R-:W-:Y:S01]  /*6a00*/  FFMA.FTZ R59, R177, R4, -R34.reuse ;  /* 0x00000004b13b7223 */ /* 0x100fe20000010822 */
[----:B------:R-:W-:Y:S01]  /*6a10*/  F2FP.F16.F32.PACK_AB R176, R11, R176 ;  /* 0x000000b00bb0723e */ /* 0x000fe200000000ff */
[-CC-:B------:R-:W-:Y:S01]  /*6a20*/  FFMA.FTZ R153, R183, R4.reuse, -R34.reuse ;  /* 0x00000004b7997223 */ /* 0x180fe20000010822 */
[----:B------:R-:W-:Y:S01]  /*6a30*/  FADD.FTZ R44, R174, R71 ;  /* 0x00000047ae2c7221 */ /* 0x000fe20000010000 */
[----:B------:R-:W-:Y:S01]  /*6a40*/  MUFU.EX2 R6, R6 ;  /* 0x0000000600067308 */ /* 0x000fe20000000800 */
[-CC-:B0-----:R-:W-:Y:S01]  /*6a50*/  FFMA.FTZ R63, R175, R4.reuse, -R34.reuse ;  /* 0x00000004af3f7223 */ /* 0x181fe20000010822 */
        /* <DEDUP_REMOVED lines=17> */
[----:B------:R-:W-:-:S02]  /*6b70*/  PLOP3.LUT P2, PT, PT, PT, UP0, 0x80, 0x0 ;  /* 0x000000000000781c */ /* 0x000fc40003f4f008 */
[----:B------:R-:W-:Y:S02]  /*6b80*/  F2FP.F16.F32.PACK_AB R182, R27, R182 ;  /* 0x000000b61bb6723e */ /* 0x000fe400000000ff */
[----:B------:R-:W-:Y:S01]  /*6b90*/  F2FP.F16.F32.PACK_AB R178, R29, R178 ;  /* 0x000000b21db2723e */ /* 0x000fe200000000ff */
[----:B------:R-:W-:Y:S01]  /*6ba0*/  MUFU.EX2 R24, R24 ;  /* 0x0000001800187308 */ /* 0x000fe20000000800 */
[----:B------:R-:W-:Y:S02]  /*6bb0*/  F2FP.F16.F32.PACK_AB R172, R31, R172 ;  /* 0x000000ac1fac723e */ /* 0x000fe400000000ff */
[----:B------:R-:W-:Y:S02]  /*6bc0*/  F2FP.F16.F32.PACK_AB R174, R33, R174 ;  /* 0x000000ae21ae723e */ /* 0x000fe400000000ff */
[----:B--2---:R-:W-:Y:S01]  /*6bd0*/  F2FP.F16.F32.PACK_AB R168, R35, R168 ;  /* 0x000000a823a8723e */ /* 0x004fe200000000ff */
[----:B------:R-:W-:Y:S02]  /*6be0*/  WARPGROUP.DEPBAR.LE gsb0, 0x0 ;  /* 0x00008000000079c5 */ /* 0x000fe40000010000 */
[----:B------:R-:W-:Y:S01]  /*6bf0*/  WARPGROUP.ARRIVE ;  /* 0x00000000000079c5 */ /* 0x000fe20000000000 */
[----:B------:R-:W-:Y:S05]  /*6c00*/  MUFU.EX2 R154, R154 ;  /* 0x0000009a009a7308 */ /* 0x000fea0000000800 */
[----:B------:R-:W-:Y:S03]  /*6c10*/  HGMMA.64x128x16.F32 R88, R164, gdesc[UR4].tnspB, R88, gsb0 ;  /* 0x41e00004a4587df0 */ /* 0x000fe60008000858 */
[----:B------:R-:W0:Y:S08]  /*6c20*/  MUFU.EX2 R41, R41 ;  /* 0x0000002900297308 */ /* 0x000e300000000800 */
[----:B------:R-:W-:Y:S08]  /*6c30*/  MUFU.EX2 R49, R49 ;  /* 0x0000003100317308 */ /* 0x000ff00000000800 */
[----:B------:R-:W-:Y:S01]  /*6c40*/  MUFU.EX2 R26, R26 ;  /* 0x0000001a001a7308 */ /* 0x000fe20000000800 */
[----:B0-----:R-:W-:-:S07]  /*6c50*/  F2FP.F16.F32.PACK_AB R183, R41, R24 ;  /* 0x0000001829b7723e */ /* 0x001fce00000000ff */
[----:B------:R-:W-:Y:S08]  /*6c60*/  MUFU.EX2 R156, R156 ;  /* 0x0000009c009c7308 */ /* 0x000ff00000000800 */
        /* <DEDUP_REMOVED lines=11> */
[----:B------:R-:W1:Y:S08]  /*6d20*/  MUFU.EX2 R45, R45 ;  /* 0x0000002d002d7308 */ /* 0x000e700000000800 */
[----:B------:R-:W-:Y:S01]  /*6d30*/  MUFU.EX2 R32, R32 ;  /* 0x0000002000207308 */ /* 0x000fe20000000800 */
[----:B0-----:R-:W-:-:S07]  /*6d40*/  F2FP.F16.F32.PACK_AB R173, R55, R30 ;  /* 0x0000001e37ad723e */ /* 0x001fce00000000ff */
        /* <DEDUP_REMOVED lines=9> */
[-C--:B------:R-:W-:Y:S01]  /*6de0*/  FMUL.FTZ R90, R90, R6.reuse ;  /* 0x000000065a5a7220 */ /* 0x080fe20000410000 */
[-C--:B------:R-:W-:Y:S01]  /*6df0*/  FMUL.FTZ R91, R91, R6.reuse ;  /* 0x000000065b5b7220 */ /* 0x080fe20000410000 */
[-C--:B------:R-:W-:Y:S01]  /*6e00*/  FMUL.FTZ R94, R94, R6.reuse ;  /* 0x000000065e5e7220 */ /* 0x080fe20000410000 */
[----:B------:R-:W-:Y:S01]  /*6e10*/  FADD.FTZ R48, R170, R3 ;  /* 0x00000003aa307221 */ /* 0x000fe20000010000 */
[-C--:B------:R-:W-:Y:S01]  /*6e20*/  FMUL.FTZ R95, R95, R6.reuse ;  /* 0x000000065f5f7220 */ /* 0x080fe20000410000 */
[----:B------:R0:W-:Y:S01]  /*6e30*/  @!P1 SYNCS.ARRIVE.TRANS64.RED.A1T0 RZ, [R50+URZ], RZ ;  /* 0x000000ff32ff99a7 */ /* 0x0001e2000810043f */
[----:B------:R2:W3:Y:S01]  /*6e40*/  MUFU.EX2 R5, R38 ;  /* 0x0000002600057308 */ /* 0x0004e20000000800 */
[----:B------:R-:W-:Y:S01]  /*6e50*/  FADD.FTZ R3, R69, R48 ;  /* 0x0000003045037221 */ /* 0x000fe20000010000 */
[-C--:B------:R-:W-:Y:S01]  /*6e60*/  FMUL.FTZ R98, R98, R6.reuse ;  /* 0x0000000662627220 */ /* 0x080fe20000410000 */
[-C--:B------:R-:W-:Y:S01]  /*6e70*/  FMUL.FTZ R99, R99, R6.reuse ;  /* 0x0000000663637220 */ /* 0x080fe20000410000 */
[----:B------:R-:W-:Y:S01]  /*6e80*/  FMUL.FTZ R102, R102, R6 ;  /* 0x0000000666667220 */ /* 0x000fe20000410000 */
[----:B-1----:R-:W-:Y:S01]  /*6e90*/  FADD.FTZ R46, R152, R3 ;  /* 0x00000003982e7221 */ /* 0x002fe20000010000 */
[----:B------:R-:W-:Y:S01]  /*6ea0*/  FFMA.FTZ R3, R6, R0, R21 ;  /* 0x0000000006037223 */ /* 0x000fe20000010015 */
[----:B------:R-:W-:Y:S01]  /*6eb0*/  FMUL.FTZ R103, R103, R6 ;  /* 0x0000000667677220 */ /* 0x000fe20000410000 */
[----:B------:R-:W1:Y:S01]  /*6ec0*/  MUFU.EX2 R12, R12 ;  /* 0x0000000c000c7308 */ /* 0x000e620000000800 */
[----:B------:R-:W-:Y:S01]  /*6ed0*/  FADD.FTZ R67, R61, R46 ;  /* 0x0000002e3d437221 */ /* 0x000fe20000010000 */
[----:B------:R-:W-:Y:S01]  /*6ee0*/  FADD.FTZ R3, R20, R3 ;  /* 0x0000000314037221 */ /* 0x000fe20000010000 */
[-CC-:B--2---:R-:W-:Y:S01]  /*6ef0*/  FFMA.FTZ R38, R181, R4.reuse, -R34.reuse ;  /* 0x00000004b5267223 */ /* 0x184fe20000010822 */
[----:B------:R-:W-:Y:S01]  /*6f00*/  FFMA.FTZ R34, R157, R4, -R34 ;  /* 0x000000049d227223 */ /* 0x000fe20000010822 */
[----:B------:R-:W-:Y:S01]  /*6f10*/  FADD.FTZ R46, R154, R67 ;  /* 0x000000439a2e7221 */ /* 0x000fe20000010000 */
[----:B------:R-:W-:Y:S01]  /*6f20*/  FADD.FTZ R0, R24, R3 ;  /* 0x0000000318007221 */ /* 0x000fe20000010000 */
[----:B------:R-:W-:Y:S01]  /*6f30*/  FMUL.FTZ R106, R106, R6 ;  /* 0x000000066a6a7220 */ /* 0x000fe20000410000 */
[----:B------:R-:W-:Y:S01]  /*6f40*/  MUFU.EX2 R59, R59 ;  /* 0x0000003b003b7308 */ /* 0x000fe20000000800 */
[----:B------:R-:W-:Y:S01]  /*6f50*/  FADD.FTZ R67, R49, R46 ;  /* 0x0000002e31437221 */ /* 0x000fe20000010000 */
[----:B------:R-:W-:Y:S01]  /*6f60*/  FADD.FTZ R3, R41, R0 ;  /* 0x0000000029037221 */ /* 0x000fe20000010000 */
[----:B---3--:R-:W-:Y:S01]  /*6f70*/  F2FP.F16.F32.PACK_AB R166, R5, R14 ;  /* 0x0000000e05a6723e */ /* 0x008fe200000000ff */
        /* <DEDUP_REMOVED lines=20> */
[----:B------:R-:W4:Y:S01]  /*70c0*/  MUFU.EX2 R63, R63 ;  /* 0x0000003f003f7308 */ /* 0x000f220000000800 */
        /* <DEDUP_REMOVED lines=16> */
[----:B--2---:R-:W-:Y:S01]  /*71d0*/  FADD.FTZ R11, R15, R46 ;  /* 0x0000002e0f0b7221 */ /* 0x004fe20000010000 */
[----:B------:R-:W-:Y:S01]  /*71e0*/  FADD.FTZ R3, R59, R0 ;  /* 0x000000003b037221 */ /* 0x000fe20000010000 */
[-C--:B------:R-:W-:Y:S01]  /*71f0*/  FMUL.FTZ R135, R135, R6.reuse ;  /* 0x0000000687877220 */ /* 0x080fe20000410000 */
[-C--:B------:R-:W-:Y:S01]  /*7200*/  FMUL.FTZ R138, R138, R6.reuse ;  /* 0x000000068a8a7220 */ /* 0x080fe20000410000 */
[----:B------:R-:W-:Y:S01]  /*7210*/  FADD.FTZ R8, R14, R11 ;  /* 0x0000000b0e087221 */ /* 0x000fe20000010000 */
[----:B---3--:R-:W-:Y:S01]  /*7220*/  FADD.FTZ R0, R38, R3 ;  /* 0x0000000326007221 */ /* 0x008fe20000010000 */
[-C--:B------:R-:W-:Y:S01]  /*7230*/  FMUL.FTZ R139, R139, R6.reuse ;  /* 0x000000068b8b7220 */ /* 0x080fe20000410000 */
[----:B------:R-:W2:Y:S01]  /*7240*/  MUFU.EX2 R155, R155 ;  /* 0x0000009b009b7308 */ /* 0x000ea20000000800 */
[----:B------:R-:W-:Y:S01]  /*7250*/  FADD.FTZ R3, R5, R8 ;  /* 0x0000000805037221 */ /* 0x000fe20000010000 */
[----:B----4-:R-:W-:Y:S01]  /*7260*/  FADD.FTZ R0, R63, R0 ;  /* 0x000000003f007221 */ /* 0x010fe20000010000 */
[-C--:B------:R-:W-:Y:S01]  /*7270*/  FMUL.FTZ R142, R142, R6.reuse ;  /* 0x000000068e8e7220 */ /* 0x080fe20000410000 */
[-C--:B------:R-:W-:Y:S01]  /*7280*/  FMUL.FTZ R143, R143, R6.reuse ;  /* 0x000000068f8f7220 */ /* 0x080fe20000410000 */
[-C--:B------:R-:W-:Y:S01]  /*7290*/  FMUL.FTZ R146, R146, R6.reuse ;  /* 0x0000000692927220 */ /* 0x080fe20000410000 */
[----:B-----5:R-:W-:Y:S01]  /*72a0*/  FADD.FTZ R5, R153, R0 ;  /* 0x0000000099057221 */ /* 0x020fe20000010000 */
[-C--:B------:R-:W-:Y:S01]  /*72b0*/  FMUL.FTZ R147, R147, R6.reuse ;  /* 0x0000000693937220 */ /* 0x080fe20000410000 */
[----:B------:R-:W3:Y:S01]  /*72c0*/  MUFU.EX2 R42, R42 ;  /* 0x0000002a002a7308 */ /* 0x000ee20000000800 */
[-C--:B------:R-:W-:Y:S01]  /*72d0*/  FMUL.FTZ R150, R150, R6.reuse ;  /* 0x0000000696967220 */ /* 0x080fe20000410000 */
[----:B-1----:R-:W-:Y:S01]  /*72e0*/  FADD.FTZ R0, R40, R5 ;  /* 0x0000000528007221 */ /* 0x002fe20000010000 */
[----:B------:R-:W-:Y:S01]  /*72f0*/  FMUL.FTZ R151, R151, R6 ;  /* 0x0000000697977220 */ /* 0x000fe20000410000 */
[----:B------:R-:W-:Y:S01]  /*7300*/  F2FP.F16.F32.PACK_AB R170, R69, R170 ;  /* 0x000000aa45aa723e */ /* 0x000fe200000000ff */
[-C--:B------:R-:W-:Y:S01]  /*7310*/  FMUL.FTZ R88, R88, R13.reuse ;  /* 0x0000000d58587220 */ /* 0x080fe20000410000 */
[----:B------:R-:W-:Y:S01]  /*7320*/  F2FP.F16.F32.PACK_AB R152, R61, R152 ;  /* 0x000000983d98723e */ /* 0x000fe200000000ff */
[-C--:B------:R-:W-:Y:S01]  /*7330*/  FMUL.FTZ R89, R89, R13.reuse ;  /* 0x0000000d59597220 */ /* 0x080fe20000410000 */
[----:B------:R-:W1:Y:S01]  /*7340*/  MUFU.EX2 R37, R37 ;  /* 0x0000002500257308 */ /* 0x000e620000000800 */
        /* <DEDUP_REMOVED lines=48> */
[----:B--2---:R-:W-:Y:S01]  /*7650*/  FADD.FTZ R0, R161, R0 ;  /* 0x00000000a1007221 */ /* 0x004fe20000010000 */
[----:B------:R-:W-:Y:S01]  /*7660*/  F2FP.F16.F32.PACK_AB R175, R57, R32 ;  /* 0x0000002039af723e */ /* 0x000fe200000000ff */
[----:B------:R-:W-:Y:S01]  /*7670*/  IMAD.MOV.U32 R5, RZ, RZ, R7 ;  /* 0x000000ffff057224 */ /* 0x000fe200078e0007 */
[----:B------:R-:W-:Y:S01]  /*7680*/  F2FP.F16.F32.PACK_AB R169, R59, R36 ;  /* 0x000000243ba9723e */ /* 0x000fe200000000ff */
[----:B------:R-:W-:Y:S01]  /*7690*/  IMAD.MOV.U32 R6, RZ, RZ, R9 ;  /* 0x000000ffff067224 */ /* 0x000fe200078e0009 */
[----:B------:R-:W-:-:S02]  /*76a0*/  F2FP.F16.F32.PACK_AB R171, R63, R38 ;  /* 0x000000263fab723e */ /* 0x000fc400000000ff */
[----:B------:R-:W2:Y:S01]  /*76b0*/  MUFU.EX2 R65, R65 ;  /* 0x0000004100417308 */ /* 0x000ea20000000800 */
[----:B---3--:R-:W-:Y:S01]  /*76c0*/  FADD.FTZ R0, R193, R0 ;  /* 0x00000000c1007221 */ /* 0x008fe20000010000 */
[----:B------:R-:W-:Y:S02]  /*76d0*/  F2FP.F16.F32.PACK_AB R153, R40, R153 ;  /* 0x000000992899723e */ /* 0x000fe400000000ff */
[----:B------:R-:W-:Y:S02]  /*76e0*/  F2FP.F16.F32.PACK_AB R155, R42, R155 ;  /* 0x0000009b2a9b723e */ /* 0x000fe400000000ff */
[----:B------:R-:W-:Y:S02]  /*76f0*/  F2FP.F16.F32.PACK_AB R157, R44, R37 ;  /* 0x000000252c9d723e */ /* 0x000fe400000000ff */
[----:B------:R-:W3:Y:S01]  /*7700*/  MUFU.EX2 R165, R197 ;  /* 0x000000c500a57308 */ /* 0x000ee20000000800 */
[----:B-1----:R-:W-:Y:S01]  /*7710*/  FADD.FTZ R0, R163, R0 ;  /* 0x00000000a3007221 */ /* 0x002fe20000010000 */
[----:B------:R-:W-:-:S02]  /*7720*/  F2FP.F16.F32.PACK_AB R159, R73, R159 ;  /* 0x0000009f499f723e */ /* 0x000fc400000000ff */
[----:B------:R-:W-:-:S04]  /*7730*/  F2FP.F16.F32.PACK_AB R161, R193, R161 ;  /* 0x000000a1c1a1723e */ /* 0x000fc800000000ff */
        /* <DEDUP_REMOVED lines=11> */
[----:B0-----:R-:W-:Y:S06]  /*77f0*/  @P2 BRA `(.L_x_2049) ;  /* 0xffffffcc00e02947 */ /* 0x001fec000383ffff */
.L_x_2040:
[----:B------:R-:W-:-:S13]  /*7800*/  ISETP.LE.AND P2, PT, RZ, UR56, PT ;  /* 0x00000038ff007c0c */ /* 0x000fda000bf43270 */
[----:B------:R-:W-:Y:S05]  /*7810*/  @!P2 BRA `(.L_x_2050) ;  /* 0x0000002400fca947 */ /* 0x000fea0003800000 */
[----:B------:R-:W-:Y:S01]  /*7820*/  IMAD.MOV.U32 R6, RZ, RZ, R9 ;  /* 0x000000ffff067224 */ /* 0x000fe200078e0009 */
[----:B------:R-:W-:Y:S01]  /*7830*/  MOV R8, R7 ;  /* 0x0000000700087202 */ /* 0x000fe20000000f00 */
[----:B------:R-:W-:Y:S01]  /*7840*/  UMOV UR52, UR44 ;  /* 0x0000002c00347c82 */ /* 0x000fe20008000000 */
[----:B------:R-:W-:Y:S01]  /*7850*/  UMOV UR51, UR43 ;  /* 0x0000002b00337c82 */ /* 0x000fe20008000000 */
[----:B------:R-:W-:-:S05]  /*7860*/  ULDC UR47, c[0x0][0x9d8] ;  /* 0x00027600002f7ab9 */ /* 0x000fca0000000800 */
.L_x_2059:
        /* <DEDUP_REMOVED lines=9> */
.L_x_2052:
[----:B------:R-:W-:Y:S01]  /*7900*/  ULEA UR6, UR43, UR41, 0x3 ;  /* 0x000000292b067291 */ /* 0x000fe2000f8e183f */
[----:B------:R-:W-:-:S05]  /*7910*/  IMAD.U32 R4, RZ, RZ, UR44 ;  /* 0x0000002cff047e24 */ /* 0x000fca000f8e00ff */
[----:B------:R-:W-:-:S04]  /*7920*/  SHF.L.U32 R4, R4, 0x1f, RZ ;  /* 0x0000001f04047819 */ /* 0x000fc800000006ff */
[----:B------:R0:W1:Y:S01]  /*7930*/  SYNCS.PHASECHK.TRANS64.TRYWAIT P2, [UR6+0x28830], R4 ;  /* 0x02883004ff0075a7 */ /* 0x0000620008040146 */
[----:B------:R-:W-:Y:S05]  /*7940*/  @!P0 BRA `(.L_x_2053) ;  /* 0x0000000000048947 */ /* 0x000fea0003800000 */
[----:B------:R-:W-:Y:S01]  /*7950*/  BPT.TRAP 0x1 ;  /* 0x000000040000795c */ /* 0x000fe20000300000 */
.L_x_2053:
[----:B-1----:R-:W-:Y:S05]  /*7960*/  @P2 BRA `(.L_x_2051) ;  /* 0x0000000000082947 */ /* 0x002fea0003800000 */
[----:B------:R-:W1:Y:S02]  /*7970*/  SYNCS.PHASECHK.TRANS64.TRYWAIT P2, [UR6+0x28830], R4 ;  /* 0x02883004ff0075a7 */ /* 0x000e640008040146 */
[----:B-1----:R-:W-:Y:S05]  /*7980*/  @!P2 BRA `(.L_x_2054) ;  /* 0x000000a0001ca947 */ /* 0x002fea0003800000 */
.L_x_2051:
        /* <DEDUP_REMOVED lines=45> */
.L_x_2056:
[----:B------:R-:W-:Y:S01]  /*7c60*/  ULEA UR6, UR51, UR41, 0x3 ;  /* 0x0000002933067291 */ /* 0x000fe2000f8e183f */
[----:B------:R-:W-:-:S05]  /*7c70*/  IMAD.U32 R4, RZ, RZ, UR52 ;  /* 0x00000034ff047e24 */ /* 0x000fca000f8e00ff */
[----:B------:R-:W-:-:S04]  /*7c80*/  SHF.L.U32 R4, R4, 0x1f, RZ ;  /* 0x0000001f04047819 */ /* 0x000fc800000006ff */
[----:B------:R0:W1:Y:S01]  /*7c90*/  SYNCS.PHASECHK.TRANS64.TRYWAIT P2, [UR6+0x28850], R4 ;  /* 0x02885004ff0075a7 */ /* 0x0000620008040146 */
[----:B------:R-:W-:Y:S05]  /*7ca0*/  @!P0 BRA `(.L_x_2057) ;  /* 0x0000000000048947 */ /* 0x000fea0003800000 */
[----:B------:R-:W-:Y:S01]  /*7cb0*/  BPT.TRAP 0x1 ;  /* 0x000000040000795c */ /* 0x000fe20000300000 */
.L_x_2057:
[----:B-1----:R-:W-:Y:S05]  /*7cc0*/  @P2 BRA `(.L_x_2055) ;  /* 0x0000000000082947 */ /* 0x002fea0003800000 */
[----:B------:R-:W1:Y:S02]  /*7cd0*/  SYNCS.PHASECHK.TRANS64.TRYWAIT P2, [UR6+0x28850], R4 ;  /* 0x02885004ff0075a7 */ /* 0x000e640008040146 */
[----:B-1----:R-:W-:Y:S05]  /*7ce0*/  @!P2 BRA `(.L_x_2058) ;  /* 0x0000009c005ca947 */ /* 0x002fea0003800000 */
.L_x_2055:
        /* <DEDUP_REMOVED lines=27> */
[----:B------:R-:W-:Y:S01]  /*7ea0*/  MUFU.TANH R187, R187 ;  /* 0x000000bb00bb7308 */ /* 0x000fe20000002400 */
[----:B------:R-:W-:Y:S01]  /*7eb0*/  UMOV UR7, 0x40000040 ;  /* 0x4000004000077882 */ /* 0x000fe20000000000 */
[----:B0-----:R-:W-:Y:S01]  /*7ec0*/  FMNMX.FTZ R4, R5, R8, !PT ;  /* 0x0000000805047209 */ /* 0x001fe20007810000 */
[----:B------:R-:W-:Y:S01]  /*7ed0*/  FMUL.FTZ R47, R55, UR47 ;  /* 0x0000002f372f7c20 */ /* 0x000fe20008410000 */
[----:B------:R-:W-:Y:S01]  /*7ee0*/  FMUL.FTZ R55, R56, UR47 ;  /* 0x0000002f38377c20 */ /* 0x000fe20008410000 */
[----:B------:R-:W-:Y:S01]  /*7ef0*/  FMUL.FTZ R11, R26, UR47 ;  /* 0x0000002f1a0b7c20 */ /* 0x000fe20008410000 */
[----:B------:R-:W-:Y:S01]  /*7f00*/  FMUL.FTZ R57, R57, UR47 ;  /* 0x0000002f39397c20 */ /* 0x000fe20008410000 */
[----:B-1----:R-:W-:Y:S01]  /*7f10*/  FMNMX.FTZ R4, R9, R4, !PT ;  /* 0x0000000409047209 */ /* 0x002fe20007810000 */
        /* <DEDUP_REMOVED lines=38> */
[----:B------:R-:W-:Y:S01]  /*8180*/  ISETP.LT.AND P2, PT, RZ, UR56, PT ;  /* 0x00000038ff007c0c */ /* 0x000fe2000bf41270 */
[----:B------:R-:W-:Y:S01]  /*8190*/  UMOV UR52, UR44 ;  /* 0x0000002c00347c82 */ /* 0x000fe20008000000 */
[----:B------:R-:W-:Y:S08]  /*81a0*/  MUFU.TANH R199, R199 ;  /* 0x000000c700c77308 */ /* 0x000ff00000002400 */
[----:B------:R-:W-:Y:S08]  /*81b0*/  MUFU.TANH R201, R201 ;  /* 0x000000c900c97308 */ /* 0x000ff00000002400 */
[----:B------:R-:W-:Y:S08]  /*81c0*/  MUFU.TANH R203, R203 ;  /* 0x000000cb00cb7308 */ /* 0x000ff00000002400 */
[----:B------:R-:W-:Y:S08]  /*81d0*/  MUFU.TANH R205, R205 ;  /* 0x000000cd00cd7308 */ /* 0x000ff00000002400 */
[----:B------:R-:W-:Y:S08]  /*81e0*/  MUFU.TANH R55, R55 ;  /* 0x0000003700377308 */ /* 0x000ff00000002400 */
[----:B------:R-:W0:Y:S08]  /*81f0*/  MUFU.TANH R11, R11 ;  /* 0x0000000b000b7308 */ /* 0x000e300000002400 */
[----:B------:R-:W-:Y:S08]  /*8200*/  MUFU.TANH R57, R57 ;  /* 0x0000003900397308 */ /* 0x000ff00000002400 */
[----:B------:R-:W1:Y:S01]  /*8210*/  MUFU.TANH R13, R13 ;  /* 0x0000000d000d7308 */ /* 0x000e620000002400 */
[----:B0-----:R-:W-:-:S07]  /*8220*/  FMNMX.FTZ R12, R11, R6, !PT ;  /* 0x000000060b0c7209 */ /* 0x001fce0007810000 */
[----:B------:R-:W-:Y:S08]  /*8230*/  MUFU.TANH R207, R207 ;  /* 0x000000cf00cf7308 */ /* 0x000ff00000002400 */
[----:B------:R-:W0:Y:S01]  /*8240*/  MUFU.TANH R15, R15 ;  /* 0x0000000f000f7308 */ /* 0x000e220000002400 */
[----:B-1----:R-:W-:-:S07]  /*8250*/  FMNMX.FTZ R12, R13, R12, !PT ;  /* 0x0000000c0d0c7209 */ /* 0x002fce0007810000 */
[----:B------:R-:W-:Y:S08]  /*8260*/  MUFU.TANH R61, R61 ;  /* 0x0000003d003d7308 */ /* 0x000ff00000002400 */
[----:B------:R-:W1:Y:S01]  /*8270*/  MUFU.TANH R21, R21 ;  /* 0x0000001500157308 */ /* 0x000e620000002400 */
[----:B0-----:R-:W-:Y:S01]  /*8280*/  FMNMX.FTZ R12, R15, R12, !PT ;  /* 0x0000000c0f0c7209 */ /* 0x001fe20007810000 */
[----:B------:R-:W-:-:S02]  /*8290*/  WARPGROUP.DEPBAR.LE gsb0, 0x0 ;  /* 0x00008000000079c5 */ /* 0x000fc40000010000 */
[----:B------:R-:W-:Y:S01]  /*82a0*/  WARPGROUP.ARRIVE ;  /* 0x00000000000079c5 */ /* 0x000fe20000000000 */
[----:B------:R-:W-:Y:S01]  /*82b0*/  FMUL.FTZ R181, R28, UR47 ;  /* 0x0000002f1cb57c20 */ /* 0x000fe20008410000 */
[----:B------:R-:W-:Y:S02]  /*82c0*/  FMUL.FTZ R183, R29, UR47 ;  /* 0x0000002f1db77c20 */ /* 0x000fe40008410000 */
[----:B------:R-:W0:Y:S01]  /*82d0*/  MUFU.TANH R25, R25 ;  /* 0x0000001900197308 */ /* 0x000e220000002400 */
[----:B------:R-:W-:Y:S01]  /*82e0*/  FMUL.FTZ R29, R38, UR47 ;  /* 0x0000002f261d7c20 */ /* 0x000fe20008410000 */
[----:B------:R-:W-:Y:S01]  /*82f0*/  HGMMA.64x128x16.F32 R88, R176, gdesc[UR4].tnspB, R88, gsb0 ;  /* 0x41e00004b0587df0 */ /* 0x000fe20008000858 */
[----:B------:R-:W-:Y:S01]  /*8300*/  UIADD3 UR6, UR10, 0x100, URZ ;  /* 0x000001000a067890 */ /* 0x000fe2000fffe03f */
[----:B------:R-:W-:-:S04]  /*8310*/  UMOV UR7, 0x40000040 ;  /* 0x4000004000077882 */ /* 0x000fc80000000000 */
[----:B------:R-:W2:Y:S01]  /*8320*/  MUFU.TANH R181, R181 ;  /* 0x000000b500b57308 */ /* 0x000ea20000002400 */
[----:B-1----:R-:W-:-:S07]  /*8330*/  FMNMX.FTZ R12, R21, R12, !PT ;  /* 0x0000000c150c7209 */ /* 0x002fce0007810000 */
[----:B------:R-:W1:Y:S01]  /*8340*/  MUFU.TANH R183, R183 ;  /* 0x000000b700b77308 */ /* 0x000e620000002400 */
[----:B0-----:R-:W-:-:S07]  /*8350*/  FMNMX.FTZ R12, R25, R12, !PT ;  /* 0x0000000c190c7209 */ /* 0x001fce0007810000 */
[----:B------:R-:W0:Y:S01]  /*8360*/  MUFU.TANH R27, R27 ;  /* 0x0000001b001b7308 */ /* 0x000e220000002400 */
[----:B--2---:R-:W-:-:S07]  /*8370*/  FMNMX.FTZ R4, R181, R4, !PT ;  /* 0x00000004b5047209 */ /* 0x004fce0007810000 */
[----:B------:R-:W-:Y:S01]  /*8380*/  MUFU.TANH R209, R209 ;  /* 0x000000d100d17308 */ /* 0x000fe20000002400 */
[----:B-1----:R-:W-:-:S04]  /*8390*/  FMNMX.FTZ R4, R183, R4, !PT ;  /* 0x00000004b7047209 */ /* 0x002fc80007810000 */
[----:B------:R-:W-:-:S03]  /*83a0*/  FMNMX.FTZ R4, R187, R4, !PT ;  /* 0x00000004bb047209 */ /* 0x000fc60007810000 */
[----:B------:R-:W1:Y:S01]  /*83b0*/  MUFU.TANH R29, R29 ;  /* 0x0000001d001d7308 */ /* 0x000e620000002400 */
[----:B------:R-:W-:Y:S02]  /*83c0*/  FMNMX.FTZ R4, R189, R4, !PT ;  /* 0x00000004bd047209 */ /* 0x000fe40007810000 */
[----:B0-----:R-:W-:Y:S02]  /*83d0*/  FMNMX.FTZ R12, R27, R12, !PT ;  /* 0x0000000c1b0c7209 */ /* 0x001fe40007810000 */
[----:B------:R-:W-:-:S03]  /*83e0*/  FMNMX.FTZ R4, R191, R4, !PT ;  /* 0x00000004bf047209 */ /* 0x000fc60007810000 */
[----:B------:R-:W-:Y:S01]  /*83f0*/  MUFU.TANH R211, R211 ;  /* 0x000000d300d37308 */ /* 0x000fe20000002400 */
[----:B------:R-:W-:-:S04]  /*8400*/  FMNMX.FTZ R4, R193, R4, !PT ;  /* 0x00000004c1047209 */ /* 0x000fc80007810000 */
[----:B------:R-:W-:-:S03]  /*8410*/  FMNMX.FTZ R4, R195, R4, !PT ;  /* 0x00000004c3047209 */ /* 0x000fc60007810000 */
[----:B------:R-:W0:Y:S01]  /*8420*/  MUFU.TANH R31, R31 ;  /* 0x0000001f001f7308 */ /* 0x000e220000002400 */
[----:B------:R-:W-:Y:S02]  /*8430*/  FMNMX.FTZ R4, R197, R4, !PT ;  /* 0x00000004c5047209 */ /* 0x000fe40007810000 */
[----:B-1----:R-:W-:Y:S02]  /*8440*/  FMNMX.FTZ R12, R29, R12, !PT ;  /* 0x0000000c1d0c7209 */ /* 0x002fe40007810000 */
[----:B------:R-:W-:-:S03]  /*8450*/  FMNMX.FTZ R4, R199, R4, !PT ;  /* 0x00000004c7047209 */ /* 0x000fc60007810000 */
        /* <DEDUP_REMOVED lines=15> */
[----:B------:R-:W-:Y:S01]  /*8550*/  MUFU.TANH R219, R219 ;  /* 0x000000db00db7308 */ /* 0x000fe20000002400 */
[----:B------:R-:W-:Y:S02]  /*8560*/  WARPGROUP.DEPBAR.LE gsb0, 0x0 ;  /* 0x00008000000079c5 */ /* 0x000fe40000010000 */
[----:B------:R-:W-:Y:S01]  /*8570*/  WARPGROUP.ARRIVE ;  /* 0x00000000000079c5 */ /* 0x000fe20000000000 */
[----:B------:R-:W-:Y:S01]  /*8580*/  FMUL.FTZ R177, R45, UR47 ;  /* 0x0000002f2db17c20 */ /* 0x000fe20008410000 */
[----:B------:R-:W-:Y:S01]  /*8590*/  FMUL.FTZ R179, R48, UR47 ;  /* 0x0000002f30b37c20 */ /* 0x000fe20008410000 */
[----:B------:R-:W-:Y:S02]  /*85a0*/  FMUL.FTZ R45, R54, UR47 ;  /* 0x0000002f362d7c20 */ /* 0x000fe40008410000 */
[----:B------:R-:W0:Y:S01]  /*85b0*/  MUFU.TANH R43, R43 ;  /* 0x0000002b002b7308 */ /* 0x000e220000002400 */
[----:B------:R-:W-:Y:S01]  /*85c0*/  HGMMA.64x128x16.F32 R88, R172, gdesc[UR4].tnspB, R88, gsb0 ;  /* 0x41e00004ac587df0 */ /* 0x000fe20008000858 */
[----:B------:R-:W-:Y:S01]  /*85d0*/  UIADD3 UR6, UR10, 0x180, URZ ;  /* 0x000001800a067890 */ /* 0x000fe2000fffe03f */
[----:B-1----:R-:W-:Y:S01]  /*85e0*/  FMNMX.FTZ R12, R41, R12, !PT ;  /* 0x0000000c290c7209 */ /* 0x002fe20007810000 */
[----:B------:R-:W-:-:S04]  /*85f0*/  UMOV UR7, 0x40000040 ;  /* 0x4000004000077882 */ /* 0x000fc80000000000 */
[----:B------:R-:W1:Y:S08]  /*8600*/  MUFU.TANH R177, R177 ;  /* 0x000000b100b17308 */ /* 0x000e700000002400 */
[----:B------:R-:W2:Y:S01]  /*8610*/  MUFU.TANH R179, R179 ;  /* 0x000000b300b37308 */ /* 0x000ea20000002400 */
[----:B0-----:R-:W-:-:S07]  /*8620*/  FMNMX.FTZ R12, R43, R12, !PT ;  /* 0x0000000c2b0c7209 */ /* 0x001fce0007810000 */
[----:B------:R-:W-:Y:S01]  /*8630*/  MUFU.TANH R221, R221 ;  /* 0x000000dd00dd7308 */ /* 0x000fe20000002400 */
[----:B-1----:R-:W-:-:S07]  /*8640*/  FMNMX.FTZ R4, R177, R4, !PT ;  /* 0x00000004b1047209 */ /* 0x002fce0007810000 */
[----:B------:R-:W0:Y:S01]  /*8650*/  MUFU.TANH R45, R45 ;  /* 0x0000002d002d7308 */ /* 0x000e220000002400 */
[----:B--2---:R-:W-:-:S04]  /*8660*/  FMNMX.FTZ R4, R179, R4, !PT ;  /* 0x00000004b3047209 */ /* 0x004fc80007810000 */
[----:B------:R-:W-:-:S03]  /*8670*/  FMNMX.FTZ R4, R201, R4, !PT ;  /* 0x00000004c9047209 */ /* 0x000fc60007810000 */
[----:B------:R-:W-:Y:S01]  /*8680*/  MUFU.TANH R85, R85 ;  /* 0x0000005500557308 */ /* 0x000fe20000002400 */
[----:B------:R-:W-:-:S04]  /*8690*/  FMNMX.FTZ R4, R203, R4, !PT ;  /* 0x00000004cb047209 */ /* 0x000fc80007810000 */
[----:B------:R-:W-:-:S03]  /*86a0*/  FMNMX.FTZ R4, R205, R4, !PT ;  /* 0x00000004cd047209 */ /* 0x000fc60007810000 */
[----:B------:R-:W1:Y:S01]  /*86b0*/  MUFU.TANH R47, R47 ;  /* 0x0000002f002f7308 */ /* 0x000e620000002400 */
[----:B------:R-:W-:Y:S02]  /*86c0*/  FMNMX.FTZ R4, R55, R4, !PT ;  /* 0x0000000437047209 */ /* 0x000fe40007810000 */
[----:B0-----:R-:W-:Y:S02]  /*86d0*/  FMNMX.FTZ R12, R45, R12, !PT ;  /* 0x0000000c2d0c7209 */ /* 0x001fe40007810000 */
[----:B------:R-:W-:-:S03]  /*86e0*/  FMNMX.FTZ R4, R57, R4, !PT ;  /* 0x0000000439047209 */ /* 0x000fc60007810000 */
[----:B------:R-:W0:Y:S01]  /*86f0*/  MUFU.TANH R49, R49 ;  /* 0x0000003100317308 */ /* 0x000e220000002400 */
[----:B------:R-:W-:-:S04]  /*8700*/  FMNMX.FTZ R4, R207, R4, !PT ;  /* 0x00000004cf047209 */ /* 0x000fc80007810000 */
[----:B------:R-:W-:-:S03]  /*8710*/  FMNMX.FTZ R4, R61, R4, !PT ;  /* 0x000000043d047209 */ /* 0x000fc60007810000 */
[----:B------:R-:W2:Y:S01]  /*8720*/  MUFU.TANH R51, R51 ;  /* 0x0000003300337308 */ /* 0x000ea20000002400 */
[----:B-1----:R-:W-:-:S07]  /*8730*/  FMNMX.FTZ R12, R47, R12, !PT ;  /* 0x0000000c2f0c7209 */ /* 0x002fce0007810000 */
[----:B------:R-:W1:Y:S01]  /*8740*/  MUFU.TANH R53, R53 ;  /* 0x0000003500357308 */ /* 0x000e620000002400 */
[----:B0-----:R-:W-:-:S07]  /*8750*/  FMNMX.FTZ R12, R49, R12, !PT ;  /* 0x0000000c310c7209 */ /* 0x001fce0007810000 */
[----:B------:R-:W0:Y:S01]  /*8760*/  MUFU.TANH R59, R59 ;  /* 0x0000003b003b7308 */ /* 0x000e220000002400 */
[----:B--2---:R-:W-:-:S07]  /*8770*/  FMNMX.FTZ R12, R51, R12, !PT ;  /* 0x0000000c330c7209 */ /* 0x004fce0007810000 */
[----:B------:R-:W2:Y:S01]  /*8780*/  MUFU.TANH R63, R63 ;  /* 0x0000003f003f7308 */ /* 0x000ea20000002400 */
[----:B-1----:R-:W-:-:S07]  /*8790*/  FMNMX.FTZ R12, R53, R12, !PT ;  /* 0x0000000c350c7209 */ /* 0x002fce0007810000 */
[----:B------:R-:W-:Y:S01]  /*87a0*/  MUFU.TANH R69, R69 ;  /* 0x0000004500457308 */ /* 0x000fe20000002400 */
[----:B0-----:R-:W-:-:S07]  /*87b0*/  FMNMX.FTZ R12, R59, R12, !PT ;  /* 0x0000000c3b0c7209 */ /* 0x001fce0007810000 */
        /* <DEDUP_REMOVED lines=15> */
[----:B------:R-:W-:-:S05]  /*88b0*/  UMOV UR7, 0x40000040 ;  /* 0x4000004000077882 */ /* 0x000fca0000000000 */
[----:B------:R-:W0:Y:S08]  /*88c0*/  MUFU.TANH R173, R173 ;  /* 0x000000ad00ad7308 */ /* 0x000e300000002400 */
[----:B------:R-:W1:Y:S08]  /*88d0*/  MUFU.TANH R175, R175 ;  /* 0x000000af00af7308 */ /* 0x000e700000002400 */
[----:B------:R-:W2:Y:S01]  /*88e0*/  MUFU.TANH R65, R65 ;  /* 0x0000004100417308 */ /* 0x000ea20000002400 */
[----:B0-----:R-:W-:-:S07]  /*88f0*/  FMNMX.FTZ R4, R173, R4, !PT ;  /* 0x00000004ad047209 */ /* 0x001fce0007810000 */
[----:B------:R-:W0:Y:S01]  /*8900*/  MUFU.TANH R67, R67 ;  /* 0x0000004300437308 */ /* 0x000e220000002400 */
[----:B-1----:R-:W-:-:S04]  /*8910*/  FMNMX.FTZ R4, R175, R4, !PT ;  /* 0x00000004af047209 */ /* 0x002fc80007810000 */
[----:B------:R-:W-:-:S04]  /*8920*/  FMNMX.FTZ R4, R209, R4, !PT ;  /* 0x00000004d1047209 */ /* 0x000fc80007810000 */
[----:B------:R-:W-:Y:S02]  /*8930*/  FMNMX.FTZ R4, R211, R4, !PT ;  /* 0x00000004d3047209 */ /* 0x000fe40007810000 */
[----:B--2---:R-:W-:Y:S02]  /*8940*/  FMNMX.FTZ R12, R65, R12, !PT ;  /* 0x0000000c410c7209 */ /* 0x004fe40007810000 */
[----:B------:R-:W-:-:S04]  /*8950*/  FMNMX.FTZ R4, R213, R4, !PT ;  /* 0x00000004d5047209 */ /* 0x000fc80007810000 */
[----:B------:R-:W-:Y:S02]  /*8960*/  FMNMX.FTZ R4, R73, R4, !PT ;  /* 0x0000000449047209 */ /* 0x000fe40007810000 */
[----:B0-----:R-:W-:Y:S02]  /*8970*/  FMNMX.FTZ R12, R67, R12, !PT ;  /* 0x0000000c430c7209 */ /* 0x001fe40007810000 */
        /* <DEDUP_REMOVED lines=11> */
[----:B------:R-:W0:Y:S02]  /*8a30*/  SHFL.BFLY PT, R7, R4, 0x2, 0x1f ;  /* 0x0c401f0004077f89 */ /* 0x000e2400000e0000 */
[----:B0-----:R-:W-:Y:S02]  /*8a40*/  FMNMX.FTZ R7, R4, R7, !PT ;  /* 0x0000000704077209 */ /* 0x001fe40007810000 */
[----:B------:R-:W0:Y:S03]  /*8a50*/  LDC R4, c[0x0][0x988] ;  /* 0x00026200ff047b82 */ /* 0x000e260000000800 */
[----:B------:R-:W1:Y:S02]  /*8a60*/  SHFL.BFLY PT, R10, R7, 0x1, 0x1f ;  /* 0x0c201f00070a7f89 */ /* 0x000e6400000e0000 */
[----:B-1----:R-:W-:-:S05]  /*8a70*/  FMNMX.FTZ R7, R7, R10, !PT ;  /* 0x0000000a07077209 */ /* 0x002fca0007810000 */
[C---:B0-----:R-:W-:Y:S01]  /*8a80*/  FMUL.FTZ R10, R7.reuse, R4 ;  /* 0x00000004070a7220 */ /* 0x041fe20000410000 */
[----:B------:R-:W-:-:S03]  /*8a90*/  FADD.FTZ R223, -R7, R8 ;  /* 0x0000000807df7221 */ /* 0x000fc60000010100 */
        /* <DEDUP_REMOVED lines=9> */
[-C--:B------:R-:W-:Y:S01]  /*8b30*/  FMUL.FTZ R8, R223, R4.reuse ;  /* 0x00000004df087220 */ /* 0x080fe20000410000 */
[----:B------:R-:W-:Y:S01]  /*8b40*/  HGMMA.64x128x16.F32 R88, R152, gdesc[UR4].tnspB, R88, gsb0 ;  /* 0x41e0000498587df0 */ /* 0x000fe20008000858 */
[----:B------:R-:W-:Y:S01]  /*8b50*/  UIADD3 UR6, UR10, 0x280, URZ ;  /* 0x000002800a067890 */ /* 0x000fe2000fffe03f */
[----:B------:R-:W0:Y:S01]  /*8b60*/  MUFU.TANH R169, R169 ;  /* 0x000000a900a97308 */ /* 0x000e220000002400 */
[----:B------:R-:W-:Y:S01]  /*8b70*/  UMOV UR7, 0x40000040 ;  /* 0x4000004000077882 */ /* 0x000fe20000000000 */
[-CC-:B------:R-:W-:Y:S01]  /*8b80*/  FFMA.FTZ R5, R5, R4.reuse, -R10.reuse ;  /* 0x0000000405057223 */ /* 0x180fe2000001080a */
[-CC-:B------:R-:W-:Y:S01]  /*8b90*/  FFMA.FTZ R182, R181, R4.reuse, -R10.reuse ;  /* 0x00000004b5b67223 */ /* 0x180fe2000001080a */
[-CC-:B------:R-:W-:Y:S01]  /*8ba0*/  FFMA.FTZ R174, R199, R4.reuse, -R10.reuse ;  /* 0x00000004c7ae7223 */ /* 0x180fe2000001080a */
[-CC-:B------:R-:W-:Y:S01]  /*8bb0*/  FFMA.FTZ R191, R177, R4.reuse, -R10.reuse ;  /* 0x00000004b1bf7223 */ /* 0x180fe2000001080a */
[-CC-:B------:R-:W-:Y:S01]  /*8bc0*/  FFMA.FTZ R168, R179, R4.reuse, -R10.reuse ;  /* 0x00000004b3a87223 */ /* 0x180fe2000001080a */
[-CC-:B------:R-:W-:Y:S01]  /*8bd0*/  FFMA.FTZ R193, R201, R4.reuse, -R10.reuse ;  /* 0x00000004c9c17223 */ /* 0x180fe2000001080a */
[----:B------:R-:W1:Y:S01]  /*8be0*/  MUFU.TANH R171, R171 ;  /* 0x000000ab00ab7308 */ /* 0x000e620000002400 */
[-CC-:B------:R-:W-:Y:S01]  /*8bf0*/  FFMA.FTZ R170, R203, R4.reuse, -R10.reuse ;  /* 0x00000004cbaa7223 */ /* 0x180fe2000001080a */
[-CC-:B------:R-:W-:Y:S01]  /*8c00*/  FFMA.FTZ R73, R73, R4.reuse, -R10.reuse ;  /* 0x0000000449497223 */ /* 0x180fe2000001080a */
[-CC-:B------:R-:W-:Y:S01]  /*8c10*/  FFMA.FTZ R77, R77, R4.reuse, -R10.reuse ;  /* 0x000000044d4d7223 */ /* 0x180fe2000001080a */
[-CC-:B------:R-:W-:Y:S01]  /*8c20*/  FFMA.FTZ R20, R217, R4.reuse, -R10.reuse ;  /* 0x00000004d9147223 */ /* 0x180fe2000001080a */
[-CC-:B------:R-:W-:Y:S01]  /*8c30*/  FFMA.FTZ R195, R219, R4.reuse, -R10.reuse ;  /* 0x00000004dbc37223 */ /* 0x180fe2000001080a */
[-CC-:B------:R-:W-:Y:S01]  /*8c40*/  FFMA.FTZ R221, R221, R4.reuse, -R10.reuse ;  /* 0x00000004dddd7223 */ /* 0x180fe2000001080a */
[----:B------:R-:W-:Y:S01]  /*8c50*/  FFMA.FTZ R85, R85, R4, -R10 ;  /* 0x0000000455557223 */ /* 0x000fe2000001080a */
[----:B------:R-:W-:Y:S01]  /*8c60*/  MUFU.EX2 R8, R8 ;  /* 0x0000000800087308 */ /* 0x000fe20000000800 */
[----:B0-----:R-:W-:-:S04]  /*8c70*/  FMNMX.FTZ R12, R169, R12, !PT ;  /* 0x0000000ca90c7209 */ /* 0x001fc80007810000 */
[----:B------:R-:W-:-:S03]  /*8c80*/  FMNMX.FTZ R12, R83, R12, !PT ;  /* 0x0000000c530c7209 */ /* 0x000fc60007810000 */
[----:B------:R-:W0:Y:S01]  /*8c90*/  MUFU.EX2 R5, R5 ;  /* 0x0000000500057308 */ /* 0x000e220000000800 */
[----:B-1----:R-:W-:-:S04]  /*8ca0*/  FMNMX.FTZ R12, R171, R12, !PT ;  /* 0x0000000cab0c7209 */ /* 0x002fc80007810000 */
[----:B------:R-:W-:Y:S01]  /*8cb0*/  FMNMX.FTZ R9, R87, R12, !PT ;  /* 0x0000000c57097209 */ /* 0x000fe20007810000 */
[----:B------:R-:W-:Y:S02]  /*8cc0*/  FFMA.FTZ R12, R213, R4, -R10 ;  /* 0x00000004d50c7223 */ /* 0x000fe4000001080a */
[----:B------:R-:W1:Y:S02]  /*8cd0*/  MUFU.EX2 R180, R180 ;  /* 0x000000b400b47308 */ /* 0x000e640000000800 */
[----:B------:R-:W2:Y:S06]  /*8ce0*/  SHFL.BFLY PT, R14, R9, 0x2, 0x1f ;  /* 0x0c401f00090e7f89 */ /* 0x000eac00000e0000 */
[----:B------:R-:W3:Y:S01]  /*8cf0*/  MUFU.EX2 R182, R182 ;  /* 0x000000b600b67308 */ /* 0x000ee20000000800 */
[----:B0-----:R-:W-:-:S07]  /*8d00*/  FFMA.FTZ R3, R8, R3, R5 ;  /* 0x0000000308037223 */ /* 0x001fce0000010005 */
[----:B------:R-:W-:Y:S01]  /*8d10*/  MUFU.EX2 R176, R176 ;  /* 0x000000b000b07308 */ /* 0x000fe20000000800 */
[C---:B-1----:R-:W-:Y:S01]  /*8d20*/  FADD.FTZ R3, R180.reuse, R3 ;  /* 0x00000003b4037221 */ /* 0x042fe20000010000 */
[----:B------:R-:W-:-:S06]  /*8d30*/  F2FP.F16.F32.PACK_AB R180, R180, R5 ;  /* 0x00000005b4b4723e */ /* 0x000fcc00000000ff */
[----:B------:R-:W-:Y:S01]  /*8d40*/  MUFU.EX2 R178, R178 ;  /* 0x000000b200b27308 */ /* 0x000fe20000000800 */
[----:B---3--:R-:W-:Y:S01]  /*8d50*/  FADD.FTZ R44, R182, R3 ;  /* 0x00000003b62c7221 */ /* 0x008fe20000010000 */
[----:B--2---:R-:W-:Y:S01]  /*8d60*/  FMNMX.FTZ R24, R9, R14, !PT ;  /* 0x0000000e09187209 */ /* 0x004fe20007810000 */
[----:B------:R-:W-:-:S04]  /*8d70*/  FFMA.FTZ R14, R215, R4, -R10 ;  /* 0x00000004d70e7223 */ /* 0x000fc8000001080a */
[----:B------:R-:W0:Y:S01]  /*8d80*/  SHFL.BFLY PT, R9, R24, 0x1, 0x1f ;  /* 0x0c201f0018097f89 */ /* 0x000e2200000e0000 */
[----:B------:R-:W-:Y:S08]  /*8d90*/  MUFU.EX2 R187, R187 ;  /* 0x000000bb00bb7308 */ /* 0x000ff00000000800 */
[----:B------:R-:W-:Y:S08]  /*8da0*/  MUFU.EX2 R172, R172 ;  /* 0x000000ac00ac7308 */ /* 0x000ff00000000800 */
[----:B------:R-:W-:Y:S01]  /*8db0*/  MUFU.EX2 R174, R174 ;  /* 0x000000ae00ae7308 */ /* 0x000fe20000000800 */
[----:B0-----:R-:W-:-:S07]  /*8dc0*/  FMNMX.FTZ R9, R24, R9, !PT ;  /* 0x0000000918097209 */ /* 0x001fce0007810000 */
[----:B------:R-:W-:Y:S01]  /*8dd0*/  MUFU.EX2 R191, R191 ;  /* 0x000000bf00bf7308 */ /* 0x000fe20000000800 */
[----:B------:R-:W-:-:S04]  /*8de0*/  FMUL.FTZ R40, R9, R4 ;  /* 0x0000000409287220 */ /* 0x000fc80000410000 */
[-CC-:B------:R-:W-:Y:S01]  /*8df0*/  FFMA.FTZ R181, R13, R4.reuse, -R40.reuse ;  /* 0x000000040db57223 */ /* 0x180fe20000010828 */
[-CC-:B------:R-:W-:Y:S01]  /*8e00*/  FFMA.FTZ R177, R25, R4.reuse, -R40.reuse ;  /* 0x0000000419b17223 */ /* 0x180fe20000010828 */
[-CC-:B------:R-:W-:Y:S01]  /*8e10*/  FFMA.FTZ R36, R21, R4.reuse, -R40.reuse ;  /* 0x0000000415247223 */ /* 0x180fe20000010828 */
[----:B------:R-:W-:Y:S01]  /*8e20*/  IADD3 R21, -R22, 0xb, RZ ;  /* 0x0000000b16157810 */ /* 0x000fe20007ffe1ff */
        /* <DEDUP_REMOVED lines=21> */
[----:B------:R-:W-:-:S05]  /*8f80*/  FFMA.FTZ R83, R83, R4, -R40 ;  /* 0x0000000453537223 */ /* 0x000fca0000010828 */
[----:B------:R-:W-:Y:S08]  /*8f90*/  MUFU.EX2 R34, R34 ;  /* 0x0000002200227308 */ /* 0x000ff00000000800 */
[----:B------:R-:W-:Y:S01]  /*8fa0*/  MUFU.EX2 R179, R179 ;  /* 0x000000b300b37308 */ /* 0x000fe20000000800 */
[----:B------:R-:W-:Y:S02]  /*8fb0*/  WARPGROUP.DEPBAR.LE gsb0, 0x0 ;  /* 0x00008000000079c5 */ /* 0x000fe40000010000 */
[----:B------:R-:W-:Y:S01]  /*8fc0*/  WARPGROUP.ARRIVE ;  /* 0x00000000000079c5 */ /* 0x000fe20000000000 */
[-CC-:B------:R-:W-:Y:S01]  /*8fd0*/  FFMA.FTZ R153, R183, R4.reuse, -R10.reuse ;  /* 0x00000004b7997223 */ /* 0x180fe2000001080a */
[-CC-:B------:R-:W-:Y:S01]  /*8fe0*/  FFMA.FTZ R152, R55, R4.reuse, -R10.reuse ;  /* 0x0000000437987223 */ /* 0x180fe2000001080a */
[-C--:B------:R-:W-:Y:S01]  /*8ff0*/  FFMA.FTZ R55, R57, R4.reuse, -R10 ;  /* 0x0000000439377223 */ /* 0x080fe2000001080a */
[-C--:B------:R-:W-:Y:S01]  /*9000*/  FFMA.FTZ R183, R15, R4.reuse, -R40 ;  /* 0x000000040fb77223 */ /* 0x080fe20000010828 */
[-CC-:B------:R-:W-:Y:S01]  /*9010*/  FFMA.FTZ R155, R189, R4.reuse, -R10.reuse ;  /* 0x00000004bd9b7223 */ /* 0x180fe2000001080a */
[----:B------:R-:W-:Y:S01]  /*9020*/  HGMMA.64x128x16.F32 R88, R156, gdesc[UR4].tnspB, R88, gsb0 ;  /* 0x41e000049c587df0 */ /* 0x000fe20008000858 */
[----:B------:R-:W-:Y:S01]  /*9030*/  UIADD3 UR6, UR10, 0x300, URZ ;  /* 0x000003000a067890 */ /* 0x000fe2000fffe03f */
[----:B------:R-:W-:Y:S01]  /*9040*/  FFMA.FTZ R57, R61, R4, -R10 ;  /* 0x000000043d397223 */ /* 0x000fe2000001080a */
[----:B------:R-:W-:Y:S01]  /*9050*/  UMOV UR7, 0x40000040 ;  /* 0x4000004000077882 */ /* 0x000fe20000000000 */
[----:B------:R-:W-:-:S02]  /*9060*/  IMAD.U32 R15, RZ, RZ, UR43 ;  /* 0x0000002bff0f7e24 */ /* 0x000fc4000f8e00ff */
[-CC-:B------:R-:W-:Y:S01]  /*9070*/  FFMA.FTZ R189, R197, R4.reuse, -R10.reuse ;  /* 0x00000004c5bd7223 */ /* 0x180fe2000001080a */
[-CC-:B------:R-:W-:Y:S01]  /*9080*/  FFMA.FTZ R154, R207, R4.reuse, -R10.reuse ;  /* 0x00000004cf9a7223 */ /* 0x180fe2000001080a */
[-C--:B------:R-:W-:Y:S01]  /*9090*/  FFMA.FTZ R61, R175, R4.reuse, -R10 ;  /* 0x00000004af3d7223 */ /* 0x080fe2000001080a */
[----:B------:R-:W-:Y:S01]  /*90a0*/  MUFU.EX2 R183, R183 ;  /* 0x000000b700b77308 */ /* 0x000fe20000000800 */
[----:B------:R-:W-:Y:S01]  /*90b0*/  @!P1 LEA R15, R15, UR41, 0x3 ;  /* 0x000000290f0f9c11 */ /* 0x000fe2000f8e18ff */
[----:B------:R-:W-:-:S04]  /*90c0*/  FFMA.FTZ R175, R37, R4, -R40 ;  /* 0x0000000425af7223 */ /* 0x000fc80000010828 */
[----:B------:R-:W-:Y:S02]  /*90d0*/  @!P1 VIADD R25, R15, 0x28840 ;  /* 0x000288400f199836 */ /* 0x000fe40000000000 */
[----:B------:R-:W-:Y:S01]  /*90e0*/  FFMA.FTZ R15, R49, R4, -R40 ;  /* 0x00000004310f7223 */ /* 0x000fe20000010828 */
[----:B------:R-:W0:Y:S02]  /*90f0*/  MUFU.EX2 R153, R153 ;  /* 0x0000009900997308 */ /* 0x000e240000000800 */
[----:B------:R-:W-:-:S06]  /*9100*/  @!P1 PRMT R25, RZ, 0x654, R25 ;  /* 0x00000654ff199816 */ /* 0x000fcc0000000019 */
[----:B------:R-:W-:Y:S08]  /*9110*/  MUFU.EX2 R155, R155 ;  /* 0x0000009b009b7308 */ /* 0x000ff00000000800 */
[----:B------:R-:W-:Y:S01]  /*9120*/  MUFU.EX2 R38, R38 ;  /* 0x0000002600267308 */ /* 0x000fe20000000800 */
[----:B0-----:R-:W-:-:S07]  /*9130*/  F2FP.F16.F32.PACK_AB R182, R153, R182 ;  /* 0x000000b699b6723e */ /* 0x001fce00000000ff */
        /* <DEDUP_REMOVED lines=42> */
[----:B------:R-:W-:Y:S01]  /*93e0*/  MUFU.EX2 R75, R75 ;  /* 0x0000004b004b7308 */ /* 0x000fe20000000800 */
[----:B------:R-:W-:-:S02]  /*93f0*/  WARPGROUP.DEPBAR.LE gsb0, 0x0 ;  /* 0x00008000000079c5 */ /* 0x000fc40000010000 */
[----:B------:R-:W-:Y:S01]  /*9400*/  WARPGROUP.ARRIVE ;  /* 0x00000000000079c5 */ /* 0x000fe20000000000 */
[----:B------:R-:W-:Y:S01]  /*9410*/  FADD.FTZ R161, -R9, R6 ;  /* 0x0000000609a17221 */ /* 0x000fe20000010100 */
[----:B------:R-:W-:-:S03]  /*9420*/  FFMA.FTZ R6, R45, R4, -R40 ;  /* 0x000000042d067223 */ /* 0x000fc60000010828 */
[----:B------:R-:W-:Y:S01]  /*9430*/  FMUL.FTZ R161, R161, R4 ;  /* 0x00000004a1a17220 */ /* 0x000fe20000410000 */
[----:B------:R-:W-:Y:S01]  /*9440*/  HGMMA.64x128x16.F32 R88, R164, gdesc[UR4].tnspB, R88, gsb0 ;  /* 0x41e00004a4587df0 */ /* 0x000fe20008000858 */
[----:B------:R-:W-:Y:S01]  /*9450*/  MUFU.EX2 R14, R14 ;  /* 0x0000000e000e7308 */ /* 0x000fe20000000800 */
[----:B------:R-:W-:Y:S01]  /*9460*/  UIADD3 UR6, UR56, -0x1, URZ ;  /* 0xffffffff38067890 */ /* 0x000fe2000fffe03f */
[----:B0-----:R-:W-:-:S06]  /*9470*/  F2FP.F16.F32.PACK_AB R160, R73, R12 ;  /* 0x0000000c49a0723e */ /* 0x001fcc00000000ff */
[----:B------:R-:W0:Y:S01]  /*9480*/  MUFU.EX2 R197, R161 ;  /* 0x000000a100c57308 */ /* 0x000e220000000800 */
[----:B------:R-:W-:-:S07]  /*9490*/  UMOV UR56, UR6 ;  /* 0x0000000600387c82 */ /* 0x000fce0008000000 */
[----:B------:R-:W-:Y:S08]  /*94a0*/  MUFU.EX2 R6, R6 ;  /* 0x0000000600067308 */ /* 0x000ff00000000800 */
[----:B------:R-:W1:Y:S01]  /*94b0*/  MUFU.EX2 R77, R77 ;  /* 0x0000004d004d7308 */ /* 0x000e620000000800 */
[----:B0-----:R-:W-:-:S04]  /*94c0*/  FFMA.FTZ R42, R197, R0, R10 ;  /* 0x00000000c52a7223 */ /* 0x001fc8000001000a */
[C---:B------:R-:W-:Y:S01]  /*94d0*/  FADD.FTZ R42, R181.reuse, R42 ;  /* 0x0000002ab52a7221 */ /* 0x040fe20000010000 */
[----:B------:R-:W-:Y:S02]  /*94e0*/  F2FP.F16.F32.PACK_AB R181, R181, R10 ;  /* 0x0000000ab5b5723e */ /* 0x000fe400000000ff */
[----:B------:R-:W0:Y:S01]  /*94f0*/  MUFU.EX2 R0, R53 ;  /* 0x0000003500007308 */ /* 0x000e220000000800 */
[----:B------:R-:W-:Y:S01]  /*9500*/  FADD.FTZ R3, R183, R42 ;  /* 0x0000002ab7037221 */ /* 0x000fe20000010000 */
[----:B------:R-:W-:-:S03]  /*9510*/  F2FP.F16.F32.PACK_AB R183, R36, R183 ;  /* 0x000000b724b7723e */ /* 0x000fc600000000ff */
[----:B------:R-:W-:-:S03]  /*9520*/  FADD.FTZ R42, R36, R3 ;  /* 0x00000003242a7221 */ /* 0x000fc60000010000 */
[----:B------:R-:W-:Y:S01]  /*9530*/  MUFU.EX2 R79, R79 ;  /* 0x0000004f004f7308 */ /* 0x000fe20000000800 */
[----:B------:R-:W-:Y:S01]  /*9540*/  FADD.FTZ R3, R177, R42 ;  /* 0x0000002ab1037221 */ /* 0x000fe20000010000 */
[C---:B------:R-:W-:Y:S02]  /*9550*/  F2FP.F16.F32.PACK_AB R177, R34.reuse, R177 ;  /* 0x000000b122b1723e */ /* 0x040fe400000000ff */
[----:B-1----:R-:W-:Y:S01]  /*9560*/  F2FP.F16.F32.PACK_AB R162, R77, R14 ;  /* 0x0000000e4da2723e */ /* 0x002fe200000000ff */
        /* <DEDUP_REMOVED lines=24> */
[----:B--2---:R-:W-:Y:S01]  /*96f0*/  IMAD.U32 R25, RZ, RZ, UR51 ;  /* 0x00000033ff197e24 */ /* 0x004fe2000f8e00ff */
[----:B------:R-:W-:Y:S01]  /*9700*/  UMOV UR51, UR43 ;  /* 0x0000002b00337c82 */ /* 0x000fe20008000000 */
[-C--:B------:R-:W-:Y:S01]  /*9710*/  FMUL.FTZ R101, R101, R8.reuse ;  /* 0x0000000865657220 */ /* 0x080fe20000410000 */
[-C--:B------:R-:W-:Y:S01]  /*9720*/  FMUL.FTZ R104, R104, R8.reuse ;  /* 0x0000000868687220 */ /* 0x080fe20000410000 */
[-C--:B------:R-:W-:Y:S01]  /*9730*/  FMUL.FTZ R105, R105, R8.reuse ;  /* 0x0000000869697220 */ /* 0x080fe20000410000 */
[----:B------:R-:W-:Y:S01]  /*9740*/  @!P1 LEA R25, R25, UR41, 0x3 ;  /* 0x0000002919199c11 */ /* 0x000fe2000f8e18ff */
[-C--:B------:R-:W-:Y:S01]  /*9750*/  FMUL.FTZ R108, R108, R8.reuse ;  /* 0x000000086c6c7220 */ /* 0x080fe20000410000 */
[-C--:B------:R-:W-:Y:S01]  /*9760*/  FMUL.FTZ R109, R109, R8.reuse ;  /* 0x000000086d6d7220 */ /* 0x080fe20000410000 */
[-C--:B------:R-:W-:Y:S01]  /*9770*/  FMUL.FTZ R112, R112, R8.reuse ;  /* 0x0000000870707220 */ /* 0x080fe20000410000 */
[----:B------:R-:W-:Y:S01]  /*9780*/  FMUL.FTZ R113, R113, R8 ;  /* 0x0000000871717220 */ /* 0x000fe20000410000 */
[----:B-1----:R-:W-:-:S02]  /*9790*/  @!P1 VIADD R21, R25, 0x28860 ;  /* 0x0002886019159836 */ /* 0x002fc40000000000 */
[-C--:B------:R-:W-:Y:S01]  /*97a0*/  FMUL.FTZ R116, R116, R8.reuse ;  /* 0x0000000874747220 */ /* 0x080fe20000410000 */
[-C--:B------:R-:W-:Y:S01]  /*97b0*/  FMUL.FTZ R117, R117, R8.reuse ;  /* 0x0000000875757220 */ /* 0x080fe20000410000 */
[-C--:B------:R-:W-:Y:S01]  /*97c0*/  FMUL.FTZ R120, R120, R8.reuse ;  /* 0x0000000878787220 */ /* 0x080fe20000410000 */
[-C--:B------:R-:W-:Y:S01]  /*97d0*/  FMUL.FTZ R121, R121, R8.reuse ;  /* 0x0000000879797220 */ /* 0x080fe20000410000 */
[----:B------:R-:W-:Y:S01]  /*97e0*/  @!P1 PRMT R25, RZ, 0x654, R21 ;  /* 0x00000654ff199816 */ /* 0x000fe20000000015 */
[----:B------:R-:W-:Y:S01]  /*97f0*/  FADD.FTZ R21, R153, R44 ;  /* 0x0000002c99157221 */ /* 0x000fe20000010000 */
[-C--:B------:R-:W-:Y:S01]  /*9800*/  FMUL.FTZ R124, R124, R8.reuse ;  /* 0x000000087c7c7220 */ /* 0x080fe20000410000 */
[----:B------:R-:W-:Y:S01]  /*9810*/  FMUL.FTZ R125, R125, R8 ;  /* 0x000000087d7d7220 */ /* 0x000fe20000410000 */
[----:B------:R1:W-:Y:S01]  /*9820*/  @!P1 SYNCS.ARRIVE.TRANS64.RED.A1T0 RZ, [R25+URZ], RZ ;  /* 0x000000ff19ff99a7 */ /* 0x0003e2000810043f */
[----:B------:R-:W-:Y:S01]  /*9830*/  FADD.FTZ R44, R176, R21 ;  /* 0x00000015b02c7221 */ /* 0x000fe20000010000 */
[----:B------:R-:W-:Y:S01]  /*9840*/  F2FP.F16.F32.PACK_AB R176, R155, R176 ;  /* 0x000000b09bb0723e */ /* 0x000fe200000000ff */
[-C--:B------:R-:W-:Y:S01]  /*9850*/  FMUL.FTZ R128, R128, R8.reuse ;  /* 0x0000000880807220 */ /* 0x080fe20000410000 */
[----:B------:R-:W-:Y:S01]  /*9860*/  FMUL.FTZ R129, R129, R8 ;  /* 0x0000000881817220 */ /* 0x000fe20000410000 */
[----:B------:R-:W-:Y:S01]  /*9870*/  FADD.FTZ R21, R155, R44 ;  /* 0x0000002c9b157221 */ /* 0x000fe20000010000 */
[----:B0-----:R-:W-:Y:S01]  /*9880*/  F2FP.F16.F32.PACK_AB R155, R59, R0 ;  /* 0x000000003b9b723e */ /* 0x001fe200000000ff */
[-C--:B------:R-:W-:Y:S01]  /*9890*/  FMUL.FTZ R132, R132, R8.reuse ;  /* 0x0000000884847220 */ /* 0x080fe20000410000 */
[----:B-1----:R-:W-:Y:S01]  /*98a0*/  FADD.FTZ R25, R175, R42 ;  /* 0x0000002aaf197221 */ /* 0x002fe20000010000 */
[----:B------:R-:W-:Y:S01]  /*98b0*/  FADD.FTZ R44, R178, R21 ;  /* 0x00000015b22c7221 */ /* 0x000fe20000010000 */
[C---:B------:R-:W-:Y:S01]  /*98c0*/  F2FP.F16.F32.PACK_AB R175, R26.reuse, R175 ;  /* 0x000000af1aaf723e */ /* 0x040fe200000000ff */
        /* <DEDUP_REMOVED lines=23> */
[----:B------:R-:W-:Y:S01]  /*9a40*/  FMUL.FTZ R149, R149, R8 ;  /* 0x0000000895957220 */ /* 0x000fe20000410000 */
[----:B------:R-:W-:Y:S01]  /*9a50*/  F2FP.F16.F32.PACK_AB R178, R187, R178 ;  /* 0x000000b2bbb2723e */ /* 0x000fe200000000ff */
[----:B------:R-:W-:Y:S01]  /*9a60*/  MUFU.EX2 R40, R40 ;  /* 0x0000002800287308 */ /* 0x000fe20000000800 */
[----:B------:R-:W-:Y:S01]  /*9a70*/  FADD.FTZ R25, R193, R44 ;  /* 0x0000002cc1197221 */ /* 0x000fe20000010000 */
[----:B------:R-:W-:Y:S01]  /*9a80*/  F2FP.F16.F32.PACK_AB R172, R189, R172 ;  /* 0x000000acbdac723e */ /* 0x000fe200000000ff */
[-C--:B------:R-:W-:Y:S01]  /*9a90*/  FMUL.FTZ R90, R90, R197.reuse ;  /* 0x000000c55a5a7220 */ /* 0x080fe20000410000 */
[----:B------:R-:W-:Y:S01]  /*9aa0*/  F2FP.F16.F32.PACK_AB R174, R191, R174 ;  /* 0x000000aebfae723e */ /* 0x000fe200000000ff */
[----:B------:R-:W-:Y:S01]  /*9ab0*/  FADD.FTZ R42, R170, R25 ;  /* 0x00000019aa2a7221 */ /* 0x000fe20000010000 */
[----:B------:R-:W-:Y:S01]  /*9ac0*/  F2FP.F16.F32.PACK_AB R170, R157, R170 ;  /* 0x000000aa9daa723e */ /* 0x000fe200000000ff */
[-C--:B------:R-:W-:Y:S01]  /*9ad0*/  FMUL.FTZ R91, R91, R197.reuse ;  /* 0x000000c55b5b7220 */ /* 0x080fe20000410000 */
[----:B------:R-:W0:Y:S01]  /*9ae0*/  MUFU.EX2 R44, R71 ;  /* 0x00000047002c7308 */ /* 0x000e220000000800 */
[----:B------:R-:W-:Y:S01]  /*9af0*/  FADD.FTZ R5, R157, R42 ;  /* 0x0000002a9d057221 */ /* 0x000fe20000010000 */
[----:B------:R-:W-:Y:S01]  /*9b00*/  F2FP.F16.F32.PACK_AB R168, R193, R168 ;  /* 0x000000a8c1a8723e */ /* 0x000fe200000000ff */
[----:B------:R-:W-:Y:S01]  /*9b10*/  FMUL.FTZ R94, R94, R197 ;  /* 0x000000c55e5e7220 */ /* 0x000fe20000410000 */
[----:B------:R-:W-:Y:S01]  /*9b20*/  F2FP.F16.F32.PACK_AB R153, R32, R15 ;  /* 0x0000000f2099723e */ /* 0x000fe200000000ff */
[----:B------:R-:W-:Y:S01]  /*9b30*/  FADD.FTZ R34, R152, R5 ;  /* 0x0000000598227221 */ /* 0x000fe20000010000 */
[----:B------:R-:W-:Y:S01]  /*9b40*/  FADD.FTZ R5, R15, R10 ;  /* 0x0000000a0f057221 */ /* 0x000fe20000010000 */
[----:B------:R-:W-:Y:S01]  /*9b50*/  F2FP.F16.F32.PACK_AB R152, R55, R152 ;  /* 0x000000983798723e */ /* 0x000fe200000000ff */
[-C--:B------:R-:W-:Y:S01]  /*9b60*/  FMUL.FTZ R95, R95, R197.reuse ;  /* 0x000000c55f5f7220 */ /* 0x080fe20000410000 */
[----:B------:R-:W-:Y:S01]  /*9b70*/  FADD.FTZ R25, R55, R34 ;  /* 0x0000002237197221 */ /* 0x000fe20000010000 */
[----:B------:R-:W-:Y:S01]  /*9b80*/  FADD.FTZ R5, R32, R5 ;  /* 0x0000000520057221 */ /* 0x000fe20000010000 */
[----:B------:R-:W1:Y:S01]  /*9b90*/  MUFU.EX2 R34, R81 ;  /* 0x0000005100227308 */ /* 0x000e620000000800 */
[----:B------:R-:W-:Y:S01]  /*9ba0*/  F2FP.F16.F32.PACK_AB R157, R65, R46 ;  /* 0x0000002e419d723e */ /* 0x000fe200000000ff */
[----:B------:R-:W-:Y:S01]  /*9bb0*/  FADD.FTZ R10, R154, R25 ;  /* 0x000000199a0a7221 */ /* 0x000fe20000010000 */
[----:B------:R-:W-:Y:S01]  /*9bc0*/  FADD.FTZ R5, R0, R5 ;  /* 0x0000000500057221 */ /* 0x000fe20000010000 */
[C---:B------:R-:W-:Y:S01]  /*9bd0*/  F2FP.F16.F32.PACK_AB R154, R57.reuse, R154 ;  /* 0x0000009a399a723e */ /* 0x040fe200000000ff */
[-C--:B------:R-:W-:Y:S01]  /*9be0*/  FMUL.FTZ R98, R98, R197.reuse ;  /* 0x000000c562627220 */ /* 0x080fe20000410000 */
[----:B------:R-:W-:Y:S01]  /*9bf0*/  FADD.FTZ R25, R57, R10 ;  /* 0x0000000a39197221 */ /* 0x000fe20000010000 */
[----:B------:R-:W-:Y:S01]  /*9c00*/  FADD.FTZ R5, R59, R5 ;  /* 0x000000053b057221 */ /* 0x000fe20000010000 */
[----:B0-----:R-:W-:Y:S01]  /*9c10*/  F2FP.F16.F32.PACK_AB R161, R75, R44 ;  /* 0x0000002c4ba1723e */ /* 0x001fe200000000ff */
[-C--:B------:R-:W-:Y:S01]  /*9c20*/  FMUL.FTZ R99, R99, R197.reuse ;  /* 0x000000c563637220 */ /* 0x080fe20000410000 */
[----:B------:R-:W-:Y:S01]  /*9c30*/  FADD.FTZ R10, R156, R25 ;  /* 0x000000199c0a7221 */ /* 0x000fe20000010000 */
[----:B------:R-:W-:Y:S01]  /*9c40*/  FADD.FTZ R5, R46, R5 ;  /* 0x000000052e057221 */ /* 0x000fe20000010000 */
[C---:B------:R-:W-:Y:S01]  /*9c50*/  F2FP.F16.F32.PACK_AB R156, R61.reuse, R156 ;  /* 0x0000009c3d9c723e */ /* 0x040fe200000000ff */
[-C--:B------:R-:W-:Y:S01]  /*9c60*/  FMUL.FTZ R102, R102, R197.reuse ;  /* 0x000000c566667220 */ /* 0x080fe20000410000 */
[----:B------:R-:W-:Y:S01]  /*9c70*/  FADD.FTZ R11, R61, R10 ;  /* 0x0000000a3d0b7221 */ /* 0x000fe20000010000 */
[----:B------:R-:W-:Y:S01]  /*9c80*/  FADD.FTZ R5, R65, R5 ;  /* 0x0000000541057221 */ /* 0x000fe20000010000 */
[----:B------:R-:W-:Y:S01]  /*9c90*/  F2FP.F16.F32.PACK_AB R164, R195, R20 ;  /* 0x00000014c3a4723e */ /* 0x000fe200000000ff */
[-C--:B------:R-:W-:Y:S01]  /*9ca0*/  FMUL.FTZ R103, R103, R197.reuse ;  /* 0x000000c567677220 */ /* 0x080fe20000410000 */
[----:B------:R-:W-:Y:S01]  /*9cb0*/  FADD.FTZ R10, R158, R11 ;  /* 0x0000000b9e0a7221 */ /* 0x000fe20000010000 */
[----:B------:R-:W-:Y:S01]  /*9cc0*/  FADD.FTZ R5, R48, R5 ;  /* 0x0000000530057221 */ /* 0x000fe20000010000 */
[C---:B------:R-:W-:Y:S01]  /*9cd0*/  F2FP.F16.F32.PACK_AB R158, R159.reuse, R158 ;  /* 0x0000009e9f9e723e */ /* 0x040fe200000000ff */
[-C--:B------:R-:W-:Y:S01]  /*9ce0*/  FMUL.FTZ R106, R106, R197.reuse ;  /* 0x000000c56a6a7220 */ /* 0x080fe20000410000 */
[----:B------:R-:W-:Y:S01]  /*9cf0*/  FADD.FTZ R11, R159, R10 ;  /* 0x0000000a9f0b7221 */ /* 0x000fe20000010000 */
[C---:B------:R-:W-:Y:S01]  /*9d00*/  FADD.FTZ R5, R69.reuse, R5 ;  /* 0x0000000545057221 */ /* 0x040fe20000010000 */
        /* <DEDUP_REMOVED lines=8> */
[----:B------:R-:W0:Y:S01]  /*9d90*/  MUFU.EX2 R6, R21 ;  /* 0x0000001500067308 */ /* 0x000e220000000800 */
[----:B------:R-:W-:Y:S01]  /*9da0*/  F2FP.F16.F32.PACK_AB R165, R83, R26 ;  /* 0x0000001a53a5723e */ /* 0x000fe200000000ff */
        /* <DEDUP_REMOVED lines=15> */
[----:B0-----:R-:W-:Y:S01]  /*9ea0*/  F2FP.F16.F32.PACK_AB R167, R40, R6 ;  /* 0x0000000628a7723e */ /* 0x001fe200000000ff */
        /* <DEDUP_REMOVED lines=22> */
.L_x_2050:
[----:B------:R-:W-:Y:S06]  /*a010*/  BAR.ARV 0x8, 0x120 ;  /* 0x0204800000007b1d */ /* 0x000fec0000002000 */
[----:B------:R-:W-:Y:S05]  /*a020*/  @!P0 BRA `(.L_x_2060) ;  /* 0x0000000000048947 */ /* 0x000fea0003800000 */
[----:B------:R-:W-:Y:S01]  /*a030*/  BPT.TRAP 0x1 ;  /* 0x000000040000795c */ /* 0x000fe20000300000 */
.L_x_2060:
[----:B------:R-:W-:Y:S01]  /*a040*/  ULEA UR5, UR43, UR41, 0x3 ;  /* 0x000000292b057291 */ /* 0x000fe2000f8e183f */
[----:B------:R-:W-:-:S05]  /*a050*/  IMAD.U32 R5, RZ, RZ, UR44 ;  /* 0x0000002cff057e24 */ /* 0x000fca000f8e00ff */
[----:B------:R-:W-:-:S04]  /*a060*/  SHF.L.U32 R5, R5, 0x1f, RZ ;  /* 0x0000001f05057819 */ /* 0x000fc800000006ff */
[----:B------:R0:W1:Y:S01]  /*a070*/  SYNCS.PHASECHK.TRANS64.TRYWAIT P2, [UR5+0x28850], R5 ;  /* 0x02885005ff0075a7 */ /* 0x0000620008040145 */
[----:B------:R-:W-:Y:S05]  /*a080*/  @!P0 BRA `(.L_x_2061) ;  /* 0x0000000000048947 */ /* 0x000fea0003800000 */
[----:B------:R-:W-:Y:S01]  /*a090*/  BPT.TRAP 0x1 ;  /* 0x000000040000795c */ /* 0x000fe20000300000 */
.L_x_2061:
[----:B-1----:R-:W-:Y:S05]  /*a0a0*/  @P2 BRA `(.L_x_2062) ;  /* 0x0000000000082947 */ /* 0x002fea0003800000 */
[----:B------:R-:W1:Y:S02]  /*a0b0*/  SYNCS.PHASECHK.TRANS64.TRYWAIT P0, [UR5+0x28850], R5 ;  /* 0x02885005ff0075a7 */ /* 0x000e640008000145 */
[----:B-1----:R-:W-:Y:S05]  /*a0c0*/  @!P0 BRA `(.L_x_2063) ;  /* 0x00000078007c8947 */ /* 0x002fea0003800000 */
.L_x_2062:
[----:B------:R-:W-:Y:S01]  /*a0d0*/  UIADD3 UR41, UR41, 0x400, URZ ;  /* 0x0000040029297890 */ /* 0x000fe2000fffe03f */
[----:B------:R-:W-:Y:S01]  /*a0e0*/  WARPGROUP.ARRIVE ;  /* 0x00000000000079c5 */ /* 0x000fe20000000000 */
[----:B------:R-:W-:Y:S01]  /*a0f0*/  UMOV UR7, 0x40000040 ;  /* 0x4000004000077882 */ /* 0x000fe20000000000 */
[----:B-1----:R-:W1:Y:S01]  /*a100*/  SHFL.BFLY PT, R6, R3, 0x2, 0x1f ;  /* 0x0c401f0003067f89 */ /* 0x002e6200000e0000 */
[----:B------:R-:W-:Y:S01]  /*a110*/  USHF.R.U32.HI UR41, URZ, 0x4, UR41 ;  /* 0x000000043f297899 */ /* 0x000fe20008011629 */
[----:B------:R-:W-:Y:S01]  /*a120*/  MOV R21, RZ ;  /* 0x000000ff00157202 */ /* 0x000fe20000000f00 */
[----:B------:R-:W-:Y:S01]  /*a130*/  IMAD.MOV.U32 R10, RZ, RZ, RZ ;  /* 0x000000ffff0a7224 */ /* 0x000fe200078e00ff */
[----:B0-----:R-:W0:Y:S01]  /*a140*/  SHFL.BFLY PT, R5, R0, 0x2, 0x1f ;  /* 0x0c401f0000057f89 */ /* 0x001e2200000e0000 */
[----:B------:R-:W-:Y:S02]  /*a150*/  ULOP3.LUT UR41, UR41, 0x3fff, URZ, 0xc0, !UPT ;  /* 0x00003fff29297892 */ /* 0x000fe4000f8ec03f */
[----:B------:R-:W-:-:S02]  /*a160*/  UIADD3 UR45, UR45, 0x1, URZ ;  /* 0x000000012d2d7890 */ /* 0x000fc4000fffe03f */
[----:B------:R-:W-:-:S04]  /*a170*/  ULOP3.LUT UR4, UR41, 0x4000000, URZ, 0xfc, !UPT ;  /* 0x0400000029047892 */ /* 0x000fc8000f8efc3f */
[----:B------:R-:W-:Y:S02]  /*a180*/  ULEA UR4, UR43, UR4, 0xb ;  /* 0x000000042b047291 */ /* 0x000fe4000f8e583f */
[----:B------:R-:W-:-:S04]  /*a190*/  UIADD3 UR43, UR43, 0x1, URZ ;  /* 0x000000012b2b7890 */ /* 0x000fc8000fffe03f */
[----:B------:R-:W-:Y:S01]  /*a1a0*/  UISETP.NE.AND UP0, UPT, UR43, 0x2, UPT ;  /* 0x000000022b00788c */ /* 0x000fe2000bf05270 */
[----:B------:R-:W-:Y:S02]  /*a1b0*/  UMOV UR6, UR4 ;  /* 0x0000000400067c82 */ /* 0x000fe40008000000 */
[----:B------:R-:W-:Y:S01]  /*a1c0*/  HGMMA.64x128x16.F32 R88, R180, gdesc[UR4].tnspB, R88, gsb0 ;  /* 0x41e00004b4587df0 */ /* 0x000fe20008000858 */
[----:B------:R-:W-:Y:S01]  /*a1d0*/  UIADD3 UR6, UR4, 0x80, URZ ;  /* 0x0000008004067890 */ /* 0x000fe2000fffe03f */
[----:B-1----:R-:W-:Y:S01]  /*a1e0*/  FADD.FTZ R6, R6, R3 ;  /* 0x0000000306067221 */ /* 0x002fe20000010000 */
[----:B------:R-:W-:Y:S01]  /*a1f0*/  UMOV UR7, 0x40000040 ;  /* 0x4000004000077882 */ /* 0x000fe20000000000 */
[----:B------:R-:W-:Y:S02]  /*a200*/  IMAD.MOV.U32 R3, RZ, RZ, -0x800000 ;  /* 0xff800000ff037424 */ /* 0x000fe400078e00ff */
[----:B0-----:R-:W-:Y:S01]  /*a210*/  FADD.FTZ R8, R5, R0 ;  /* 0x0000000005087221 */ /* 0x001fe20000010000 */
[----:B------:R-:W-:Y:S01]  /*a220*/  IMAD.MOV.U32 R0, RZ, RZ, -0x800000 ;  /* 0xff800000ff007424 */ /* 0x000fe200078e00ff */
[----:B------:R-:W0:Y:S01]  /*a230*/  SHFL.BFLY PT, R5, R6, 0x1, 0x1f ;  /* 0x0c201f0006057f89 */ /* 0x000e2200000e0000 */
[----:B------:R-:W-:-:S03]  /*a240*/  USEL UR43, UR43, URZ, UP0 ;  /* 0x0000003f2b2b7287 */ /* 0x000fc60008000000 */
[----:B------:R-:W1:Y:S01]  /*a250*/  SHFL.BFLY PT, R11, R8, 0x1, 0x1f ;  /* 0x0c201f00080b7f89 */ /* 0x000e6200000e0000 */
[----:B0-----:R-:W-:Y:S01]  /*a260*/  FADD.FTZ R12, R6, R5 ;  /* 0x00000005060c7221 */ /* 0x001fe20000010000 */
[----:B-1----:R-:W-:-:S04]  /*a270*/  FADD.FTZ R13, R8, R11 ;  /* 0x0000000b080d7221 */ /* 0x002fc80000010000 */
[----:B------:R-:W-:Y:S01]  /*a280*/  FSETP.NE.FTZ.AND P0, PT, R12, RZ, PT ;  /* 0x000000ff0c00720b */ /* 0x000fe20003f15000 */
[----:B------:R-:W-:Y:S01]  /*a290*/  IMAD.U32 R8, RZ, RZ, UR5 ;  /* 0x00000005ff087e24 */ /* 0x000fe2000f8e00ff */
[----:B------:R-:W-:-:S03]  /*a2a0*/  FSETP.NE.FTZ.AND P2, PT, R13, RZ, PT ;  /* 0x000000ff0d00720b */ /* 0x000fc60003f55000 */
[----:B------:R-:W-:-:S05]  /*a2b0*/  @!P1 VIADD R8, R8, 0x28860 ;  /* 0x0002886008089836 */ /* 0x000fca0000000000 */
[----:B------:R-:W-:-:S03]  /*a2c0*/  @!P1 PRMT R8, RZ, 0x654, R8 ;  /* 0x00000654ff089816 */ /* 0x000fc60000000008 */
[----:B------:R-:W0:Y:S01]  /*a2d0*/  @P0 MUFU.LG2 R5, R12 ;  /* 0x0000000c00050308 */ /* 0x000e220000000c00 */
[C---:B------:R-:W-:Y:S01]  /*a2e0*/  @P0 FMUL.FTZ R6, R4.reuse, 0.69314718246459960938 ;  /* 0x3f31721804060820 */ /* 0x040fe20000410000 */
[----:B------:R-:W-:-:S06]  /*a2f0*/  @P2 FMUL.FTZ R15, R4, 0.69314718246459960938 ;  /* 0x3f317218040f2820 */ /* 0x000fcc0000410000 */
        /* <DEDUP_REMOVED lines=78> */
[-C--:B0-----:R-:W-:Y:S01]  /*a7e0*/  FMUL.FTZ R93, R90, R10.reuse ;  /* 0x0000000a5a5d7220 */ /* 0x081fe20000410000 */
        /* <DEDUP_REMOVED lines=30> */
[----:B------:R-:W-:-:S07]  /*a9d0*/  FMUL.FTZ R151, R151, R10 ;  /* 0x0000000a97977220 */ /* 0x000fce0000410000 */
.L_x_2033:
        /* <DEDUP_REMOVED lines=15> */
[----:B------:R-:W-:Y:S01]  /*aad0*/  F2FP.F16.F32.PACK_AB R148, R35, R38 ;  /* 0x000000262394723e */ /* 0x000fe200000000ff */
[----:B------:R-:W-:Y:S01]  /*aae0*/  ULDC.64 UR6, c[0x0][0xbd8] ;  /* 0x0002f60000067ab9 */ /* 0x000fe20000000a00 */
[----:B------:R-:W-:Y:S01]  /*aaf0*/  F2FP.F16.F32.PACK_AB R149, R33, R36 ;  /* 0x000000242195723e */ /* 0x000fe200000000ff */
[----:B------:R-:W-:Y:S01]  /*ab00*/  UISETP.NE.AND.EX UP0, UPT, UR9, URZ, UPT, UP0 ;  /* 0x0000003f0900728c */ /* 0x000fe2000bf05300 */
[----:B------:R-:W-:Y:S01]  /*ab10*/  F2FP.F16.F32.PACK_AB R150, R21, R34 ;  /* 0x000000221596723e */ /* 0x000fe200000000ff */
[----:B------:R-:W-:Y:S01]  /*ab20*/  UISETP.NE.U32.AND UP1, UPT, UR6, URZ, UPT ;  /* 0x0000003f0600728c */ /* 0x000fe2000bf25070 */
[----:B------:R-:W-:Y:S01]  /*ab30*/  F2FP.F16.F32.PACK_AB R151, R151, R32 ;  /* 0x000000209797723e */ /* 0x000fe200000000ff */
[----:B------:R-:W-:-:S02]  /*ab40*/  USHF.L.U32 UR10, UR37, 0x2, URZ ;  /* 0x00000002250a7899 */ /* 0x000fc4000800063f */
[----:B------:R-:W-:Y:S02]  /*ab50*/  UISETP.NE.AND.EX UP1, UPT, UR7, URZ, UPT, UP1 ;  /* 0x0000003f0700728c */ /* 0x000fe4000bf25310 */
[----:B------:R-:W-:Y:S02]  /*ab60*/  USHF.L.U64.HI UR11, UR37, 0x2, UR38 ;  /* 0x00000002250b7899 */ /* 0x000fe40008010226 */
[----:B------:R-:W-:Y:S02]  /*ab70*/  UIADD3 UR4, UP2, UR10, UR6, URZ ;  /* 0x000000060a047290 */ /* 0x000fe4000ff5e03f */
[----:B------:R-:W-:Y:S02]  /*ab80*/  @UP0 UIADD3 UR6, UP3, UR10, UR8, URZ ;  /* 0x000000080a060290 */ /* 0x000fe4000ff7e03f */
[----:B------:R-:W-:Y:S02]  /*ab90*/  UIADD3.X UR8, UR11, UR7, URZ, UP2, !UPT ;  /* 0x000000070b087290 */ /* 0x000fe400097fe43f */
[----:B------:R-:W-:Y:S01]  /*aba0*/  @UP0 UIADD3.X UR7, UR11, UR9, URZ, UP3, !UPT ;  /* 0x000000090b070290 */ /* 0x000fe20009ffe43f */
[----:B------:R-:W-:-:S02]  /*abb0*/  MOV R24, R20 ;  /* 0x0000001400187202 */ /* 0x000fc40000000f00 */
[----:B0-----:R-:W-:-:S03]  /*abc0*/  MOV R25, R5 ;  /* 0x0000000500197202 */ /* 0x001fc60000000f00 */
[----:B------:R-:W-:-:S03]  /*abd0*/  IMAD.WIDE R4, R185, 0x2, R24 ;  /* 0x00000002b9047825 */ /* 0x000fc600078e0218 */
[C---:B------:R-:W-:Y:S02]  /*abe0*/  LOP3.LUT R9, R4.reuse, 0x380, RZ, 0xc0, !PT ;  /* 0x0000038004097812 */ /* 0x040fe400078ec0ff */
[C---:B------:R-:W-:Y:S02]  /*abf0*/  IADD3 R91, P5, R4.reuse, 0x40, RZ ;  /* 0x00000040045b7810 */ /* 0x040fe40007fbe0ff */
[C---:B------:R-:W-:Y:S02]  /*ac00*/  IADD3 R95, P4, R4.reuse, 0x60, RZ ;  /* 0x00000060045f7810 */ /* 0x040fe40007f9e0ff */
[----:B------:R-:W-:Y:S01]  /*ac10*/  SHF.R.U64 R9, R9, 0x3, RZ ;  /* 0x0000000309097819 */ /* 0x000fe200000012ff */
[--C-:B------:R-:W-:Y:S01]  /*ac20*/  IMAD.X R29, RZ, RZ, R5.reuse, P5 ;  /* 0x000000ffff1d7224 */ /* 0x100fe200028e0605 */
[C---:B------:R-:W-:Y:S01]  /*ac30*/  IADD3 R45, P6, R4.reuse, 0x20, RZ ;  /* 0x00000020042d7810 */ /* 0x040fe20007fde0ff */
[----:B------:R-:W-:Y:S01]  /*ac40*/  IMAD.X R27, RZ, RZ, R5, P4 ;  /* 0x000000ffff1b7224 */ /* 0x000fe200020e0605 */
[----:B------:R-:W-:-:S02]  /*ac50*/  IADD3 R97, P3, R4, 0x4000, RZ ;  /* 0x0000400004617810 */ /* 0x000fc40007f7e0ff */
[C---:B------:R-:W-:Y:S01]  /*ac60*/  IADD3 R99, P2, R4.reuse, 0x4020, RZ ;  /* 0x0000402004637810 */ /* 0x040fe20007f5e0ff */
[--C-:B------:R-:W-:Y:S01]  /*ac70*/  IMAD.X R31, RZ, RZ, R5.reuse, P6 ;  /* 0x000000ffff1f7224 */ /* 0x100fe200030e0605 */
[C---:B------:R-:W-:Y:S01]  /*ac80*/  IADD3 R101, P1, R4.reuse, 0x4040, RZ ;  /* 0x0000404004657810 */ /* 0x040fe20007f3e0ff */
[--C-:B------:R-:W-:Y:S01]  /*ac90*/  IMAD.X R11, RZ, RZ, R5.reuse, P3 ;  /* 0x000000ffff0b7224 */ /* 0x100fe200018e0605 */
[----:B------:R-:W-:Y:S01]  /*aca0*/  BAR.SYNC.DEFER_BLOCKING 0x1, 0x100 ;  /* 0x0044000000007b1d */ /* 0x000fe20000010000 */
[----:B------:R-:W-:Y:S02]  /*acb0*/  IADD3 R103, P0, R4, 0x4060, RZ ;  /* 0x0000406004677810 */ /* 0x000fe40007f1e0ff */
[----:B------:R-:W-:Y:S02]  /*acc0*/  LOP3.LUT R26, R91, 0x380, RZ, 0xc0, !PT ;  /* 0x000003805b1a7812 */ /* 0x000fe400078ec0ff */
[----:B------:R-:W-:Y:S01]  /*acd0*/  LOP3.LUT R4, R9, R4, RZ, 0x3c, !PT ;  /* 0x0000000409047212 */ /* 0x000fe200078e3cff */
[--C-:B------:R-:W-:Y:S01]  /*ace0*/  IMAD.X R9, RZ, RZ, R5.reuse, P2 ;  /* 0x000000ffff097224 */ /* 0x100fe200010e0605 */
[----:B------:R-:W-:Y:S01]  /*acf0*/  LOP3.LUT R44, R95, 0x380, RZ, 0xc0, !PT ;  /* 0x000003805f2c7812 */ /* 0x000fe200078ec0ff */
[----:B------:R-:W-:Y:S01]  /*ad00*/  IMAD.X R13, RZ, RZ, R5, P0 ;  /* 0x000000ffff0d7224 */ /* 0x000fe200000e0605 */
[----:B------:R-:W-:-:S02]  /*ad10*/  SHF.R.U64 R26, R26, 0x3, RZ ;  /* 0x000000031a1a7819 */ /* 0x000fc400000012ff */
[-C--:B------:R-:W-:Y:S02]  /*ad20*/  IADD3.X R15, RZ, R5.reuse, RZ, P1, !PT ;  /* 0x00000005ff0f7210 */ /* 0x080fe40000ffe4ff */
[----:B------:R-:W-:Y:S02]  /*ad30*/  SHF.R.U64 R44, R44, 0x3, RZ ;  /* 0x000000032c2c7819 */ /* 0x000fe400000012ff */
[----:B------:R-:W-:Y:S02]  /*ad40*/  MOV R90, R4 ;  /* 0x00000004005a7202 */ /* 0x000fe40000000f00 */
[----:B------:R-:W-:Y:S02]  /*ad50*/  LOP3.LUT R10, R45, 0x380, RZ, 0xc0, !PT ;  /* 0x000003802d0a7812 */ /* 0x000fe400078ec0ff */
[----:B------:R-:W-:Y:S02]  /*ad60*/  F2FP.F16.F32.PACK_AB R5, R12, R93 ;  /* 0x0000005d0c05723e */ /* 0x000fe400000000ff */
[----:B------:R-:W-:-:S02]  /*ad70*/  LOP3.LUT R46, R97, 0x380, RZ, 0xc0, !PT ;  /* 0x00000380612e7812 */ /* 0x000fc400078ec0ff */
[----:B------:R-:W-:Y:S02]  /*ad80*/  LOP3.LUT R12, R99, 0x380, RZ, 0xc0, !PT ;  /* 0x00000380630c7812 */ /* 0x000fe400078ec0ff */
[----:B------:R-:W-:Y:S02]  /*ad90*/  LOP3.LUT R28, R26, R91, RZ, 0x3c, !PT ;  /* 0x0000005b1a1c7212 */ /* 0x000fe400078e3cff */
[----:B------:R-:W-:Y:S02]  /*ada0*/  LOP3.LUT R26, R44, R95, RZ, 0x3c, !PT ;  /* 0x0000005f2c1a7212 */ /* 0x000fe400078e3cff */
[----:B------:R-:W-:Y:S02]  /*adb0*/  SHF.R.U64 R10, R10, 0x3, RZ ;  /* 0x000000030a0a7819 */ /* 0x000fe400000012ff */
[----:B------:R-:W-:Y:S02]  /*adc0*/  LOP3.LUT R44, R103, 0x380, RZ, 0xc0, !PT ;  /* 0x00000380672c7812 */ /* 0x000fe400078ec0ff */
[----:B------:R-:W-:-:S02]  /*add0*/  SHF.R.U64 R46, R46, 0x3, RZ ;  /* 0x000000032e2e7819 */ /* 0x000fc400000012ff */
[----:B------:R-:W-:Y:S02]  /*ade0*/  F2FP.F16.F32.PACK_AB R4, R14, R153 ;  /* 0x000000990e04723e */ /* 0x000fe400000000ff */
[----:B------:R-:W-:Y:S02]  /*adf0*/  SHF.R.U64 R12, R12, 0x3, RZ ;  /* 0x000000030c0c7819 */ /* 0x000fe400000012ff */
[----:B------:R-:W-:Y:S01]  /*ae00*/  LOP3.LUT R14, R101, 0x380, RZ, 0xc0, !PT ;  /* 0x00000380650e7812 */ /* 0x000fe200078ec0ff */
[----:B------:R0:W-:Y:S01]  /*ae10*/  STSM.16.M88.4 [R90], R4 ;  /* 0x000000045a007844 */ /* 0x0001e20000000200 */
[----:B------:R-:W-:Y:S02]  /*ae20*/  LOP3.LUT R30, R10, R45, RZ, 0x3c, !PT ;  /* 0x0000002d0a1e7212 */ /* 0x000fe400078e3cff */
[----:B------:R-:W-:Y:S02]  /*ae30*/  SHF.R.U64 R44, R44, 0x3, RZ ;  /* 0x000000032c2c7819 */ /* 0x000fe400000012ff */
[----:B------:R-:W-:-:S02]  /*ae40*/  LOP3.LUT R10, R46, R97, RZ, 0x3c, !PT ;  /* 0x000000612e0a7212 */ /* 0x000fc400078e3cff */
[----:B------:R-:W-:Y:S02]  /*ae50*/  LOP3.LUT R8, R12, R99, RZ, 0x3c, !PT ;  /* 0x000000630c087212 */ /* 0x000fe400078e3cff */
[----:B------:R-:W-:Y:S02]  /*ae60*/  SHF.R.U64 R14, R14, 0x3, RZ ;  /* 0x000000030e0e7819 */ /* 0x000fe400000012ff */
[----:B------:R-:W-:Y:S02]  /*ae70*/  LOP3.LUT R12, R44, R103, RZ, 0x3c, !PT ;  /* 0x000000672c0c7212 */ /* 0x000fe400078e3cff */
[----:B------:R-:W-:Y:S02]  /*ae80*/  MOV R45, R10 ;  /* 0x0000000a002d7202 */ /* 0x000fe40000000f00 */
[----:B------:R-:W-:Y:S02]  /*ae90*/  MOV R44, R8 ;  /* 0x00000008002c7202 */ /* 0x000fe40000000f00 */
[----:B------:R-:W-:-:S02]  /*aea0*/  LOP3.LUT R14, R14, R101, RZ, 0x3c, !PT ;  /* 0x000000650e0e7212 */ /* 0x000fc400078e3cff */
[----:B------:R-:W-:Y:S02]  /*aeb0*/  MOV R30, R30 ;  /* 0x0000001e001e7202 */ /* 0x000fe40000000f00 */
[----:B------:R-:W-:Y:S02]  /*aec0*/  F2FP.F16.F32.PACK_AB R8, R87, R92 ;  /* 0x0000005c5708723e */ /* 0x000fe400000000ff */
[----:B------:R-:W-:Y:S02]  /*aed0*/  F2FP.F16.F32.PACK_AB R9, R85, R88 ;  /* 0x000000585509723e */ /* 0x000fe400000000ff */
[----:B------:R-:W-:Y:S02]  /*aee0*/  F2FP.F16.F32.PACK_AB R10, R83, R86 ;  /* 0x00000056530a723e */ /* 0x000fe400000000ff */
[----:B------:R-:W-:Y:S02]  /*aef0*/  F2FP.F16.F32.PACK_AB R11, R81, R84 ;  /* 0x00000054510b723e */ /* 0x000fe400000000ff */
[----:B------:R-:W-:-:S02]  /*af00*/  MOV R46, R26 ;  /* 0x0000001a002e7202 */ /* 0x000fc40000000f00 */
[----:B------:R-:W-:Y:S01]  /*af10*/  MOV R89, R28 ;  /* 0x0000001c00597202 */ /* 0x000fe20000000f00 */
[----:B------:R1:W-:Y:S01]  /*af20*/  STSM.16.M88.4 [R30], R8 ;  /* 0x000000081e007844 */ /* 0x0003e20000000200 */
[----:B------:R-:W-:Y:S02]  /*af30*/  MOV R27, R14 ;  /* 0x0000000e001b7202 */ /* 0x000fe40000000f00 */
[----:B------:R-:W-:Y:S02]  /*af40*/  MOV R26, R12 ;  /* 0x0000000c001a7202 */ /* 0x000fe40000000f00 */
[----:B0-----:R-:W-:Y:S02]  /*af50*/  F2FP.F16.F32.PACK_AB R4, R79, R82 ;  /* 0x000000524f04723e */ /* 0x001fe400000000ff */
[----:B------:R-:W-:Y:S02]  /*af60*/  F2FP.F16.F32.PACK_AB R5, R77, R80 ;  /* 0x000000504d05723e */ /* 0x000fe400000000ff */
[----:B------:R-:W-:-:S02]  /*af70*/  F2FP.F16.F32.PACK_AB R6, R75, R78 ;  /* 0x0000004e4b06723e */ /* 0x000fc400000000ff */
[----:B------:R-:W-:Y:S02]  /*af80*/  F2FP.F16.F32.PACK_AB R7, R73, R76 ;  /* 0x0000004c4907723e */ /* 0x000fe400000000ff */
[----:B------:R-:W-:Y:S02]  /*af90*/  F2FP.F16.F32.PACK_AB R12, R71, R74 ;  /* 0x0000004a470c723e */ /* 0x000fe400000000ff */
[----:B------:R-:W-:Y:S01]  /*afa0*/  F2FP.F16.F32.PACK_AB R13, R69, R72 ;  /* 0x00000048450d723e */ /* 0x000fe200000000ff */
[----:B------:R0:W-:Y:S01]  /*afb0*/  STSM.16.M88.4 [R89], R4 ;  /* 0x0000000459007844 */ /* 0x0001e20000000200 */
[----:B------:R-:W-:Y:S02]  /*afc0*/  F2FP.F16.F32.PACK_AB R14, R67, R70 ;  /* 0x00000046430e723e */ /* 0x000fe400000000ff */
[----:B------:R-:W-:Y:S02]  /*afd0*/  F2FP.F16.F32.PACK_AB R15, R65, R68 ;  /* 0x00000044410f723e */ /* 0x000fe400000000ff */
[----:B-1----:R-:W-:-:S02]  /*afe0*/  F2FP.F16.F32.PACK_AB R8, R63, R66 ;  /* 0x000000423f08723e */ /* 0x002fc400000000ff */
[----:B------:R-:W-:Y:S01]  /*aff0*/  F2FP.F16.F32.PACK_AB R9, R61, R64 ;  /* 0x000000403d09723e */ /* 0x000fe200000000ff */
[----:B------:R-:W-:Y:S01]  /*b000*/  STSM.16.M88.4 [R46], R12 ;  /* 0x0000000c2e007844 */ /* 0x000fe20000000200 */
[----:B------:R-:W-:Y:S02]  /*b010*/  F2FP.F16.F32.PACK_AB R10, R59, R62 ;  /* 0x0000003e3b0a723e */ /* 0x000fe400000000ff */
[----:B------:R-:W-:Y:S02]  /*b020*/  F2FP.F16.F32.PACK_AB R11, R57, R60 ;  /* 0x0000003c390b723e */ /* 0x000fe400000000ff */
[----:B------:R-:W-:Y:S02]  /*b030*/  F2FP.F16.F32.PACK_AB R28, R55, R58 ;  /* 0x0000003a371c723e */ /* 0x000fe400000000ff */
[----:B------:R-:W-:Y:S01]  /*b040*/  F2FP.F16.F32.PACK_AB R29, R53, R56 ;  /* 0x00000038351d723e */ /* 0x000fe200000000ff */
[----:B------:R1:W-:Y:S01]  /*b050*/  STSM.16.M88.4 [R45], R8 ;  /* 0x000000082d007844 */ /* 0x0003e20000000200 */
[----:B------:R-:W-:Y:S01]  /*b060*/  F2FP.F16.F32.PACK_AB R30, R51, R54 ;  /* 0x00000036331e723e */ /* 0x000fe200000000ff */
[----:B0-----:R-:W-:Y:S01]  /*b070*/  IMAD.U32 R4, RZ, RZ, UR4 ;  /* 0x00000004ff047e24 */ /* 0x001fe2000f8e00ff */
[----:B------:R-:W-:Y:S01]  /*b080*/  F2FP.F16.F32.PACK_AB R31, R49, R52 ;  /* 0x00000034311f723e */ /* 0x000fe200000000ff */
[----:B------:R-:W-:Y:S01]  /*b090*/  IMAD.U32 R5, RZ, RZ, UR8 ;  /* 0x00000008ff057e24 */ /* 0x000fe2000f8e00ff */
[----:B------:R-:W-:-:S02]  /*b0a0*/  F2FP.F16.F32.PACK_AB R52, R43, R50 ;  /* 0x000000322b34723e */ /* 0x000fc400000000ff */
[----:B------:R-:W-:Y:S01]  /*b0b0*/  F2FP.F16.F32.PACK_AB R53, R41, R48 ;  /* 0x000000302935723e */ /* 0x000fe200000000ff */
[----:B------:R0:W-:Y:S01]  /*b0c0*/  STSM.16.M88.4 [R44], R28 ;  /* 0x0000001c2c007844 */ /* 0x0001e20000000200 */
[----:B------:R-:W-:Y:S02]  /*b0d0*/  F2FP.F16.F32.PACK_AB R54, R39, R42 ;  /* 0x0000002a2736723e */ /* 0x000fe400000000ff */
[----:B------:R-:W-:Y:S02]  /*b0e0*/  F2FP.F16.F32.PACK_AB R55, R37, R40 ;  /* 0x000000282537723e */ /* 0x000fe400000000ff */
[----:B------:R-:W-:Y:S02]  /*b0f0*/  PLOP3.LUT P0, PT, PT, PT, UP1, 0x80, 0x0 ;  /* 0x000000000000781c */ /* 0x000fe40003f0f018 */
[----:B------:R-:W-:Y:S01]  /*b100*/  PLOP3.LUT P2, PT, PT, PT, UP0, 0x80, 0x0 ;  /* 0x000000000000781c */ /* 0x000fe20003f4f008 */
[----:B------:R0:W-:Y:S04]  /*b110*/  STSM.16.M88.4 [R27], R52 ;  /* 0x000000341b007844 */ /* 0x0001e80000000200 */
[----:B------:R0:W-:Y:S01]  /*b120*/  STSM.16.M88.4 [R26], R148 ;  /* 0x000000941a007844 */ /* 0x0001e20000000200 */
[----:B------:R-:W-:Y:S01]  /*b130*/  BAR.SYNC.DEFER_BLOCKING 0x1, 0x100 ;  /* 0x0044000000007b1d */ /* 0x000fe20000010000 */
[----:B------:R-:W-:-:S02]  /*b140*/  IMAD.U32 R6, RZ, RZ, UR6 ;  /* 0x00000006ff067e24 */ /* 0x000fc4000f8e00ff */
[----:B------:R-:W-:-:S03]  /*b150*/  IMAD.U32 R7, RZ, RZ, UR7 ;  /* 0x00000007ff077e24 */ /* 0x000fc6000f8e00ff */
[----:B-1----:R-:W2:Y:S04]  /*b160*/  @P0 LDG.E R8, desc[UR48][R4.64] ;  /* 0x0000003004080981 */ /* 0x002ea8000c1e1900 */
[----:B------:R-:W3:Y:S01]  /*b170*/  @P2 LDG.E R6, desc[UR48][R6.64] ;  /* 0x0000003006062981 */ /* 0x000ee2000c1e1900 */
[----:B------:R-:W-:Y:S01]  /*b180*/  IMAD R9, R16, 0x40, R2 ;  /* 0x0000004010097824 */ /* 0x000fe200078e0202 */
[----:B------:R-:W-:Y:S01]  /*b190*/  UMOV UR4, URZ ;  /* 0x0000003f00047c82 */ /* 0x000fe20008000000 */
[----:B------:R-:W-:Y:S02]  /*b1a0*/  ULDC UR10, c[0x0][0xa88] ;  /* 0x0002a200000a7ab9 */ /* 0x000fe40000000800 */
[----:B------:R-:W-:-:S03]  /*b1b0*/  IMAD.WIDE R24, R9, 0x2, R24 ;  /* 0x0000000209187825 */ /* 0x000fc600078e0218 */
[----:B------:R-:W-:Y:S02]  /*b1c0*/  IADD3 R9, P1, R24, 0x1000, RZ ;  /* 0x0000100018097810 */ /* 0x000fe40007f3e0ff */
[----:B--2---:R-:W-:Y:S02]  /*b1d0*/  @P0 R2UR UR4, R8 ;  /* 0x00000000080402ca */ /* 0x004fe400000e0000 */
[----:B---3--:R-:W-:Y:S01]  /*b1e0*/  @P2 R2UR UR10, R6 ;  /* 0x00000000060a22ca */ /* 0x008fe200000e0000 */
[----:B0-----:R-:W-:-:S14]  /*b1f0*/  @P2 BRA `(.L_x_2066) ;  /* 0x0000000000182947 */ /* 0x001fdc0003800000 */
[----:B------:R-:W-:Y:S05]  /*b200*/  @!P0 BRA `(.L_x_2066) ;  /* 0x0000000000148947 */ /* 0x000fea0003800000 */
[----:B------:R-:W2:Y:S04]  /*b210*/  LDG.E R7, desc[UR48][R4.64] ;  /* 0x0000003004077981 */ /* 0x000ea8000c1e1900 */
[----:B------:R-:W3:Y:S01]  /*b220*/  LDG.E R6, desc[UR48][R4.64+0x4] ;  /* 0x0000043004067981 */ /* 0x000ee2000c1e1900 */
[----:B--2---:R-:W-:Y:S02]  /*b230*/  R2UR UR6, R7 ;  /* 0x00000000070672ca */ /* 0x004fe400000e0000 */
[----:B---3--:R-:W-:-:S13]  /*b240*/  R2UR UR10, R6 ;  /* 0x00000000060a72ca */ /* 0x008fda00000e0000 */
[----:B------:R-:W-:-:S12]  /*b250*/  UIADD3 UR10, -UR6, UR10, URZ ;  /* 0x0000000a060a7290 */ /* 0x000fd8000fffe13f */
.L_x_2066:
[----:B------:R-:W-:Y:S01]  /*b260*/  USHF.R.S32.HI UR14, URZ, 0x1f, UR39 ;  /* 0x0000001f3f0e7899 */ /* 0x000fe20008011427 */
[----:B------:R-:W-:Y:S01]  /*b270*/  IMAD.U32 R8, RZ, RZ, UR40 ;  /* 0x00000028ff087e24 */ /* 0x000fe2000f8e00ff */
[----:B------:R-:W-:Y:S01]  /*b280*/  ULDC.64 UR12, c[0x0][0xb70] ;  /* 0x0002dc00000c7ab9 */ /* 0x000fe20000000a00 */
[----:B------:R-:W-:Y:S01]  /*b290*/  USHF.R.S32.HI UR9, URZ, 0x1f, UR4 ;  /* 0x0000001f3f097899 */ /* 0x000fe20008011404 */
[----:B------:R-:W-:Y:S01]  /*b2a0*/  IADD3 R13, P2, R24, 0x2000, RZ ;  /* 0x00002000180d7810 */ /* 0x000fe20007f5e0ff */
[----:B------:R-:W-:Y:S01]  /*b2b0*/  UIMAD UR11, UR14, UR12, URZ ;  /* 0x0000000c0e0b72a4 */ /* 0x000fe2000f8e023f */
[----:B------:R-:W-:Y:S01]  /*b2c0*/  IMAD R8, R8, 0x80, R19 ;  /* 0x0000008008087824 */ /* 0x000fe200078e0213 */
[----:B------:R-:W-:Y:S01]  /*b2d0*/  UMOV UR8, UR4 ;  /* 0x0000000400087c82 */ /* 0x000fe20008000000 */
[----:B------:R-:W-:Y:S01]  /*b2e0*/  USEL UR38, UR38, URZ, !UP1 ;  /* 0x0000003f26267287 */ /* 0x000fe2000c800000 */
[----:B------:R-:W-:Y:S01]  /*b2f0*/  IADD3 R7, P6, R24, 0x3000, RZ ;  /* 0x0000300018077810 */ /* 0x000fe20007fde0ff */
[----:B------:R-:W-:Y:S01]  /*b300*/  UIMAD.WIDE.U32 UR6, UR39, UR12, UR8 ;  /* 0x0000000c270672a5 */ /* 0x000fe2000f8e0008 */
[----:B------:R-:W-:Y:S01]  /*b310*/  SHF.R.S32.HI R5, RZ, 0x1f, R8 ;  /* 0x0000001fff057819 */ /* 0x000fe20000011408 */
[----:B------:R-:W-:Y:S01]  /*b320*/  UIMAD UR11, UR39, UR13, UR11 ;  /* 0x0000000d270b72a4 */ /* 0x000fe2000f8e020b */
[----:B------:R-:W-:Y:S01]  /*b330*/  LOP3.LUT R12, R13, 0x380, RZ, 0xc0, !PT ;  /* 0x000003800d0c7812 */ /* 0x000fe200078ec0ff */
[----:B------:R-:W-:Y:S01]  /*b340*/  USEL UR37, UR37, URZ, !UP1 ;  /* 0x0000003f25257287 */ /* 0x000fe2000c800000 */
[----:B------:R-:W-:Y:S01]  /*b350*/  LOP3.LUT R4, R7, 0x380, RZ, 0xc0, !PT ;  /* 0x0000038007047812 */ /* 0x000fe200078ec0ff */
[----:B------:R-:W-:Y:S01]  /*b360*/  ULDC.64 UR12, c[0x0][0xb78] ;  /* 0x0002de00000c7ab9 */ /* 0x000fe20000000a00 */
[----:B------:R-:W-:Y:S01]  /*b370*/  UIADD3 UR7, UR7, UR11, URZ ;  /* 0x0000000b07077290 */ /* 0x000fe2000fffe03f */
[----:B------:R-:W-:Y:S01]  /*b380*/  SHF.R.U64 R12, R12, 0x3, RZ ;  /* 0x000000030c0c7819 */ /* 0x000fe200000012ff */
[----:B------:R-:W-:Y:S01]  /*b390*/  UIMAD UR8, UR38, UR12, URZ ;  /* 0x0000000c260872a4 */ /* 0x000fe2000f8e023f */
[----:B------:R-:W-:Y:S01]  /*b3a0*/  SHF.R.U64 R4, R4, 0x3, RZ ;  /* 0x0000000304047819 */ /* 0x000fe200000012ff */
[----:B------:R-:W-:Y:S01]  /*b3b0*/  UIMAD.WIDE.U32 UR6, UR37, UR12, UR6 ;  /* 0x0000000c250672a5 */ /* 0x000fe2000f8e0006 */
[----:B------:R-:W-:Y:S01]  /*b3c0*/  LOP3.LUT R12, R12, R13, RZ, 0x3c, !PT ;  /* 0x0000000d0c0c7212 */ /* 0x000fe200078e3cff */
[----:B------:R-:W-:Y:S01]  /*b3d0*/  UIMAD UR8, UR37, UR13, UR8 ;  /* 0x0000000d250872a4 */ /* 0x000fe2000f8e0208 */
[----:B------:R-:W-:Y:S01]  /*b3e0*/  IADD3 R37, P5, R24, 0x4000, RZ ;  /* 0x0000400018257810 */ /* 0x000fe20007fbe0ff */
[--C-:B------:R-:W-:Y:S01]  /*b3f0*/  IMAD.X R13, RZ, RZ, R25.reuse, P2 ;  /* 0x000000ffff0d7224 */ /* 0x100fe200010e0619 */
[----:B------:R-:W-:Y:S01]  /*b400*/  LOP3.LUT R4, R4, R7, RZ, 0x3c, !PT ;  /* 0x0000000704047212 */ /* 0x000fe200078e3cff */
[----:B------:R-:W-:Y:S01]  /*b410*/  IMAD.X R29, RZ, RZ, R25, P1 ;  /* 0x000000ffff1d7224 */ /* 0x000fe200008e0619 */
[----:B------:R-:W-:Y:S01]  /*b420*/  IADD3 R6, P0, R8, UR6, RZ ;  /* 0x0000000608067c10 */ /* 0x000fe2000ff1e0ff */
[----:B------:R-:W-:Y:S01]  /*b430*/  IMAD.U32 R10, RZ, RZ, UR8 ;  /* 0x00000008ff0a7e24 */ /* 0x000fe2000f8e00ff */
[C---:B------:R-:W-:Y:S01]  /*b440*/  IADD3 R41, P4, R24.reuse, 0x5000, RZ ;  /* 0x0000500018297810 */ /* 0x040fe20007f9e0ff */
[----:B------:R-:W-:Y:S01]  /*b450*/  ULDC.64 UR12, c[0x0][0xaa0] ;  /* 0x0002a800000c7ab9 */ /* 0x000fe20000000a00 */
[----:B------:R-:W-:-:S02]  /*b460*/  IADD3 R27, P3, R24, 0x6000, RZ ;  /* 0x00006000181b7810 */ /* 0x000fc40007f7e0ff */
[----:B------:R-:W-:Y:S01]  /*b470*/  IADD3.X R5, R5, UR7, R10, P0, !PT ;  /* 0x0000000705057c10 */ /* 0x000fe200087fe40a */
[----:B------:R-:W-:Y:S01]  /*b480*/  ULDC.64 UR6, c[0x0][0xb40] ;  /* 0x0002d00000067ab9 */ /* 0x000fe20000000a00 */
[----:B------:R-:W-:Y:S02]  /*b490*/  IADD3 R7, P2, R24, 0x7000, RZ ;  /* 0x0000700018077810 */ /* 0x000fe40007f5e0ff */
[C---:B------:R-:W-:Y:S02]  /*b4a0*/  LEA R44, P0, R6.reuse, UR6, 0x2 ;  /* 0x00000006062c7c11 */ /* 0x040fe4000f8010ff */
[----:B------:R-:W-:Y:S02]  /*b4b0*/  LOP3.LUT R28, R9, 0x380, RZ, 0xc0, !PT ;  /* 0x00000380091c7812 */ /* 0x000fe400078ec0ff */
[----:B------:R-:W-:Y:S02]  /*b4c0*/  LEA.HI.X R45, R6, UR7, R5, 0x2, P0 ;  /* 0x00000007062d7c11 */ /* 0x000fe400080f1405 */
[----:B------:R-:W-:-:S02]  /*b4d0*/  LOP3.LUT P0, RZ, R23, 0x3, RZ, 0xc0, !PT ;  /* 0x0000000317ff7812 */ /* 0x000fc4000780c0ff */
[C---:B------:R-:W-:Y:S02]  /*b4e0*/  IADD3 R5, R8.reuse, 0x8, RZ ;  /* 0x0000000808057810 */ /* 0x040fe40007ffe0ff */
[----:B------:R-:W-:Y:S02]  /*b4f0*/  ISETP.GE.OR P1, PT, R8, UR10, P0 ;  /* 0x0000000a08007c0c */ /* 0x000fe40008726670 */
[----:B------:R-:W-:Y:S01]  /*b500*/  ISETP.GE.OR P0, PT, R5, UR10, P0 ;  /* 0x0000000a05007c0c */ /* 0x000fe20008706670 */
[----:B------:R-:W-:Y:S01]  /*b510*/  IMAD.X R5, RZ, RZ, R25, P6 ;  /* 0x000000ffff057224 */ /* 0x000fe200030e0619 */
[----:B------:R-:W-:Y:S02]  /*b520*/  LOP3.LUT R36, R37, 0x380, RZ, 0xc0, !PT ;  /* 0x0000038025247812 */ /* 0x000fe400078ec0ff */
[----:B------:R-:W-:Y:S02]  /*b530*/  LOP3.LUT R40, R41, 0x380, RZ, 0xc0, !PT ;  /* 0x0000038029287812 */ /* 0x000fe400078ec0ff */
[----:B------:R-:W-:-:S02]  /*b540*/  LOP3.LUT R26, R27, 0x380, RZ, 0xc0, !PT ;  /* 0x000003801b1a7812 */ /* 0x000fc400078ec0ff */
[----:B------:R-:W-:Y:S02]  /*b550*/  LOP3.LUT R33, R24, 0x380, RZ, 0xc0, !PT ;  /* 0x0000038018217812 */ /* 0x000fe400078ec0ff */
[----:B------:R-:W-:Y:S01]  /*b560*/  LOP3.LUT R6, R7, 0x380, RZ, 0xc0, !PT ;  /* 0x0000038007067812 */ /* 0x000fe200078ec0ff */
[----:B------:R-:W-:Y:S01]  /*b570*/  @!P1 STG.E desc[UR48][R44.64], R3 ;  /* 0x000000032c009986 */ /* 0x000fe2000c101930 */
[----:B------:R-:W-:Y:S02]  /*b580*/  SHF.R.U64 R28, R28, 0x3, RZ ;  /* 0x000000031c1c7819 */ /* 0x000fe400000012ff */
[----:B------:R-:W-:Y:S01]  /*b590*/  SHF.R.U64 R36, R36, 0x3, RZ ;  /* 0x0000000324247819 */ /* 0x000fe200000012ff */
[----:B------:R-:W-:Y:S01]  /*b5a0*/  UIMAD UR6, UR9, UR12, URZ ;  /* 0x0000000c090672a4 */ /* 0x000fe2000f8e023f */
[----:B------:R-:W-:Y:S01]  /*b5b0*/  SHF.R.U64 R40, R40, 0x3, RZ ;  /* 0x0000000328287819 */ /* 0x000fe200000012ff */
[----:B------:R0:W-:Y:S01]  /*b5c0*/  @!P0 STG.E desc[UR48][R44.64+0x20], R0 ;  /* 0x000020002c008986 */ /* 0x0001e2000c101930 */
[----:B------:R-:W-:Y:S01]  /*b5d0*/  SHF.R.U64 R26, R26, 0x3, RZ ;  /* 0x000000031a1a7819 */ /* 0x000fe200000012ff */
[----:B------:R-:W-:Y:S01]  /*b5e0*/  ULDC.64 UR8, c[0x0][0xae0] ;  /* 0x0002b80000087ab9 */ /* 0x000fe20000000a00 */
[----:B------:R-:W-:Y:S01]  /*b5f0*/  SHF.R.U64 R33, R33, 0x3, RZ ;  /* 0x0000000321217819 */ /* 0x000fe200000012ff */
[----:B------:R-:W5:Y:S01]  /*b600*/  LD.E.128 R12, desc[UR48][R12.64] ;  /* 0x000000300c0c7980 */ /* 0x000f62000c101d00 */
[----:B------:R-:W-:-:S02]  /*b610*/  SHF.R.U64 R6, R6, 0x3, RZ ;  /* 0x0000000306067819 */ /* 0x000fc400000012ff */
[----:B------:R-:W-:Y:S01]  /*b620*/  LOP3.LUT R28, R28, R9, RZ, 0x3c, !PT ;  /* 0x000000091c1c7212 */ /* 0x000fe200078e3cff */
[--C-:B------:R-:W-:Y:S01]  /*b630*/  IMAD.X R9, RZ, RZ, R25.reuse, P2 ;  /* 0x000000ffff097224 */ /* 0x100fe200010e0619 */
[----:B------:R-:W-:Y:S01]  /*b640*/  LOP3.LUT R36, R36, R37, RZ, 0x3c, !PT ;  /* 0x0000002524247212 */ /* 0x000fe200078e3cff */
[--C-:B------:R-:W-:Y:S01]  /*b650*/  IMAD.X R37, RZ, RZ, R25.reuse, P5 ;  /* 0x000000ffff257224 */ /* 0x100fe200028e0619 */
[----:B------:R-:W-:Y:S01]  /*b660*/  LOP3.LUT R40, R40, R41, RZ, 0x3c, !PT ;  /* 0x0000002928287212 */ /* 0x000fe200078e3cff */
[--C-:B------:R-:W-:Y:S01]  /*b670*/  IMAD.X R41, RZ, RZ, R25.reuse, P4 ;  /* 0x000000ffff297224 */ /* 0x100fe200020e0619 */
[----:B------:R-:W-:Y:S01]  /*b680*/  LOP3.LUT R26, R26, R27, RZ, 0x3c, !PT ;  /* 0x0000001b1a1a7212 */ /* 0x000fe200078e3cff */
[--C-:B------:R-:W-:Y:S01]  /*b690*/  IMAD.X R27, RZ, RZ, R25.reuse, P3 ;  /* 0x000000ffff1b7224 */ /* 0x100fe200018e0619 */
[----:B------:R-:W-:Y:S01]  /*b6a0*/  LOP3.LUT R32, R33, R24, RZ, 0x3c, !PT ;  /* 0x0000001821207212 */ /* 0x000fe200078e3cff */
[----:B------:R-:W-:Y:S01]  /*b6b0*/  IMAD.MOV.U32 R33, RZ, RZ, R25 ;  /* 0x000000ffff217224 */ /* 0x000fe200078e0019 */
[----:B------:R-:W-:Y:S01]  /*b6c0*/  LOP3.LUT R8, R6, R7, RZ, 0x3c, !PT ;  /* 0x0000000706087212 */ /* 0x000fe200078e3cff */
[----:B0-----:R-:W-:Y:S01]  /*b6d0*/  IMAD.U32 R45, RZ, RZ, UR12 ;  /* 0x0000000cff2d7e24 */ /* 0x001fe2000f8e00ff */
[----:B------:R-:W-:Y:S01]  /*b6e0*/  SHF.R.S32.HI R3, RZ, 0x1f, R2 ;  /* 0x0000001fff037819 */ /* 0x000fe20000011402 */
[----:B------:R-:W5:Y:S01]  /*b6f0*/  LD.E.128 R28, desc[UR48][R28.64] ;  /* 0x000000301c1c7980 */ /* 0x000f62000c101d00 */
[----:B------:R-:W-:-:S03]  /*b700*/  UIMAD UR6, UR4, UR13, UR6 ;  /* 0x0000000d040672a4 */ /* 0x000fc6000f8e0206 */
[----:B------:R-:W5:Y:S01]  /*b710*/  LD.E.128 R32, desc[UR48][R32.64] ;  /* 0x0000003020207980 */ /* 0x000f62000c101d00 */
[----:B------:R-:W-:-:S03]  /*b720*/  IMAD.WIDE.U32 R44, R45, UR4, R2 ;  /* 0x000000042d2c7c25 */ /* 0x000fc6000f8e0002 */
[----:B------:R-:W5:Y:S04]  /*b730*/  LD.E.128 R4, desc[UR48][R4.64] ;  /* 0x0000003004047980 */ /* 0x000f68000c101d00 */
[----:B------:R-:W5:Y:S04]  /*b740*/  LD.E.128 R36, desc[UR48][R36.64] ;  /* 0x0000003024247980 */ /* 0x000f68000c101d00 */
[----:B------:R-:W5:Y:S04]  /*b750*/  LD.E.128 R40, desc[UR48][R40.64] ;  /* 0x0000003028287980 */ /* 0x000f68000c101d00 */
[----:B------:R-:W5:Y:S04]  /*b760*/  LD.E.128 R24, desc[UR48][R26.64] ;  /* 0x000000301a187980 */ /* 0x000f68000c101d00 */
[----:B------:R-:W5:Y:S01]  /*b770*/  LD.E.128 R8, desc[UR48][R8.64] ;  /* 0x0000003008087980 */ /* 0x000f62000c101d00 */
[----:B------:R-:W-:Y:S01]  /*b780*/  UIMAD UR4, UR14, UR8, URZ ;  /* 0x000000080e0472a4 */ /* 0x000fe2000f8e023f */
[----:B------:R-:W-:Y:S01]  /*b790*/  @!PT LDS RZ, [RZ] ;  /* 0x00000000fffff984 */ /* 0x000fe20000000800 */
[----:B------:R-:W-:Y:S01]  /*b7a0*/  @!PT LDS RZ, [RZ] ;  /* 0x00000000fffff984 */ /* 0x000fe20000000800 */
[----:B------:R-:W-:Y:S01]  /*b7b0*/  @!PT LDS RZ, [RZ] ;  /* 0x00000000fffff984 */ /* 0x000fe20000000800 */
[----:B------:R-:W-:Y:S01]  /*b7c0*/  @!PT LDS RZ, [RZ] ;  /* 0x00000000fffff984 */ /* 0x000fe20000000800 */
[----:B------:R0:W-:Y:S06]  /*b7d0*/  MEMBAR.ALL.CTA ;  /* 0x0000000000007992 */ /* 0x0001ec0000008000 */
[----:B0-----:R-:W0:Y:S01]  /*b7e0*/  FENCE.VIEW.ASYNC.S ;  /* 0x00000000000073c6 */ /* 0x001e220000000000 */
[----:B------:R-:W-:Y:S01]  /*b7f0*/  VIADD R45, R45, UR6 ;  /* 0x000000062d2d7c36 */ /* 0x000fe20008000000 */
[----:B------:R-:W-:Y:S01]  /*b800*/  UIMAD UR10, UR40, -0x80, UR10 ;  /* 0xffffff80280a78a4 */ /* 0x000fe2000f8e020a */
[----:B------:R-:W-:Y:S01]  /*b810*/  IMAD.U32 R3, RZ, RZ, UR8 ;  /* 0x00000008ff037e24 */ /* 0x000fe2000f8e00ff */
[----:B------:R-:W-:Y:S01]  /*b820*/  UIMAD UR4, UR39, UR9, UR4 ;  /* 0x00000009270472a4 */ /* 0x000fe2000f8e0204 */
[----:B------:R-:W-:-:S02]  /*b830*/  ULDC.64 UR6, c[0x0][0xae8] ;  /* 0x0002ba0000067ab9 */ /* 0x000fc40000000a00 */
[----:B------:R-:W-:Y:S01]  /*b840*/  IMAD.WIDE.U32 R44, R3, UR39, R44 ;  /* 0x00000027032c7c25 */ /* 0x000fe2000f8e002c */
[----:B------:R-:W-:-:S03]  /*b850*/  ISETP.GE.AND P2, PT, R16, UR10, PT ;  /* 0x0000000a10007c0c */ /* 0x000fc6000bf46270 */
[----:B------:R-:W-:Y:S01]  /*b860*/  VIADD R45, R45, UR4 ;  /* 0x000000042d2d7c36 */ /* 0x000fe20008000000 */
[----:B------:R-:W-:Y:S01]  /*b870*/  UIMAD UR4, UR38, UR6, URZ ;  /* 0x00000006260472a4 */ /* 0x000fe2000f8e023f */
[----:B------:R-:W-:Y:S02]  /*b880*/  VIADD R20, R20, 0x28820 ;  /* 0x0002882014147836 */ /* 0x000fe40000000000 */
[C---:B------:R-:W-:Y:S02]  /*b890*/  VIADD R17, R16.reuse, 0x60 ;  /* 0x0000006010117836 */ /* 0x040fe40000000000 */
[----:B------:R-:W-:Y:S01]  /*b8a0*/  IMAD.U32 R49, RZ, RZ, UR6 ;  /* 0x00000006ff317e24 */ /* 0x000fe2000f8e00ff */
[----:B------:R-:W-:Y:S01]  /*b8b0*/  UIMAD UR4, UR37, UR7, UR4 ;  /* 0x00000007250472a4 */ /* 0x000fe2000f8e0204 */
[----:B------:R-:W-:Y:S01]  /*b8c0*/  VIADD R3, R16, 0x40 ;  /* 0x0000004010037836 */ /* 0x000fe20000000000 */
[----:B------:R-:W-:Y:S01]  /*b8d0*/  PRMT R20, RZ, 0x654, R20 ;  /* 0x00000654ff147816 */ /* 0x000fe20000000014 */
[----:B------:R-:W-:Y:S01]  /*b8e0*/  IMAD.WIDE.U32 R48, R49, UR37, R44 ;  /* 0x0000002531307c25 */ /* 0x000fe2000f8e002c */
[----:B------:R-:W-:-:S02]  /*b8f0*/  ISETP.GE.AND P1, PT, R17, UR10, PT ;  /* 0x0000000a11007c0c */ /* 0x000fc4000bf26270 */
[----:B------:R-:W-:Y:S01]  /*b900*/  ISETP.GE.AND P0, PT, R3, UR10, PT ;  /* 0x0000000a03007c0c */ /* 0x000fe2000bf06270 */
[----:B------:R-:W-:Y:S01]  /*b910*/  IMAD.U32 R3, RZ, RZ, UR40 ;  /* 0x00000028ff037e24 */ /* 0x000fe2000f8e00ff */
[--C-:B------:R-:W-:Y:S01]  /*b920*/  SHF.R.S32.HI R17, RZ, 0x1f, R16.reuse ;  /* 0x0000001fff117819 */ /* 0x100fe20000011410 */
[----:B0-----:R0:W-:Y:S01]  /*b930*/  SYNCS.ARRIVE.TRANS64.RED.A1T0 RZ, [R20+URZ], RZ ;  /* 0x000000ff14ff79a7 */ /* 0x0011e2000810043f */
[----:B------:R-:W-:Y:S01]  /*b940*/  IADD3 R0, R16, 0x20, RZ ;  /* 0x0000002010007810 */ /* 0x000fe20007ffe0ff */
[----:B------:R-:W-:Y:S01]  /*b950*/  VIADD R53, R49, UR4 ;  /* 0x0000000431357c36 */ /* 0x000fe20008000000 */
[----:B------:R-:W-:Y:S01]  /*b960*/  BSSY B1, `(.L_x_2067) ;  /* 0x0000014000017945 */ /* 0x000fe20003800000 */
[----:B------:R-:W-:Y:S01]  /*b970*/  IMAD.WIDE R44, R3, 0x80, R16 ;  /* 0x00000080032c7825 */ /* 0x000fe200078e0210 */
[----:B------:R-:W-:Y:S02]  /*b980*/  ISETP.GE.AND P4, PT, R0, UR10, PT ;  /* 0x0000000a00007c0c */ /* 0x000fe4000bf86270 */
[----:B------:R-:W-:Y:S11]  /*b990*/  @P2 BRA `(.L_x_2068) ;  /* 0x0000000000402947 */ /* 0x000ff60003800000 */
[----:B------:R-:W-:Y:S01]  /*b9a0*/  ULDC.64 UR6, c[0x0][0xad8] ;  /* 0x0002b60000067ab9 */ /* 0x000fe20000000a00 */
[C---:B------:R-:W-:Y:S01]  /*b9b0*/  VIADD R0, R2.reuse, 0x40 ;  /* 0x0000004002007836 */ /* 0x040fe20000000000 */
[----:B------:R-:W-:Y:S01]  /*b9c0*/  ULDC UR4, c[0x0][0xa8c] ;  /* 0x0002a30000047ab9 */ /* 0x000fe20000000800 */
[----:B------:R-:W-:Y:S01]  /*b9d0*/  IMAD R3, R45, UR6, RZ ;  /* 0x000000062d037c24 */ /* 0x000fe2000f8e02ff */
[----:B------:R-:W-:Y:S01]  /*b9e0*/  ISETP.GE.AND P2, PT, R2, UR4, PT ;  /* 0x0000000402007c0c */ /* 0x000fe2000bf46270 */
[----:B0-----:R-:W-:Y:S01]  /*b9f0*/  IMAD.MOV.U32 R20, RZ, RZ, R48 ;  /* 0x000000ffff147224 */ /* 0x001fe200078e0030 */
[----:B------:R-:W-:Y:S01]  /*ba00*/  ISETP.GE.AND P3, PT, R0, UR4, PT ;  /* 0x0000000400007c0c */ /* 0x000fe2000bf66270 */
[----:B------:R-:W-:Y:S02]  /*ba10*/  IMAD.MOV.U32 R21, RZ, RZ, R53 ;  /* 0x000000ffff157224 */ /* 0x000fe400078e0035 */
[C---:B------:R-:W-:Y:S02]  /*ba20*/  IMAD R3, R44.reuse, UR7, R3 ;  /* 0x000000072c037c24 */ /* 0x040fe4000f8e0203 */
[----:B------:R-:W-:Y:S01]  /*ba30*/  IMAD.WIDE.U32 R20, R44, UR6, R20 ;  /* 0x000000062c147c25 */ /* 0x000fe2000f8e0014 */
[----:B------:R-:W-:-:S02]  /*ba40*/  ULDC.64 UR6, c[0x0][0xa80] ;  /* 0x0002a00000067ab9 */ /* 0x000fc40000000a00 */
[----:B------:R-:W-:Y:S02]  /*ba50*/  LEA R50, P5, R20, UR6, 0x1 ;  /* 0x0000000614327c11 */ /* 0x000fe4000f8a08ff */
[----:B------:R-:W-:-:S04]  /*ba60*/  IADD3 R3, R21, R3, RZ ;  /* 0x0000000315037210 */ /* 0x000fc80007ffe0ff */
[----:B------:R-:W-:-:S05]  /*ba70*/  LEA.HI.X R51, R20, UR7, R3, 0x1, P5 ;  /* 0x0000000714337c11 */ /* 0x000fca000a8f0c03 */
[----:B-----5:R1:W-:Y:S04]  /*ba80*/  @!P2 STG.E.128 desc[UR48][R50.64], R32 ;  /* 0x000000203200a986 */ /* 0x0203e8000c101d30 */
[----:B------:R1:W-:Y:S02]  /*ba90*/  @!P3 STG.E.128 desc[UR48][R50.64+0x80], R36 ;  /* 0x000080243200b986 */ /* 0x0003e4000c101d30 */
.L_x_2068:
[----:B------:R-:W-:Y:S05]  /*baa0*/  BSYNC B1 ;  /* 0x0000000000017941 */ /* 0x000fea0003800000 */
.L_x_2067:
[----:B------:R-:W-:Y:S04]  /*bab0*/  BSSY B1, `(.L_x_2069) ;  /* 0x0000014000017945 */ /* 0x000fe80003800000 */
[----:B------:R-:W-:Y:S05]  /*bac0*/  @P4 BRA `(.L_x_2070) ;  /* 0x0000000000484947 */ /* 0x000fea0003800000 */
[----:B------:R-:W-:Y:S01]  /*bad0*/  IADD3 R3, P2, R44, 0x20, RZ ;  /* 0x000000202c037810 */ /* 0x000fe20007f5e0ff */
[----:B------:R-:W-:Y:S01]  /*bae0*/  ULDC.64 UR6, c[0x0][0xad8] ;  /* 0x0002b60000067ab9 */ /* 0x000fe20000000a00 */
[----:B0-----:R-:W-:Y:S01]  /*baf0*/  IMAD.MOV.U32 R20, RZ, RZ, R48 ;  /* 0x000000ffff147224 */ /* 0x001fe200078e0030 */
[----:B------:R-:W-:Y:S01]  /*bb00*/  ULDC UR4, c[0x0][0xa8c] ;  /* 0x0002a30000047ab9 */ /* 0x000fe20000000800 */
[----:B------:R-:W-:Y:S01]  /*bb10*/  IMAD.MOV.U32 R21, RZ, RZ, R53 ;  /* 0x000000ffff157224 */ /* 0x000fe200078e0035 */
[C---:B------:R-:W-:Y:S01]  /*bb20*/  ISETP.GE.AND P3, PT, R2.reuse, UR4, PT ;  /* 0x0000000402007c0c */ /* 0x040fe2000bf66270 */
[----:B------:R-:W-:Y:S02]  /*bb30*/  IMAD.X R0, RZ, RZ, R45, P2 ;  /* 0x000000ffff007224 */ /* 0x000fe400010e062d */
[----:B-1---5:R-:W-:Y:S02]  /*bb40*/  VIADD R32, R2, 0x40 ;  /* 0x0000004002207836 */ /* 0x022fe40000000000 */
        /* <DEDUP_REMOVED lines=8> */
[----:B------:R2:W-:Y:S04]  /*bbd0*/  @!P3 STG.E.128 desc[UR48][R32.64], R28 ;  /* 0x0000001c2000b986 */ /* 0x0005e8000c101d30 */
[----:B------:R2:W-:Y:S02]  /*bbe0*/  @!P4 STG.E.128 desc[UR48][R32.64+0x80], R40 ;  /* 0x000080282000c986 */ /* 0x0005e4000c101d30 */
.L_x_2070:
[----:B------:R-:W-:Y:S05]  /*bbf0*/  BSYNC B1 ;  /* 0x0000000000017941 */ /* 0x000fea0003800000 */
.L_x_2069:
        /* <DEDUP_REMOVED lines=9> */
[----:B--2--5:R-:W-:Y:S02]  /*bc90*/  VIADD R28, R2, 0x40 ;  /* 0x00000040021c7836 */ /* 0x024fe40000000000 */
        /* <DEDUP_REMOVED lines=10> */
.L_x_2072:
[----:B------:R-:W-:Y:S05]  /*bd40*/  BSYNC B1 ;  /* 0x0000000000017941 */ /* 0x000fea0003800000 */
.L_x_2071:
[----:B------:R-:W-:Y:S05]  /*bd50*/  @P1 BRA `(.L_x_2073) ;  /* 0x0000000c00081947 */ /* 0x000fea0003800000 */
[----:B------:R-:W-:Y:S01]  /*bd60*/  IADD3 R3, P0, R44, 0x60, RZ ;  /* 0x000000602c037810 */ /* 0x000fe20007f1e0ff */
[----:B------:R-:W-:Y:S01]  /*bd70*/  ULDC.64 UR6, c[0x0][0xad8] ;  /* 0x0002b60000067ab9 */ /* 0x000fe20000000a00 */
[----:B---3-5:R-:W-:Y:S01]  /*bd80*/  IMAD.MOV.U32 R12, RZ, RZ, R48 ;  /* 0x000000ffff0c7224 */ /* 0x028fe200078e0030 */
[----:B------:R-:W-:Y:S01]  /*bd90*/  ULDC UR4, c[0x0][0xa8c] ;  /* 0x0002a30000047ab9 */ /* 0x000fe20000000800 */
[----:B------:R-:W-:Y:S01]  /*bda0*/  IADD3.X R44, RZ, R45, RZ, P0, !PT ;  /* 0x0000002dff2c7210 */ /* 0x000fe200007fe4ff */
[----:B------:R-:W-:Y:S01]  /*bdb0*/  IMAD.MOV.U32 R13, RZ, RZ, R53 ;  /* 0x000000ffff0d7224 */ /* 0x000fe200078e0035 */
[C---:B------:R-:W-:Y:S01]  /*bdc0*/  ISETP.GE.AND P1, PT, R2.reuse, UR4, PT ;  /* 0x0000000402007c0c */ /* 0x040fe2000bf26270 */
[----:B------:R-:W-:Y:S02]  /*bdd0*/  VIADD R0, R2, 0x40 ;  /* 0x0000004002007836 */ /* 0x000fe40000000000 */
[----:B------:R-:W-:Y:S02]  /*bde0*/  IMAD R44, R44, UR6, RZ ;  /* 0x000000062c2c7c24 */ /* 0x000fe4000f8e02ff */
[----:B------:R-:W-:-:S04]  /*bdf0*/  IMAD.WIDE.U32 R12, R3, UR6, R12 ;  /* 0x00000006030c7c25 */ /* 0x000fc8000f8e000c */
        /* <DEDUP_REMOVED lines=10> */
.L_x_2065:
[----:B------:R-:W-:Y:S01]  /*bea0*/  ULDC.64 UR6, c[0x0][0xbe0] ;  /* 0x0002f80000067ab9 */ /* 0x000fe20000000a00 */
[----:B------:R-:W-:Y:S02]  /*beb0*/  USHF.L.U32 UR4, UR37, 0x2, URZ ;  /* 0x0000000225047899 */ /* 0x000fe4000800063f */
[----:B------:R-:W-:Y:S01]  /*bec0*/  UISETP.NE.U32.AND UP0, UPT, UR6, URZ, UPT ;  /* 0x0000003f0600728c */ /* 0x000fe2000bf05070 */
[----:B------:R-:W-:Y:S01]  /*bed0*/  ULDC.64 UR8, c[0x0][0xbd8] ;  /* 0x0002f60000087ab9 */ /* 0x000fe20000000a00 */
[----:B------:R-:W-:Y:S02]  /*bee0*/  USHF.L.U64.HI UR10, UR37, 0x2, UR38 ;  /* 0x00000002250a7899 */ /* 0x000fe40008010226 */
[----:B------:R-:W-:Y:S02]  /*bef0*/  UISETP.NE.AND.EX UP1, UPT, UR7, URZ, UPT, UP0 ;  /* 0x0000003f0700728c */ /* 0x000fe4000bf25300 */
[----:B------:R-:W-:-:S04]  /*bf00*/  UISETP.NE.U32.AND UP0, UPT, UR8, URZ, UPT ;  /* 0x0000003f0800728c */ /* 0x000fc8000bf05070 */
[----:B------:R-:W-:Y:S01]  /*bf10*/  PLOP3.LUT P2, PT, PT, PT, UP1, 0x80, 0x0 ;  /* 0x000000000000781c */ /* 0x000fe20003f4f018 */
[----:B------:R-:W-:-:S04]  /*bf20*/  UISETP.NE.AND.EX UP0, UPT, UR9, URZ, UPT, UP0 ;  /* 0x0000003f0900728c */ /* 0x000fc8000bf05300 */
[----:B------:R-:W-:Y:S02]  /*bf30*/  @UP1 UIADD3 UR6, UP2, UR4, UR6, URZ ;  /* 0x0000000604061290 */ /* 0x000fe4000ff5e03f */
[----:B------:R-:W-:Y:S02]  /*bf40*/  PLOP3.LUT P1, PT, PT, PT, UP0, 0x80, 0x0 ;  /* 0x000000000000781c */ /* 0x000fe40003f2f008 */
[----:B------:R-:W-:Y:S02]  /*bf50*/  @UP1 UIADD3.X UR7, UR10, UR7, URZ, UP2, !UPT ;  /* 0x000000070a071290 */ /* 0x000fe400097fe43f */
[----:B------:R-:W-:Y:S01]  /*bf60*/  UIADD3 UR4, UP1, UR4, UR8, URZ ;  /* 0x0000000804047290 */ /* 0x000fe2000ff3e03f */
[----:B------:R-:W-:-:S03]  /*bf70*/  IMAD.U32 R6, RZ, RZ, UR6 ;  /* 0x00000006ff067e24 */ /* 0x000fc6000f8e00ff */
[----:B------:R-:W-:Y:S01]  /*bf80*/  IMAD.U32 R7, RZ, RZ, UR7 ;  /* 0x00000007ff077e24 */ /* 0x000fe2000f8e00ff */
[----:B------:R-:W-:Y:S01]  /*bf90*/  UIADD3.X UR6, UR10, UR9, URZ, UP1, !UPT ;  /* 0x000000090a067290 */ /* 0x000fe20008ffe43f */
[----:B------:R-:W-:-:S03]  /*bfa0*/  IMAD.MOV.U32 R9, RZ, RZ, RZ ;  /* 0x000000ffff097224 */ /* 0x000fc600078e00ff */
[----:B------:R-:W2:Y:S01]  /*bfb0*/  @P2 LDG.E R6, desc[UR48][R6.64] ;  /* 0x0000003006062981 */ /* 0x000ea2000c1e1900 */
[----:B------:R-:W-:Y:S02]  /*bfc0*/  IMAD.U32 R4, RZ, RZ, UR4 ;  /* 0x00000004ff047e24 */ /* 0x000fe4000f8e00ff */
[----:B------:R-:W-:-:S05]  /*bfd0*/  IMAD.U32 R5, RZ, RZ, UR6 ;  /* 0x00000006ff057e24 */ /* 0x000fca000f8e00ff */
[----:B------:R0:W5:Y:S01]  /*bfe0*/  @P1 LDG.E R9, desc[UR48][R4.64] ;  /* 0x0000003004091981 */ /* 0x000162000c1e1900 */
[----:B------:R-:W-:Y:S01]  /*bff0*/  ULDC UR4, c[0x0][0xa88] ;  /* 0x0002a20000047ab9 */ /* 0x000fe20000000800 */
[----:B------:R-:W-:Y:S02]  /*c000*/  ISETP.GT.AND P0, PT, R186, 0x7f, PT ;  /* 0x0000007fba00780c */ /* 0x000fe40003f04270 */
[----:B--2---:R-:W-:Y:S01]  /*c010*/  @P2 R2UR UR4, R6 ;  /* 0x00000000060422ca */ /* 0x004fe200000e0000 */
[----:B0-----:R-:W-:-:S14]  /*c020*/  @P2 BRA `(.L_x_2074) ;  /* 0x0000000000182947 */ /* 0x001fdc0003800000 */
[----:B------:R-:W-:Y:S05]  /*c030*/  @!P1 BRA `(.L_x_2074) ;  /* 0x0000000000149947 */ /* 0x000fea0003800000 */
[----:B------:R-:W2:Y:S04]  /*c040*/  LDG.E R3, desc[UR48][R4.64] ;  /* 0x0000003004037981 */ /* 0x000ea8000c1e1900 */
[----:B------:R-:W3:Y:S01]  /*c050*/  LDG.E R0, desc[UR48][R4.64+0x4] ;  /* 0x0000043004007981 */ /* 0x000ee2000c1e1900 */
[----:B--2---:R-:W-:Y:S02]  /*c060*/  R2UR UR6, R3 ;  /* 0x00000000030672ca */ /* 0x004fe400000e0000 */
[----:B---3--:R-:W-:-:S13]  /*c070*/  R2UR UR4, R0 ;  /* 0x00000000000472ca */ /* 0x008fda00000e0000 */
[----:B------:R-:W-:-:S12]  /*c080*/  UIADD3 UR4, -UR6, UR4, URZ ;  /* 0x0000000406047290 */ /* 0x000fd8000fffe13f */
.L_x_2074:
[----:B------:R-:W-:Y:S01]  /*c090*/  USHF.R.S32.HI UR8, URZ, 0x1f, UR39 ;  /* 0x0000001f3f087899 */ /* 0x000fe20008011427 */
[----:B------:R-:W-:Y:S01]  /*c0a0*/  BSSY B1, `(.L_x_2075) ;  /* 0x000001f000017945 */ /* 0x000fe20003800000 */
[----:B------:R-:W-:Y:S01]  /*c0b0*/  USEL UR37, UR37, URZ, !UP0 ;  /* 0x0000003f25257287 */ /* 0x000fe2000c000000 */
[----:B------:R-:W-:Y:S01]  /*c0c0*/  SHF.R.S32.HI R11, RZ, 0x1f, R2 ;  /* 0x0000001fff0b7819 */ /* 0x000fe20000011402 */
[----:B------:R-:W-:Y:S01]  /*c0d0*/  USEL UR38, UR38, URZ, !UP0 ;  /* 0x0000003f26267287 */ /* 0x000fe2000c000000 */
[----:B-----5:R-:W-:Y:S01]  /*c0e0*/  SHF.R.S32.HI R8, RZ, 0x1f, R9 ;  /* 0x0000001fff087819 */ /* 0x020fe20000011409 */
[----:B------:R-:W-:Y:S10]  /*c0f0*/  @P0 BRA `(.L_x_2076) ;  /* 0x0000000000640947 */ /* 0x000ff40003800000 */
[----:B------:R-:W0:Y:S01]  /*c100*/  S2R R3, SR_TID.X ;  /* 0x0000000000037919 */ /* 0x000e220000002100 */
[----:B------:R-:W-:-:S05]  /*c110*/  IMAD.U32 R0, RZ, RZ, UR40 ;  /* 0x00000028ff007e24 */ /* 0x000fca000f8e00ff */
[----:B0-----:R-:W-:-:S05]  /*c120*/  LEA R0, R0, R3, 0x7 ;  /* 0x0000000300007211 */ /* 0x001fca00078e38ff */
[----:B------:R-:W-:-:S05]  /*c130*/  VIADD R0, R0, 0xffffff80 ;  /* 0xffffff8000007836 */ /* 0x000fca0000000000 */
[----:B------:R-:W-:-:S13]  /*c140*/  ISETP.GE.AND P0, PT, R0, UR4, PT ;  /* 0x0000000400007c0c */ /* 0x000fda000bf06270 */
[----:B------:R-:W-:Y:S05]  /*c150*/  @P0 BRA `(.L_x_2076) ;  /* 0x00000000004c0947 */ /* 0x000fea0003800000 */
[C---:B------:R-:W-:Y:S01]  /*c160*/  IADD3 R4, P0, R0.reuse, R9, RZ ;  /* 0x0000000900047210 */ /* 0x040fe20007f1e0ff */
        /* <DEDUP_REMOVED lines=18> */
.L_x_2076:
[----:B------:R-:W-:Y:S05]  /*c290*/  BSYNC B1 ;  /* 0x0000000000017941 */ /* 0x000fea0003800000 */
.L_x_2075:
[----:B------:R-:W-:Y:S01]  /*c2a0*/  ULDC.64 UR6, c[0x0][0xaa0] ;  /* 0x0002a80000067ab9 */ /* 0x000fe20000000a00 */
[----:B0-----:R-:W-:Y:S01]  /*c2b0*/  IMAD.MOV.U32 R3, RZ, RZ, R11 ;  /* 0x000000ffff037224 */ /* 0x001fe200078e000b */
[----:B------:R-:W-:Y:S01]  /*c2c0*/  ULDC.64 UR10, c[0x0][0xae0] ;  /* 0x0002b800000a7ab9 */ /* 0x000fe20000000a00 */
[----:B------:R-:W-:Y:S01]  /*c2d0*/  IMAD R0, R8, UR6, RZ ;  /* 0x0000000608007c24 */ /* 0x000fe2000f8e02ff */
[----:B------:R-:W-:Y:S01]  /*c2e0*/  BSSY B1, `(.L_x_2077) ;  /* 0x000002c000017945 */ /* 0x000fe20003800000 */
[----:B------:R-:W-:Y:S01]  /*c2f0*/  IMAD.WIDE.U32 R4, R9, UR6, R2 ;  /* 0x0000000609047c25 */ /* 0x000fe2000f8e0002 */
[----:B------:R-:W-:-:S03]  /*c300*/  UIMAD UR6, UR8, UR10, URZ ;  /* 0x0000000a080672a4 */ /* 0x000fc6000f8e023f */
[----:B------:R-:W-:Y:S01]  /*c310*/  IMAD R9, R9, UR7, R0 ;  /* 0x0000000709097c24 */ /* 0x000fe2000f8e0200 */
[----:B------:R-:W-:Y:S01]  /*c320*/  UIMAD UR7, UR40, -0x80, UR4 ;  /* 0xffffff80280778a4 */ /* 0x000fe2000f8e0204 */
[----:B------:R-:W-:Y:S01]  /*c330*/  IMAD.U32 R3, RZ, RZ, UR10 ;  /* 0x0000000aff037e24 */ /* 0x000fe2000f8e00ff */
[----:B------:R-:W-:Y:S01]  /*c340*/  UIMAD UR6, UR39, UR11, UR6 ;  /* 0x0000000b270672a4 */ /* 0x000fe2000f8e0206 */
[----:B------:R-:W-:Y:S01]  /*c350*/  IMAD.IADD R5, R5, 0x1, R9 ;  /* 0x0000000105057824 */ /* 0x000fe200078e0209 */
[----:B------:R-:W-:Y:S01]  /*c360*/  ULDC.64 UR8, c[0x0][0xae8] ;  /* 0x0002ba0000087ab9 */ /* 0x000fe20000000a00 */
[C---:B------:R-:W-:Y:S01]  /*c370*/  VIADD R0, R16.reuse, 0x20 ;  /* 0x0000002010007836 */ /* 0x040fe20000000000 */
[----:B------:R-:W-:Y:S01]  /*c380*/  ISETP.GE.AND P2, PT, R16, UR7, PT ;  /* 0x0000000710007c0c */ /* 0x000fe2000bf46270 */
[----:B------:R-:W-:Y:S01]  /*c390*/  IMAD.WIDE.U32 R4, R3, UR39, R4 ;  /* 0x0000002703047c25 */ /* 0x000fe2000f8e0004 */
[----:B------:R-:W-:Y:S01]  /*c3a0*/  UIMAD UR4, UR38, UR8, URZ ;  /* 0x00000008260472a4 */ /* 0x000fe2000f8e023f */
[----:B------:R-:W-:-:S02]  /*c3b0*/  SHF.R.S32.HI R9, RZ, 0x1f, R16 ;  /* 0x0000001fff097819 */ /* 0x000fc40000011410 */
[----:B------:R-:W-:Y:S01]  /*c3c0*/  VIADD R5, R5, UR6 ;  /* 0x0000000605057c36 */ /* 0x000fe20008000000 */
[----:B------:R-:W-:Y:S01]  /*c3d0*/  UIMAD UR4, UR37, UR9, UR4 ;  /* 0x00000009250472a4 */ /* 0x000fe2000f8e0204 */
[----:B------:R-:W-:Y:S01]  /*c3e0*/  IMAD.U32 R7, RZ, RZ, UR8 ;  /* 0x00000008ff077e24 */ /* 0x000fe2000f8e00ff */
[----:B------:R-:W-:Y:S01]  /*c3f0*/  ISETP.GE.AND P3, PT, R0, UR7, PT ;  /* 0x0000000700007c0c */ /* 0x000fe2000bf66270 */
[C---:B------:R-:W-:Y:S01]  /*c400*/  VIADD R3, R16.reuse, 0x60 ;  /* 0x0000006010037836 */ /* 0x040fe20000000000 */
[----:B------:R-:W-:Y:S01]  /*c410*/  IADD3 R0, R16, 0x40, RZ ;  /* 0x0000004010007810 */ /* 0x000fe20007ffe0ff */
[----:B------:R-:W-:-:S03]  /*c420*/  IMAD.WIDE.U32 R6, R7, UR37, R4 ;  /* 0x0000002507067c25 */ /* 0x000fc6000f8e0004 */
[----:B------:R-:W-:Y:S01]  /*c430*/  ISETP.GE.AND P0, PT, R3, UR7, PT ;  /* 0x0000000703007c0c */ /* 0x000fe2000bf06270 */
[----:B------:R-:W-:Y:S01]  /*c440*/  IMAD.U32 R3, RZ, RZ, UR40 ;  /* 0x00000028ff037e24 */ /* 0x000fe2000f8e00ff */
[----:B------:R-:W-:Y:S01]  /*c450*/  ISETP.GE.AND P1, PT, R0, UR7, PT ;  /* 0x0000000700007c0c */ /* 0x000fe2000bf26270 */
[----:B------:R-:W-:Y:S02]  /*c460*/  IMAD.MOV.U32 R8, RZ, RZ, R16 ;  /* 0x000000ffff087224 */ /* 0x000fe400078e0010 */
[----:B------:R-:W-:Y:S02]  /*c470*/  VIADD R11, R7, UR4 ;  /* 0x00000004070b7c36 */ /* 0x000fe40008000000 */
[----:B------:R-:W-:Y:S01]  /*c480*/  IMAD.WIDE R8, R3, 0x80, R8 ;  /* 0x0000008003087825 */ /* 0x000fe200078e0208 */
[----:B------:R-:W-:Y:S07]  /*c490*/  @P2 BRA `(.L_x_2078) ;  /* 0x0000000000402947 */ /* 0x000fee0003800000 */
        /* <DEDUP_REMOVED lines=16> */
.L_x_2078:
[----:B------:R-:W-:Y:S05]  /*c5a0*/  BSYNC B1 ;  /* 0x0000000000017941 */ /* 0x000fea0003800000 */
.L_x_2077:
        /* <DEDUP_REMOVED lines=15> */
[----:B0-----:R-:W-:Y:S01]  /*c6a0*/  LEA R12, P2, R4, UR8, 0x1 ;  /* 0x00000008040c7c11 */ /* 0x001fe2000f8408ff */
[----:B------:R-:W-:-:S05]  /*c6b0*/  IMAD.IADD R3, R5, 0x1, R3 ;  /* 0x0000000105037824 */ /* 0x000fca00078e0203 */
[----:B------:R-:W-:-:S05]  /*c6c0*/  LEA.HI.X R13, R4, UR9, R3, 0x1, P2 ;  /* 0x00000009040d7c11 */ /* 0x000fca00090f0c03 */
[----:B------:R1:W-:Y:S04]  /*c6d0*/  @!P3 STG.E.128 desc[UR48][R12.64], RZ ;  /* 0x000000ff0c00b986 */ /* 0x0003e8000c101d30 */
[----:B------:R1:W-:Y:S02]  /*c6e0*/  @!P4 STG.E.128 desc[UR48][R12.64+0x80], RZ ;  /* 0x000080ff0c00c986 */ /* 0x0003e4000c101d30 */
.L_x_2080:
[----:B------:R-:W-:Y:S05]  /*c6f0*/  BSYNC B1 ;  /* 0x0000000000017941 */ /* 0x000fea0003800000 */
.L_x_2079:
        /* <DEDUP_REMOVED lines=15> */
[----:B01----:R-:W-:Y:S01]  /*c7f0*/  LEA R12, P1, R4, UR8, 0x1 ;  /* 0x00000008040c7c11 */ /* 0x003fe2000f8208ff */
[----:B------:R-:W-:-:S05]  /*c800*/  IMAD.IADD R3, R5, 0x1, R3 ;  /* 0x0000000105037824 */ /* 0x000fca00078e0203 */
[----:B------:R-:W-:-:S05]  /*c810*/  LEA.HI.X R13, R4, UR9, R3, 0x1, P1 ;  /* 0x00000009040d7c11 */ /* 0x000fca00088f0c03 */
[----:B------:R2:W-:Y:S04]  /*c820*/  @!P2 STG.E.128 desc[UR48][R12.64], RZ ;  /* 0x000000ff0c00a986 */ /* 0x0005e8000c101d30 */
[----:B------:R2:W-:Y:S02]  /*c830*/  @!P3 STG.E.128 desc[UR48][R12.64+0x80], RZ ;  /* 0x000080ff0c00b986 */ /* 0x0005e4000c101d30 */
.L_x_2082:
[----:B------:R-:W-:Y:S05]  /*c840*/  BSYNC B1 ;  /* 0x0000000000017941 */ /* 0x000fea0003800000 */
.L_x_2081:
[----:B------:R-:W-:Y:S05]  /*c850*/  @P0 BRA `(.L_x_2073) ;  /* 0x0000000000480947 */ /* 0x000fea0003800000 */
[----:B------:R-:W-:Y:S01]  /*c860*/  IADD3 R3, P0, R8, 0x60, RZ ;  /* 0x0000006008037810 */ /* 0x000fe20007f1e0ff */
[----:B------:R-:W-:Y:S01]  /*c870*/  ULDC.64 UR6, c[0x0][0xad8] ;  /* 0x0002b60000067ab9 */ /* 0x000fe20000000a00 */
[----:B------:R-:W-:Y:S01]  /*c880*/  MOV R4, R6 ;  /* 0x0000000600047202 */ /* 0x000fe20000000f00 */
[----:B------:R-:W-:Y:S01]  /*c890*/  IMAD.MOV.U32 R5, RZ, RZ, R11 ;  /* 0x000000ffff057224 */ /* 0x000fe200078e000b */
[----:B------:R-:W-:Y:S01]  /*c8a0*/  ULDC UR4, c[0x0][0xa8c] ;  /* 0x0002a30000047ab9 */ /* 0x000fe20000000800 */
[----:B------:R-:W-:Y:S01]  /*c8b0*/  IMAD.X R8, RZ, RZ, R9, P0 ;  /* 0x000000ffff087224 */ /* 0x000fe200000e0609 */
[C---:B------:R-:W-:Y:S01]  /*c8c0*/  ISETP.GE.AND P1, PT, R2.reuse, UR4, PT ;  /* 0x0000000402007c0c */ /* 0x040fe2000bf26270 */
[----:B------:R-:W-:Y:S02]  /*c8d0*/  VIADD R0, R2, 0x40 ;  /* 0x0000004002007836 */ /* 0x000fe40000000000 */
[----:B------:R-:W-:Y:S02]  /*c8e0*/  IMAD R8, R8, UR6, RZ ;  /* 0x0000000608087c24 */ /* 0x000fe4000f8e02ff */
        /* <DEDUP_REMOVED lines=9> */
.L_x_2073:
[----:B------:R-:W-:Y:S05]  /*c980*/  BSYNC B0 ;  /* 0x0000000000007941 */ /* 0x000fea0003800000 */
.L_x_2064:
[----:B------:R-:W-:Y:S02]  /*c990*/  ULDC UR4, c[0x0][0xc14] ;  /* 0x0003050000047ab9 */ /* 0x000fe40000000800 */
[----:B------:R-:W-:-:S13]  /*c9a0*/  ISETP.GE.AND P0, PT, R47, UR4, PT ;  /* 0x000000042f007c0c */ /* 0x000fda000bf06270 */
[----:B------:R-:W-:Y:S05]  /*c9b0*/  @!P0 BRA `(.L_x_2083) ;  /* 0xffffff4000f48947 */ /* 0x000fea000383ffff */
[----:B------:R-:W-:Y:S05]  /*c9c0*/  EXIT ;  /* 0x000000000000794d */ /* 0x000fea0003800000 */
.L_x_2028:
        /* <DEDUP_REMOVED lines=37> */
[----:B0-----:R-:W-:Y:S02]  /*cc20*/  SEL R3, R6, RZ, P0 ;  /* 0x000000ff06037207 */ /* 0x001fe40000000000 */
[----:B------:R-:W-:Y:S02]  /*cc30*/  ISETP.GE.U32.AND P0, PT, R7, 0x8, PT ;  /* 0x000000080700780c */ /* 0x000fe40003f06070 */
[----:B------:R-:W-:Y:S01]  /*cc40*/  MOV R6, RZ ;  /* 0x000000ff00067202 */ /* 0x000fe20000000f00 */
        /* <DEDUP_REMOVED lines=21> */
.L_x_2088:
        /* <DEDUP_REMOVED lines=15> */
.L_x_2087:
[----:B------:R-:W-:Y:S05]  /*ce90*/  BSYNC B0 ;  /* 0x0000000000007941 */ /* 0x000fea0003800000 */
.L_x_2086:
        /* <DEDUP_REMOVED lines=25> */
.L_x_2084:
        /* <DEDUP_REMOVED lines=20> */
.L_x_2089:
        /* <DEDUP_REMOVED lines=13> */
[----:B------:R-:W-:Y:S01]  /*d240*/  @!P0 IADD3 R4, R4, -R11, RZ ;  /* 0x8000000b04048210 */ /* 0x000fe20007ffe0ff */
        /* <DEDUP_REMOVED lines=42> */
.L_x_2085:
[----:B------:R-:W-:Y:S02]  /*d4f0*/  IMAD.MOV.U32 R17, RZ, RZ, RZ ;  /* 0x000000ffff117224 */ /* 0x000fe400078e00ff */
[----:B------:R-:W-:Y:S02]  /*d500*/  IMAD.U32 R16, RZ, RZ, UR6 ;  /* 0x00000006ff107e24 */ /* 0x000fe4000f8e00ff */
[----:B------:R-:W-:-:S07]  /*d510*/  IMAD.MOV.U32 R18, RZ, RZ, RZ ;  /* 0x000000ffff127224 */ /* 0x000fce00078e00ff */
.L_x_2090:
[----:B------:R-:W1:Y:S01]  /*d520*/  S2R R2, SR_TID.X ;  /* 0x0000000000027919 */ /* 0x000e620000002100 */
[----:B------:R-:W-:Y:S01]  /*d530*/  STL [R1+0x20], RZ ;  /* 0x000020ff01007387 */ /* 0x000fe20000100800 */
        /* <DEDUP_REMOVED lines=10> */
[----:B------:R1:W-:Y:S03]  /*d5e0*/  STL [R1], RZ ;  /* 0x000000ff01007387 */ /* 0x0003e60000100800 */
[----:B------:R-:W-:Y:S05]  /*d5f0*/  @P0 BRA `(.L_x_2091) ;  /* 0x0000003c00b00947 */ /* 0x000fea0003800000 */
[----:B-1----:R-:W-:Y:S01]  /*d600*/  IMAD.MOV.U32 R0, RZ, RZ, 0x1 ;  /* 0x00000001ff007424 */ /* 0x002fe200078e00ff */
[----:B------:R1:W-:Y:S01]  /*d610*/  STL [R1], RZ ;  /* 0x000000ff01007387 */ /* 0x0003e20000100800 */
[----:B------:R-:W-:Y:S01]  /*d620*/  ULDC UR37, c[0x0][0xc] ;  /* 0x0000030000257ab9 */ /* 0x000fe20000000800 */
[----:B------:R-:W-:Y:S02]  /*d630*/  ULDC.64 UR38, c[0x0][0x198] ;  /* 0x0000660000267ab9 */ /* 0x000fe40000000a00 */
[----:B------:R1:W-:Y:S04]  /*d640*/  STL [R1+0x8], R0 ;  /* 0x0000080001007387 */ /* 0x0003e80000100800 */
[----:B------:R1:W-:Y:S02]  /*d650*/  STL [R1+0x20], RZ ;  /* 0x000020ff01007387 */ /* 0x0003e40000100800 */
.L_x_2157:
[----:B--2---:R-:W2:Y:S02]  /*d660*/  LDC.64 R2, c[0x0][0xc60] ;  /* 0x00031800ff027b82 */ /* 0x004ea40000000a00 */
[----:B--2---:R-:W-:-:S05]  /*d670*/  IMAD.WIDE R2, R19, 0x4, R2 ;  /* 0x0000000413027825 */ /* 0x004fca00078e0202 */
[----:B------:R-:W2:Y:S01]  /*d680*/  LDG.E R5, desc[UR48][R2.64] ;  /* 0x0000003002057981 */ /* 0x000ea2000c1e1900 */
[----:B------:R-:W-:Y:S05]  /*d690*/  YIELD ;  /* 0x0000000000007946 */ /* 0x000fea0003800000 */
[----:B------:R-:W-:Y:S01]  /*d6a0*/  ULDC.64 UR4, c[0x0][0xa28] ;  /* 0x00028a0000047ab9 */ /* 0x000fe20000000a00 */
[----:B-1----:R-:W-:Y:S01]  /*d6b0*/  IMAD.MOV.U32 R0, RZ, RZ, RZ ;  /* 0x000000ffff007224 */ /* 0x002fe200078e00ff */
[----:B------:R-:W-:Y:S01]  /*d6c0*/  ISETP.NE.U32.AND P0, PT, RZ, UR4, PT ;  /* 0x00000004ff007c0c */ /* 0x000fe2000bf05070 */
[----:B------:R-:W-:Y:S01]  /*d6d0*/  IMAD.MOV.U32 R6, RZ, RZ, RZ ;  /* 0x000000ffff067224 */ /* 0x000fe200078e00ff */
[----:B------:R-:W-:-:S02]  /*d6e0*/  ULDC.64 UR6, c[0x0][0xa08] ;  /* 0x0002820000067ab9 */ /* 0x000fc40000000a00 */
[----:B------:R-:W-:Y:S02]  /*d6f0*/  ISETP.NE.AND.EX P0, PT, RZ, UR5, PT, P0 ;  /* 0x00000005ff007c0c */ /* 0x000fe4000bf05300 */
[----:B--2---:R-:W-:Y:S01]  /*d700*/  SHF.R.S32.HI R4, RZ, 0x1f, R5 ;  /* 0x0000001fff047819 */ /* 0x004fe20000011405 */
[----:B------:R1:W-:Y:S10]  /*d710*/  STL [R1+0x10], R5 ;  /* 0x0000100501007387 */ /* 0x0003f40000100800 */
[----:B------:R-:W-:-:S04]  /*d720*/  @P0 LEA R2, P1, R5, UR4, 0x2 ;  /* 0x0000000405020c11 */ /* 0x000fc8000f8210ff */
[C-C-:B------:R-:W-:Y:S01]  /*d730*/  @P0 LEA.HI.X R3, R5.reuse, UR5, R4.reuse, 0x2, P1 ;  /* 0x0000000505030c11 */ /* 0x140fe200088f1404 */
[----:B------:R-:W-:Y:S02]  /*d740*/  ULDC.64 UR4, c[0x0][0xa18] ;  /* 0x0002860000047ab9 */ /* 0x000fe40000000a00 */
[----:B------:R-:W-:Y:S02]  /*d750*/  ISETP.NE.U32.AND P1, PT, RZ, UR4, PT ;  /* 0x00000004ff007c0c */ /* 0x000fe4000bf25070 */
[C---:B------:R-:W-:Y:S01]  /*d760*/  SHF.L.U32 R11, R5.reuse, 0x2, RZ ;  /* 0x00000002050b7819 */ /* 0x040fe200000006ff */
[----:B------:R2:W5:Y:S01]  /*d770*/  @P0 LDG.E R0, desc[UR48][R2.64] ;  /* 0x0000003002000981 */ /* 0x000562000c1e1900 */
[----:B------:R-:W-:Y:S02]  /*d780*/  ISETP.NE.AND.EX P1, PT, RZ, UR5, PT, P1 ;  /* 0x00000005ff007c0c */ /* 0x000fe4000bf25310 */
[----:B------:R-:W-:Y:S01]  /*d790*/  SHF.L.U64.HI R10, R5, 0x2, R4 ;  /* 0x00000002050a7819 */ /* 0x000fe20000010204 */
[----:B------:R-:W-:Y:S04]  /*d7a0*/  STL [R1+0x18], R11 ;  /* 0x0000180b01007387 */ /* 0x000fe80000100800 */
[----:B------:R-:W-:Y:S06]  /*d7b0*/  STL [R1+0x1c], R10 ;  /* 0x00001c0a01007387 */ /* 0x000fec0000100800 */
[----:B------:R-:W-:-:S04]  /*d7c0*/  @P1 IADD3 R8, P0, R11, UR4, RZ ;  /* 0x000000040b081c10 */ /* 0x000fc8000ff1e0ff */
[C---:B------:R-:W-:Y:S01]  /*d7d0*/  @P1 IADD3.X R9, R10.reuse, UR5, RZ, P0, !PT ;  /* 0x000000050a091c10 */ /* 0x040fe200087fe4ff */
[----:B------:R-:W-:Y:S02]  /*d7e0*/  ULDC.64 UR4, c[0x0][0xa00] ;  /* 0x0002800000047ab9 */ /* 0x000fe40000000a00 */
[----:B------:R-:W-:Y:S02]  /*d7f0*/  ISETP.NE.U32.AND P2, PT, RZ, UR4, PT ;  /* 0x00000004ff007c0c */ /* 0x000fe4000bf45070 */
[C---:B--2---:R-:W-:Y:S02]  /*d800*/  IADD3 R2, P0, R11.reuse, UR4, RZ ;  /* 0x000000040b027c10 */ /* 0x044fe4000ff1e0ff */
[----:B------:R-:W-:Y:S02]  /*d810*/  ISETP.NE.AND.EX P2, PT, RZ, UR5, PT, P2 ;  /* 0x00000005ff007c0c */ /* 0x000fe4000bf45320 */
[----:B------:R-:W-:Y:S01]  /*d820*/  IADD3.X R3, R10, UR5, RZ, P0, !PT ;  /* 0x000000050a037c10 */ /* 0x000fe200087fe4ff */
[----:B------:R-:W-:Y:S01]  /*d830*/  ULDC UR4, c[0x0][0x288] ;  /* 0x0000a20000047ab9 */ /* 0x000fe20000000800 */
[----:B------:R-:W-:-:S04]  /*d840*/  IADD3 R4, P0, R11, UR6, RZ ;  /* 0x000000060b047c10 */ /* 0x000fc8000ff1e0ff */
[----:B-1----:R-:W-:-:S05]  /*d850*/  IADD3.X R5, R10, UR7, RZ, P0, !PT ;  /* 0x000000070a057c10 */ /* 0x002fca00087fe4ff */
[----:B------:R-:W2:Y:S01]  /*d860*/  @P2 LDG.E R6, desc[UR48][R2.64] ;  /* 0x0000003002062981 */ /* 0x000ea2000c1e1900 */
[----:B------:R-:W-:-:S03]  /*d870*/  ISETP.NE.U32.AND P0, PT, RZ, UR6, PT ;  /* 0x00000006ff007c0c */ /* 0x000fc6000bf05070 */
[----:B--2---:R1:W-:Y:S02]  /*d880*/  STL [R1+0x24], R6 ;  /* 0x0000240601007387 */ /* 0x0043e40000100800 */
[----:B-1----:R-:W-:Y:S01]  /*d890*/  IMAD.U32 R6, RZ, RZ, UR4 ;  /* 0x00000004ff067e24 */ /* 0x002fe2000f8e00ff */
[----:B------:R-:W-:-:S05]  /*d8a0*/  ULDC.64 UR4, c[0x0][0x3f8] ;  /* 0x0000fe0000047ab9 */ /* 0x000fca0000000a00 */
[----:B------:R1:W5:Y:S01]  /*d8b0*/  @P1 LDG.E R6, desc[UR48][R8.64] ;  /* 0x0000003008061981 */ /* 0x000362000c1e1900 */
[----:B------:R-:W-:Y:S01]  /*d8c0*/  UISETP.NE.U32.AND UP0, UPT, UR4, URZ, UPT ;  /* 0x0000003f0400728c */ /* 0x000fe2000bf05070 */
[----:B------:R-:W-:Y:S02]  /*d8d0*/  ISETP.NE.AND.EX P0, PT, RZ, UR7, PT, P0 ;  /* 0x00000007ff007c0c */ /* 0x000fe4000bf05300 */
[----:B------:R-:W-:Y:S01]  /*d8e0*/  ULDC UR4, c[0x0][0x404] ;  /* 0x0001010000047ab9 */ /* 0x000fe20000000800 */
[----:B------:R-:W-:-:S03]  /*d8f0*/  UISETP.NE.AND.EX UP0, UPT, UR5, URZ, UPT, UP0 ;  /* 0x0000003f0500728c */ /* 0x000fc6000bf05300 */
[----:B------:R-:W-:Y:S01]  /*d900*/  ULDC UR5, c[0x0][0x2e0] ;  /* 0x0000b80000057ab9 */ /* 0x000fe20000000800 */
[----:B------:R-:W-:-:S04]  /*d910*/  USEL UR4, UR4, 0x1, UP0 ;  /* 0x0000000104047887 */ /* 0x000fc80008000000 */
[----:B------:R-:W-:-:S06]  /*d920*/  UIMAD UR4, UR4, UR5, URZ ;  /* 0x00000005040472a4 */ /* 0x000fcc000f8e023f */
[----:B------:R-:W-:Y:S01]  /*d930*/  IMAD.U32 R7, RZ, RZ, UR4 ;  /* 0x00000004ff077e24 */ /* 0x000fe2000f8e00ff */
[----:B-1----:R-:W-:Y:S06]  /*d940*/  @P1 BRA `(.L_x_2092) ;  /* 0x0000000000101947 */ /* 0x002fec0003800000 */
[----:B------:R-:W-:Y:S05]  /*d950*/  @!P2 BRA `(.L_x_2092) ;  /* 0x00000000000ca947 */ /* 0x000fea0003800000 */
[----:B-----5:R-:W2:Y:S04]  /*d960*/  LDG.E R6, desc[UR48][R2.64] ;  /* 0x0000003002067981 */ /* 0x020ea8000c1e1900 */
[----:B------:R-:W2:Y:S02]  /*d970*/  LDG.E R9, desc[UR48][R2.64+0x4] ;  /* 0x0000043002097981 */ /* 0x000ea4000c1e1900 */
[----:B--2---:R-:W-:-:S07]  /*d980*/  IMAD.IADD R6, R9, 0x1, -R6 ;  /* 0x0000000109067824 */ /* 0x004fce00078e0a06 */
.L_x_2092:
[----:B------:R-:W-:Y:S01]  /*d990*/  IMAD.MOV.U32 R3, RZ, RZ, RZ ;  /* 0x000000ffff037224 */ /* 0x000fe200078e00ff */
[----:B------:R-:W-:-:S05]  /*d9a0*/  ULDC.64 UR4, c[0x0][0xa20] ;  /* 0x0002880000047ab9 */ /* 0x000fca0000000a00 */
[----:B------:R-:W2:Y:S01]  /*d9b0*/  @P0 LDG.E R3, desc[UR48][R4.64] ;  /* 0x0000003004030981 */ /* 0x000ea2000c1e1900 */
[----:B------:R-:W-:-:S04]  /*d9c0*/  ISETP.NE.U32.AND P1, PT, RZ, UR4, PT ;  /* 0x00000004ff007c0c */ /* 0x000fc8000bf25070 */
[----:B------:R-:W-:Y:S01]  /*d9d0*/  ISETP.NE.AND.EX P1, PT, RZ, UR5, PT, P1 ;  /* 0x00000005ff007c0c */ /* 0x000fe2000bf25310 */
[----:B--2--5:R-:W-:-:S05]  /*d9e0*/  IMAD.IADD R2, R3, 0x1, R0 ;  /* 0x0000000103027824 */ /* 0x024fca00078e0200 */
[----:B------:R1:W-:Y:S07]  /*d9f0*/  STL [R1+0x4], R2 ;  /* 0x0000040201007387 */ /* 0x0003ee0000100800 */
[----:B------:R-:W-:Y:S05]  /*da00*/  @!P1 BRA `(.L_x_2093) ;  /* 0x0000000000109947 */ /* 0x000fea0003800000 */
[----:B-1----:R-:W-:-:S04]  /*da10*/  IADD3 R2, P0, R11, UR4, RZ ;  /* 0x000000040b027c10 */ /* 0x002fc8000ff1e0ff */
[----:B------:R-:W-:-:S05]  /*da20*/  IADD3.X R3, R10, UR5, RZ, P0, !PT ;  /* 0x000000050a037c10 */ /* 0x000fca00087fe4ff */
[----:B------:R1:W5:Y:S01]  /*da30*/  LDG.E R7, desc[UR48][R2.64] ;  /* 0x0000003002077981 */ /* 0x000362000c1e1900 */
[----:B------:R-:W-:Y:S05]  /*da40*/  BRA `(.L_x_2094) ;  /* 0x0000000000107947 */ /* 0x000fea0003800000 */
.L_x_2093:
[----:B------:R-:W-:Y:S05]  /*da50*/  @!P0 BRA `(.L_x_2094) ;  /* 0x00000000000c8947 */ /* 0x000fea0003800000 */
[----:B-1----:R-:W2:Y:S04]  /*da60*/  LDG.E R2, desc[UR48][R4.64] ;  /* 0x0000003004027981 */ /* 0x002ea8000c1e1900 */
[----:B------:R-:W2:Y:S02]  /*da70*/  LDG.E R7, desc[UR48][R4.64+0x4] ;  /* 0x0000043004077981 */ /* 0x000ea4000c1e1900 */
[----:B--2---:R-:W-:-:S07]  /*da80*/  IMAD.IADD R7, R7, 0x1, -R2 ;  /* 0x0000000107077824 */ /* 0x004fce00078e0a02 */
.L_x_2094:
[----:B-----5:R-:W-:Y:S01]  /*da90*/  IMAD.IADD R7, R7, 0x1, -R0 ;  /* 0x0000000107077824 */ /* 0x020fe200078e0a00 */
[----:B------:R-:W-:Y:S01]  /*daa0*/  LEA R0, R17, 0xff, 0x7 ;  /* 0x000000ff11007811 */ /* 0x000fe200078e38ff */
[----:B------:R-:W-:Y:S03]  /*dab0*/  BSSY B6, `(.L_x_2095) ;  /* 0x00002df000067945 */ /* 0x000fe60003800000 */
[C---:B------:R-:W-:Y:S01]  /*dac0*/  IADD3 R6, R7.reuse, R0, -R6 ;  /* 0x0000000007067210 */ /* 0x040fe20007ffe806 */
[----:B------:R-:W-:-:S03]  /*dad0*/  VIADD R7, R7, 0x7f ;  /* 0x0000007f07077836 */ /* 0x000fc60000000000 */
[----:B-1----:R-:W-:Y:S02]  /*dae0*/  SHF.R.S32.HI R3, RZ, 0x1f, R6 ;  /* 0x0000001fff037819 */ /* 0x002fe40000011406 */
[----:B------:R-:W-:Y:S02]  /*daf0*/  SHF.R.S32.HI R0, RZ, 0x1f, R7 ;  /* 0x0000001fff007819 */ /* 0x000fe40000011407 */
[----:B------:R-:W-:Y:S02]  /*db00*/  LEA.HI R3, R3, R6, RZ, 0x7 ;  /* 0x0000000603037211 */ /* 0x000fe400078f38ff */
[----:B------:R-:W-:Y:S02]  /*db10*/  LEA.HI R0, R0, R7, RZ, 0x7 ;  /* 0x0000000700007211 */ /* 0x000fe400078f38ff */
[----:B------:R-:W-:Y:S02]  /*db20*/  SHF.R.S32.HI R3, RZ, 0x7, R3 ;  /* 0x00000007ff037819 */ /* 0x000fe40000011403 */
[----:B------:R-:W-:-:S04]  /*db30*/  SHF.R.S32.HI R0, RZ, 0x7, R0 ;  /* 0x00000007ff007819 */ /* 0x000fc80000011400 */
[----:B------:R-:W-:-:S04]  /*db40*/  VIMNMX R2, R0, R3, PT ;  /* 0x0000000300027248 */ /* 0x000fc80003fe0100 */
[----:B------:R-:W-:Y:S01]  /*db50*/  ISETP.GT.AND P0, PT, R2, RZ, PT ;  /* 0x000000ff0200720c */ /* 0x000fe20003f04270 */
[----:B------:R1:W-:-:S12]  /*db60*/  STL [R1+0x14], R2 ;  /* 0x0000140201007387 */ /* 0x0003d80000100800 */
[----:B-1----:R-:W-:Y:S05]  /*db70*/  @P0 BRA `(.L_x_2096) ;  /* 0x0000000000440947 */ /* 0x002fea0003800000 */
[----:B------:R-:W1:Y:S02]  /*db80*/  S2R R2, SR_TID.X ;  /* 0x0000000000027919 */ /* 0x000e640000002100 */
        /* <DEDUP_REMOVED lines=14> */
[----:B-1----:R-:W-:Y:S01]  /*dc70*/  IADD3 R16, R0, UR37, R7 ;  /* 0x0000002500107c10 */ /* 0x002fe2000fffe007 */
[----:B------:R-:W-:Y:S06]  /*dc80*/  BRA `(.L_x_2097) ;  /* 0x0000002c00047947 */ /* 0x000fec0003800000 */
.L_x_2096:
[----:B------:R-:W1:Y:S01]  /*dc90*/  S2R R3, SR_CgaCtaId ;  /* 0x0000000000037919 */ /* 0x000e620000008800 */
[----:B------:R-:W-:-:S04]  /*dca0*/  MOV R0, 0x400 ;  /* 0x0000040000007802 */ /* 0x000fc80000000f00 */
[----:B-1----:R-:W-:-:S05]  /*dcb0*/  LEA R2, R3, R0, 0x18 ;  /* 0x0000000003027211 */ /* 0x002fca00078ec0ff */
[----:B------:R1:W-:Y:S01]  /*dcc0*/  STL [R1+0xc], R2 ;  /* 0x00000c0201007387 */ /* 0x0003e20000100800 */
[----:B------:R-:W-:-:S05]  /*dcd0*/  VIADD R0, R2, 0x18400 ;  /* 0x0001840002007836 */ /* 0x000fca0000000000 */
[----:B------:R-:W-:-:S13]  /*dce0*/  LOP3.LUT P0, RZ, R0, 0x3ff, RZ, 0xc0, !PT ;  /* 0x000003ff00ff7812 */ /* 0x000fda000780c0ff */
[----:B-1----:R-:W-:Y:S05]  /*dcf0*/  @!P0 BRA `(.L_x_2098) ;  /* 0x0000000000408947 */ /* 0x002fea0003800000 */
[----:B------:R-:W-:Y:S01]  /*dd00*/  MOV R2, 0x0 ;  /* 0x0000000000027802 */ /* 0x000fe20000000f00 */
[----:B------:R-:W-:Y:S01]  /*dd10*/  ULDC.64 UR6, c[0x4][0xa0] ;  /* 0x0100280000067ab9 */ /* 0x000fe20000000a00 */
[----:B------:R-:W-:Y:S01]  /*dd20*/  ULDC.64 UR8, c[0x4][0xa8] ;  /* 0x01002a0000087ab9 */ /* 0x000fe20000000a00 */
[----:B------:R-:W-:Y:S01]  /*dd30*/  ULDC.64 UR4, c[0x4][0x8] ;  /* 0x0100020000047ab9 */ /* 0x000fe20000000a00 */
[----:B------:R-:W-:Y:S01]  /*dd40*/  MOV R4, UR6 ;  /* 0x0000000600047c02 */ /* 0x000fe20008000f00 */
[----:B------:R-:W-:Y:S01]  /*dd50*/  IMAD.U32 R5, RZ, RZ, UR7 ;  /* 0x00000007ff057e24 */ /* 0x000fe2000f8e00ff */
[----:B------:R-:W1:Y:S01]  /*dd60*/  LDC.64 R2, c[0x4][R2] ;  /* 0x0100000002027b82 */ /* 0x000e620000000a00 */
        /* <DEDUP_REMOVED lines=9> */
.L_x_2098:
        /* <DEDUP_REMOVED lines=11> */
[----:B------:R-:W-:Y:S02]  /*deb0*/  IMAD.U32 R6, RZ, RZ, UR8 ;  /* 0x00000008ff067e24 */ /* 0x000fe4000f8e00ff */
[----:B------:R-:W-:Y:S02]  /*dec0*/  IMAD.U32 R7, RZ, RZ, UR9 ;  /* 0x00000009ff077e24 */ /* 0x000fe4000f8e00ff */
[----:B------:R-:W-:-:S02]  /*ded0*/  IMAD.U32 R10, RZ, RZ, UR4 ;  /* 0x00000004ff0a7e24 */ /* 0x000fc4000f8e00ff */
[----:B------:R-:W-:Y:S02]  /*dee0*/  IMAD.U32 R11, RZ, RZ, UR5 ;  /* 0x00000005ff0b7e24 */ /* 0x000fe4000f8e00ff */
[----:B------:R-:W-:Y:S02]  /*def0*/  IMAD.MOV.U32 R8, RZ, RZ, 0x70 ;  /* 0x00000070ff087424 */ /* 0x000fe400078e00ff */
[----:B------:R-:W-:Y:S02]  /*df00*/  IMAD.MOV.U32 R12, RZ, RZ, 0x1 ;  /* 0x00000001ff0c7424 */ /* 0x000fe400078e00ff */
[----:B01----:R-:W-:-:S07]  /*df10*/  IMAD.MOV.U32 R13, RZ, RZ, RZ ;  /* 0x000000ffff0d7224 */ /* 0x003fce00078e00ff */
[----:B------:R-:W-:-:S07]  /*df20*/  LEPC R20, `(.L_x_2100) ;  /* 0x000000001014794e */ /* 0x000fce0000000000 */
[----:B--2---:R-:W-:Y:S05]  /*df30*/  CALL.ABS.NOINC R2 ;  /* 0x0000000002007343 */ /* 0x004fea0003c00000 */
.L_x_2100:
        /* <DEDUP_REMOVED lines=16> */
.L_x_2099:
[----:B------:R-:W2:Y:S01]  /*e040*/  LDL.LU R2, [R1+0x18] ;  /* 0x0000180001027983 */ /* 0x000ea20000300800 */
[----:B------:R-:W-:-:S03]  /*e050*/  ULDC.64 UR4, c[0x0][0x9f8] ;  /* 0x00027e0000047ab9 */ /* 0x000fc60000000a00 */
[----:B------:R-:W3:Y:S04]  /*e060*/  LDL.LU R0, [R1+0x1c] ;  /* 0x00001c0001007983 */ /* 0x000ee80000300800 */
[----:B------:R-:W4:Y:S04]  /*e070*/  LDL.LU R7, [R1+0x10] ;  /* 0x0000100001077983 */ /* 0x000f280000300800 */
[----:B------:R-:W4:Y:S01]  /*e080*/  LDL.LU R8, [R1+0x24] ;  /* 0x0000240001087983 */ /* 0x000f220000300800 */
[----:B------:R-:W-:-:S04]  /*e090*/  ISETP.NE.U32.AND P0, PT, RZ, UR4, PT ;  /* 0x00000004ff007c0c */ /* 0x000fc8000bf05070 */
[----:B------:R-:W-:Y:S01]  /*e0a0*/  ISETP.NE.AND.EX P0, PT, RZ, UR5, PT, P0 ;  /* 0x00000005ff007c0c */ /* 0x000fe2000bf05300 */
[----:B------:R-:W1:Y:S02]  /*e0b0*/  S2R R9, SR_TID.X ;  /* 0x0000000000097919 */ /* 0x000e640000002100 */
[----:B-1----:R-:W-:-:S04]  /*e0c0*/  LOP3.LUT R9, R9, 0x1f, RZ, 0xc0, !PT ;  /* 0x0000001f09097812 */ /* 0x002fc800078ec0ff */
        /* <DEDUP_REMOVED lines=8> */
[----:B------:R-:W1:Y:S01]  /*e150*/  LDC R0, c[0x0][0x428] ;  /* 0x00010a00ff007b82 */ /* 0x000e620000000800 */
[----:B----4-:R-:W-:-:S06]  /*e160*/  IMAD.MOV.U32 R4, RZ, RZ, R7 ;  /* 0x000000ffff047224 */ /* 0x010fcc00078e0007 */
[----:B------:R2:W5:Y:S01]  /*e170*/  @P0 LDG.E R4, desc[UR48][R2.64] ;  /* 0x0000003002040981 */ /* 0x000562000c1e1900 */
[----:B------:R-:W-:Y:S01]  /*e180*/  IMAD R17, R17, 0x80, R8 ;  /* 0x0000008011117824 */ /* 0x000fe200078e0208 */
[----:B------:R-:W-:Y:S02]  /*e190*/  PLOP3.LUT P1, PT, P6, PT, PT, 0x8, 0x0 ;  /* 0x000000000000781c */ /* 0x000fe4000372e170 */
[----:B-1----:R-:W-:Y:S01]  /*e1a0*/  ISETP.NE.AND P0, PT, R0, 0x1, PT ;  /* 0x000000010000780c */ /* 0x002fe20003f05270 */
[----:B------:R-:W-:-:S12]  /*e1b0*/  IMAD.MOV.U32 R0, RZ, RZ, R18 ;  /* 0x000000ffff007224 */ /* 0x000fd800078e0012 */
[----:B------:R-:W1:Y:S08]  /*e1c0*/  @P0 LDC R5, c[0x0][0x42c] ;  /* 0x00010b00ff050b82 */ /* 0x000e700000000800 */
[----:B------:R-:W3:Y:S01]  /*e1d0*/  @P0 LDC R6, c[0x0][0x430] ;  /* 0x00010c00ff060b82 */ /* 0x000ee20000000800 */
[----:B-1----:R-:W-:-:S05]  /*e1e0*/  @P0 IMAD.HI.U32 R5, R18, R5, RZ ;  /* 0x0000000512050227 */ /* 0x002fca00078e00ff */
[----:B---3--:R-:W-:Y:S02]  /*e1f0*/  @P0 SHF.R.U32.HI R0, RZ, R6, R5 ;  /* 0x00000006ff000219 */ /* 0x008fe40000011605 */
[----:B------:R-:W-:-:S04]  /*e200*/  ISETP.NE.U32.AND P0, PT, RZ, UR4, PT ;  /* 0x00000004ff007c0c */ /* 0x000fc8000bf05070 */
[----:B------:R-:W-:-:S04]  /*e210*/  ISETP.NE.AND.EX P0, PT, RZ, UR5, PT, P0 ;  /* 0x00000005ff007c0c */ /* 0x000fc8000bf05300 */
[----:B--2---:R-:W-:-:S09]  /*e220*/  SEL R7, R7, RZ, !P0 ;  /* 0x000000ff07077207 */ /* 0x004fd20004000000 */
.L_x_2101:
        /* <DEDUP_REMOVED lines=16> */
.L_x_2102:
        /* <DEDUP_REMOVED lines=15> */
[----:B-----5:R-:W-:Y:S02]  /*e420*/  SEL R6, R4, RZ, !P0 ;  /* 0x000000ff04067207 */ /* 0x020fe40004000000 */
[----:B--2---:R-:W-:Y:S01]  /*e430*/  IADD3 R5, R5, -0x1, RZ ;  /* 0xffffffff05057810 */ /* 0x004fe20007ffe0ff */
[----:B------:R-:W-:Y:S06]  /*e440*/  BRA.DIV UR4, `(.L_x_2103) ;  /* 0x0000003604b47947 */ /* 0x000fec000b800000 */
.L_x_2173:
[----:B------:R-:W-:Y:S01]  /*e450*/  UMOV UR4, 0xffffffff ;  /* 0xffffffff00047882 */ /* 0x000fe20000000000 */
[----:B0-----:R-:W-:Y:S02]  /*e460*/  SHF.R.S32.HI R13, RZ, 0x1f, R4 ;  /* 0x0000001fff0d7819 */ /* 0x001fe40000011404 */
[----:B------:R-:W-:Y:S05]  /*e470*/  BRA.DIV UR4, `(.L_x_2104) ;  /* 0x0000003604dc7947 */ /* 0x000fea000b800000 */
[----:B------:R-:W-:-:S13]  /*e480*/  ELECT P6, URZ, PT ;  /* 0x00000000003f782f */ /* 0x000fda00038c0000 */
.L_x_2176:
[----:B------:R-:W-:Y:S05]  /*e490*/  @!P6 BRA `(.L_x_2105) ;  /* 0x000000040010e947 */ /* 0x000fea0003800000 */
[----:B------:R-:W-:-:S04]  /*e4a0*/  ISETP.NE.U32.AND P0, PT, R2, RZ, PT ;  /* 0x000000ff0200720c */ /* 0x000fc80003f05070 */
[----:B------:R-:W-:-:S13]  /*e4b0*/  ISETP.NE.AND.EX P0, PT, R3, RZ, PT, P0 ;  /* 0x000000ff0300720c */ /* 0x000fda0003f05300 */
[----:B------:R-:W-:Y:S05]  /*e4c0*/  @!P0 BRA `(.L_x_2106) ;  /* 0x0000000000488947 */ /* 0x000fea0003800000 */
[----:B------:R-:W0:Y:S01]  /*e4d0*/  LDC R10, c[0x0][0x41c] ;  /* 0x00010700ff0a7b82 */ /* 0x000e220000000800 */
[----:B------:R-:W-:Y:S01]  /*e4e0*/  IMAD.MOV.U32 R6, RZ, RZ, R5 ;  /* 0x000000ffff067224 */ /* 0x000fe200078e0005 */
[----:B------:R-:W-:Y:S01]  /*e4f0*/  ULDC.64 UR4, c[0x0][0x408] ;  /* 0x0001020000047ab9 */ /* 0x000fe20000000a00 */
[----:B0-----:R-:W-:-:S13]  /*e500*/  ISETP.NE.AND P0, PT, R10, 0x1, PT ;  /* 0x000000010a00780c */ /* 0x001fda0003f05270 */
[----:B------:R-:W0:Y:S02]  /*e510*/  @P0 LDC.64 R8, c[0x0][0x420] ;  /* 0x00010800ff080b82 */ /* 0x000e240000000a00 */
[----:B0-----:R-:W-:-:S05]  /*e520*/  @P0 IMAD.HI.U32 R8, R5, R8, RZ ;  /* 0x0000000805080227 */ /* 0x001fca00078e00ff */
[----:B------:R-:W-:-:S04]  /*e530*/  @P0 SHF.R.U32.HI R6, RZ, R9, R8 ;  /* 0x00000009ff060219 */ /* 0x000fc80000011608 */
[--C-:B------:R-:W-:Y:S01]  /*e540*/  SHF.R.S32.HI R9, RZ, 0x1f, R6.reuse ;  /* 0x0000001fff097819 */ /* 0x100fe20000011406 */
[----:B------:R-:W-:-:S04]  /*e550*/  IMAD.MOV R8, RZ, RZ, -R6 ;  /* 0x000000ffff087224 */ /* 0x000fc800078e0a06 */
[----:B------:R-:W-:Y:S02]  /*e560*/  IMAD R5, R10, R8, R5 ;  /* 0x000000080a057224 */ /* 0x000fe400078e0205 */
[----:B------:R-:W-:-:S04]  /*e570*/  IMAD R8, R13, UR4, RZ ;  /* 0x000000040d087c24 */ /* 0x000fc8000f8e02ff */
[----:B------:R-:W-:Y:S02]  /*e580*/  IMAD R10, R4, UR5, R8 ;  /* 0x00000005040a7c24 */ /* 0x000fe4000f8e0208 */
[----:B------:R-:W-:-:S04]  /*e590*/  IMAD.MOV.U32 R8, RZ, RZ, R6 ;  /* 0x000000ffff087224 */ /* 0x000fc800078e0006 */
[----:B------:R-:W-:-:S04]  /*e5a0*/  IMAD.WIDE.U32 R8, R4, UR4, R8 ;  /* 0x0000000404087c25 */ /* 0x000fc8000f8e0008 */
[----:B------:R-:W-:Y:S01]  /*e5b0*/  IMAD.IADD R6, R9, 0x1, R10 ;  /* 0x0000000109067824 */ /* 0x000fe200078e020a */
[----:B------:R-:W-:-:S04]  /*e5c0*/  LEA R10, P0, R8, R2, 0x2 ;  /* 0x00000002080a7211 */ /* 0x000fc800078010ff */
[----:B------:R-:W-:-:S05]  /*e5d0*/  LEA.HI.X R11, R8, R3, R6, 0x2, P0 ;  /* 0x00000003080b7211 */ /* 0x000fca00000f1406 */
[----:B------:R0:W5:Y:S04]  /*e5e0*/  LDG.E R6, desc[UR48][R10.64] ;  /* 0x000000300a067981 */ /* 0x000168000c1e1900 */
.L_x_2106:
        /* <DEDUP_REMOVED lines=9> */
.L_x_2177:
        /* <DEDUP_REMOVED lines=11> */
.L_x_2108:
        /* <DEDUP_REMOVED lines=27> */
.L_x_2105:
        /* <DEDUP_REMOVED lines=34> */
[----:B------:R-:W-:-:S04]  /*eb00*/  LOP3.LUT R7, R7, 0xfffffffe, RZ, 0xc0, !PT ;  /* 0xfffffffe07077812 */ /* 0x000fc800078ec0ff */
[----:B------:R-:W-:-:S04]  /*eb10*/  IADD3 R7, R11, -R7, RZ ;  /* 0x800000070b077210 */ /* 0x000fc80007ffe0ff */
[----:B------:R-:W-:-:S04]  /*eb20*/  SHF.L.U32 R7, R7, 0x1f, RZ ;  /* 0x0000001f07077819 */ /* 0x000fc800000006ff */
[----:B------:R-:W1:Y:S02]  /*eb30*/  SYNCS.PHASECHK.TRANS64.TRYWAIT P0, [R9+URZ+0x28820], R7 ;  /* 0x02882007090075a7 */ /* 0x000e64000800017f */
[----:B01----:R-:W-:Y:S05]  /*eb40*/  @!P0 BRA `(.L_x_2110) ;  /* 0x00000030005c8947 */ /* 0x003fea0003800000 */
.L_x_2178:
[----:B------:R-:W-:Y:S05]  /*eb50*/  BSYNC B0 ;  /* 0x0000000000007941 */ /* 0x000fea0003800000 */
.L_x_2109:
[----:B0-----:R-:W2:Y:S01]  /*eb60*/  LDL R8, [R1+0x14] ;  /* 0x0000140001087983 */ /* 0x001ea20000100800 */
[----:B------:R-:W-:Y:S01]  /*eb70*/  BSSY B0, `(.L_x_2111) ;  /* 0x0000185000007945 */ /* 0x000fe20003800000 */
[----:B--2---:R-:W-:-:S13]  /*eb80*/  ISETP.GE.AND P0, PT, R8, 0x2, PT ;  /* 0x000000020800780c */ /* 0x004fda0003f06270 */
[----:B------:R-:W-:Y:S05]  /*eb90*/  @!P0 BRA `(.L_x_2112) ;  /* 0x0000001800088947 */ /* 0x000fea0003800000 */
[C---:B------:R-:W-:Y:S01]  /*eba0*/  LOP3.LUT R7, R8.reuse, 0x1, RZ, 0xc0, !PT ;  /* 0x0000000108077812 */ /* 0x040fe200078ec0ff */
[----:B------:R-:W-:Y:S01]  /*ebb0*/  VIADD R10, R8, 0xfffffffe ;  /* 0xfffffffe080a7836 */ /* 0x000fe20000000000 */
[----:B------:R-:W-:Y:S02]  /*ebc0*/  BSSY B1, `(.L_x_2113) ;  /* 0x0000088000017945 */ /* 0x000fe40003800000 */
[----:B------:R-:W-:Y:S01]  /*ebd0*/  ISETP.NE.U32.AND P0, PT, R7, 0x1, PT ;  /* 0x000000010700780c */ /* 0x000fe20003f05070 */
[----:B------:R-:W-:-:S12]  /*ebe0*/  IMAD.MOV.U32 R7, RZ, RZ, R10 ;  /* 0x000000ffff077224 */ /* 0x000fd800078e000a */
[----:B------:R-:W-:Y:S05]  /*ebf0*/  @!P0 BRA `(.L_x_2114) ;  /* 0x0000000800108947 */ /* 0x000fea0003800000 */
        /* <DEDUP_REMOVED lines=10> */
[----:B------:R-:W-:Y:S02]  /*eca0*/  IMAD.MOV.U32 R8, RZ, RZ, R6 ;  /* 0x000000ffff087224 */ /* 0x000fe400078e0006 */
[----:B------:R-:W-:Y:S01]  /*ecb0*/  IMAD.MOV.U32 R7, RZ, RZ, R10 ;  /* 0x000000ffff077224 */ /* 0x000fe200078e000a */
        /* <DEDUP_REMOVED lines=8> */
[----:B------:R-:W-:Y:S01]  /*ed40*/  @P0 SHF.R.U32.HI R7, RZ, R9, R8 ;  /* 0x00000009ff070219 */ /* 0x000fe20000011608 */
[----:B------:R-:W-:-:S03]  /*ed50*/  IMAD R8, R13, UR4, RZ ;  /* 0x000000040d087c24 */ /* 0x000fc6000f8e02ff */
[--C-:B------:R-:W-:Y:S01]  /*ed60*/  SHF.R.S32.HI R9, RZ, 0x1f, R7.reuse ;  /* 0x0000001fff097819 */ /* 0x100fe20000011407 */
[C---:B------:R-:W-:Y:S02]  /*ed70*/  IMAD R14, R4.reuse, UR5, R8 ;  /* 0x00000005040e7c24 */ /* 0x040fe4000f8e0208 */
[--C-:B------:R-:W-:Y:S02]  /*ed80*/  IMAD.MOV.U32 R8, RZ, RZ, R7.reuse ;  /* 0x000000ffff087224 */ /* 0x100fe400078e0007 */
[----:B------:R-:W-:Y:S02]  /*ed90*/  IMAD.MOV R7, RZ, RZ, -R7 ;  /* 0x000000ffff077224 */ /* 0x000fe400078e0a07 */
[----:B------:R-:W-:-:S04]  /*eda0*/  IMAD.WIDE.U32 R8, R4, UR4, R8 ;  /* 0x0000000404087c25 */ /* 0x000fc8000f8e0008 */
[----:B------:R-:W-:Y:S01]  /*edb0*/  IMAD.IADD R14, R14, 0x1, R9 ;  /* 0x000000010e0e7824 */ /* 0x000fe200078e0209 */
[----:B------:R-:W-:Y:S01]  /*edc0*/  LEA R2, P0, R8, R2, 0x2 ;  /* 0x0000000208027211 */ /* 0x000fe200078010ff */
[----:B------:R-:W-:-:S03]  /*edd0*/  IMAD R7, R15, R7, R10 ;  /* 0x000000070f077224 */ /* 0x000fc600078e020a */
[----:B------:R-:W-:-:S05]  /*ede0*/  LEA.HI.X R3, R8, R3, R14, 0x2, P0 ;  /* 0x0000000308037211 */ /* 0x000fca00000f140e */
[----:B------:R0:W5:Y:S04]  /*edf0*/  LDG.E R8, desc[UR48][R2.64] ;  /* 0x0000003002087981 */ /* 0x000168000c1e1900 */
.L_x_2117:
[----:B0-----:R-:W0:Y:S01]  /*ee00*/  S2R R3, SR_CgaCtaId ;  /* 0x0000000000037919 */ /* 0x001e220000008800 */
[----:B------:R-:W-:-:S04]  /*ee10*/  MOV R2, 0x400 ;  /* 0x0000040000027802 */ /* 0x000fc80000000f00 */
[----:B0-----:R-:W-:Y:S02]  /*ee20*/  LEA R2, R3, R2, 0x18 ;  /* 0x0000000203027211 */ /* 0x001fe400078ec0ff */
[----:B------:R-:W-:Y:S02]  /*ee30*/  SHF.L.U32 R3, R12, 0x1f, RZ ;  /* 0x0000001f0c037819 */ /* 0x000fe400000006ff */
[----:B------:R-:W-:-:S04]  /*ee40*/  LEA R2, R11, R2, 0x3 ;  /* 0x000000020b027211 */ /* 0x000fc800078e18ff */
[----:B------:R-:W0:Y:S02]  /*ee50*/  SYNCS.PHASECHK.TRANS64.TRYWAIT P0, [R2+URZ+0x28840], R3 ;  /* 0x02884003020075a7 */ /* 0x000e24000800017f */
[----:B0-----:R-:W-:Y:S05]  /*ee60*/  @!P0 BRA `(.L_x_2118) ;  /* 0x0000002c00b48947 */ /* 0x001fea0003800000 */
.L_x_2179:
        /* <DEDUP_REMOVED lines=11> */
.L_x_2119:
[----:B------:R-:W2:Y:S04]  /*ef20*/  LDL R17, [R1+0x4] ;  /* 0x0000040001117983 */ /* 0x000ea80000100800 */
[----:B0-----:R-:W3:Y:S01]  /*ef30*/  LDL.LU R3, [R1+0x8] ;  /* 0x0000080001037983 */ /* 0x001ee20000300800 */
        /* <DEDUP_REMOVED lines=31> */
.L_x_2180:
        /* <DEDUP_REMOVED lines=13> */
.L_x_2121:
        /* <DEDUP_REMOVED lines=31> */
.L_x_2116:
[----:B------:R-:W-:Y:S05]  /*f3f0*/  BSYNC B2 ;  /* 0x0000000000027941 */ /* 0x000fea0003800000 */
.L_x_2115:
[----:B------:R-:W2:Y:S04]  /*f400*/  LDL.LU R2, [R1+0x14] ;  /* 0x0000140001027983 */ /* 0x000ea80000300800 */
[----:B------:R0:W-:Y:S04]  /*f410*/  STL [R1], R11 ;  /* 0x0000000b01007387 */ /* 0x0001e80000100800 */
[----:B------:R0:W-:Y:S02]  /*f420*/  STL [R1+0x8], R12 ;  /* 0x0000080c01007387 */ /* 0x0001e40000100800 */
[----:B0-2---:R-:W-:-:S07]  /*f430*/  VIADD R7, R2, 0xfffffffd ;  /* 0xfffffffd02077836 */ /* 0x005fce0000000000 */
.L_x_2114:
[----:B------:R-:W-:Y:S05]  /*f440*/  BSYNC B1 ;  /* 0x0000000000017941 */ /* 0x000fea0003800000 */
.L_x_2113:
[----:B------:R-:W-:-:S13]  /*f450*/  ISETP.NE.AND P0, PT, R10, RZ, PT ;  /* 0x000000ff0a00720c */ /* 0x000fda0003f05270 */
[----:B------:R-:W-:Y:S05]  /*f460*/  @!P0 BRA `(.L_x_2112) ;  /* 0x0000000c00d48947 */ /* 0x000fea0003800000 */
[----:B------:R-:W-:-:S07]  /*f470*/  IMAD.MOV.U32 R10, RZ, RZ, R6 ;  /* 0x000000ffff0a7224 */ /* 0x000fce00078e0006 */
.L_x_2136:
        /* <DEDUP_REMOVED lines=32> */
.L_x_2124:
[----:B------:R-:W1:Y:S01]  /*f680*/  S2R R3, SR_CgaCtaId ;  /* 0x0000000000037919 */ /* 0x000e620000008800 */
[----:B------:R-:W-:-:S04]  /*f690*/  MOV R2, 0x400 ;  /* 0x0000040000027802 */ /* 0x000fc80000000f00 */
[----:B-1----:R-:W-:Y:S02]  /*f6a0*/  LEA R2, R3, R2, 0x18 ;  /* 0x0000000203027211 */ /* 0x002fe400078ec0ff */
[----:B------:R-:W-:-:S03]  /*f6b0*/  SHF.L.U32 R3, R9, 0x1f, RZ ;  /* 0x0000001f09037819 */ /* 0x000fc600000006ff */
[----:B------:R-:W-:-:S04]  /*f6c0*/  IMAD R2, R8, 0x8, R2 ;  /* 0x0000000808027824 */ /* 0x000fc800078e0202 */
[----:B------:R-:W1:Y:S02]  /*f6d0*/  SYNCS.PHASECHK.TRANS64.TRYWAIT P0, [R2+URZ+0x28840], R3 ;  /* 0x02884003020075a7 */ /* 0x000e64000800017f */
[----:B-1----:R-:W-:Y:S05]  /*f6e0*/  @!P0 BRA `(.L_x_2125) ;  /* 0x0000002400bc8947 */ /* 0x002fea0003800000 */
.L_x_2181:
        /* <DEDUP_REMOVED lines=11> */
.L_x_2126:
        /* <DEDUP_REMOVED lines=33> */
.L_x_2182:
        /* <DEDUP_REMOVED lines=8> */
.L_x_2128:
        /* <DEDUP_REMOVED lines=29> */
.L_x_2123:
[----:B------:R-:W-:Y:S05]  /*fc00*/  BSYNC B1 ;  /* 0x0000000000017941 */ /* 0x000fea0003800000 */
.L_x_2122:
        /* <DEDUP_REMOVED lines=10> */
[----:B------:R-:W-:Y:S01]  /*fcb0*/  VIADD R12, R7, 0xffffffff ;  /* 0xffffffff070c7836 */ /* 0x000fe20000000000 */
[----:B------:R-:W-:-:S04]  /*fcc0*/  ISETP.NE.U32.AND P0, PT, RZ, UR4, PT ;  /* 0x00000004ff007c0c */ /* 0x000fc8000bf05070 */
[----:B------:R-:W-:-:S13]  /*fcd0*/  ISETP.NE.AND.EX P0, PT, RZ, UR5, PT, P0 ;  /* 0x00000005ff007c0c */ /* 0x000fda000bf05300 */
[----:B------:R-:W-:Y:S05]  /*fce0*/  @!P0 BRA `(.L_x_2131) ;  /* 0x0000000000448947 */ /* 0x000fea0003800000 */
[----:B------:R-:W1:Y:S01]  /*fcf0*/  LDC R11, c[0x0][0x41c] ;  /* 0x00010700ff0b7b82 */ /* 0x000e620000000800 */
[----:B------:R-:W-:Y:S01]  /*fd00*/  ULDC.64 UR6, c[0x0][0x408] ;  /* 0x0001020000067ab9 */ /* 0x000fe20000000a00 */
[----:B-1----:R-:W-:-:S13]  /*fd10*/  ISETP.NE.AND P0, PT, R11, 0x1, PT ;  /* 0x000000010b00780c */ /* 0x002fda0003f05270 */
[----:B------:R-:W1:Y:S02]  /*fd20*/  @P0 LDC.64 R2, c[0x0][0x420] ;  /* 0x00010800ff020b82 */ /* 0x000e640000000a00 */
[----:B-1----:R-:W-:Y:S01]  /*fd30*/  @P0 IMAD.HI.U32 R10, R12, R2, RZ ;  /* 0x000000020c0a0227 */ /* 0x002fe200078e00ff */
[----:B------:R-:W-:-:S04]  /*fd40*/  MOV R2, R12 ;  /* 0x0000000c00027202 */ /* 0x000fc80000000f00 */
        /* <DEDUP_REMOVED lines=11> */
.L_x_2131:
[----:B------:R-:W2:Y:S01]  /*fe00*/  S2R R3, SR_CgaCtaId ;  /* 0x0000000000037919 */ /* 0x000ea20000008800 */
[----:B------:R-:W-:-:S04]  /*fe10*/  MOV R2, 0x400 ;  /* 0x0000040000027802 */ /* 0x000fc80000000f00 */
[----:B--2---:R-:W-:Y:S02]  /*fe20*/  LEA R2, R3, R2, 0x18 ;  /* 0x0000000203027211 */ /* 0x004fe400078ec0ff */
[----:B------:R-:W-:-:S03]  /*fe30*/  SHF.L.U32 R3, R14, 0x1f, RZ ;  /* 0x0000001f0e037819 */ /* 0x000fc600000006ff */
[----:B------:R-:W-:-:S04]  /*fe40*/  IMAD R2, R15, 0x8, R2 ;  /* 0x000000080f027824 */ /* 0x000fc800078e0202 */
[----:B------:R-:W2:Y:S02]  /*fe50*/  SYNCS.PHASECHK.TRANS64.TRYWAIT P0, [R2+URZ+0x28840], R3 ;  /* 0x02884003020075a7 */ /* 0x000ea4000800017f */
[----:B--2---:R-:W-:Y:S05]  /*fe60*/  @!P0 BRA `(.L_x_2132) ;  /* 0x0000002000048947 */ /* 0x004fea0003800000 */
.L_x_2183:
        /* <DEDUP_REMOVED lines=11> */
.L_x_2133:
        /* <DEDUP_REMOVED lines=33> */
.L_x_2184:
        /* <DEDUP_REMOVED lines=8> */
.L_x_2135:
        /* <DEDUP_REMOVED lines=8> */
[----:B0-----:R-:W-:-:S04]  /*10230*/  LEA R9, R11, R9, 0x18 ;  /* 0x000000090b097211 */ /* 0x001fc800078ec0ff */
[----:B------:R-:W-:-:S04]  /*10240*/  LEA R8, R8, R9, 0xf ;  /* 0x0000000908087211 */ /* 0x000fc800078e78ff */
        /* <DEDUP_REMOVED lines=18> */
.L_x_2130:
[----:B------:R-:W-:Y:S05]  /*10370*/  BSYNC B1 ;  /* 0x0000000000017941 */ /* 0x000fea0003800000 */
.L_x_2129:
[C---:B------:R-:W-:Y:S01]  /*10380*/  ISETP.GT.AND P0, PT, R7.reuse, 0x1, PT ;  /* 0x000000010700780c */ /* 0x040fe20003f04270 */
[----:B------:R-:W-:-:S04]  /*10390*/  VIADD R2, R7, 0xfffffffe ;  /* 0xfffffffe07027836 */ /* 0x000fc80000000000 */
[----:B------:R-:W-:-:S08]  /*103a0*/  IMAD.MOV.U32 R7, RZ, RZ, R2 ;  /* 0x000000ffff077224 */ /* 0x000fd000078e0002 */
[----:B------:R-:W-:Y:S05]  /*103b0*/  @P0 BRA `(.L_x_2136) ;  /* 0xfffffff000300947 */ /* 0x000fea000383ffff */
.L_x_2112:
[----:B------:R-:W-:Y:S05]  /*103c0*/  BSYNC B0 ;  /* 0x0000000000007941 */ /* 0x000fea0003800000 */
.L_x_2111:
        /* <DEDUP_REMOVED lines=17> */
.L_x_2138:
[----:B------:R-:W-:Y:S05]  /*104e0*/  BSYNC B0 ;  /* 0x0000000000007941 */ /* 0x000fea0003800000 */
.L_x_2137:
        /* <DEDUP_REMOVED lines=11> */
.L_x_2185:
        /* <DEDUP_REMOVED lines=11> */
.L_x_2142:
        /* <DEDUP_REMOVED lines=27> */
.L_x_2140:
[----:B------:R-:W-:Y:S05]  /*10800*/  BSYNC B0 ;  /* 0x0000000000007941 */ /* 0x000fea0003800000 */
.L_x_2139:
        /* <DEDUP_REMOVED lines=9> */
.L_x_2097:
[----:B------:R-:W-:Y:S05]  /*108a0*/  BSYNC B6 ;  /* 0x0000000000067941 */ /* 0x000fea0003800000 */
.L_x_2095:
[----:B------:R-:W-:-:S03]  /*108b0*/  UMOV UR4, 0xffffffff ;  /* 0xffffffff00047882 */ /* 0x000fc60000000000 */
[----:B------:R-:W-:Y:S05]  /*108c0*/  BRA.DIV UR4, `(.L_x_2143) ;  /* 0x0000001604a87947 */ /* 0x000fea000b800000 */
[----:B------:R2:W3:Y:S04]  /*108d0*/  SHFL.IDX PT, R4, R16, RZ, 0x1f ;  /* 0x00001fff10047589 */ /* 0x0004e800000e0000 */
[----:B------:R2:W4:Y:S02]  /*108e0*/  SHFL.IDX PT, R7, R16, 0x1, 0x1f ;  /* 0x00201f0010077f89 */ /* 0x00052400000e0000 */
.L_x_2189:
[----:B-1----:R-:W1:Y:S01]  /*108f0*/  S2R R0, SR_TID.X ;  /* 0x0000000000007919 */ /* 0x002e620000002100 */
[----:B------:R-:W-:Y:S01]  /*10900*/  ULDC UR4, c[0x0][0xc14] ;  /* 0x0003050000047ab9 */ /* 0x000fe20000000800 */
[----:B------:R-:W-:Y:S01]  /*10910*/  BSSY B0, `(.L_x_2144) ;  /* 0x000000b000007945 */ /* 0x000fe20003800000 */
[----:B------:R-:W-:Y:S01]  /*10920*/  IMAD.MOV.U32 R17, RZ, RZ, RZ ;  /* 0x000000ffff117224 */ /* 0x000fe200078e00ff */
[----:B-1----:R-:W-:Y:S02]  /*10930*/  LOP3.LUT R6, R0, 0x1f, RZ, 0xc0, !PT ;  /* 0x0000001f00067812 */ /* 0x002fe400078ec0ff */
[----:B------:R-:W-:Y:S02]  /*10940*/  MOV R0, UR4 ;  /* 0x0000000400007c02 */ /* 0x000fe40008000f00 */
[C---:B------:R-:W-:Y:S01]  /*10950*/  ISETP.NE.AND P0, PT, R6.reuse, 0x1f, PT ;  /* 0x0000001f0600780c */ /* 0x040fe20003f05270 */
[----:B------:R-:W-:-:S05]  /*10960*/  IMAD.IADD R5, R6, 0x1, R19 ;  /* 0x0000000106057824 */ /* 0x000fca00078e0213 */
[----:B------:R-:W-:-:S13]  /*10970*/  ISETP.GE.OR P0, PT, R5, R0, !P0 ;  /* 0x000000000500720c */ /* 0x000fda0004706670 */
[----:B------:R-:W-:Y:S05]  /*10980*/  @P0 BRA `(.L_x_2145) ;  /* 0x00000000000c0947 */ /* 0x000fea0003800000 */
[----:B------:R-:W1:Y:S02]  /*10990*/  LDC.64 R2, c[0x0][0xc58] ;  /* 0x00031600ff027b82 */ /* 0x000e640000000a00 */
[----:B-1----:R-:W-:-:S05]  /*109a0*/  IMAD.WIDE R2, R5, 0x4, R2 ;  /* 0x0000000405027825 */ /* 0x002fca00078e0202 */
[----:B------:R1:W5:Y:S02]  /*109b0*/  LDG.E R17, desc[UR48][R2.64] ;  /* 0x0000003002117981 */ /* 0x000364000c1e1900 */
.L_x_2145:
[----:B------:R-:W-:Y:S05]  /*109c0*/  BSYNC B0 ;  /* 0x0000000000007941 */ /* 0x000fea0003800000 */
.L_x_2144:
        /* <DEDUP_REMOVED lines=23> */
.L_x_2197:
[----:B------:R-:W-:Y:S02]  /*10b40*/  ULDC UR4, c[0x0][0xc10] ;  /* 0x0003040000047ab9 */ /* 0x000fe40000000800 */
[----:B------:R-:W-:-:S04]  /*10b50*/  IMAD.U32 R5, RZ, RZ, UR4 ;  /* 0x00000004ff057e24 */ /* 0x000fc8000f8e00ff */
[----:B-1----:R-:W-:-:S04]  /*10b60*/  IMAD R14, R14, R5, RZ ;  /* 0x000000050e0e7224 */ /* 0x002fc800078e02ff */
[----:B----4-:R-:W-:-:S05]  /*10b70*/  IMAD.IADD R7, R7, 0x1, R14 ;  /* 0x0000000107077824 */ /* 0x010fca00078e020e */
[----:B---3--:R-:W-:-:S13]  /*10b80*/  ISETP.GT.AND P0, PT, R7, R4, PT ;  /* 0x000000040700720c */ /* 0x008fda0003f04270 */
[----:B------:R-:W-:Y:S05]  /*10b90*/  @P0 BRA `(.L_x_2147) ;  /* 0x0000000000b40947 */ /* 0x000fea0003800000 */
[----:B------:R-:W1:Y:S02]  /*10ba0*/  LDC R0, c[0x0][0xc14] ;  /* 0x00030500ff007b82 */ /* 0x000e640000000800 */
.L_x_2152:
[----:B------:R-:W-:-:S05]  /*10bb0*/  VIADD R19, R19, 0x1f ;  /* 0x0000001f13137836 */ /* 0x000fca0000000000 */
[----:B-1----:R-:W-:-:S13]  /*10bc0*/  ISETP.GE.AND P0, PT, R19, R0, PT ;  /* 0x000000001300720c */ /* 0x002fda0003f06270 */
[----:B------:R-:W-:Y:S05]  /*10bd0*/  @P0 BRA `(.L_x_2148) ;  /* 0x0000000400ec0947 */ /* 0x000fea0003800000 */
[----:B0-----:R-:W0:Y:S01]  /*10be0*/  S2R R2, SR_TID.X ;  /* 0x0000000000027919 */ /* 0x001e220000002100 */
[----:B------:R-:W-:Y:S01]  /*10bf0*/  BSSY B0, `(.L_x_2149) ;  /* 0x000000a000007945 */ /* 0x000fe20003800000 */
[----:B------:R-:W-:Y:S01]  /*10c00*/  IMAD.MOV.U32 R17, RZ, RZ, RZ ;  /* 0x000000ffff117224 */ /* 0x000fe200078e00ff */
[----:B0-----:R-:W-:-:S04]  /*10c10*/  LOP3.LUT R6, R2, 0x1f, RZ, 0xc0, !PT ;  /* 0x0000001f02067812 */ /* 0x001fc800078ec0ff */
[C---:B------:R-:W-:Y:S02]  /*10c20*/  ISETP.NE.AND P1, PT, R6.reuse, 0x1f, PT ;  /* 0x0000001f0600780c */ /* 0x040fe40003f25270 */
[----:B------:R-:W-:-:S04]  /*10c30*/  IADD3 R5, R6, R19, RZ ;  /* 0x0000001306057210 */ /* 0x000fc80007ffe0ff */
[----:B------:R-:W-:-:S13]  /*10c40*/  ISETP.GE.OR P0, PT, R5, R0, !P1 ;  /* 0x000000000500720c */ /* 0x000fda0004f06670 */
[----:B------:R-:W-:Y:S05]  /*10c50*/  @P0 BRA `(.L_x_2150) ;  /* 0x00000000000c0947 */ /* 0x000fea0003800000 */
[----:B------:R-:W0:Y:S02]  /*10c60*/  LDC.64 R2, c[0x0][0xc58] ;  /* 0x00031600ff027b82 */ /* 0x000e240000000a00 */
[----:B0-----:R-:W-:-:S05]  /*10c70*/  IMAD.WIDE R2, R5, 0x4, R2 ;  /* 0x0000000405027825 */ /* 0x001fca00078e0202 */
[----:B------:R0:W5:Y:S02]  /*10c80*/  LDG.E R17, desc[UR48][R2.64] ;  /* 0x0000003002117981 */ /* 0x000164000c1e1900 */
.L_x_2150:
[----:B------:R-:W-:Y:S05]  /*10c90*/  BSYNC B0 ;  /* 0x0000000000007941 */ /* 0x000fea0003800000 */
.L_x_2149:
        /* <DEDUP_REMOVED lines=23> */
.L_x_2205:
[----:B------:R-:W-:Y:S02]  /*10e10*/  ULDC UR4, c[0x0][0xc10] ;  /* 0x0003040000047ab9 */ /* 0x000fe40000000800 */
[----:B------:R-:W-:-:S04]  /*10e20*/  IMAD.U32 R5, RZ, RZ, UR4 ;  /* 0x00000004ff057e24 */ /* 0x000fc8000f8e00ff */
[----:B-1----:R-:W-:-:S04]  /*10e30*/  IMAD R14, R14, R5, RZ ;  /* 0x000000050e0e7224 */ /* 0x002fc800078e02ff */
[----:B------:R-:W-:-:S05]  /*10e40*/  IMAD.IADD R7, R14, 0x1, R7 ;  /* 0x000000010e077824 */ /* 0x000fca00078e0207 */
[----:B------:R-:W-:-:S13]  /*10e50*/  ISETP.GT.AND P0, PT, R7, R4, PT ;  /* 0x000000040700720c */ /* 0x000fda0003f04270 */
[----:B------:R-:W-:Y:S05]  /*10e60*/  @!P0 BRA `(.L_x_2152) ;  /* 0xfffffffc00508947 */ /* 0x000fea000383ffff */
.L_x_2147:
        /* <DEDUP_REMOVED lines=8> */
.L_x_2209:
[----:B------:R-:W-:Y:S02]  /*10ef0*/  ISETP.NE.AND P0, PT, R3, RZ, PT ;  /* 0x000000ff0300720c */ /* 0x000fe40003f05270 */
[----:B------:R-:W-:-:S11]  /*10f00*/  MOV R7, RZ ;  /* 0x000000ff00077202 */ /* 0x000fd60000000f00 */
[----:B------:R-:W-:Y:S05]  /*10f10*/  @!P0 BRA `(.L_x_2154) ;  /* 0x0000000000108947 */ /* 0x000fea0003800000 */
[----:B------:R-:W-:Y:S01]  /*10f20*/  UMOV UR4, 0xffffffff ;  /* 0xffffffff00047882 */ /* 0x000fe20000000000 */
[----:B------:R-:W-:Y:S02]  /*10f30*/  VIADD R12, R6, 0xffffffff ;  /* 0xffffffff060c7836 */ /* 0x000fe40000000000 */
[----:B------:R-:W-:Y:S05]  /*10f40*/  BRA.DIV UR4, `(.L_x_2155) ;  /* 0x0000001a043c7947 */ /* 0x000fea000b800000 */
[----:B------:R3:W4:Y:S02]  /*10f50*/  SHFL.IDX PT, R7, R2, R12, 0x1f ;  /* 0x00001f0c02077589 */ /* 0x00072400000e0000 */
.L_x_2154:
        /* <DEDUP_REMOVED lines=53> */
[----:B------:R-:W-:Y:S01]  /*112b0*/  @!P0 IMAD.IADD R2, R2, 0x1, -R5 ;  /* 0x0000000102028824 */ /* 0x000fe200078e0a05 */
[----:B------:R-:W-:-:S04]  /*112c0*/  @!P0 IADD3 R3, R3, 0x1, RZ ;  /* 0x0000000103038810 */ /* 0x000fc80007ffe0ff */
        /* <DEDUP_REMOVED lines=12> */
.L_x_2148:
[----:B------:R-:W-:Y:S01]  /*11390*/  UMOV UR4, URZ ;  /* 0x0000003f00047c82 */ /* 0x000fe20008000000 */
[----:B------:R-:W-:Y:S01]  /*113a0*/  UMOV UR5, URZ ;  /* 0x0000003f00057c82 */ /* 0x000fe20008000000 */
[----:B------:R-:W-:Y:S01]  /*113b0*/  ULDC UR6, c[0x0][0xc14] ;  /* 0x0003050000067ab9 */ /* 0x000fe20000000800 */
[----:B--2---:R-:W-:Y:S02]  /*113c0*/  IMAD.MOV.U32 R16, RZ, RZ, R4 ;  /* 0x000000ffff107224 */ /* 0x004fe400078e0004 */
[----:B------:R-:W-:Y:S02]  /*113d0*/  IMAD.U32 R17, RZ, RZ, UR4 ;  /* 0x00000004ff117e24 */ /* 0x000fe4000f8e00ff */
[----:B------:R-:W-:Y:S02]  /*113e0*/  IMAD.U32 R18, RZ, RZ, UR5 ;  /* 0x00000005ff127e24 */ /* 0x000fe4000f8e00ff */
[----:B------:R-:W-:-:S07]  /*113f0*/  IMAD.U32 R19, RZ, RZ, UR6 ;  /* 0x00000006ff137e24 */ /* 0x000fce000f8e00ff */
.L_x_2156:
        /* <DEDUP_REMOVED lines=12> */
.L_x_2091:
[----:B-1----:R-:W3:Y:S01]  /*114c0*/  LDL.LU R0, [R1+0x20] ;  /* 0x0000200001007983 */ /* 0x002ee20000300800 */
[----:B------:R-:W-:Y:S01]  /*114d0*/  BSSY B0, `(.L_x_2158) ;  /* 0x000000b000007945 */ /* 0x000fe20003800000 */
[----:B------:R-:W1:Y:S01]  /*114e0*/  S2R R5, SR_CgaCtaId ;  /* 0x0000000000057919 */ /* 0x000e620000008800 */
[----:B---3--:R-:W-:-:S04]  /*114f0*/  IADD3 R0, R0, 0x1, RZ ;  /* 0x0000000100007810 */ /* 0x008fc80007ffe0ff */
        /* <DEDUP_REMOVED lines=8> */
.L_x_2212:
[----:B------:R-:W-:Y:S05]  /*11580*/  BSYNC B0 ;  /* 0x0000000000007941 */ /* 0x000fea0003800000 */
.L_x_2158:
[----:B------:R-:W-:-:S03]  /*11590*/  UMOV UR4, 0xffffffff ;  /* 0xffffffff00047882 */ /* 0x000fc60000000000 */
[----:B------:R-:W-:Y:S05]  /*115a0*/  BRA.DIV UR4, `(.L_x_2160) ;  /* 0x0000001204e07947 */ /* 0x000fea000b800000 */
[----:B------:R-:W2:Y:S02]  /*115b0*/  S2R R2, SR_TID.X ;  /* 0x0000000000027919 */ /* 0x000ea40000002100 */
[----:B--2---:R-:W-:-:S04]  /*115c0*/  SHF.R.U32.HI R2, RZ, 0x5, R2 ;  /* 0x00000005ff027819 */ /* 0x004fc80000011602 */
[----:B------:R-:W-:-:S05]  /*115d0*/  LOP3.LUT R2, R2, 0x3, RZ, 0xc0, !PT ;  /* 0x0000000302027812 */ /* 0x000fca00078ec0ff */
[----:B------:R2:W3:Y:S02]  /*115e0*/  SHFL.IDX PT, R14, R2, RZ, 0x1f ;  /* 0x00001fff020e7589 */ /* 0x0004e400000e0000 */
.L_x_2215:
[----:B---3--:R-:W-:Y:S01]  /*115f0*/  ISETP.NE.AND P0, PT, R14, RZ, PT ;  /* 0x000000ff0e00720c */ /* 0x008fe20003f05270 */
[----:B------:R-:W-:-:S12]  /*11600*/  BSSY B0, `(.L_x_2161) ;  /* 0x0000027000007945 */ /* 0x000fd80003800000 */
[----:B------:R-:W-:Y:S05]  /*11610*/  @P0 BRA `(.L_x_2162) ;  /* 0x0000000000940947 */ /* 0x000fea0003800000 */
[----:B------:R-:W-:-:S03]  /*11620*/  UMOV UR4, 0xffffffff ;  /* 0xffffffff00047882 */ /* 0x000fc60000000000 */
[----:B------:R-:W-:Y:S05]  /*11630*/  BRA.DIV UR4, `(.L_x_2163) ;  /* 0x0000001204f07947 */ /* 0x000fea000b800000 */
[----:B------:R-:W-:-:S13]  /*11640*/  ELECT P6, URZ, PT ;  /* 0x00000000003f782f */ /* 0x000fda00038c0000 */
.L_x_2218:
[----:B------:R-:W-:Y:S05]  /*11650*/  @!P6 BRA `(.L_x_2162) ;  /* 0x000000000084e947 */ /* 0x000fea0003800000 */
[----:B------:R-:W-:-:S06]  /*11660*/  ULOP3.LUT UR4, UR36, 0x2, URZ, 0xfc, !UPT ;  /* 0x0000000224047892 */ /* 0x000fcc000f8efc3f */
[----:B--2---:R-:W-:-:S05]  /*11670*/  IMAD.U32 R2, RZ, RZ, UR4 ;  /* 0x00000004ff027e24 */ /* 0x004fca000f8e00ff */
[----:B------:R-:W-:-:S13]  /*11680*/  ISETP.NE.AND P2, PT, R2, 0x3, PT ;  /* 0x000000030200780c */ /* 0x000fda0003f45270 */
[----:B------:R-:W-:Y:S05]  /*11690*/  @!P2 BRA `(.L_x_2164) ;  /* 0x000000000004a947 */ /* 0x000fea0003800000 */
[----:B------:R-:W-:Y:S01]  /*116a0*/  BPT.TRAP 0x1 ;  /* 0x000000040000795c */ /* 0x000fe20000300000 */
.L_x_2164:
        /* <DEDUP_REMOVED lines=14> */
.L_x_2219:
[----:B------:R-:W2:Y:S02]  /*11790*/  SYNCS.PHASECHK.TRANS64.TRYWAIT P0, [R7+URZ], R2 ;  /* 0x00000002070075a7 */ /* 0x000ea4000800017f */
[----:B--2---:R-:W-:Y:S05]  /*117a0*/  @!P0 BRA `(.L_x_2166) ;  /* 0x0000001000c88947 */ /* 0x004fea0003800000 */
.L_x_2220:
[----:B------:R-:W-:Y:S05]  /*117b0*/  @!P2 BRA `(.L_x_2167) ;  /* 0x000000000004a947 */ /* 0x000fea0003800000 */
[----:B------:R-:W-:Y:S01]  /*117c0*/  BPT.TRAP 0x1 ;  /* 0x000000040000795c */ /* 0x000fe20000300000 */
.L_x_2167:
[----:B------:R-:W3:Y:S01]  /*117d0*/  LDL.LU R4, [R1] ;  /* 0x0000000001047983 */ /* 0x000ee20000300800 */
[----:B------:R-:W-:-:S04]  /*117e0*/  VIADD R0, R0, 0x28860 ;  /* 0x0002886000007836 */ /* 0x000fc80000000000 */
[----:B---3--:R-:W-:-:S04]  /*117f0*/  IMAD R4, R4, 0x8, R0 ;  /* 0x0000000804047824 */ /* 0x008fc800078e0200 */
[----:B------:R-:W3:Y:S02]  /*11800*/  SYNCS.PHASECHK.TRANS64.TRYWAIT P0, [R4+URZ], R5 ;  /* 0x00000005040075a7 */ /* 0x000ee4000800017f */
[----:B---3--:R-:W-:Y:S05]  /*11810*/  @!P0 BRA `(.L_x_2168) ;  /* 0x0000001000c08947 */ /* 0x008fea0003800000 */
.L_x_2221:
[----:B------:R-:W-:-:S07]  /*11820*/  IMAD R3, R3, 0x8, R0 ;  /* 0x0000000803037824 */ /* 0x000fce00078e0200 */
.L_x_2169:
[----:B----4-:R4:W0:Y:S02]  /*11830*/  SYNCS.PHASECHK.TRANS64.TRYWAIT P0, [R3+URZ], R2 ;  /* 0x00000002030075a7 */ /* 0x010824000800017f */
[----:B0-----:R-:W-:Y:S05]  /*11840*/  @!P0 NANOSLEEP.SYNCS 0x989680 ;  /* 0x009896800000895d */ /* 0x001fea0003900000 */
[----:B------:R-:W0:Y:S02]  /*11850*/  @!P0 SYNCS.PHASECHK.TRANS64 P0, [R3+URZ], R2 ;  /* 0x00000002030085a7 */ /* 0x000e24000800007f */
[----:B0-----:R-:W-:Y:S05]  /*11860*/  @!P0 BRA `(.L_x_2169) ;  /* 0xfffffffc00f08947 */ /* 0x001fea000383ffff */
.L_x_2162:
[----:B------:R-:W-:Y:S05]  /*11870*/  BSYNC B0 ;  /* 0x0000000000007941 */ /* 0x000fea0003800000 */
.L_x_2161:
[----:B------:R-:W-:Y:S05]  /*11880*/  EXIT ;  /* 0x000000000000794d */ /* 0x000fea0003800000 */
.L_x_2035:
[----:B0-----:R-:W-:-:S04]  /*11890*/  MOV R3, UR41 ;  /* 0x0000002900037c02 */ /* 0x001fc80008000f00 */
[----:B------:R0:W1:Y:S03]  /*118a0*/  SYNCS.PHASECHK.TRANS64.TRYWAIT P1, [R3+URZ+0x28800], R0 ;  /* 0x02880000030075a7 */ /* 0x000066000802017f */
[----:B-1----:R-:W-:Y:S05]  /*118b0*/  @!P1 NANOSLEEP.SYNCS 0x989680 ;  /* 0x009896800000995d */ /* 0x002fea0003900000 */
[----:B------:R-:W1:Y:S02]  /*118c0*/  @!P1 SYNCS.PHASECHK.TRANS64 P1, [R3+URZ+0x28800], R0 ;  /* 0x02880000030095a7 */ /* 0x000e64000802007f */
[----:B-1----:R-:W-:Y:S05]  /*118d0*/  @!P1 BRA `(.L_x_2035) ;  /* 0xfffffffc00ec9947 */ /* 0x002fea000383ffff */
[----:B------:R-:W-:Y:S05]  /*118e0*/  BRA `(.L_x_2170) ;  /* 0xfffffefc00c47947 */ /* 0x000fea000383ffff */
.L_x_2039:
[----:B-1----:R1:W2:Y:S02]  /*118f0*/  SYNCS.PHASECHK.TRANS64.TRYWAIT P2, [R0+URZ+0x28830], R3 ;  /* 0x02883003000075a7 */ /* 0x0022a4000804017f */
[----:B--2---:R-:W-:Y:S05]  /*11900*/  @!P2 NANOSLEEP.SYNCS 0x989680 ;  /* 0x009896800000a95d */ /* 0x004fea0003900000 */
[----:B------:R-:W2:Y:S02]  /*11910*/  @!P2 SYNCS.PHASECHK.TRANS64 P2, [R0+URZ+0x28830], R3 ;  /* 0x028830030000a5a7 */ /* 0x000ea4000804007f */
[----:B--2---:R-:W-:Y:S05]  /*11920*/  @!P2 BRA `(.L_x_2039) ;  /* 0xfffffffc00f0a947 */ /* 0x004fea000383ffff */
[----:B------:R-:W-:Y:S05]  /*11930*/  BRA `(.L_x_2038) ;  /* 0xfffffefc00ec7947 */ /* 0x000fea000383ffff */
.L_x_2044:
[----:B-1----:R-:W-:-:S04]  /*11940*/  IMAD.U32 R7, RZ, RZ, UR6 ;  /* 0x00000006ff077e24 */ /* 0x002fc8000f8e00ff */
[----:B------:R1:W2:Y:S03]  /*11950*/  SYNCS.PHASECHK.TRANS64.TRYWAIT P2, [R7+URZ+0x28830], R4 ;  /* 0x02883004070075a7 */ /* 0x0002a6000804017f */
[----:B--2---:R-:W-:Y:S05]  /*11960*/  @!P2 NANOSLEEP.SYNCS 0x989680 ;  /* 0x009896800000a95d */ /* 0x004fea0003900000 */
[----:B------:R-:W2:Y:S02]  /*11970*/  @!P2 SYNCS.PHASECHK.TRANS64 P2, [R7+URZ+0x28830], R4 ;  /* 0x028830040700a5a7 */ /* 0x000ea4000804007f */
[----:B--2---:R-:W-:Y:S05]  /*11980*/  @!P2 BRA `(.L_x_2044) ;  /* 0xfffffffc00eca947 */ /* 0x004fea000383ffff */
[----:B------:R-:W-:Y:S05]  /*11990*/  BRA `(.L_x_2041) ;  /* 0xffffff2c00c07947 */ /* 0x000fea000383ffff */
.L_x_2048:
[----:B-1----:R-:W-:-:S04]  /*119a0*/  IMAD.U32 R7, RZ, RZ, UR6 ;  /* 0x00000006ff077e24 */ /* 0x002fc8000f8e00ff */
[----:B------:R1:W2:Y:S03]  /*119b0*/  SYNCS.PHASECHK.TRANS64.TRYWAIT P2, [R7+URZ+0x28850], R4 ;  /* 0x02885004070075a7 */ /* 0x0002a6000804017f */
[----:B--2---:R-:W-:Y:S05]  /*119c0*/  @!P2 NANOSLEEP.SYNCS 0x989680 ;  /* 0x009896800000a95d */ /* 0x004fea0003900000 */
[----:B------:R-:W2:Y:S02]  /*119d0*/  @!P2 SYNCS.PHASECHK.TRANS64 P2, [R7+URZ+0x28850], R4 ;  /* 0x028850040700a5a7 */ /* 0x000ea4000804007f */
[----:B--2---:R-:W-:Y:S05]  /*119e0*/  @!P2 BRA `(.L_x_2048) ;  /* 0xfffffffc00eca947 */ /* 0x004fea000383ffff */
[----:B------:R-:W-:Y:S05]  /*119f0*/  BRA `(.L_x_2045) ;  /* 0xffffff3000807947 */ /* 0x000fea000383ffff */
.L_x_2054:
[----:B-1----:R-:W-:-:S04]  /*11a00*/  IMAD.U32 R5, RZ, RZ, UR6 ;  /* 0x00000006ff057e24 */ /* 0x002fc8000f8e00ff */
[----:B------:R1:W2:Y:S03]  /*11a10*/  SYNCS.PHASECHK.TRANS64.TRYWAIT P2, [R5+URZ+0x28830], R4 ;  /* 0x02883004050075a7 */ /* 0x0002a6000804017f */
[----:B--2---:R-:W-:Y:S05]  /*11a20*/  @!P2 NANOSLEEP.SYNCS 0x989680 ;  /* 0x009896800000a95d */ /* 0x004fea0003900000 */
[----:B------:R-:W2:Y:S02]  /*11a30*/  @!P2 SYNCS.PHASECHK.TRANS64 P2, [R5+URZ+0x28830], R4 ;  /* 0x028830040500a5a7 */ /* 0x000ea4000804007f */
[----:B--2---:R-:W-:Y:S05]  /*11a40*/  @!P2 BRA `(.L_x_2054) ;  /* 0xfffffffc00eca947 */ /* 0x004fea000383ffff */
[----:B------:R-:W-:Y:S05]  /*11a50*/  BRA `(.L_x_2051) ;  /* 0xffffff5c00cc7947 */ /* 0x000fea000383ffff */
.L_x_2058:
[----:B-1----:R-:W-:-:S04]  /*11a60*/  IMAD.U32 R5, RZ, RZ, UR6 ;  /* 0x00000006ff057e24 */ /* 0x002fc8000f8e00ff */
[----:B------:R1:W2:Y:S03]  /*11a70*/  SYNCS.PHASECHK.TRANS64.TRYWAIT P2, [R5+URZ+0x28850], R4 ;  /* 0x02885004050075a7 */ /* 0x0002a6000804017f */
[----:B--2---:R-:W-:Y:S05]  /*11a80*/  @!P2 NANOSLEEP.SYNCS 0x989680 ;  /* 0x009896800000a95d */ /* 0x004fea0003900000 */
[----:B------:R-:W2:Y:S02]  /*11a90*/  @!P2 SYNCS.PHASECHK.TRANS64 P2, [R5+URZ+0x28850], R4 ;  /* 0x028850040500a5a7 */ /* 0x000ea4000804007f */
[----:B--2---:R-:W-:Y:S05]  /*11aa0*/  @!P2 BRA `(.L_x_2058) ;  /* 0xfffffffc00eca947 */ /* 0x004fea000383ffff */
[----:B------:R-:W-:Y:S05]  /*11ab0*/  BRA `(.L_x_2055) ;  /* 0xffffff60008c7947 */ /* 0x000fea000383ffff */
.L_x_2063:
[----:B-1----:R-:W-:-:S04]  /*11ac0*/  IMAD.U32 R6, RZ, RZ, UR5 ;  /* 0x00000005ff067e24 */ /* 0x002fc8000f8e00ff */
[----:B------:R1:W2:Y:S03]  /*11ad0*/  SYNCS.PHASECHK.TRANS64.TRYWAIT P0, [R6+URZ+0x28850], R5 ;  /* 0x02885005060075a7 */ /* 0x0002a6000800017f */
[----:B--2---:R-:W-:Y:S05]  /*11ae0*/  @!P0 NANOSLEEP.SYNCS 0x989680 ;  /* 0x009896800000895d */ /* 0x004fea0003900000 */
[----:B------:R-:W2:Y:S02]  /*11af0*/  @!P0 SYNCS.PHASECHK.TRANS64 P0, [R6+URZ+0x28850], R5 ;  /* 0x02885005060085a7 */ /* 0x000ea4000800007f */
[----:B--2---:R-:W-:Y:S05]  /*11b00*/  @!P0 BRA `(.L_x_2063) ;  /* 0xfffffffc00ec8947 */ /* 0x004fea000383ffff */
[----:B------:R-:W-:Y:S05]  /*11b10*/  BRA `(.L_x_2062) ;  /* 0xffffff84006c7947 */ /* 0x000fea000383ffff */
.L_x_2103:
        /* <DEDUP_REMOVED lines=11> */
.L_x_2172:
[----:B------:R-:W-:Y:S05]  /*11bd0*/  BSYNC B0 ;  /* 0x0000000000007941 */ /* 0x000fea0003800000 */
.L_x_2171:
[----:B------:R-:W-:Y:S05]  /*11be0*/  BRA `(.L_x_2173) ;  /* 0xffffffc800187947 */ /* 0x000fea000383ffff */
.L_x_2104:
[----:B------:R-:W-:Y:S01]  /*11bf0*/  BSSY B0, `(.L_x_2174) ;  /* 0x0000006000007945 */ /* 0x000fe20003800000 */
[----:B------:R-:W-:-:S07]  /*11c00*/  MOV R15, 0xffffffff ;  /* 0xffffffff000f7802 */ /* 0x000fce0000000f00 */
[----:B------:R-:W-:Y:S05]  /*11c10*/  WARPSYNC.COLLECTIVE R15, `(.L_x_2175) ;  /* 0x000000000f0c7348 */ /* 0x000fea0003c00000 */
[----:B------:R-:W-:Y:S02]  /*11c20*/  ELECT P6, UR62, PT ;  /* 0x00000000003e782f */ /* 0x000fe400038c0000 */
[----:B------:R-:W-:Y:S01]  /*11c30*/  MOV R14, UR62 ;  /* 0x0000003e000e7c02 */ /* 0x000fe20008000f00 */
[----:B------:R-:W-:Y:S10]  /*11c40*/  ENDCOLLECTIVE ;  /* 0x000000000000791b */ /* 0x000ff40003800000 */
.L_x_2175:
[----:B------:R-:W-:Y:S05]  /*11c50*/  BSYNC B0 ;  /* 0x0000000000007941 */ /* 0x000fea0003800000 */
.L_x_2174:
[----:B------:R-:W-:Y:S05]  /*11c60*/  BRA `(.L_x_2176) ;  /* 0xffffffc800087947 */ /* 0x000fea000383ffff */
.L_x_2107:
[----:B0-----:R0:W1:Y:S02]  /*11c70*/  SYNCS.PHASECHK.TRANS64.TRYWAIT P0, [R8+URZ+0x28840], R9 ;  /* 0x02884009080075a7 */ /* 0x001064000800017f */
[----:B-1----:R-:W-:Y:S05]  /*11c80*/  @!P0 NANOSLEEP.SYNCS 0x989680 ;  /* 0x009896800000895d */ /* 0x002fea0003900000 */
[----:B------:R-:W1:Y:S02]  /*11c90*/  @!P0 SYNCS.PHASECHK.TRANS64 P0, [R8+URZ+0x28840], R9 ;  /* 0x02884009080085a7 */ /* 0x000e64000800007f */
[----:B-1----:R-:W-:Y:S05]  /*11ca0*/  @!P0 BRA `(.L_x_2107) ;  /* 0xfffffffc00f08947 */ /* 0x002fea000383ffff */
[----:B------:R-:W-:Y:S05]  /*11cb0*/  BRA `(.L_x_2177) ;  /* 0xffffffc800707947 */ /* 0x000fea000383ffff */
.L_x_2110:
        /* <DEDUP_REMOVED lines=8> */
.L_x_2118:
[----:B0-----:R0:W1:Y:S02]  /*11d40*/  SYNCS.PHASECHK.TRANS64.TRYWAIT P0, [R2+URZ+0x28840], R3 ;  /* 0x02884003020075a7 */ /* 0x001064000800017f */
[----:B-1----:R-:W-:Y:S05]  /*11d50*/  @!P0 NANOSLEEP.SYNCS 0x989680 ;  /* 0x009896800000895d */ /* 0x002fea0003900000 */
[----:B------:R-:W1:Y:S02]  /*11d60*/  @!P0 SYNCS.PHASECHK.TRANS64 P0, [R2+URZ+0x28840], R3 ;  /* 0x02884003020085a7 */ /* 0x000e64000800007f */
[----:B-1----:R-:W-:Y:S05]  /*11d70*/  @!P0 BRA `(.L_x_2118) ;  /* 0xfffffffc00f08947 */ /* 0x002fea000383ffff */
[----:B------:R-:W-:Y:S05]  /*11d80*/  BRA `(.L_x_2179) ;  /* 0xffffffd000387947 */ /* 0x000fea000383ffff */
.L_x_2120:
[----:B0-----:R0:W1:Y:S02]  /*11d90*/  SYNCS.PHASECHK.TRANS64.TRYWAIT P0, [R2+URZ+0x60], R3 ;  /* 0x00006003020075a7 */ /* 0x001064000800017f */
[----:B-1----:R-:W-:Y:S05]  /*11da0*/  @!P0 NANOSLEEP.SYNCS 0x989680 ;  /* 0x009896800000895d */ /* 0x002fea0003900000 */
[----:B------:R-:W1:Y:S02]  /*11db0*/  @!P0 SYNCS.PHASECHK.TRANS64 P0, [R2+URZ+0x60], R3 ;  /* 0x00006003020085a7 */ /* 0x000e64000800007f */
[----:B-1----:R-:W-:Y:S05]  /*11dc0*/  @!P0 BRA `(.L_x_2120) ;  /* 0xfffffffc00f08947 */ /* 0x002fea000383ffff */
[----:B------:R-:W-:Y:S05]  /*11dd0*/  BRA `(.L_x_2180) ;  /* 0xffffffd000d47947 */ /* 0x000fea000383ffff */
.L_x_2125:
[----:B-1----:R1:W2:Y:S02]  /*11de0*/  SYNCS.PHASECHK.TRANS64.TRYWAIT P0, [R2+URZ+0x28840], R3 ;  /* 0x02884003020075a7 */ /* 0x0022a4000800017f */
[----:B--2---:R-:W-:Y:S05]  /*11df0*/  @!P0 NANOSLEEP.SYNCS 0x989680 ;  /* 0x009896800000895d */ /* 0x004fea0003900000 */
[----:B------:R-:W2:Y:S02]  /*11e00*/  @!P0 SYNCS.PHASECHK.TRANS64 P0, [R2+URZ+0x28840], R3 ;  /* 0x02884003020085a7 */ /* 0x000ea4000800007f */
[----:B--2---:R-:W-:Y:S05]  /*11e10*/  @!P0 BRA `(.L_x_2125) ;  /* 0xfffffffc00f08947 */ /* 0x004fea000383ffff */
[----:B------:R-:W-:Y:S05]  /*11e20*/  BRA `(.L_x_2181) ;  /* 0xffffffd800307947 */ /* 0x000fea000383ffff */
.L_x_2127:
[----:B0-----:R0:W1:Y:S02]  /*11e30*/  SYNCS.PHASECHK.TRANS64.TRYWAIT P1, [R2+URZ+0x60], R3 ;  /* 0x00006003020075a7 */ /* 0x001064000802017f */
[----:B-1----:R-:W-:Y:S05]  /*11e40*/  @!P1 NANOSLEEP.SYNCS 0x989680 ;  /* 0x009896800000995d */ /* 0x002fea0003900000 */
[----:B------:R-:W1:Y:S02]  /*11e50*/  @!P1 SYNCS.PHASECHK.TRANS64 P1, [R2+URZ+0x60], R3 ;  /* 0x00006003020095a7 */ /* 0x000e64000802007f */
[----:B-1----:R-:W-:Y:S05]  /*11e60*/  @!P1 BRA `(.L_x_2127) ;  /* 0xfffffffc00f09947 */ /* 0x002fea000383ffff */
[----:B------:R-:W-:Y:S05]  /*11e70*/  BRA `(.L_x_2182) ;  /* 0xffffffd800cc7947 */ /* 0x000fea000383ffff */
.L_x_2132:
[----:B--2---:R2:W3:Y:S02]  /*11e80*/  SYNCS.PHASECHK.TRANS64.TRYWAIT P0, [R2+URZ+0x28840], R3 ;  /* 0x02884003020075a7 */ /* 0x0044e4000800017f */
[----:B---3--:R-:W-:Y:S05]  /*11e90*/  @!P0 NANOSLEEP.SYNCS 0x989680 ;  /* 0x009896800000895d */ /* 0x008fea0003900000 */
[----:B------:R-:W3:Y:S02]  /*11ea0*/  @!P0 SYNCS.PHASECHK.TRANS64 P0, [R2+URZ+0x28840], R3 ;  /* 0x02884003020085a7 */ /* 0x000ee4000800007f */
[----:B---3--:R-:W-:Y:S05]  /*11eb0*/  @!P0 BRA `(.L_x_2132) ;  /* 0xfffffffc00f08947 */ /* 0x008fea000383ffff */
[----:B------:R-:W-:Y:S05]  /*11ec0*/  BRA `(.L_x_2183) ;  /* 0xffffffdc00e87947 */ /* 0x000fea000383ffff */
.L_x_2134:
[----:B0-----:R0:W1:Y:S02]  /*11ed0*/  SYNCS.PHASECHK.TRANS64.TRYWAIT P1, [R2+URZ+0x60], R9 ;  /* 0x00006009020075a7 */ /* 0x001064000802017f */
[----:B-1----:R-:W-:Y:S05]  /*11ee0*/  @!P1 NANOSLEEP.SYNCS 0x989680 ;  /* 0x009896800000995d */ /* 0x002fea0003900000 */
[----:B------:R-:W1:Y:S02]  /*11ef0*/  @!P1 SYNCS.PHASECHK.TRANS64 P1, [R2+URZ+0x60], R9 ;  /* 0x00006009020095a7 */ /* 0x000e64000802007f */
[----:B-1----:R-:W-:Y:S05]  /*11f00*/  @!P1 BRA `(.L_x_2134) ;  /* 0xfffffffc00f09947 */ /* 0x002fea000383ffff */
[----:B------:R-:W-:Y:S05]  /*11f10*/  BRA `(.L_x_2184) ;  /* 0xffffffe000847947 */ /* 0x000fea000383ffff */
.L_x_2141:
[----:B-1----:R1:W2:Y:S02]  /*11f20*/  SYNCS.PHASECHK.TRANS64.TRYWAIT P0, [R3+URZ+0x28860], R2 ;  /* 0x02886002030075a7 */ /* 0x0022a4000800017f */
[----:B--2---:R-:W-:Y:S05]  /*11f30*/  @!P0 NANOSLEEP.SYNCS 0x989680 ;  /* 0x009896800000895d */ /* 0x004fea0003900000 */
[----:B------:R-:W2:Y:S02]  /*11f40*/  @!P0 SYNCS.PHASECHK.TRANS64 P0, [R3+URZ+0x28860], R2 ;  /* 0x02886002030085a7 */ /* 0x000ea4000800007f */
[----:B--2---:R-:W-:Y:S05]  /*11f50*/  @!P0 BRA `(.L_x_2141) ;  /* 0xfffffffc00f08947 */ /* 0x004fea000383ffff */
[----:B------:R-:W-:Y:S05]  /*11f60*/  BRA `(.L_x_2185) ;  /* 0xffffffe4008c7947 */ /* 0x000fea000383ffff */
.L_x_2143:
        /* <DEDUP_REMOVED lines=8> */
.L_x_2187:
[----:B------:R-:W-:Y:S05]  /*11ff0*/  BSYNC B0 ;  /* 0x0000000000007941 */ /* 0x000fea0003800000 */
.L_x_2186:
        /* <DEDUP_REMOVED lines=8> */
.L_x_2188:
[----:B------:R-:W-:Y:S01]  /*12080*/  MOV R7, R14 ;  /* 0x0000000e00077202 */ /* 0x000fe20000000f00 */
[----:B------:R-:W-:Y:S06]  /*12090*/  BRA `(.L_x_2189) ;  /* 0xffffffe800147947 */ /* 0x000fec000383ffff */
.L_x_2146:
        /* <DEDUP_REMOVED lines=8> */
.L_x_2191:
[----:B------:R-:W-:Y:S05]  /*12120*/  BSYNC B0 ;  /* 0x0000000000007941 */ /* 0x000fea0003800000 */
.L_x_2190:
        /* <DEDUP_REMOVED lines=10> */
.L_x_2192:
[----:B------:R-:W-:Y:S01]  /*121d0*/  IMAD.MOV.U32 R12, RZ, RZ, 0x4 ;  /* 0x00000004ff0c7424 */ /* 0x000fe200078e00ff */
[----:B------:R-:W-:Y:S02]  /*121e0*/  SEL R2, R14, RZ, P0 ;  /* 0x000000ff0e027207 */ /* 0x000fe40000000000 */
[----:B------:R-:W-:-:S03]  /*121f0*/  ISETP.GE.U32.AND P0, PT, R6, 0x4, PT ;  /* 0x000000040600780c */ /* 0x000fc60003f06070 */
[----:B------:R-:W-:-:S05]  /*12200*/  IMAD.IADD R2, R13, 0x1, R2 ;  /* 0x000000010d027824 */ /* 0x000fca00078e0202 */
[----:B------:R-:W-:-:S07]  /*12210*/  MOV R13, R2 ;  /* 0x00000002000d7202 */ /* 0x000fce0000000f00 */
[----:B------:R-:W-:Y:S05]  /*12220*/  WARPSYNC.COLLECTIVE R15, `(.L_x_2193) ;  /* 0x000000000f087348 */ /* 0x000fea0003c00000 */
[----:B------:R0:W1:Y:S02]  /*12230*/  SHFL.UP P6, R14, R13, R12, R11 ;  /* 0x0400000c0d0e7389 */ /* 0x00006400000c000b */
[----:B01----:R-:W-:Y:S01]  /*12240*/  ENDCOLLECTIVE ;  /* 0x000000000000791b */ /* 0x003fe20003800000 */
.L_x_2193:
        /* <DEDUP_REMOVED lines=8> */
.L_x_2194:
        /* <DEDUP_REMOVED lines=8> */
.L_x_2195:
        /* <DEDUP_REMOVED lines=8> */
.L_x_2196:
[----:B------:R-:W-:Y:S05]  /*123d0*/  BRA `(.L_x_2197) ;  /* 0xffffffe400d87947 */ /* 0x000fea000383ffff */
.L_x_2151:
        /* <DEDUP_REMOVED lines=8> */
.L_x_2199:
[----:B------:R-:W-:Y:S05]  /*12460*/  BSYNC B0 ;  /* 0x0000000000007941 */ /* 0x000fea0003800000 */
.L_x_2198:
        /* <DEDUP_REMOVED lines=10> */
.L_x_2200:
        /* <DEDUP_REMOVED lines=8> */
.L_x_2201:
        /* <DEDUP_REMOVED lines=8> */
.L_x_2202:
        /* <DEDUP_REMOVED lines=8> */
.L_x_2203:
        /* <DEDUP_REMOVED lines=8> */
.L_x_2204:
[----:B------:R-:W-:Y:S05]  /*12710*/  BRA `(.L_x_2205) ;  /* 0xffffffe400bc7947 */ /* 0x000fea000383ffff */
.L_x_2153:
[----:B------:R-:W-:Y:S01]  /*12720*/  BSSY B0, `(.L_x_2206) ;  /* 0x0000006000007945 */ /* 0x000fe20003800000 */
[----:B------:R-:W-:Y:S01]  /*12730*/  PLOP3.LUT P6, PT, P6, PT, PT, 0x8, 0x0 ;  /* 0x000000000000781c */ /* 0x000fe200037ce170 */
[----:B------:R-:W-:-:S12]  /*12740*/  IMAD.MOV.U32 R15, RZ, RZ, -0x1 ;  /* 0xffffffffff0f7424 */ /* 0x000fd800078e00ff */
[----:B0-----:R-:W-:Y:S05]  /*12750*/  WARPSYNC.COLLECTIVE R15, `(.L_x_2207) ;  /* 0x000000000f087348 */ /* 0x001fea0003c00000 */
[----:B------:R-:W-:Y:S01]  /*12760*/  VOTE.ANY R14, PT, P6 ;  /* 0x00000000000e7806 */ /* 0x000fe200030e0100 */
[----:B0-----:R-:W-:Y:S06]  /*12770*/  ENDCOLLECTIVE ;  /* 0x000000000000791b */ /* 0x001fec0003800000 */
.L_x_2207:
[----:B------:R-:W-:Y:S05]  /*12780*/  BSYNC B0 ;  /* 0x0000000000007941 */ /* 0x000fea0003800000 */
.L_x_2206:
        /* <DEDUP_REMOVED lines=9> */
.L_x_2208:
[----:B------:R-:W-:Y:S01]  /*12820*/  IMAD.MOV.U32 R17, RZ, RZ, R14 ;  /* 0x000000ffff117224 */ /* 0x000fe200078e000e */
[----:B------:R-:W-:Y:S06]  /*12830*/  BRA `(.L_x_2209) ;  /* 0xffffffe400ac7947 */ /* 0x000fec000383ffff */
.L_x_2155:
[----:B------:R-:W-:Y:S01]  /*12840*/  BSSY B0, `(.L_x_2210) ;  /* 0x0000007000007945 */ /* 0x000fe20003800000 */
[----:B------:R-:W-:Y:S01]  /*12850*/  MOV R13, R2 ;  /* 0x00000002000d7202 */ /* 0x000fe20000000f00 */
[----:B------:R-:W-:Y:S02]  /*12860*/  IMAD.MOV.U32 R11, RZ, RZ, 0x1f ;  /* 0x0000001fff0b7424 */ /* 0x000fe400078e00ff */
[----:B------:R-:W-:-:S07]  /*12870*/  IMAD.MOV.U32 R15, RZ, RZ, -0x1 ;  /* 0xffffffffff0f7424 */ /* 0x000fce00078e00ff */
[----:B012---:R-:W-:Y:S05]  /*12880*/  WARPSYNC.COLLECTIVE R15, `(.L_x_2211) ;  /* 0x000000000f087348 */ /* 0x007fea0003c00000 */
[----:B------:R3:W4:Y:S02]  /*12890*/  SHFL.IDX P6, R14, R13, R12, R11 ;  /* 0x0000000c0d0e7389 */ /* 0x00072400000c000b */
[----:B01234-:R-:W-:Y:S01]  /*128a0*/  ENDCOLLECTIVE ;  /* 0x000000000000791b */ /* 0x01ffe20003800000 */
.L_x_2211:
[----:B------:R-:W-:Y:S05]  /*128b0*/  BSYNC B0 ;  /* 0x0000000000007941 */ /* 0x000fea0003800000 */
.L_x_2210:
[----:B------:R-:W-:Y:S01]  /*128c0*/  IMAD.MOV.U32 R7, RZ, RZ, R14 ;  /* 0x000000ffff077224 */ /* 0x000fe200078e000e */
[----:B------:R-:W-:Y:S06]  /*128d0*/  BRA `(.L_x_2154) ;  /* 0xffffffe400a07947 */ /* 0x000fec000383ffff */
.L_x_2159:
[----:B-1----:R1:W2:Y:S02]  /*128e0*/  SYNCS.PHASECHK.TRANS64.TRYWAIT P0, [R0+URZ+0x28820], R3 ;  /* 0x02882003000075a7 */ /* 0x0022a4000800017f */
[----:B--2---:R-:W-:Y:S05]  /*128f0*/  @!P0 NANOSLEEP.SYNCS 0x989680 ;  /* 0x009896800000895d */ /* 0x004fea0003900000 */
[----:B------:R-:W2:Y:S02]  /*12900*/  @!P0 SYNCS.PHASECHK.TRANS64 P0, [R0+URZ+0x28820], R3 ;  /* 0x02882003000085a7 */ /* 0x000ea4000800007f */
[----:B--2---:R-:W-:Y:S05]  /*12910*/  @!P0 BRA `(.L_x_2159) ;  /* 0xfffffffc00f08947 */ /* 0x004fea000383ffff */
[----:B------:R-:W-:Y:S05]  /*12920*/  BRA `(.L_x_2212) ;  /* 0xffffffec00147947 */ /* 0x000fea000383ffff */
.L_x_2160:
        /* <DEDUP_REMOVED lines=11> */
.L_x_2214:
[----:B------:R-:W-:Y:S05]  /*129e0*/  BSYNC B0 ;  /* 0x0000000000007941 */ /* 0x000fea0003800000 */
.L_x_2213:
[----:B------:R-:W-:Y:S05]  /*129f0*/  BRA `(.L_x_2215) ;  /* 0xffffffe800fc7947 */ /* 0x000fea000383ffff */
.L_x_2163:
[----:B------:R-:W-:Y:S01]  /*12a00*/  BSSY B1, `(.L_x_2216) ;  /* 0x0000006000017945 */ /* 0x000fe20003800000 */
[----:B------:R-:W-:-:S07]  /*12a10*/  IMAD.MOV.U32 R15, RZ, RZ, -0x1 ;  /* 0xffffffffff0f7424 */ /* 0x000fce00078e00ff */
[----:B012---:R-:W-:Y:S05]  /*12a20*/  WARPSYNC.COLLECTIVE R15, `(.L_x_2217) ;  /* 0x000000000f0c7348 */ /* 0x007fea0003c00000 */
[----:B------:R-:W-:Y:S02]  /*12a30*/  ELECT P6, UR62, PT ;  /* 0x00000000003e782f */ /* 0x000fe400038c0000 */
[----:B------:R-:W-:Y:S01]  /*12a40*/  MOV R14, UR62 ;  /* 0x0000003e000e7c02 */ /* 0x000fe20008000f00 */
[----:B012---:R-:W-:Y:S10]  /*12a50*/  ENDCOLLECTIVE ;  /* 0x000000000000791b */ /* 0x007ff40003800000 */
.L_x_2217:
[----:B------:R-:W-:Y:S05]  /*12a60*/  BSYNC B1 ;  /* 0x0000000000017941 */ /* 0x000fea0003800000 */
.L_x_2216:
[----:B------:R-:W-:Y:S05]  /*12a70*/  BRA `(.L_x_2218) ;  /* 0xffffffe800f47947 */ /* 0x000fea000383ffff */
.L_x_2165:
[----:B-1----:R1:W2:Y:S02]  /*12a80*/  SYNCS.PHASECHK.TRANS64.TRYWAIT P0, [R6+URZ], R5 ;  /* 0x00000005060075a7 */ /* 0x0022a4000800017f */
[----:B--2---:R-:W-:Y:S05]  /*12a90*/  @!P0 NANOSLEEP.SYNCS 0x989680 ;  /* 0x009896800000895d */ /* 0x004fea0003900000 */
[----:B------:R-:W2:Y:S02]  /*12aa0*/  @!P0 SYNCS.PHASECHK.TRANS64 P0, [R6+URZ], R5 ;  /* 0x00000005060085a7 */ /* 0x000ea4000800007f */
[----:B--2---:R-:W-:Y:S05]  /*12ab0*/  @!P0 BRA `(.L_x_2165) ;  /* 0xfffffffc00f08947 */ /* 0x004fea000383ffff */
[----:B------:R-:W-:Y:S05]  /*12ac0*/  BRA `(.L_x_2219) ;  /* 0xffffffec00307947 */ /* 0x000fea000383ffff */
.L_x_2166:
[----:B--2---:R2:W3:Y:S02]  /*12ad0*/  SYNCS.PHASECHK.TRANS64.TRYWAIT P0, [R7+URZ], R2 ;  /* 0x00000002070075a7 */ /* 0x0044e4000800017f */
[----:B---3--:R-:W-:Y:S05]  /*12ae0*/  @!P0 NANOSLEEP.SYNCS 0x989680 ;  /* 0x009896800000895d */ /* 0x008fea0003900000 */
[----:B------:R-:W3:Y:S02]  /*12af0*/  @!P0 SYNCS.PHASECHK.TRANS64 P0, [R7+URZ], R2 ;  /* 0x00000002070085a7 */ /* 0x000ee4000800007f */
[----:B---3--:R-:W-:Y:S05]  /*12b00*/  @!P0 BRA `(.L_x_2166) ;  /* 0xfffffffc00f08947 */ /* 0x008fea000383ffff */
[----:B------:R-:W-:Y:S05]  /*12b10*/  BRA `(.L_x_2220) ;  /* 0xffffffec00247947 */ /* 0x000fea000383ffff */
.L_x_2168:
[----:B---3--:R3:W4:Y:S02]  /*12b20*/  SYNCS.PHASECHK.TRANS64.TRYWAIT P0, [R4+URZ], R5 ;  /* 0x00000005040075a7 */ /* 0x008724000800017f */
[----:B----4-:R-:W-:Y:S05]  /*12b30*/  @!P0 NANOSLEEP.SYNCS 0x989680 ;  /* 0x009896800000895d */ /* 0x010fea0003900000 */
[----:B------:R-:W4:Y:S02]  /*12b40*/  @!P0 SYNCS.PHASECHK.TRANS64 P0, [R4+URZ], R5 ;  /* 0x00000005040085a7 */ /* 0x000f24000800007f */
[----:B----4-:R-:W-:Y:S05]  /*12b50*/  @!P0 BRA `(.L_x_2168) ;  /* 0xfffffffc00f08947 */ /* 0x010fea000383ffff */
[----:B------:R-:W-:Y:S05]  /*12b60*/  BRA `(.L_x_2221) ;  /* 0xffffffec002c7947 */ /* 0x000fea000383ffff */
.L_x_2222:
        /* <DEDUP_REMOVED lines=9> */
.L_x_2734:


//--------------------- .text._ZN7cutlass13device_kernelIN5flash11enable_sm90INS1_16FlashAttnFwdSm90INS1_25CollectiveMainloopFwdSm90ILi2EN4cute5tupleIJNS5_1CILi1EEES8_S8_EEENS6_IJNS7_ILi128EEESA_SA_EEELi128ENS_6half_tEfNS_4arch4Sm90ELb1ELb0ELb1ELb1ELb0ELb1ELb0ELb1ELb1ELb0ELb0ELb0EEENS1_21CollectiveEpilogueFwdISB_S9_SC_SE_Li256ELb1ELb0ELb0ELb0EEENS1_36VarlenDynamicPersistentTileSchedulerILi128ELi128ELi256ELi32ELb0ELb0ELb1ELb1ELb1ELb1EEEEEEEEEvNT_6ParamsE --------------------------
	.section	.text._ZN7cutlass13device_kernelIN5flash11enable_sm90INS1_16FlashAttnFwdSm90INS1_25CollectiveMainloopFwdSm90ILi2EN4cute5tupleIJNS5_1CILi1EEES8_S8_EEENS6_IJNS7_ILi128EEESA_SA_EEELi128ENS_6half_tEfNS_4arch4Sm90ELb1ELb0ELb1ELb1ELb0ELb1ELb0ELb1ELb1ELb0ELb0ELb0EEENS1_21CollectiveEpilogueFwdISB_S9_SC_SE_Li256ELb1ELb0ELb0ELb0EEENS1_36VarlenDynamicPersistentTileSchedulerILi128ELi128ELi256ELi32ELb0ELb0ELb1ELb1ELb1ELb1EEEEEEEEEvNT_6ParamsE,"ax",@progbits
	.align	128
.text._ZN7cutlass13device_kernelIN5flash11enable_sm90INS1_16FlashAttnFwdSm90INS1_25CollectiveMainloopFwdSm90ILi2EN4cute5tupleIJNS5_1CILi1EEES8_S8_EEENS6_IJNS7_ILi128EEESA_SA_EEELi128ENS_6half_tEfNS_4arch4Sm90ELb1ELb0ELb1ELb1ELb0ELb1ELb0ELb1ELb1ELb0ELb0ELb0EEENS1_21CollectiveEpilogueFwdISB_S9_SC_SE_Li256ELb1ELb0ELb0ELb0EEENS1_36VarlenDynamicPersistentTileSchedulerILi128ELi128ELi256ELi32ELb0ELb0ELb1ELb1ELb1ELb1EEEEEEEEEvNT_6ParamsE:
        .type           _ZN7cutlass13device_kernelIN5flash11enable_sm90INS1_16FlashAttnFwdSm90INS1_25CollectiveMainloopFwdSm90ILi2EN4cute5tupleIJNS5_1CILi1EEES8_S8_EEENS6_IJNS7_ILi128EEESA_SA_EEELi128ENS_6half_tEfNS_4arch4Sm90ELb1ELb0ELb1ELb1ELb0ELb1ELb0ELb1ELb1ELb0ELb0ELb0EEENS1_21CollectiveEpilogueFwdISB_S9_SC_SE_Li256ELb1ELb0ELb0ELb0EEENS1_36VarlenDynamicPersistentTileSchedulerILi128ELi128ELi256ELi32ELb0ELb0ELb1ELb1ELb1ELb1EEEEEEEEEvNT_6ParamsE,@function
        .size           _ZN7cutlass13device_kernelIN5flash11enable_sm90INS1_16FlashAttnFwdSm90INS1_25CollectiveMainloopFwdSm90ILi2EN4cute5tupleIJNS5_1CILi1EEES8_S8_EEENS6_IJNS7_ILi128EEESA_SA_EEELi128ENS_6half_tEfNS_4arch4Sm90ELb1ELb0ELb1ELb1ELb0ELb1ELb0ELb1ELb1ELb0ELb0ELb0EEENS1_21CollectiveEpilogueFwdISB_S9_SC_SE_Li256ELb1ELb0ELb0ELb0EEENS1_36VarlenDynamicPersistentTileSchedulerILi128ELi128ELi256ELi32ELb0ELb0ELb1ELb1ELb1ELb1EEEEEEEEEvNT_6ParamsE,(.L_x_2735 - _ZN7cutlass13device_kernelIN5flash11enable_sm90INS1_16FlashAttnFwdSm90INS1_25CollectiveMainloopFwdSm90ILi2EN4cute5tupleIJNS5_1CILi1EEES8_S8_EEENS6_IJNS7_ILi128EEESA_SA_EEELi128ENS_6half_tEfNS_4arch4Sm90ELb1ELb0ELb1ELb1ELb0ELb1ELb0ELb1ELb1ELb0ELb0ELb0EEENS1_21CollectiveEpilogueFwdISB_S9_SC_SE_Li256ELb1ELb0ELb0ELb0EEENS1_36VarlenDynamicPersistentTileSchedulerILi128ELi128ELi256ELi32ELb0ELb0ELb1ELb1ELb1ELb1EEEEEEEEEvNT_6ParamsE)
        .other          _ZN7cutlass13device_kernelIN5flash11enable_sm90INS1_16FlashAttnFwdSm90INS1_25CollectiveMainloopFwdSm90ILi2EN4cute5tupleIJNS5_1CILi1EEES8_S8_EEENS6_IJNS7_ILi128EEESA_SA_EEELi128ENS_6half_tEfNS_4arch4Sm90ELb1ELb0ELb1ELb1ELb0ELb1ELb0ELb1ELb1ELb0ELb0ELb0EEENS1_21CollectiveEpilogueFwdISB_S9_SC_SE_Li256ELb1ELb0ELb0ELb0EEENS1_36VarlenDynamicPersistentTileSchedulerILi128ELi128ELi256ELi32ELb0ELb0ELb1ELb1ELb1ELb1EEEEEEEEEvNT_6ParamsE,@"STO_CUDA_ENTRY STV_DEFAULT"
_ZN7cutlass13device_kernelIN5flash11enable_sm90INS1_16FlashAttnFwdSm90INS1_25CollectiveMainloopFwdSm90ILi2EN4cute5tupleIJNS5_1CILi1EEES8_S8_EEENS6_IJNS7_ILi128EEESA_SA_EEELi128ENS_6half_tEfNS_4arch4Sm90ELb1ELb0ELb1ELb1ELb0ELb1ELb0ELb1ELb1ELb0ELb0ELb0EEENS1_21CollectiveEpilogueFwdISB_S9_SC_SE_Li256ELb1ELb0ELb0ELb0EEENS1_36VarlenDynamicPersistentTileSchedulerILi128ELi128ELi256ELi32ELb0ELb0ELb1ELb1ELb1ELb1EEEEEEEEEvNT_6ParamsE:
        /* <DEDUP_REMOVED lines=26> */
.L_x_2224:
[----:B------:R-:W-:Y:S05]  /*01a0*/  BSYNC B0 ;  /* 0x0000000000007941 */ /* 0x000fea0003800000 */
.L_x_2223:
        /* <DEDUP_REMOVED lines=40> */
.L_x_2225:
        /* <DEDUP_REMOVED lines=22> */
.L_x_2226:
        /* <DEDUP_REMOVED lines=18> */
.L_x_2227:
        /* <DEDUP_REMOVED lines=22> */
.L_x_2228:
        /* <DEDUP_REMOVED lines=22> */
.L_x_2229:
[----:B--2---:R-:W-:Y:S01]  /*0970*/  ISETP.NE.AND P0, PT, R2, RZ, PT ;  /* 0x000000ff0200720c */ /* 0x004fe20003f05270 */
[----:B------:R-:W-:Y:S01]  /*0980*/  IMAD.MOV.U32 R2, RZ, RZ, 0x1 ;  /* 0x00000001ff027424 */ /* 0x000fe200078e00ff */
[----:B------:R-:W-:Y:S01]  /*0990*/  NOP ;  /* 0x0000000000007918 */ /* 0x000fe20000000000 */
[----:B------:R-:W-:Y:S01]  /*09a0*/  ULDC.64 UR38, c[0x0][0x208] ;  /* 0x0000820000267ab9 */ /* 0x000fe20000000a00 */
[----:B------:R-:W-:Y:S02]  /*09b0*/  BSSY B7, `(.L_x_2230) ;  /* 0x0001e26000077945 */ /* 0x000fe40003800000 */
[----:B------:R-:W-:-:S05]  /*09c0*/  SEL R2, R2, 0x2, !P0 ;  /* 0x0000000202027807 */ /* 0x000fca0004000000 */
[----:B------:R2:W-:Y:S01]  /*09d0*/  STL [R1+0x30], R2 ;  /* 0x0000300201007387 */ /* 0x0005e20000100800 */
[----:B01-34-:R-:W-:Y:S06]  /*09e0*/  BAR.SYNC.DEFER_BLOCKING 0x0 ;  /* 0x0000000000007b1d */ /* 0x01bfec0000010000 */
[----:B------:R-:W-:Y:S05]  /*09f0*/  @!P0 BRA `(.L_x_2231) ;  /* 0x0000018400508947 */ /* 0x000fea0003800000 */
.L_x_2232:
        /* <DEDUP_REMOVED lines=12> */
[----:B--2---:R-:W-:-:S02]  /*0ac0*/  IMAD.U32 R2, RZ, RZ, UR4 ;  /* 0x00000004ff027e24 */ /* 0x004fc4000f8e00ff */
[----:B------:R-:W-:-:S03]  /*0ad0*/  ULDC UR4, c[0x0][0xc14] ;  /* 0x0003050000047ab9 */ /* 0x000fc60000000800 */
[----:B------:R-:W0:Y:S01]  /*0ae0*/  LDS.128 R192, [R2+0x288d0] ;  /* 0x0288d00002c07984 */ /* 0x000e220000000c00 */
[----:B------:R-:W-:Y:S06]  /*0af0*/  BAR.ARV 0x4, 0x120 ;  /* 0x0104800000007b1d */ /* 0x000fec0000002000 */
[----:B0-----:R-:W-:-:S13]  /*0b00*/  ISETP.GE.AND P0, PT, R195, UR4, PT ;  /* 0x00000004c3007c0c */ /* 0x001fda000bf06270 */
[----:B------:R-:W-:Y:S05]  /*0b10*/  @P0 BRA `(.L_x_2233) ;  /* 0x000001e0003c0947 */ /* 0x000fea0003800000 */
[----:B------:R-:W2:Y:S01]  /*0b20*/  LDL.LU R11, [R1+0x30] ;  /* 0x00003000010b7983 */ /* 0x000ea20000300800 */
[----:B------:R-:W-:Y:S01]  /*0b30*/  IADD3 R233, R3, -0x80, RZ ;  /* 0xffffff8003e97810 */ /* 0x000fe20007ffe0ff */
[----:B------:R-:W-:Y:S01]  /*0b40*/  VIADD R226, R2, 0x10400 ;  /* 0x0001040002e27836 */ /* 0x000fe20000000000 */
[----:B------:R-:W-:Y:S02]  /*0b50*/  MOV R223, RZ ;  /* 0x000000ff00df7202 */ /* 0x000fe40000000f00 */
[----:B------:R-:W-:Y:S02]  /*0b60*/  CS2R R184, SRZ ;  /* 0x0000000000b87805 */ /* 0x000fe4000001ff00 */
[----:B------:R-:W-:Y:S02]  /*0b70*/  SHF.R.S32.HI R0, RZ, 0x1f, R233 ;  /* 0x0000001fff007819 */ /* 0x000fe400000114e9 */
[----:B------:R-:W-:Y:S02]  /*0b80*/  CS2R R190, SRZ ;  /* 0x0000000000be7805 */ /* 0x000fe4000001ff00 */
[----:B------:R-:W-:-:S02]  /*0b90*/  LEA.HI R4, R0, R233, RZ, 0x7 ;  /* 0x000000e900047211 */ /* 0x000fc400078f38ff */
[----:B------:R-:W-:Y:S02]  /*0ba0*/  LEA.HI R5, R0, R233, RZ, 0x5 ;  /* 0x000000e900057211 */ /* 0x000fe400078f28ff */
[C---:B------:R-:W-:Y:S02]  /*0bb0*/  LOP3.LUT R6, R4.reuse, 0xffffff80, RZ, 0xc0, !PT ;  /* 0xffffff8004067812 */ /* 0x040fe400078ec0ff */
        /* <DEDUP_REMOVED lines=8> */
[----:B------:R-:W-:Y:S02]  /*0c40*/  LEA.HI R10, R10, R227, RZ, 0x5 ;  /* 0x000000e30a0a7211 */ /* 0x000fe400078f28ff */
[--C-:B------:R-:W-:Y:S02]  /*0c50*/  SHF.R.S32.HI R6, RZ, 0x2, R7.reuse ;  /* 0x00000002ff067819 */ /* 0x100fe40000011407 */
[----:B------:R-:W-:-:S02]  /*0c60*/  SHF.R.S32.HI R3, RZ, 0x1f, R7 ;  /* 0x0000001fff037819 */ /* 0x000fc40000011407 */
[----:B------:R-:W-:Y:S02]  /*0c70*/  SHF.R.S32.HI R10, RZ, 0x5, R10 ;  /* 0x00000005ff0a7819 */ /* 0x000fe4000001140a */
[----:B------:R-:W-:Y:S02]  /*0c80*/  LEA.HI R8, R3, R6, RZ, 0x3 ;  /* 0x0000000603087211 */ /* 0x000fe400078f18ff */
[----:B------:R-:W-:Y:S02]  /*0c90*/  LEA.HI R3, R0, R233, RZ, 0x4 ;  /* 0x000000e900037211 */ /* 0x000fe400078f20ff */
[----:B------:R-:W-:Y:S02]  /*0ca0*/  LOP3.LUT R9, R8, 0xfffffff8, RZ, 0xc0, !PT ;  /* 0xfffffff808097812 */ /* 0x000fe400078ec0ff */
[----:B------:R-:W-:Y:S02]  /*0cb0*/  SHF.R.S32.HI R8, RZ, 0x4, R3 ;  /* 0x00000004ff087819 */ /* 0x000fe40000011403 */
[----:B------:R-:W-:Y:S01]  /*0cc0*/  IADD3 R4, R231, -R4, RZ ;  /* 0x80000004e7047210 */ /* 0x000fe20007ffe0ff */
[----:B------:R-:W-:Y:S01]  /*0cd0*/  IMAD.IADD R9, R6, 0x1, -R9 ;  /* 0x0000000106097824 */ /* 0x000fe200078e0a09 */
[----:B------:R-:W-:-:S02]  /*0ce0*/  LOP3.LUT R6, R3, 0x3fffff0, RZ, 0xc0, !PT ;  /* 0x03fffff003067812 */ /* 0x000fc400078ec0ff */
[----:B------:R-:W-:Y:S01]  /*0cf0*/  LEA.HI R3, R3, R8, RZ, 0x1 ;  /* 0x0000000803037211 */ /* 0x000fe200078f08ff */
[----:B------:R-:W-:Y:S01]  /*0d00*/  IMAD R9, R10, 0x10, R9 ;  /* 0x000000100a097824 */ /* 0x000fe200078e0209 */
[----:B------:R-:W-:Y:S02]  /*0d10*/  IADD3 R6, R233, -R6, RZ ;  /* 0x80000006e9067210 */ /* 0x000fe40007ffe0ff */
[----:B------:R-:W-:Y:S01]  /*0d20*/  LOP3.LUT R3, R3, 0x1ffffffe, RZ, 0xc0, !PT ;  /* 0x1ffffffe03037812 */ /* 0x000fe200078ec0ff */
[----:B------:R-:W-:Y:S01]  /*0d30*/  IMAD R213, R4, 0x40, R9 ;  /* 0x0000004004d57824 */ /* 0x000fe200078e0209 */
[----:B------:R-:W-:Y:S01]  /*0d40*/  LOP3.LUT R212, R7, 0x7ffffffc, RZ, 0xc0, !PT ;  /* 0x7ffffffc07d47812 */ /* 0x000fe200078ec0ff */
[----:B------:R-:W-:Y:S02]  /*0d50*/  IMAD R6, R6, 0x40, R5 ;  /* 0x0000004006067824 */ /* 0x000fe400078e0205 */
[----:B------:R-:W-:Y:S02]  /*0d60*/  IMAD.IADD R3, R8, 0x1, -R3 ;  /* 0x0000000108037824 */ /* 0x000fe400078e0a03 */
[----:B------:R-:W-:-:S02]  /*0d70*/  IMAD.IADD R212, R227, 0x1, -R212 ;  /* 0x00000001e3d47824 */ /* 0x000fc400078e0ad4 */
        /* <DEDUP_REMOVED lines=20> */
[----:B------:R-:W-:Y:S01]  /*0ec0*/  SHF.L.U32 R201, R188, 0x6, RZ ;  /* 0x00000006bcc97819 */ /* 0x000fe200000006ff */
[----:B------:R-:W-:Y:S01]  /*0ed0*/  IMAD.SHL.U32 R5, R5, 0x40, RZ ;  /* 0x0000004005057824 */ /* 0x000fe200078e00ff */
[----:B------:R-:W-:Y:S01]  /*0ee0*/  LEA.HI R4, R4, R189, RZ, 0x3 ;  /* 0x000000bd04047211 */ /* 0x000fe200078f18ff */
[----:B------:R-:W-:Y:S01]  /*0ef0*/  IMAD.SHL.U32 R0, R0, 0x40, RZ ;  /* 0x0000004000007824 */ /* 0x000fe200078e00ff */
[----:B------:R-:W-:Y:S01]  /*0f00*/  LOP3.LUT R3, R202, 0x1c0, RZ, 0xc0, !PT ;  /* 0x000001c0ca037812 */ /* 0x000fe200078ec0ff */
[----:B------:R-:W-:Y:S01]  /*0f10*/  IMAD.SHL.U32 R22, R219, 0x4, RZ ;  /* 0x00000004db167824 */ /* 0x000fe200078e00ff */
[----:B------:R-:W-:Y:S01]  /*0f20*/  LOP3.LUT R201, R201, 0x1c0, RZ, 0xc0, !PT ;  /* 0x000001c0c9c97812 */ /* 0x000fe200078ec0ff */
[----:B------:R-:W-:Y:S01]  /*0f30*/  VIADD R196, R16, 0x40 ;  /* 0x0000004010c47836 */ /* 0x000fe20000000000 */
[----:B------:R-:W-:-:S02]  /*0f40*/  LOP3.LUT R199, R199, 0x1c0, RZ, 0xc0, !PT ;  /* 0x000001c0c7c77812 */ /* 0x000fc400078ec0ff */
[----:B------:R-:W-:Y:S02]  /*0f50*/  SHF.L.U32 R4, R4, 0x6, RZ ;  /* 0x0000000604047819 */ /* 0x000fe400000006ff */
[----:B------:R-:W-:Y:S02]  /*0f60*/  LOP3.LUT R200, R200, 0x1c0, RZ, 0xc0, !PT ;  /* 0x000001c0c8c87812 */ /* 0x000fe400078ec0ff */
[----:B------:R-:W-:Y:S02]  /*0f70*/  SHF.R.U32.HI R209, RZ, 0x3, R3 ;  /* 0x00000003ffd17819 */ /* 0x000fe40000011603 */
[--C-:B------:R-:W-:Y:S02]  /*0f80*/  LOP3.LUT R214, R3, 0x38, R16.reuse, 0xf8, !PT ;  /* 0x0000003803d67812 */ /* 0x100fe400078ef810 */
[----:B------:R-:W-:Y:S02]  /*0f90*/  SHF.R.U32.HI R207, RZ, 0x3, R201 ;  /* 0x00000003ffcf7819 */ /* 0x000fe400000116c9 */
[----:B------:R-:W-:-:S02]  /*0fa0*/  LOP3.LUT R3, R201, 0x38, R16, 0xf8, !PT ;  /* 0x00000038c9037812 */ /* 0x000fc400078ef810 */
[----:B------:R-:W-:Y:S02]  /*0fb0*/  SHF.R.U32.HI R203, RZ, 0x3, R199 ;  /* 0x00000003ffcb7819 */ /* 0x000fe400000116c7 */
[----:B------:R-:W-:Y:S02]  /*0fc0*/  LOP3.LUT R7, R199, 0x38, R16, 0xf8, !PT ;  /* 0x00000038c7077812 */ /* 0x000fe400078ef810 */
[----:B------:R-:W-:Y:S02]  /*0fd0*/  LOP3.LUT R208, R5, 0xfffffe00, RZ, 0xc0, !PT ;  /* 0xfffffe0005d07812 */ /* 0x000fe400078ec0ff */
[----:B------:R-:W-:Y:S02]  /*0fe0*/  LOP3.LUT R204, R4, 0xfffffe00, RZ, 0xc0, !PT ;  /* 0xfffffe0004cc7812 */ /* 0x000fe400078ec0ff */
[----:B------:R-:W-:Y:S02]  /*0ff0*/  SHF.R.U32.HI R205, RZ, 0x3, R200 ;  /* 0x00000003ffcd7819 */ /* 0x000fe400000116c8 */
[----:B------:R-:W-:-:S02]  /*1000*/  LOP3.LUT R6, R200, 0x38, R16, 0xf8, !PT ;  /* 0x00000038c8067812 */ /* 0x000fc400078ef810 */
[----:B------:R-:W-:Y:S02]  /*1010*/  LOP3.LUT R206, R0, 0xfffffe00, RZ, 0xc0, !PT ;  /* 0xfffffe0000ce7812 */ /* 0x000fe400078ec0ff */
[----:B------:R-:W-:Y:S02]  /*1020*/  LOP3.LUT R214, R210, R214, R209, 0xf6, !PT ;  /* 0x000000d6d2d67212 */ /* 0x000fe400078ef6d1 */
[----:B------:R-:W-:Y:S02]  /*1030*/  LOP3.LUT R3, R208, R3, R207, 0xf6, !PT ;  /* 0x00000003d0037212 */ /* 0x000fe400078ef6cf */
[----:B------:R-:W-:Y:S01]  /*1040*/  LOP3.LUT R7, R204, R7, R203, 0xf6, !PT ;  /* 0x00000007cc077212 */ /* 0x000fe200078ef6cb */
[--C-:B------:R-:W-:Y:S01]  /*1050*/  IMAD R211, R214, 0x2, R226.reuse ;  /* 0x00000002d6d37824 */ /* 0x100fe200078e02e2 */
[----:B------:R-:W-:Y:S01]  /*1060*/  LOP3.LUT R229, R206, R6, R205, 0xf6, !PT ;  /* 0x00000006cee57212 */ /* 0x000fe200078ef6cd */
[----:B------:R-:W-:Y:S01]  /*1070*/  IMAD R230, R3, 0x2, R226 ;  /* 0x0000000203e67824 */ /* 0x000fe200078e02e2 */
[----:B------:R-:W-:Y:S01]  /*1080*/  SHF.R.S32.HI R19, RZ, 0x1f, R18 ;  /* 0x0000001fff137819 */ /* 0x000fe20000011412 */
[----:B------:R-:W-:Y:S01]  /*1090*/  IMAD R228, R7, 0x2, R226 ;  /* 0x0000000207e47824 */ /* 0x000fe200078e02e2 */
[----:B------:R-:W-:-:S02]  /*10a0*/  SHF.R.S32.HI R217, RZ, 0x1f, R188 ;  /* 0x0000001fffd97819 */ /* 0x000fc400000114bc */
[----:B------:R-:W-:Y:S02]  /*10b0*/  SHF.R.S32.HI R216, RZ, 0x1f, R187 ;  /* 0x0000001fffd87819 */ /* 0x000fe400000114bb */
[----:B------:R-:W-:Y:S02]  /*10c0*/  SHF.R.S32.HI R215, RZ, 0x1f, R189 ;  /* 0x0000001fffd77819 */ /* 0x000fe400000114bd */
[----:B------:R-:W-:Y:S02]  /*10d0*/  SHF.R.S32.HI R17, RZ, 0x1f, R16 ;  /* 0x0000001fff117819 */ /* 0x000fe40000011410 */
[----:B------:R-:W-:Y:S02]  /*10e0*/  IADD3 R186, R22, 0x20, RZ ;  /* 0x0000002016ba7810 */ /* 0x000fe40007ffe0ff */
[----:B------:R-:W-:Y:S02]  /*10f0*/  LEA R229, R229, R226, 0x1 ;  /* 0x000000e2e5e57211 */ /* 0x000fe400078e08ff */
[----:B--2---:R-:W-:-:S07]  /*1100*/  LOP3.LUT R197, R11, 0x1, RZ, 0xfc, !PT ;  /* 0x000000010bc57812 */ /* 0x004fce00078efcff */
.L_x_2454:
[----:B0----5:R-:W0:Y:S02]  /*1110*/  LDC.64 R4, c[0x0][0xc60] ;  /* 0x00031800ff047b82 */ /* 0x021e240000000a00 */
[----:B0-----:R-:W-:-:S05]  /*1120*/  IMAD.WIDE R4, R195, 0x4, R4 ;  /* 0x00000004c3047825 */ /* 0x001fca00078e0204 */
[----:B------:R-:W2:Y:S01]  /*1130*/  LDG.E R222, desc[UR38][R4.64] ;  /* 0x0000002604de7981 */ /* 0x000ea2000c1e1900 */
[----:B------:R-:W-:Y:S05]  /*1140*/  YIELD ;  /* 0x0000000000007946 */ /* 0x000fea0003800000 */
[----:B------:R-:W-:Y:S01]  /*1150*/  ULDC.64 UR4, c[0x0][0xa28] ;  /* 0x00028a0000047ab9 */ /* 0x000fe20000000a00 */
[----:B------:R-:W-:Y:S01]  /*1160*/  ULDC.64 UR8, c[0x0][0xa18] ;  /* 0x0002860000087ab9 */ /* 0x000fe20000000a00 */
[----:B------:R-:W-:Y:S01]  /*1170*/  ISETP.NE.U32.AND P1, PT, RZ, UR4, PT ;  /* 0x00000004ff007c0c */ /* 0x000fe2000bf25070 */
[----:B------:R-:W-:Y:S01]  /*1180*/  ULDC.64 UR6, c[0x0][0xa08] ;  /* 0x0002820000067ab9 */ /* 0x000fe20000000a00 */
[----:B------:R-:W-:Y:S01]  /*1190*/  IMAD.MOV.U32 R3, RZ, RZ, RZ ;  /* 0x000000ffff037224 */ /* 0x000fe200078e00ff */
[----:B------:R-:W-:-:S02]  /*11a0*/  ISETP.NE.U32.AND P0, PT, RZ, UR6, PT ;  /* 0x00000006ff007c0c */ /* 0x000fc4000bf05070 */
[----:B------:R-:W-:Y:S02]  /*11b0*/  ISETP.NE.AND.EX P1, PT, RZ, UR5, PT, P1 ;  /* 0x00000005ff007c0c */ /* 0x000fe4000bf25310 */
[----:B------:R-:W-:Y:S02]  /*11c0*/  ISETP.NE.AND.EX P0, PT, RZ, UR7, PT, P0 ;  /* 0x00000007ff007c0c */ /* 0x000fe4000bf05300 */
[----:B------:R-:W-:Y:S02]  /*11d0*/  MOV R29, RZ ;  /* 0x000000ff001d7202 */ /* 0x000fe40000000f00 */
[----:B--2---:R-:W-:Y:S01]  /*11e0*/  SHF.R.S32.HI R225, RZ, 0x1f, R222 ;  /* 0x0000001fffe17819 */ /* 0x004fe200000114de */
[----:B------:R-:W-:-:S06]  /*11f0*/  IMAD.SHL.U32 R220, R222, 0x4, RZ ;  /* 0x00000004dedc7824 */ /* 0x000fcc00078e00ff */
[C---:B---34-:R-:W-:Y:S02]  /*1200*/  @P1 LEA R6, P2, R222.reuse, UR4, 0x2 ;  /* 0x00000004de061c11 */ /* 0x058fe4000f8410ff */
[C-C-:B------:R-:W-:Y:S02]  /*1210*/  SHF.L.U64.HI R221, R222.reuse, 0x2, R225.reuse ;  /* 0x00000002dedd7819 */ /* 0x140fe400000102e1 */
[----:B------:R-:W-:Y:S02]  /*1220*/  @P1 LEA.HI.X R7, R222, UR5, R225, 0x2, P2 ;  /* 0x00000005de071c11 */ /* 0x000fe400090f14e1 */
[----:B------:R-:W-:Y:S01]  /*1230*/  ISETP.NE.U32.AND P2, PT, RZ, UR8, PT ;  /* 0x00000008ff007c0c */ /* 0x000fe2000bf45070 */
[----:B------:R-:W-:Y:S01]  /*1240*/  ULDC UR4, c[0x0][0x288] ;  /* 0x0000a20000047ab9 */ /* 0x000fe20000000800 */
[----:B------:R-:W-:Y:S01]  /*1250*/  IADD3 R8, P3, R220, UR6, RZ ;  /* 0x00000006dc087c10 */ /* 0x000fe2000ff7e0ff */
[----:B------:R0:W5:Y:S01]  /*1260*/  @P1 LDG.E R3, desc[UR38][R6.64] ;  /* 0x0000002606031981 */ /* 0x000162000c1e1900 */
[----:B------:R-:W-:Y:S01]  /*1270*/  ISETP.NE.AND.EX P2, PT, RZ, UR9, PT, P2 ;  /* 0x00000009ff007c0c */ /* 0x000fe2000bf45320 */
[----:B------:R-:W-:Y:S01]  /*1280*/  IMAD.U32 R195, RZ, RZ, UR4 ;  /* 0x00000004ffc37e24 */ /* 0x000fe2000f8e00ff */
[----:B------:R-:W-:Y:S01]  /*1290*/  IADD3.X R9, R221, UR7, RZ, P3, !PT ;  /* 0x00000007dd097c10 */ /* 0x000fe20009ffe4ff */
[----:B------:R-:W-:-:S04]  /*12a0*/  ULDC.64 UR4, c[0x0][0x3f8] ;  /* 0x0000fe0000047ab9 */ /* 0x000fc80000000a00 */
[----:B------:R0:W5:Y:S06]  /*12b0*/  @P0 LDG.E R29, desc[UR38][R8.64] ;  /* 0x00000026081d0981 */ /* 0x00016c000c1e1900 */
[----:B------:R-:W-:-:S04]  /*12c0*/  @P2 IADD3 R4, P1, R220, UR8, RZ ;  /* 0x00000008dc042c10 */ /* 0x000fc8000ff3e0ff */
[----:B------:R-:W-:-:S05]  /*12d0*/  @P2 IADD3.X R5, R221, UR9, RZ, P1, !PT ;  /* 0x00000009dd052c10 */ /* 0x000fca0008ffe4ff */
        /* <DEDUP_REMOVED lines=8> */
[----:B------:R-:W-:Y:S01]  /*1360*/  IMAD.U32 R24, RZ, RZ, UR5 ;  /* 0x00000005ff187e24 */ /* 0x000fe2000f8e00ff */
[----:B------:R-:W-:Y:S01]  /*1370*/  MOV R28, UR4 ;  /* 0x00000004001c7c02 */ /* 0x000fe20008000f00 */
[----:B------:R-:W-:Y:S01]  /*1380*/  IMAD.MOV.U32 R27, RZ, RZ, R222 ;  /* 0x000000ffff1b7224 */ /* 0x000fe200078e00de */
[----:B01----:R-:W-:Y:S06]  /*1390*/  @P2 BRA `(.L_x_2234) ;  /* 0x0000000000242947 */ /* 0x003fec0003800000 */
        /* <DEDUP_REMOVED lines=9> */
.L_x_2234:
[----:B------:R-:W-:Y:S01]  /*1430*/  ULDC.64 UR4, c[0x0][0xa20] ;  /* 0x0002880000047ab9 */ /* 0x000fe20000000a00 */
[----:B------:R-:W-:Y:S01]  /*1440*/  IMAD.MOV.U32 R224, RZ, RZ, R193 ;  /* 0x000000ffffe07224 */ /* 0x000fe200078e00c1 */
[----:B------:R-:W-:Y:S01]  /*1450*/  ISETP.NE.U32.AND P1, PT, RZ, UR4, PT ;  /* 0x00000004ff007c0c */ /* 0x000fe2000bf25070 */
[----:B------:R-:W-:-:S03]  /*1460*/  IMAD.MOV.U32 R218, RZ, RZ, R194 ;  /* 0x000000ffffda7224 */ /* 0x000fc600078e00c2 */
[----:B------:R-:W-:-:S13]  /*1470*/  ISETP.NE.AND.EX P1, PT, RZ, UR5, PT, P1 ;  /* 0x00000005ff007c0c */ /* 0x000fda000bf25310 */
[----:B------:R-:W-:Y:S05]  /*1480*/  @!P1 BRA `(.L_x_2235) ;  /* 0x0000000000109947 */ /* 0x000fea0003800000 */
[----:B------:R-:W-:-:S04]  /*1490*/  IADD3 R4, P0, R220, UR4, RZ ;  /* 0x00000004dc047c10 */ /* 0x000fc8000ff1e0ff */
[----:B------:R-:W-:-:S05]  /*14a0*/  IADD3.X R5, R221, UR5, RZ, P0, !PT ;  /* 0x00000005dd057c10 */ /* 0x000fca00087fe4ff */
[----:B------:R0:W5:Y:S01]  /*14b0*/  LDG.E R28, desc[UR38][R4.64] ;  /* 0x00000026041c7981 */ /* 0x000162000c1e1900 */
[----:B------:R-:W-:Y:S05]  /*14c0*/  BRA `(.L_x_2236) ;  /* 0x0000000000107947 */ /* 0x000fea0003800000 */
.L_x_2235:
[----:B------:R-:W-:Y:S05]  /*14d0*/  @!P0 BRA `(.L_x_2236) ;  /* 0x00000000000c8947 */ /* 0x000fea0003800000 */
[----:B------:R-:W2:Y:S04]  /*14e0*/  LDG.E R5, desc[UR38][R8.64] ;  /* 0x0000002608057981 */ /* 0x000ea8000c1e1900 */
[----:B------:R-:W2:Y:S02]  /*14f0*/  LDG.E R28, desc[UR38][R8.64+0x4] ;  /* 0x00000426081c7981 */ /* 0x000ea4000c1e1900 */
[----:B--2---:R-:W-:-:S07]  /*1500*/  IADD3 R28, -R5, R28, RZ ;  /* 0x0000001c051c7210 */ /* 0x004fce0007ffe1ff */
.L_x_2236:
[----:B------:R-:W-:Y:S02]  /*1510*/  ULDC.64 UR4, c[0x0][0xa10] ;  /* 0x0002840000047ab9 */ /* 0x000fe40000000a00 */
[----:B------:R-:W-:-:S04]  /*1520*/  ISETP.NE.U32.AND P0, PT, RZ, UR4, PT ;  /* 0x00000004ff007c0c */ /* 0x000fc8000bf05070 */
[----:B------:R-:W-:Y:S01]  /*1530*/  ISETP.NE.AND.EX P0, PT, RZ, UR5, PT, P0 ;  /* 0x00000005ff007c0c */ /* 0x000fe2000bf05300 */
[----:B-----5:R-:W-:Y:S01]  /*1540*/  IMAD.IADD R8, R28, 0x1, -R3 ;  /* 0x000000011c087824 */ /* 0x020fe200078e0a03 */
[----:B------:R-:W-:-:S11]  /*1550*/  ULDC.64 UR4, c[0x0][0xa30] ;  /* 0x00028c0000047ab9 */ /* 0x000fd60000000a00 */
[----:B0-----:R-:W0:Y:S02]  /*1560*/  @P0 LDC.64 R4, c[0x0][0xa10] ;  /* 0x00028400ff040b82 */ /* 0x001e240000000a00 */
[----:B0-----:R-:W-:-:S05]  /*1570*/  @P0 IMAD.WIDE R4, R27, 0x4, R4 ;  /* 0x000000041b040825 */ /* 0x001fca00078e0204 */
[----:B------:R-:W2:Y:S04]  /*1580*/  @P0 LDG.E R0, desc[UR38][R4.64] ;  /* 0x0000002604000981 */ /* 0x000ea8000c1e1900 */
[----:B------:R-:W2:Y:S01]  /*1590*/  @P0 LDG.E R9, desc[UR38][R4.64+0x4] ;  /* 0x0000042604090981 */ /* 0x000ea2000c1e1900 */
[----:B------:R-:W-:Y:S01]  /*15a0*/  LEA R3, R193, 0xff, 0x7 ;  /* 0x000000ffc1037811 */ /* 0x000fe200078e38ff */
[----:B------:R-:W-:Y:S01]  /*15b0*/  IMAD.MOV R25, RZ, RZ, -R8 ;  /* 0x000000ffff197224 */ /* 0x000fe200078e0a08 */
[----:B------:R-:W-:Y:S01]  /*15c0*/  ISETP.NE.U32.AND P1, PT, RZ, UR4, PT ;  /* 0x00000004ff007c0c */ /* 0x000fe2000bf25070 */
[----:B------:R-:W-:-:S03]  /*15d0*/  IMAD.MOV.U32 R117, RZ, RZ, R28 ;  /* 0x000000ffff757224 */ /* 0x000fc600078e001c */
[----:B------:R-:W-:Y:S02]  /*15e0*/  VIMNMX R25, RZ, R25, !PT ;  /* 0x00000019ff197248 */ /* 0x000fe40007fe0100 */
[----:B------:R-:W-:-:S13]  /*15f0*/  ISETP.NE.AND.EX P1, PT, RZ, UR5, PT, P1 ;  /* 0x00000005ff007c0c */ /* 0x000fda000bf25310 */
[----:B------:R-:W-:-:S04]  /*1600*/  @P1 IADD3 R6, P2, R220, UR4, RZ ;  /* 0x00000004dc061c10 */ /* 0x000fc8000ff5e0ff */
[----:B------:R-:W-:-:S05]  /*1610*/  @P1 IADD3.X R7, R221, UR5, RZ, P2, !PT ;  /* 0x00000005dd071c10 */ /* 0x000fca00097fe4ff */
[----:B------:R0:W5:Y:S01]  /*1620*/  @P1 LDG.E R117, desc[UR38][R6.64] ;  /* 0x0000002606751981 */ /* 0x000162000c1e1900 */
[----:B--2---:R-:W-:-:S05]  /*1630*/  @P0 IMAD.IADD R24, R9, 0x1, -R0 ;  /* 0x0000000109180824 */ /* 0x004fca00078e0a00 */
[----:B------:R-:W-:-:S04]  /*1640*/  IADD3 R198, R8, R24, RZ ;  /* 0x0000001808c67210 */ /* 0x000fc80007ffe0ff */
[C---:B------:R-:W-:Y:S01]  /*1650*/  IADD3 R4, R198.reuse, R3, -R195 ;  /* 0x00000003c6047210 */ /* 0x040fe20007ffe8c3 */
[----:B------:R-:W-:-:S03]  /*1660*/  VIADD R0, R198, 0x7f ;  /* 0x0000007fc6007836 */ /* 0x000fc60000000000 */
[----:B------:R-:W-:Y:S02]  /*1670*/  SHF.R.S32.HI R5, RZ, 0x1f, R4 ;  /* 0x0000001fff057819 */ /* 0x000fe40000011404 */
[----:B------:R-:W-:Y:S02]  /*1680*/  SHF.R.S32.HI R3, RZ, 0x1f, R0 ;  /* 0x0000001fff037819 */ /* 0x000fe40000011400 */
[----:B------:R-:W-:Y:S02]  /*1690*/  LEA.HI R5, R5, R4, RZ, 0x7 ;  /* 0x0000000405057211 */ /* 0x000fe400078f38ff */
[----:B------:R-:W-:Y:S02]  /*16a0*/  LEA.HI R3, R3, R0, RZ, 0x7 ;  /* 0x0000000003037211 */ /* 0x000fe400078f38ff */
[----:B------:R-:W-:Y:S02]  /*16b0*/  SHF.R.S32.HI R0, RZ, 0x7, R5 ;  /* 0x00000007ff007819 */ /* 0x000fe40000011405 */
[----:B------:R-:W-:-:S04]  /*16c0*/  SHF.R.S32.HI R3, RZ, 0x7, R3 ;  /* 0x00000007ff037819 */ /* 0x000fc80000011403 */
[----:B------:R-:W-:-:S05]  /*16d0*/  VIMNMX R123, R3, R0, PT ;  /* 0x00000000037b7248 */ /* 0x000fca0003fe0100 */
[----:B------:R-:W-:-:S05]  /*16e0*/  IMAD R3, R123, 0x80, -R8 ;  /* 0x000000807b037824 */ /* 0x000fca00078e0a08 */
[----:B------:R-:W-:-:S04]  /*16f0*/  VIMNMX R0, R3, R24, PT ;  /* 0x0000001803007248 */ /* 0x000fc80003fe0100 */
[----:B------:R-:W-:Y:S02]  /*1700*/  ISETP.GT.AND P0, PT, R0, R25, PT ;  /* 0x000000190000720c */ /* 0x000fe40003f04270 */
[----:B------:R-:W-:-:S05]  /*1710*/  SHF.R.U32.HI R25, RZ, 0x7, R25 ;  /* 0x00000007ff197819 */ /* 0x000fca0000011619 */
[----:B------:R-:W-:-:S06]  /*1720*/  IMAD.MOV.U32 R26, RZ, RZ, R25 ;  /* 0x000000ffff1a7224 */ /* 0x000fcc00078e0019 */
[----:B------:R-:W-:-:S04]  /*1730*/  @P0 IADD3 R0, R0, 0x7f, RZ ;  /* 0x0000007f00000810 */ /* 0x000fc80007ffe0ff */
[----:B------:R-:W-:-:S04]  /*1740*/  @P0 SHF.R.S32.HI R3, RZ, 0x1f, R0 ;  /* 0x0000001fff030819 */ /* 0x000fc80000011400 */
[----:B------:R-:W-:-:S04]  /*1750*/  @P0 LEA.HI R3, R3, R0, RZ, 0x7 ;  /* 0x0000000003030211 */ /* 0x000fc800078f38ff */
[----:B------:R-:W-:Y:S02]  /*1760*/  @P0 SHF.R.S32.HI R26, RZ, 0x7, R3 ;  /* 0x00000007ff1a0819 */ /* 0x000fe40000011403 */
        /* <DEDUP_REMOVED lines=23> */
.L_x_2239:
[----:B------:R-:W-:Y:S05]  /*18e0*/  BSYNC B6 ;  /* 0x0000000000067941 */ /* 0x000fea0003800000 */
.L_x_2238:
        /* <DEDUP_REMOVED lines=20> */
.L_x_2241:
[----:B------:R-:W-:Y:S05]  /*1a30*/  BSYNC B6 ;  /* 0x0000000000067941 */ /* 0x000fea0003800000 */
.L_x_2240:
[----:B------:R-:W-:Y:S01]  /*1a40*/  ULDC.64 UR4, c[0x0][0x9f8] ;  /* 0x00027e0000047ab9 */ /* 0x000fe20000000a00 */
[----:B------:R-:W0:Y:S01]  /*1a50*/  LDC R0, c[0x0][0x428] ;  /* 0x00010a00ff007b82 */ /* 0x000e220000000800 */
[----:B------:R-:W-:-:S07]  /*1a60*/  ISETP.NE.U32.AND P0, PT, RZ, UR4, PT ;  /* 0x00000004ff007c0c */ /* 0x000fce000bf05070 */
[----:B------:R-:W1:Y:S01]  /*1a70*/  LDC.64 R40, c[0x0][0x2f0] ;  /* 0x0000bc00ff287b82 */ /* 0x000e620000000a00 */
[----:B------:R-:W-:Y:S01]  /*1a80*/  ISETP.NE.AND.EX P0, PT, RZ, UR5, PT, P0 ;  /* 0x00000005ff007c0c */ /* 0x000fe2000bf05300 */
[----:B------:R-:W2:Y:S01]  /*1a90*/  S2R R21, SR_TID.X ;  /* 0x0000000000157919 */ /* 0x000ea20000002100 */
[----:B------:R-:W-:Y:S01]  /*1aa0*/  IMAD.IADD R85, R29, 0x1, R28 ;  /* 0x000000011d557824 */ /* 0x000fe200078e021c */
[----:B------:R-:W-:-:S04]  /*1ab0*/  ULDC.64 UR6, c[0x0][0xa08] ;  /* 0x0002820000067ab9 */ /* 0x000fc80000000a00 */
[----:B------:R-:W3:Y:S06]  /*1ac0*/  LDC.64 R108, c[0x0][0x3d8] ;  /* 0x0000f600ff6c7b82 */ /* 0x000eec0000000a00 */
[----:B------:R-:W-:Y:S02]  /*1ad0*/  @P0 IADD3 R4, P1, R220, UR4, RZ ;  /* 0x00000004dc040c10 */ /* 0x000fe4000ff3e0ff */
[----:B------:R-:W4:Y:S02]  /*1ae0*/  LDC R29, c[0x0][0x3d4] ;  /* 0x0000f500ff1d7b82 */ /* 0x000f240000000800 */
[----:B------:R-:W-:Y:S01]  /*1af0*/  @P0 IADD3.X R5, R221, UR5, RZ, P1, !PT ;  /* 0x00000005dd050c10 */ /* 0x000fe20008ffe4ff */
[----:B------:R-:W-:-:S04]  /*1b00*/  ULDC.64 UR4, c[0x0][0x2f8] ;  /* 0x0000be0000047ab9 */ /* 0x000fc80000000a00 */
[----:B------:R2:W4:Y:S01]  /*1b10*/  @P0 LDG.E R27, desc[UR38][R4.64] ;  /* 0x00000026041b0981 */ /* 0x000522000c1e1900 */
[----:B0-----:R-:W-:Y:S01]  /*1b20*/  ISETP.NE.AND P0, PT, R0, 0x1, PT ;  /* 0x000000010000780c */ /* 0x001fe20003f05270 */
[----:B-1----:R-:W-:Y:S01]  /*1b30*/  IMAD.SHL.U32 R92, R40, 0x20, RZ ;  /* 0x00000020285c7824 */ /* 0x002fe200078e00ff */
[----:B------:R-:W-:Y:S01]  /*1b40*/  SHF.R.S32.HI R35, RZ, 0x1f, R85 ;  /* 0x0000001fff237819 */ /* 0x000fe20000011455 */
[-C--:B------:R-:W-:Y:S01]  /*1b50*/  IMAD.WIDE.U32 R42, R18, R40.reuse, R16 ;  /* 0x00000028122a7225 */ /* 0x080fe200078e0010 */
[----:B------:R-:W-:Y:S02]  /*1b60*/  SHF.R.S32.HI R23, RZ, 0x1f, R22 ;  /* 0x0000001fff177819 */ /* 0x000fe40000011416 */
[----:B------:R-:W-:Y:S01]  /*1b70*/  SHF.L.U64.HI R93, R40, 0x5, R41 ;  /* 0x00000005285d7819 */ /* 0x000fe20000010229 */
[-C--:B------:R-:W-:Y:S01]  /*1b80*/  IMAD R6, R35, R40.reuse, RZ ;  /* 0x0000002823067224 */ /* 0x080fe200078e02ff */
[----:B---3--:R-:W-:Y:S01]  /*1b90*/  SHF.L.U64.HI R15, R108, 0x5, R109 ;  /* 0x000000056c0f7819 */ /* 0x008fe2000001026d */
[----:B--2---:R-:W-:Y:S01]  /*1ba0*/  IMAD.WIDE.U32 R4, R85, R40, RZ ;  /* 0x0000002855047225 */ /* 0x004fe200078e00ff */
[----:B------:R-:W-:-:S03]  /*1bb0*/  SHF.R.U32.HI R21, RZ, 0x7, R21 ;  /* 0x00000007ff157819 */ /* 0x000fc60000011615 */
[----:B------:R-:W0:Y:S01]  /*1bc0*/  @P0 LDC R3, c[0x0][0x42c] ;  /* 0x00010b00ff030b82 */ /* 0x000e220000000800 */
[----:B------:R-:W-:Y:S01]  /*1bd0*/  ISETP.NE.AND P6, PT, R21, 0x1, PT ;  /* 0x000000011500780c */ /* 0x000fe20003fc5270 */
[----:B------:R-:W-:Y:S01]  /*1be0*/  IMAD.WIDE.U32 R10, R18, R108, R16 ;  /* 0x0000006c120a7225 */ /* 0x000fe200078e0010 */
[----:B----4-:R-:W-:-:S03]  /*1bf0*/  ISETP.GE.AND P2, PT, R16, R29, PT ;  /* 0x0000001d1000720c */ /* 0x010fc60003f46270 */
[----:B------:R-:W-:Y:S02]  /*1c00*/  IMAD.WIDE.U32 R90, R18, R40, R92 ;  /* 0x00000028125a7225 */ /* 0x000fe400078e005c */
[----:B------:R-:W1:Y:S02]  /*1c10*/  @P0 LDC R7, c[0x0][0x430] ;  /* 0x00010c00ff070b82 */ /* 0x000e640000000800 */
[----:B------:R-:W-:Y:S02]  /*1c20*/  IMAD.SHL.U32 R116, R29, 0x2, RZ ;  /* 0x000000021d747824 */ /* 0x000fe400078e00ff */
[----:B------:R-:W-:Y:S01]  /*1c30*/  VIADD R126, R21, 0x8 ;  /* 0x00000008157e7836 */ /* 0x000fe20000000000 */
[C---:B------:R-:W-:Y:S01]  /*1c40*/  SHF.L.U64.HI R21, R40.reuse, 0x6, R41 ;  /* 0x0000000628157819 */ /* 0x040fe20000010229 */
        /* <DEDUP_REMOVED lines=12> */
[----:B------:R-:W-:-:S04]  /*1d10*/  ULDC.64 UR4, c[0x0][0x300] ;  /* 0x0000c00000047ab9 */ /* 0x000fc80000000a00 */
[----:B------:R-:W-:Y:S01]  /*1d20*/  IADD3 R5, R5, R3, RZ ;  /* 0x0000000305057210 */ /* 0x000fe20007ffe0ff */
[----:B0-----:R-:W-:-:S04]  /*1d30*/  IMAD R12, R19, R6, RZ ;  /* 0x00000006130c7224 */ /* 0x001fc800078e02ff */
[----:B------:R-:W-:Y:S01]  /*1d40*/  IMAD R87, R18, R7, R12 ;  /* 0x0000000712577224 */ /* 0x000fe200078e020c */
[----:B------:R-:W-:Y:S02]  /*1d50*/  SHF.R.S32.HI R0, RZ, 0x1f, R27 ;  /* 0x0000001fff007819 */ /* 0x000fe4000001141b */
[----:B------:R-:W-:Y:S02]  /*1d60*/  SEL R99, R27, RZ, !P0 ;  /* 0x000000ff1b637207 */ /* 0x000fe40004000000 */
[----:B------:R-:W-:Y:S02]  /*1d70*/  SEL R9, R0, RZ, !P0 ;  /* 0x000000ff00097207 */ /* 0x000fe40004000000 */
[----:B------:R-:W-:Y:S01]  /*1d80*/  IADD3 R84, P0, R18, R85, RZ ;  /* 0x0000005512547210 */ /* 0x000fe20007f1e0ff */
[----:B------:R-:W-:-:S04]  /*1d90*/  IMAD.WIDE.U32 R100, R99, UR4, R4 ;  /* 0x0000000463647c25 */ /* 0x000fc8000f8e0004 */
[----:B------:R-:W-:Y:S02]  /*1da0*/  IMAD R0, R9, UR4, RZ ;  /* 0x0000000409007c24 */ /* 0x000fe4000f8e02ff */
[----:B------:R-:W-:Y:S01]  /*1db0*/  IMAD.X R85, R19, 0x1, R35, P0 ;  /* 0x0000000113557824 */ /* 0x000fe200000e0623 */
[----:B------:R-:W-:Y:S01]  /*1dc0*/  IADD3 R35, P3, R100, 0x40, RZ ;  /* 0x0000004064237810 */ /* 0x000fe20007f7e0ff */
[----:B------:R-:W-:Y:S01]  /*1dd0*/  IMAD R33, R99, UR5, R0 ;  /* 0x0000000563217c24 */ /* 0x000fe2000f8e0200 */
[----:B------:R-:W-:Y:S05]  /*1de0*/  @!P6 WARPSYNC.ALL ;  /* 0x000000000000e948 */ /* 0x000fea0003800000 */
[----:B------:R-:W-:Y:S01]  /*1df0*/  ULDC.64 UR4, c[0x0][0x320] ;  /* 0x0000c80000047ab9 */ /* 0x000fe20000000a00 */
[----:B------:R-:W-:Y:S01]  /*1e00*/  IMAD R0, R19, R108, RZ ;  /* 0x0000006c13007224 */ /* 0x000fe200078e02ff */
[----:B------:R-:W-:Y:S01]  /*1e10*/  IADD3 R32, R101, R33, RZ ;  /* 0x0000002165207210 */ /* 0x000fe20007ffe0ff */
[----:B------:R-:W-:Y:S01]  /*1e20*/  IMAD R3, R8, UR4, RZ ;  /* 0x0000000408037c24 */ /* 0x000fe2000f8e02ff */
[----:B------:R-:W-:Y:S01]  /*1e30*/  @!P6 BAR.SYNC.DEFER_BLOCKING 0x9, 0x100 ;  /* 0x024400000000eb1d */ /* 0x000fe20000010000 */
[----:B------:R-:W-:Y:S01]  /*1e40*/  IMAD.WIDE.U32 R4, R194, UR4, R16 ;  /* 0x00000004c2047c25 */ /* 0x000fe2000f8e0010 */
[----:B------:R-:W-:-:S03]  /*1e50*/  IADD3 R33, P0, R100, R42, RZ ;  /* 0x0000002a64217210 */ /* 0x000fc60007f1e0ff */
[----:B------:R-:W-:Y:S01]  /*1e60*/  IMAD R3, R194, UR5, R3 ;  /* 0x00000005c2037c24 */ /* 0x000fe2000f8e0203 */
[----:B------:R-:W-:Y:S01]  /*1e70*/  ULDC.64 UR4, c[0x0][0x328] ;  /* 0x0000ca0000047ab9 */ /* 0x000fe20000000a00 */
[C---:B------:R-:W-:Y:S01]  /*1e80*/  IMAD R13, R18.reuse, R109, R0 ;  /* 0x0000006d120d7224 */ /* 0x040fe200078e0200 */
[----:B------:R-:W-:Y:S01]  /*1e90*/  P2R R0, PR, RZ, 0x4 ;  /* 0x00000004ff007803 */ /* 0x000fe20000000000 */
[----:B------:R-:W-:Y:S02]  /*1ea0*/  IMAD.IADD R5, R5, 0x1, R3 ;  /* 0x0000000105057824 */ /* 0x000fe400078e0203 */
[----:B------:R-:W-:Y:S02]  /*1eb0*/  IMAD R3, R9, UR4, RZ ;  /* 0x0000000409037c24 */ /* 0x000fe4000f8e02ff */
[----:B------:R-:W-:-:S04]  /*1ec0*/  IMAD.WIDE.U32 R8, R18, R6, R22 ;  /* 0x0000000612087225 */ /* 0x000fc800078e0016 */
[----:B------:R-:W-:Y:S01]  /*1ed0*/  IMAD R45, R99, UR5, R3 ;  /* 0x00000005632d7c24 */ /* 0x000fe2000f8e0203 */
[----:B------:R-:W-:Y:S01]  /*1ee0*/  SEL R3, R29, RZ, P2 ;  /* 0x000000ff1d037207 */ /* 0x000fe20001000000 */
[----:B------:R-:W-:Y:S02]  /*1ef0*/  IMAD.MOV.U32 R88, RZ, RZ, R8 ;  /* 0x000000ffff587224 */ /* 0x000fe400078e0008 */
[----:B------:R-:W-:Y:S01]  /*1f00*/  IMAD.WIDE.U32 R98, R99, UR4, R4 ;  /* 0x0000000463627c25 */ /* 0x000fe2000f8e0004 */
[----:B------:R-:W-:Y:S01]  /*1f10*/  IADD3 R3, R16, R3, RZ ;  /* 0x0000000310037210 */ /* 0x000fe20007ffe0ff */
[----:B------:R-:W-:Y:S02]  /*1f20*/  ULDC UR4, c[0x0][0x2e4] ;  /* 0x0000b90000047ab9 */ /* 0x000fe40000000800 */
[----:B------:R-:W-:Y:S01]  /*1f30*/  IMAD.WIDE.U32 R4, R18, R108, R22 ;  /* 0x0000006c12047225 */ /* 0x000fe200078e0016 */
[----:B------:R-:W-:Y:S02]  /*1f40*/  SHF.R.S32.HI R14, RZ, 0x1f, R3 ;  /* 0x0000001fff0e7819 */ /* 0x000fe40000011403 */
[----:B------:R-:W-:Y:S01]  /*1f50*/  ISETP.GE.AND P2, PT, R16, UR4, PT ;  /* 0x0000000410007c0c */ /* 0x000fe2000bf46270 */
[----:B------:R-:W-:Y:S01]  /*1f60*/  IMAD.IADD R89, R9, 0x1, R87 ;  /* 0x0000000109597824 */ /* 0x000fe200078e0257 */
[CC--:B------:R-:W-:Y:S01]  /*1f70*/  LEA.HI R8, R14.reuse, R3.reuse, RZ, 0x6 ;  /* 0x000000030e087211 */ /* 0x0c0fe200078f30ff */
[----:B------:R-:W-:Y:S01]  /*1f80*/  IMAD.IADD R5, R5, 0x1, R13 ;  /* 0x0000000105057824 */ /* 0x000fe200078e020d */
[----:B------:R-:W-:Y:S01]  /*1f90*/  LEA.HI R44, R14, R3, RZ, 0x3 ;  /* 0x000000030e2c7211 */ /* 0x000fe200078f18ff */
[----:B------:R-:W-:Y:S01]  /*1fa0*/  IMAD.IADD R11, R13, 0x1, R11 ;  /* 0x000000010d0b7824 */ /* 0x000fe200078e020b */
[----:B-----5:R-:W-:Y:S01]  /*1fb0*/  SHF.R.S32.HI R9, RZ, 0x1f, R117 ;  /* 0x0000001fff097819 */ /* 0x020fe20000011475 */
[----:B------:R-:W-:Y:S01]  /*1fc0*/  IMAD.SHL.U32 R8, R8, 0x80, RZ ;  /* 0x0000008008087824 */ /* 0x000fe200078e00ff */
[----:B------:R-:W-:Y:S01]  /*1fd0*/  LOP3.LUT R3, R44, 0x38, RZ, 0xc0, !PT ;  /* 0x000000382c037812 */ /* 0x000fe200078ec0ff */
[----:B------:R-:W-:Y:S01]  /*1fe0*/  IMAD.WIDE.U32 R12, R18, R6, R16 ;  /* 0x00000006120c7225 */ /* 0x000fe200078e0010 */
[----:B------:R-:W-:-:S02]  /*1ff0*/  LOP3.LUT R20, R199, 0x38, R44, 0xf8, !PT ;  /* 0x00000038c7147812 */ /* 0x000fc400078ef82c */
[----:B------:R-:W-:Y:S01]  /*2000*/  LOP3.LUT R115, R8, 0xffffe000, RZ, 0xc0, !PT ;  /* 0xffffe00008737812 */ /* 0x000fe200078ec0ff */
[----:B------:R-:W-:Y:S01]  /*2010*/  IMAD.WIDE.U32 R96, R117, R108, R4 ;  /* 0x0000006c75607225 */ /* 0x000fe200078e0004 */
[----:B------:R-:W-:Y:S02]  /*2020*/  LOP3.LUT R8, R3, 0x1c0, R202, 0xf8, !PT ;  /* 0x000001c003087812 */ /* 0x000fe400078ef8ca */
[----:B------:R-:W-:Y:S01]  /*2030*/  MOV R86, R12 ;  /* 0x0000000c00567202 */ /* 0x000fe20000000f00 */
[----:B------:R-:W-:Y:S01]  /*2040*/  IMAD R3, R19, R40, RZ ;  /* 0x0000002813037224 */ /* 0x000fe200078e02ff */
[--C-:B------:R-:W-:Y:S01]  /*2050*/  LOP3.LUT R14, R200, 0x38, R44.reuse, 0xf8, !PT ;  /* 0x00000038c80e7812 */ /* 0x100fe200078ef82c */
[----:B------:R-:W-:Y:S01]  /*2060*/  IMAD R4, R9, R6, RZ ;  /* 0x0000000609047224 */ /* 0x000fe200078e02ff */
[----:B------:R-:W-:Y:S01]  /*2070*/  LOP3.LUT R12, R201, 0x38, R44, 0xf8, !PT ;  /* 0x00000038c90c7812 */ /* 0x000fe200078ef82c */
[----:B------:R-:W-:Y:S01]  /*2080*/  IMAD R27, R18, R41, R3 ;  /* 0x00000029121b7224 */ /* 0x000fe200078e0203 */
[----:B------:R-:W-:Y:S01]  /*2090*/  LOP3.LUT R20, R20, R203, RZ, 0x3c, !PT ;  /* 0x000000cb14147212 */ /* 0x000fe200078e3cff */
[----:B------:R-:W-:Y:S01]  /*20a0*/  IMAD R39, R117, R7, R4 ;  /* 0x0000000775277224 */ /* 0x000fe200078e0204 */
[----:B------:R-:W-:Y:S01]  /*20b0*/  IADD3 R4, P1, R92, R90, RZ ;  /* 0x0000005a5c047210 */ /* 0x000fe20007f3e0ff */
[----:B------:R-:W-:Y:S01]  /*20c0*/  IMAD.IADD R5, R27, 0x1, R91 ;  /* 0x000000011b057824 */ /* 0x000fe200078e025b */
[----:B------:R-:W-:Y:S01]  /*20d0*/  LOP3.LUT R14, R14, R205, RZ, 0x3c, !PT ;  /* 0x000000cd0e0e7212 */ /* 0x000fe200078e3cff */
[-C--:B------:R-:W-:Y:S01]  /*20e0*/  IMAD R28, R9, R108.reuse, RZ ;  /* 0x0000006c091c7224 */ /* 0x080fe200078e02ff */
[----:B------:R-:W-:Y:S01]  /*20f0*/  LOP3.LUT R12, R12, R207, RZ, 0x3c, !PT ;  /* 0x000000cf0c0c7212 */ /* 0x000fe200078e3cff */
[----:B------:R-:W-:Y:S01]  /*2100*/  IMAD.IADD R87, R87, 0x1, R13 ;  /* 0x0000000157577824 */ /* 0x000fe200078e020d */
[----:B------:R-:W-:Y:S01]  /*2110*/  IADD3 R111, R20, R115, R204 ;  /* 0x00000073146f7210 */ /* 0x000fe20007ffe0cc */
[----:B------:R-:W-:Y:S01]  /*2120*/  IMAD.IADD R27, R43, 0x1, R27 ;  /* 0x000000012b1b7824 */ /* 0x000fe200078e021b */
[----:B------:R-:W-:Y:S01]  /*2130*/  LOP3.LUT R8, R8, R209, RZ, 0x3c, !PT ;  /* 0x000000d108087212 */ /* 0x000fe200078e3cff */
[----:B------:R-:W-:Y:S01]  /*2140*/  IMAD R31, R117, R109, R28 ;  /* 0x0000006d751f7224 */ /* 0x000fe200078e021c */
[----:B------:R-:W-:Y:S01]  /*2150*/  IADD3.X R20, R5, R93, RZ, P1, !PT ;  /* 0x0000005d05147210 */ /* 0x000fe20000ffe4ff */
[----:B------:R-:W-:Y:S01]  /*2160*/  IMAD.WIDE.U32 R94, R117, R108, R10 ;  /* 0x0000006c755e7225 */ /* 0x000fe200078e000a */
[----:B------:R-:W-:-:S02]  /*2170*/  IADD3 R112, R14, R115, R206 ;  /* 0x000000730e707210 */ /* 0x000fc40007ffe0ce */
[----:B------:R-:W-:Y:S01]  /*2180*/  IADD3 R107, P1, R4, R92, RZ ;  /* 0x0000005c046b7210 */ /* 0x000fe20007f3e0ff */
[CC--:B------:R-:W-:Y:S01]  /*2190*/  IMAD.WIDE.U32 R88, R117.reuse, R6.reuse, R88 ;  /* 0x0000000675587225 */ /* 0x0c0fe200078e0058 */
[-C--:B------:R-:W-:Y:S02]  /*21a0*/  IADD3 R113, R12, R115.reuse, R208 ;  /* 0x000000730c717210 */ /* 0x080fe40007ffe0d0 */
[----:B------:R-:W-:Y:S01]  /*21b0*/  SHF.L.U64.HI R14, R108, 0x6, R109 ;  /* 0x000000066c0e7819 */ /* 0x000fe2000001026d */
[----:B------:R-:W-:Y:S01]  /*21c0*/  IMAD.WIDE.U32 R86, R117, R6, R86 ;  /* 0x0000000675567225 */ /* 0x000fe200078e0056 */
[----:B------:R-:W-:Y:S02]  /*21d0*/  LOP3.LUT R34, R44, 0xfffffff8, RZ, 0xc0, !PT ;  /* 0xfffffff82c227812 */ /* 0x000fe400078ec0ff */
[C---:B------:R-:W-:Y:S01]  /*21e0*/  SHF.L.U64.HI R109, R108.reuse, 0x7, R109 ;  /* 0x000000076c6d7819 */ /* 0x040fe2000001026d */
[----:B------:R-:W-:Y:S01]  /*21f0*/  IMAD.X R36, R27, 0x1, R32, P0 ;  /* 0x000000011b247824 */ /* 0x000fe200000e0620 */
[----:B------:R-:W-:Y:S01]  /*2200*/  IADD3 R37, P0, R33, 0x40, RZ ;  /* 0x0000004021257810 */ /* 0x000fe20007f1e0ff */
[C---:B------:R-:W-:Y:S01]  /*2210*/  IMAD.SHL.U32 R13, R108.reuse, 0x20, RZ ;  /* 0x000000206c0d7824 */ /* 0x040fe200078e00ff */
[C---:B------:R-:W-:Y:S01]  /*2220*/  SHF.L.U32 R11, R108.reuse, 0x7, RZ ;  /* 0x000000076c0b7819 */ /* 0x040fe200000006ff */
[----:B------:R-:W-:Y:S01]  /*2230*/  IMAD.SHL.U32 R12, R108, 0x40, RZ ;  /* 0x000000406c0c7824 */ /* 0x000fe200078e00ff */
[----:B------:R-:W-:Y:S01]  /*2240*/  IADD3 R115, R8, R115, R210 ;  /* 0x0000007308737210 */ /* 0x000fe20007ffe0d2 */
[----:B------:R-:W-:Y:S01]  /*2250*/  IMAD.IADD R29, R97, 0x1, R31 ;  /* 0x00000001611d7824 */ /* 0x000fe200078e021f */
[C---:B------:R-:W-:Y:S01]  /*2260*/  SHF.L.U64.HI R10, R6.reuse, 0x5, R7 ;  /* 0x00000005060a7819 */ /* 0x040fe20000010207 */
[----:B------:R-:W-:Y:S01]  /*2270*/  IMAD.IADD R30, R31, 0x1, R95 ;  /* 0x000000011f1e7824 */ /* 0x000fe200078e025f */
[C-C-:B------:R-:W-:Y:S01]  /*2280*/  SHF.L.U64.HI R9, R6.reuse, 0x6, R7.reuse ;  /* 0x0000000606097819 */ /* 0x140fe20000010207 */
[C---:B------:R-:W-:Y:S01]  /*2290*/  IMAD.SHL.U32 R8, R6.reuse, 0x20, RZ ;  /* 0x0000002006087824 */ /* 0x040fe200078e00ff */
[C---:B------:R-:W-:Y:S01]  /*22a0*/  SHF.L.U64.HI R108, R6.reuse, 0x7, R7 ;  /* 0x00000007066c7819 */ /* 0x040fe20000010207 */
[----:B------:R-:W-:Y:S01]  /*22b0*/  IMAD.SHL.U32 R7, R6, 0x40, RZ ;  /* 0x0000004006077824 */ /* 0x000fe200078e00ff */
[----:B------:R-:W-:Y:S01]  /*22c0*/  SHF.L.U64.HI R3, R40, 0x7, R41 ;  /* 0x0000000728037819 */ /* 0x000fe20000010229 */
[----:B------:R-:W-:Y:S01]  /*22d0*/  IMAD.IADD R31, R89, 0x1, R39 ;  /* 0x00000001591f7824 */ /* 0x000fe200078e0227 */
[----:B------:R-:W-:Y:S01]  /*22e0*/  IADD3.X R28, R20, R93, RZ, P1, !PT ;  /* 0x0000005d141c7210 */ /* 0x000fe20000ffe4ff */
[----:B------:R-:W-:Y:S01]  /*22f0*/  IMAD.IADD R38, R39, 0x1, R87 ;  /* 0x0000000127267824 */ /* 0x000fe200078e0257 */
[----:B------:R-:W-:Y:S01]  /*2300*/  SHF.L.U32 R6, R6, 0x7, RZ ;  /* 0x0000000706067819 */ /* 0x000fe200000006ff */
[----:B------:R-:W-:Y:S01]  /*2310*/  IMAD.X R102, RZ, RZ, R32, P3 ;  /* 0x000000ffff667224 */ /* 0x000fe200018e0620 */
[----:B------:R-:W-:Y:S01]  /*2320*/  ISETP.GE.AND P1, PT, R196, UR4, PT ;  /* 0x00000004c4007c0c */ /* 0x000fe2000bf26270 */
[----:B------:R-:W-:Y:S01]  /*2330*/  IMAD.IADD R104, R99, 0x1, R45 ;  /* 0x0000000163687824 */ /* 0x000fe200078e022d */
[----:B------:R-:W-:-:S02]  /*2340*/  SHF.R.S32.HI R39, RZ, 0x3, R44 ;  /* 0x00000003ff277819 */ /* 0x000fc4000001142c */
[----:B------:R-:W-:Y:S02]  /*2350*/  SHF.R.S32.HI R41, RZ, 0x1f, R34 ;  /* 0x0000001fff297819 */ /* 0x000fe40000011422 */
[----:B------:R-:W-:-:S07]  /*2360*/  IADD3.X R103, RZ, R36, RZ, P0, !PT ;  /* 0x00000024ff677210 */ /* 0x000fce00007fe4ff */
.L_x_2327:
        /* <DEDUP_REMOVED lines=18> */
[----:B------:R-:W-:Y:S01]  /*2490*/  IMAD R47, R44, R11, R46 ;  /* 0x0000000b2c2f7224 */ /* 0x000fe200078e022e */
        /* <DEDUP_REMOVED lines=20> */
[----:B------:R-:W-:Y:S02]  /*25e0*/  CS2R R82, SRZ ;  /* 0x0000000000527805 */ /* 0x000fe4000001ff00 */
[----:B------:R-:W-:Y:S02]  /*25f0*/  IADD3.X R46, R122, R29, RZ, P0, !PT ;  /* 0x0000001d7a2e7210 */ /* 0x000fe400007fe4ff */
        /* <DEDUP_REMOVED lines=15> */
.L_x_2246:
[----:B------:R-:W-:Y:S05]  /*26f0*/  BSYNC B1 ;  /* 0x0000000000017941 */ /* 0x000fea0003800000 */
.L_x_2245:
[----:B------:R-:W-:Y:S01]  /*2700*/  ISETP.GE.AND P4, PT, R188, R114, PT ;  /* 0x00000072bc00720c */ /* 0x000fe20003f86270 */
[----:B0----5:R-:W-:Y:S01]  /*2710*/  IMAD.MOV.U32 R44, RZ, RZ, R72 ;  /* 0x000000ffff2c7224 */ /* 0x021fe200078e0048 */
[----:B------:R-:W-:Y:S01]  /*2720*/  MOV R46, R80 ;  /* 0x00000050002e7202 */ /* 0x000fe20000000f00 */
[----:B------:R-:W-:Y:S01]  /*2730*/  IMAD.MOV.U32 R45, RZ, RZ, R73 ;  /* 0x000000ffff2d7224 */ /* 0x000fe200078e0049 */
[----:B------:R-:W-:Y:S01]  /*2740*/  BSSY B1, `(.L_x_2247) ;  /* 0x0000024000017945 */ /* 0x000fe20003800000 */
[----:B------:R-:W-:Y:S01]  /*2750*/  IMAD.MOV.U32 R47, RZ, RZ, R81 ;  /* 0x000000ffff2f7224 */ /* 0x000fe200078e0051 */
[----:B------:R-:W-:Y:S02]  /*2760*/  PRMT R140, R140, 0x5410, R46 ;  /* 0x000054108c8c7816 */ /* 0x000fe4000000002e */
[----:B------:R-:W-:Y:S02]  /*2770*/  CS2R R68, SRZ ;  /* 0x0000000000447805 */ /* 0x000fe4000001ff00 */
[----:B------:R-:W-:Y:S01]  /*2780*/  PRMT R132, R44, 0x5410, R45 ;  /* 0x000054102c847816 */ /* 0x000fe2000000002d */
[----:B------:R-:W-:Y:S01]  /*2790*/  IMAD.MOV.U32 R44, RZ, RZ, R74 ;  /* 0x000000ffff2c7224 */ /* 0x000fe200078e004a */
[----:B------:R-:W-:Y:S01]  /*27a0*/  PRMT R139, R47, 0x7610, R139 ;  /* 0x000076102f8b7816 */ /* 0x000fe2000000008b */
[----:B------:R-:W-:Y:S01]  /*27b0*/  IMAD.MOV.U32 R45, RZ, RZ, R75 ;  /* 0x000000ffff2d7224 */ /* 0x000fe200078e004b */
[----:B------:R-:W-:Y:S01]  /*27c0*/  MOV R46, R82 ;  /* 0x00000052002e7202 */ /* 0x000fe20000000f00 */
[----:B------:R-:W-:Y:S01]  /*27d0*/  IMAD.MOV.U32 R47, RZ, RZ, R83 ;  /* 0x000000ffff2f7224 */ /* 0x000fe200078e0053 */
[----:B------:R-:W-:-:S02]  /*27e0*/  CS2R R66, SRZ ;  /* 0x0000000000427805 */ /* 0x000fc4000001ff00 */
[----:B------:R-:W-:Y:S02]  /*27f0*/  CS2R R70, SRZ ;  /* 0x0000000000467805 */ /* 0x000fe4000001ff00 */
[----:B------:R-:W-:Y:S02]  /*2800*/  PRMT R133, R44, 0x5410, R45 ;  /* 0x000054102c857816 */ /* 0x000fe4000000002d */
[----:B------:R-:W-:Y:S02]  /*2810*/  PRMT R140, R46, 0x7610, R140 ;  /* 0x000076102e8c7816 */ /* 0x000fe4000000008c */
        /* <DEDUP_REMOVED lines=22> */
.L_x_2248:
[----:B------:R-:W-:Y:S05]  /*2980*/  BSYNC B1 ;  /* 0x0000000000017941 */ /* 0x000fea0003800000 */
.L_x_2247:
[----:B------:R-:W-:Y:S01]  /*2990*/  ISETP.GE.AND P0, PT, R187, R114, PT ;  /* 0x00000072bb00720c */ /* 0x000fe20003f06270 */
[----:B0----5:R-:W-:Y:S01]  /*29a0*/  IMAD.MOV.U32 R44, RZ, RZ, R64 ;  /* 0x000000ffff2c7224 */ /* 0x021fe200078e0040 */
[----:B------:R-:W-:Y:S01]  /*29b0*/  MOV R46, R68 ;  /* 0x00000044002e7202 */ /* 0x000fe20000000f00 */
[----:B------:R-:W-:Y:S01]  /*29c0*/  IMAD.MOV.U32 R45, RZ, RZ, R65 ;  /* 0x000000ffff2d7224 */ /* 0x000fe200078e0041 */
[----:B------:R-:W-:Y:S01]  /*29d0*/  BSSY B1, `(.L_x_2249) ;  /* 0x0000028000017945 */ /* 0x000fe20003800000 */
[----:B------:R-:W-:Y:S01]  /*29e0*/  IMAD.MOV.U32 R47, RZ, RZ, R69 ;  /* 0x000000ffff2f7224 */ /* 0x000fe200078e0045 */
[----:B------:R-:W-:Y:S02]  /*29f0*/  CS2R R48, SRZ ;  /* 0x0000000000307805 */ /* 0x000fe4000001ff00 */
        /* <DEDUP_REMOVED lines=10> */
[----:B------:R-:W-:Y:S02]  /*2aa0*/  CS2R R62, SRZ ;  /* 0x00000000003e7805 */ /* 0x000fe4000001ff00 */
[----:B------:R-:W-:Y:S02]  /*2ab0*/  PRMT R128, R47, 0x5410, R46 ;  /* 0x000054102f807816 */ /* 0x000fe4000000002e */
[----:B------:R-:W-:Y:S02]  /*2ac0*/  CS2R R52, SRZ ;  /* 0x0000000000347805 */ /* 0x000fe4000001ff00 */
[----:B------:R-:W-:-:S02]  /*2ad0*/  CS2R R50, SRZ ;  /* 0x0000000000327805 */ /* 0x000fc4000001ff00 */
        /* <DEDUP_REMOVED lines=23> */
.L_x_2250:
[----:B------:R-:W-:Y:S05]  /*2c50*/  BSYNC B1 ;  /* 0x0000000000017941 */ /* 0x000fea0003800000 */
.L_x_2249:
        /* <DEDUP_REMOVED lines=31> */
.L_x_2252:
[----:B------:R-:W-:Y:S05]  /*2e50*/  BSYNC B1 ;  /* 0x0000000000017941 */ /* 0x000fea0003800000 */
.L_x_2251:
[----:B01---5:R-:W-:Y:S01]  /*2e60*/  IMAD.MOV.U32 R45, RZ, RZ, R57 ;  /* 0x000000ffff2d7224 */ /* 0x023fe200078e0039 */
[----:B------:R-:W-:Y:S01]  /*2e70*/  MOV R44, R56 ;  /* 0x00000038002c7202 */ /* 0x000fe20000000f00 */
[----:B------:R-:W-:Y:S01]  /*2e80*/  IMAD.MOV.U32 R46, RZ, RZ, R60 ;  /* 0x000000ffff2e7224 */ /* 0x000fe200078e003c */
[----:B------:R-:W-:Y:S01]  /*2e90*/  ISETP.NE.AND P0, PT, R197, 0x3, PT ;  /* 0x00000003c500780c */ /* 0x000fe20003f05270 */
        /* <DEDUP_REMOVED lines=19> */
[----:B------:R-:W-:-:S05]  /*2fd0*/  IMAD.MOV.U32 R47, RZ, RZ, R55 ;  /* 0x000000ffff2f7224 */ /* 0x000fca00078e0037 */
[----:B------:R-:W-:Y:S01]  /*2fe0*/  PRMT R131, R46, 0x5410, R47 ;  /* 0x000054102e837816 */ /* 0x000fe2000000002f */
[----:B------:R-:W-:Y:S06]  /*2ff0*/  @!P0 BRA `(.L_x_2253) ;  /* 0x0000000000048947 */ /* 0x000fec0003800000 */
[----:B------:R-:W-:Y:S01]  /*3000*/  BPT.TRAP 0x1 ;  /* 0x000000040000795c */ /* 0x000fe20000300000 */
.L_x_2253:
[----:B------:R-:W-:Y:S01]  /*3010*/  LEA R105, R184, R2, 0x3 ;  /* 0x00000002b8697211 */ /* 0x000fe200078e18ff */
[----:B------:R-:W-:Y:S01]  /*3020*/  BSSY B1, `(.L_x_2254) ;  /* 0x0000004000017945 */ /* 0x000fe20003800000 */
[----:B------:R-:W-:-:S04]  /*3030*/  SHF.L.U32 R122, R191, 0x1f, RZ ;  /* 0x0000001fbf7a7819 */ /* 0x000fc800000006ff */
[----:B------:R-:W0:Y:S02]  /*3040*/  SYNCS.PHASECHK.TRANS64.TRYWAIT P6, [R105+URZ+0x28890], R122 ;  /* 0x0288907a690075a7 */ /* 0x000e2400080c017f */
[----:B0-----:R-:W-:Y:S05]  /*3050*/  @!P6 BRA `(.L_x_2255) ;  /* 0x000001b800f4e947 */ /* 0x001fea0003800000 */
.L_x_2558:
[----:B------:R-:W-:Y:S05]  /*3060*/  BSYNC B1 ;  /* 0x0000000000017941 */ /* 0x000fea0003800000 */
.L_x_2254:
        /* <DEDUP_REMOVED lines=53> */
.L_x_2261:
[----:B------:R-:W-:Y:S05]  /*33c0*/  BSYNC B3 ;  /* 0x0000000000037941 */ /* 0x000fea0003800000 */
.L_x_2260:
[----:B------:R-:W-:Y:S02]  /*33d0*/  ULDC.64 UR4, c[0x0][0x2d8] ;  /* 0x0000b60000047ab9 */ /* 0x000fe40000000a00 */
[----:B------:R-:W-:-:S04]  /*33e0*/  LEA R76, P3, R77, UR4, 0x1 ;  /* 0x000000044d4c7c11 */ /* 0x000fc8000f8608ff */
[----:B------:R-:W-:-:S05]  /*33f0*/  LEA.HI.X R77, R77, UR5, R144, 0x1, P3 ;  /* 0x000000054d4d7c11 */ /* 0x000fca00098f0c90 */
[----:B--2---:R1:W-:Y:S04]  /*3400*/  STG.E.128 desc[UR38][R76.64], R44 ;  /* 0x0000002c4c007986 */ /* 0x0043e8000c101d26 */
.L_x_2259:
[----:B------:R-:W-:Y:S05]  /*3410*/  BSYNC B2 ;  /* 0x0000000000027941 */ /* 0x000fea0003800000 */
.L_x_2258:
        /* <DEDUP_REMOVED lines=48> */
.L_x_2263:
[----:B------:R-:W-:Y:S05]  /*3720*/  BSYNC B2 ;  /* 0x0000000000027941 */ /* 0x000fea0003800000 */
.L_x_2262:
[----:B------:R-:W-:Y:S02]  /*3730*/  ULDC.64 UR4, c[0x0][0x2d8] ;  /* 0x0000b60000047ab9 */ /* 0x000fe40000000a00 */
[----:B------:R-:W-:-:S04]  /*3740*/  LEA R72, P3, R142, UR4, 0x1 ;  /* 0x000000048e487c11 */ /* 0x000fc8000f8608ff */
[----:B------:R-:W-:-:S05]  /*3750*/  LEA.HI.X R73, R142, UR5, R141, 0x1, P3 ;  /* 0x000000058e497c11 */ /* 0x000fca00098f0c8d */
[----:B--2---:R2:W-:Y:S04]  /*3760*/  STG.E.128 desc[UR38][R72.64], R44 ;  /* 0x0000002c48007986 */ /* 0x0045e8000c101d26 */
.L_x_2257:
[----:B------:R-:W-:Y:S05]  /*3770*/  BSYNC B1 ;  /* 0x0000000000017941 */ /* 0x000fea0003800000 */
.L_x_2256:
        /* <DEDUP_REMOVED lines=53> */
.L_x_2269:
[----:B------:R-:W-:Y:S05]  /*3ad0*/  BSYNC B3 ;  /* 0x0000000000037941 */ /* 0x000fea0003800000 */
.L_x_2268:
[----:B------:R-:W-:Y:S02]  /*3ae0*/  ULDC.64 UR4, c[0x0][0x2d8] ;  /* 0x0000b60000047ab9 */ /* 0x000fe40000000a00 */
[----:B------:R-:W-:-:S04]  /*3af0*/  LEA R68, P3, R74, UR4, 0x1 ;  /* 0x000000044a447c11 */ /* 0x000fc8000f8608ff */
[----:B------:R-:W-:-:S05]  /*3b00*/  LEA.HI.X R69, R74, UR5, R75, 0x1, P3 ;  /* 0x000000054a457c11 */ /* 0x000fca00098f0c4b */
[----:B--2---:R2:W-:Y:S04]  /*3b10*/  STG.E.128 desc[UR38][R68.64], R44 ;  /* 0x0000002c44007986 */ /* 0x0045e8000c101d26 */
.L_x_2267:
[----:B------:R-:W-:Y:S05]  /*3b20*/  BSYNC B2 ;  /* 0x0000000000027941 */ /* 0x000fea0003800000 */
.L_x_2266:
[----:B------:R-:W-:Y:S05]  /*3b30*/  @P1 BRA `(.L_x_2265) ;  /* 0x0000000000d01947 */ /* 0x000fea0003800000 */
[----:B-12---:R1:W2:Y:S01]  /*3b40*/  LDS.128 R44, [R110+0x1d400] ;  /* 0x01d400006e2c7984 */ /* 0x0062a20000000c00 */
        /* <DEDUP_REMOVED lines=46> */
.L_x_2271:
[----:B------:R-:W-:Y:S05]  /*3e30*/  BSYNC B2 ;  /* 0x0000000000027941 */ /* 0x000fea0003800000 */
.L_x_2270:
[----:B------:R-:W-:Y:S02]  /*3e40*/  ULDC.64 UR4, c[0x0][0x2d8] ;  /* 0x0000b60000047ab9 */ /* 0x000fe40000000a00 */
[----:B------:R-:W-:-:S04]  /*3e50*/  LEA R64, P3, R75, UR4, 0x1 ;  /* 0x000000044b407c11 */ /* 0x000fc8000f8608ff */
[----:B------:R-:W-:-:S05]  /*3e60*/  LEA.HI.X R65, R75, UR5, R76, 0x1, P3 ;  /* 0x000000054b417c11 */ /* 0x000fca00098f0c4c */
[----:B--2---:R3:W-:Y:S04]  /*3e70*/  STG.E.128 desc[UR38][R64.64], R44 ;  /* 0x0000002c40007986 */ /* 0x0047e8000c101d26 */
.L_x_2265:
[----:B------:R-:W-:Y:S05]  /*3e80*/  BSYNC B1 ;  /* 0x0000000000017941 */ /* 0x000fea0003800000 */
.L_x_2264:
[----:B------:R-:W-:Y:S01]  /*3e90*/  ISETP.NE.AND P3, PT, R134, RZ, PT ;  /* 0x000000ff8600720c */ /* 0x000fe20003f65270 */
[----:B------:R-:W-:-:S12]  /*3ea0*/  BSSY B1, `(.L_x_2272) ;  /* 0x0000070000017945 */ /* 0x000fd80003800000 */
[----:B------:R-:W-:Y:S05]  /*3eb0*/  @P3 BRA `(.L_x_2273) ;  /* 0x0000000400b83947 */ /* 0x000fea0003800000 */
[----:B--2---:R-:W-:Y:S01]  /*3ec0*/  IADD3 R73, P3, P4, R4, R118, R16 ;  /* 0x0000007604497210 */ /* 0x004fe20007c7e010 */
[----:B------:R-:W-:Y:S03]  /*3ed0*/  BSSY B2, `(.L_x_2274) ;  /* 0x0000037000027945 */ /* 0x000fe60003800000 */
[----:B------:R-:W-:Y:S01]  /*3ee0*/  IADD3.X R75, R20, R120, R17, P3, P4 ;  /* 0x00000078144b7210 */ /* 0x000fe20001fe8411 */
[----:B------:R-:W-:Y:S08]  /*3ef0*/  @P2 BRA `(.L_x_2275) ;  /* 0x0000000000d02947 */ /* 0x000ff00003800000 */
[----:B-1-3--:R1:W2:Y:S01]  /*3f00*/  LDS.128 R44, [R110+0x1a400] ;  /* 0x01a400006e2c7984 */ /* 0x00a2a20000000c00 */
        /* <DEDUP_REMOVED lines=27> */
[--C-:B------:R-:W-:Y:S02]  /*40c0*/  HADD2.F32 R61, -RZ, R138.reuse.H0_H0 ;  /* 0x2000008aff3d7230 */ /* 0x100fe40000004100 */
[----:B------:R-:W-:Y:S01]  /*40d0*/  FFMA.FTZ R70, R47, R64, -R70 ;  /* 0x000000402f467223 */ /* 0x000fe20000010846 */
[----:B------:R-:W-:Y:S02]  /*40e0*/  HADD2.F32 R63, -RZ, R138.H1_H1 ;  /* 0x3000008aff3f7230 */ /* 0x000fe40000004100 */
[--C-:B------:R-:W-:Y:S02]  /*40f0*/  HADD2.F32 R46, -RZ, R60.reuse.H1_H1 ;  /* 0x3000003cff2e7230 */ /* 0x100fe40000004100 */
[----:B------:R-:W-:Y:S01]  /*4100*/  FMUL.FTZ R65, R45, R61 ;  /* 0x0000003d2d417220 */ /* 0x000fe20000410000 */
[----:B------:R-:W-:-:S02]  /*4110*/  HADD2.F32 R60, -RZ, R60.H0_H0 ;  /* 0x2000003cff3c7230 */ /* 0x000fc40000004100 */
[----:B------:R-:W-:Y:S01]  /*4120*/  FMUL.FTZ R62, R44, R61 ;  /* 0x0000003d2c3e7220 */ /* 0x000fe20000410000 */
[--C-:B------:R-:W-:Y:S02]  /*4130*/  HADD2.F32 R47, -RZ, R137.reuse.H0_H0 ;  /* 0x20000089ff2f7230 */ /* 0x100fe40000004100 */
        /* <DEDUP_REMOVED lines=11> */
.L_x_2277:
[----:B------:R-:W-:Y:S05]  /*41f0*/  BSYNC B3 ;  /* 0x0000000000037941 */ /* 0x000fea0003800000 */
.L_x_2276:
[----:B------:R-:W-:Y:S02]  /*4200*/  ULDC.64 UR4, c[0x0][0x2d8] ;  /* 0x0000b60000047ab9 */ /* 0x000fe40000000a00 */
[----:B------:R-:W-:-:S04]  /*4210*/  LEA R60, P3, R71, UR4, 0x1 ;  /* 0x00000004473c7c11 */ /* 0x000fc8000f8608ff */
[----:B------:R-:W-:-:S05]  /*4220*/  LEA.HI.X R61, R71, UR5, R72, 0x1, P3 ;  /* 0x00000005473d7c11 */ /* 0x000fca00098f0c48 */
[----:B--2---:R2:W-:Y:S04]  /*4230*/  STG.E.128 desc[UR38][R60.64], R44 ;  /* 0x0000002c3c007986 */ /* 0x0045e8000c101d26 */
.L_x_2275:
[----:B------:R-:W-:Y:S05]  /*4240*/  BSYNC B2 ;  /* 0x0000000000027941 */ /* 0x000fea0003800000 */
.L_x_2274:
[----:B------:R-:W-:Y:S05]  /*4250*/  @P1 BRA `(.L_x_2273) ;  /* 0x0000000000d01947 */ /* 0x000fea0003800000 */
        /* <DEDUP_REMOVED lines=47> */
.L_x_2279:
[----:B------:R-:W-:Y:S05]  /*4550*/  BSYNC B2 ;  /* 0x0000000000027941 */ /* 0x000fea0003800000 */
.L_x_2278:
[----:B------:R-:W-:Y:S02]  /*4560*/  ULDC.64 UR4, c[0x0][0x2d8] ;  /* 0x0000b60000047ab9 */ /* 0x000fe40000000a00 */
[----:B------:R-:W-:-:S04]  /*4570*/  LEA R56, P3, R67, UR4, 0x1 ;  /* 0x0000000443387c11 */ /* 0x000fc8000f8608ff */
[----:B------:R-:W-:-:S05]  /*4580*/  LEA.HI.X R57, R67, UR5, R68, 0x1, P3 ;  /* 0x0000000543397c11 */ /* 0x000fca00098f0c44 */
[----:B--2---:R4:W-:Y:S04]  /*4590*/  STG.E.128 desc[UR38][R56.64], R44 ;  /* 0x0000002c38007986 */ /* 0x0049e8000c101d26 */
.L_x_2273:
[----:B------:R-:W-:Y:S05]  /*45a0*/  BSYNC B1 ;  /* 0x0000000000017941 */ /* 0x000fea0003800000 */
.L_x_2272:
[----:B------:R-:W-:Y:S05]  /*45b0*/  @P5 BRA `(.L_x_2280) ;  /* 0x00000034008c5947 */ /* 0x000fea0003800000 */
[----:B------:R-:W-:Y:S01]  /*45c0*/  IADD3 R118, P3, P4, R107, R118, R16 ;  /* 0x000000766b767210 */ /* 0x000fe20007c7e010 */
[----:B------:R-:W-:Y:S03]  /*45d0*/  BSSY B1, `(.L_x_2281) ;  /* 0x0000037000017945 */ /* 0x000fe60003800000 */
[----:B----4-:R-:W-:Y:S01]  /*45e0*/  IADD3.X R57, R28, R120, R17, P3, P4 ;  /* 0x000000781c397210 */ /* 0x010fe20001fe8411 */
[----:B------:R-:W-:Y:S08]  /*45f0*/  @P2 BRA `(.L_x_2282) ;  /* 0x0000000000d02947 */ /* 0x000ff00003800000 */
[----:B-123--:R1:W2:Y:S01]  /*4600*/  LDS.128 R44, [R110+0x1b400] ;  /* 0x01b400006e2c7984 */ /* 0x00e2a20000000c00 */
        /* <DEDUP_REMOVED lines=45> */
.L_x_2284:
[----:B------:R-:W-:Y:S05]  /*48e0*/  BSYNC B2 ;  /* 0x0000000000027941 */ /* 0x000fea0003800000 */
.L_x_2283:
[----:B------:R-:W-:Y:S01]  /*48f0*/  ULDC.64 UR4, c[0x0][0x2d8] ;  /* 0x0000b60000047ab9 */ /* 0x000fe20000000a00 */
[----:B------:R-:W-:Y:S01]  /*4900*/  IMAD.X R53, R57, 0x1, R32, P3 ;  /* 0x0000000139357824 */ /* 0x000fe200018e0620 */
[----:B------:R-:W-:-:S04]  /*4910*/  LEA R52, P3, R64, UR4, 0x1 ;  /* 0x0000000440347c11 */ /* 0x000fc8000f8608ff */
[----:B------:R-:W-:-:S05]  /*4920*/  LEA.HI.X R53, R64, UR5, R53, 0x1, P3 ;  /* 0x0000000540357c11 */ /* 0x000fca00098f0c35 */
[----:B--2---:R4:W-:Y:S04]  /*4930*/  STG.E.128 desc[UR38][R52.64], R44 ;  /* 0x0000002c34007986 */ /* 0x0049e8000c101d26 */
.L_x_2282:
[----:B------:R-:W-:Y:S05]  /*4940*/  BSYNC B1 ;  /* 0x0000000000017941 */ /* 0x000fea0003800000 */
.L_x_2281:
        /* <DEDUP_REMOVED lines=47> */
.L_x_2286:
[----:B------:R-:W-:Y:S05]  /*4c40*/  BSYNC B1 ;  /* 0x0000000000017941 */ /* 0x000fea0003800000 */
.L_x_2285:
[----:B------:R-:W-:Y:S01]  /*4c50*/  ULDC.64 UR4, c[0x0][0x2d8] ;  /* 0x0000b60000047ab9 */ /* 0x000fe20000000a00 */
[----:B------:R-:W-:Y:S01]  /*4c60*/  IMAD.X R57, R57, 0x1, R102, P3 ;  /* 0x0000000139397824 */ /* 0x000fe200018e0666 */
[----:B------:R-:W-:-:S04]  /*4c70*/  LEA R48, P3, R60, UR4, 0x1 ;  /* 0x000000043c307c11 */ /* 0x000fc8000f8608ff */
[----:B------:R-:W-:-:S05]  /*4c80*/  LEA.HI.X R49, R60, UR5, R57, 0x1, P3 ;  /* 0x000000053c317c11 */ /* 0x000fca00098f0c39 */
[----:B--2---:R1:W-:Y:S01]  /*4c90*/  STG.E.128 desc[UR38][R48.64], R44 ;  /* 0x0000002c30007986 */ /* 0x0043e2000c101d26 */
[----:B------:R-:W-:Y:S05]  /*4ca0*/  BRA `(.L_x_2280) ;  /* 0x0000002c00d07947 */ /* 0x000fea0003800000 */
.L_x_2244:
        /* <DEDUP_REMOVED lines=64> */
[----:B------:R-:W-:Y:S01]  /*50b0*/  MOV R72, R78 ;  /* 0x0000004e00487202 */ /* 0x000fe20000000f00 */
[----:B------:R-:W-:Y:S01]  /*50c0*/  IMAD.MOV.U32 R73, RZ, RZ, R122 ;  /* 0x000000ffff497224 */ /* 0x000fe200078e007a */
[----:B------:R-:W-:Y:S01]  /*50d0*/  ULDC.64 UR4, c[0x0][0x3c8] ;  /* 0x0000f20000047ab9 */ /* 0x000fe20000000a00 */
[----:B------:R-:W-:Y:S01]  /*50e0*/  IMAD.MOV.U32 R77, RZ, RZ, R105 ;  /* 0x000000ffff4d7224 */ /* 0x000fe200078e0069 */
        /* <DEDUP_REMOVED lines=16> */
.L_x_2288:
[----:B------:R-:W-:Y:S05]  /*51f0*/  BSYNC B1 ;  /* 0x0000000000017941 */ /* 0x000fea0003800000 */
.L_x_2287:
[----:B-----5:R-:W-:Y:S01]  /*5200*/  IMAD.MOV.U32 R76, RZ, RZ, R70 ;  /* 0x000000ffff4c7224 */ /* 0x020fe200078e0046 */
        /* <DEDUP_REMOVED lines=52> */
.L_x_2289:
[----:B------:R-:W-:Y:S01]  /*5550*/  IMAD R105, R184, 0x8, R2 ;  /* 0x00000008b8697824 */ /* 0x000fe200078e0202 */
[----:B------:R-:W-:Y:S01]  /*5560*/  SHF.L.U32 R122, R191, 0x1f, RZ ;  /* 0x0000001fbf7a7819 */ /* 0x000fe200000006ff */
[----:B------:R-:W0:Y:S01]  /*5570*/  LDC R129, c[0x0][0x2e4] ;  /* 0x0000b900ff817b82 */ /* 0x000e220000000800 */
[----:B------:R-:W-:Y:S01]  /*5580*/  MOV R119, R120 ;  /* 0x0000007800777202 */ /* 0x000fe20000000f00 */
[----:B------:R-:W-:Y:S01]  /*5590*/  BSSY B1, `(.L_x_2290) ;  /* 0x0000005000017945 */ /* 0x000fe20003800000 */
[----:B------:R-:W1:Y:S05]  /*55a0*/  SYNCS.PHASECHK.TRANS64.TRYWAIT P4, [R105+URZ+0x28890], R122 ;  /* 0x0288907a690075a7 */ /* 0x000e6a000808017f */
[----:B------:R-:W2:Y:S01]  /*55b0*/  LDC.64 R120, c[0x0][0x2f0] ;  /* 0x0000bc00ff787b82 */ /* 0x000ea20000000a00 */
[----:B0-----:R-:W-:Y:S01]  /*55c0*/  IMAD.IADD R131, R129, 0x1, -R116 ;  /* 0x0000000181837824 */ /* 0x001fe200078e0a74 */
[----:B-1----:R-:W-:Y:S06]  /*55d0*/  @!P4 BRA `(.L_x_2291) ;  /* 0x0000019400a8c947 */ /* 0x002fec0003800000 */
.L_x_2559:
[----:B------:R-:W-:Y:S05]  /*55e0*/  BSYNC B1 ;  /* 0x0000000000017941 */ /* 0x000fea0003800000 */
.L_x_2290:
        /* <DEDUP_REMOVED lines=18> */
[----:B------:R-:W-:Y:S02]  /*5710*/  LOP3.LUT R77, R147, 0x38, RZ, 0xc0, !PT ;  /* 0x00000038934d7812 */ /* 0x000fe400078ec0ff */
[----:B------:R-:W-:Y:S02]  /*5720*/  SHF.L.U32 R78, R76, 0xa, RZ ;  /* 0x0000000a4c4e7819 */ /* 0x000fe400000006ff */
[----:B------:R-:W-:Y:S02]  /*5730*/  LOP3.LUT R76, R77, 0x1c0, R202, 0xf8, !PT ;  /* 0x000001c04d4c7812 */ /* 0x000fe400078ef8ca */
[----:B------:R-:W-:Y:S02]  /*5740*/  LOP3.LUT R77, R78, 0x7fffe000, RZ, 0xc0, !PT ;  /* 0x7fffe0004e4d7812 */ /* 0x000fe400078ec0ff */
[----:B------:R-:W-:-:S04]  /*5750*/  LOP3.LUT R76, R76, R209, RZ, 0x3c, !PT ;  /* 0x000000d14c4c7212 */ /* 0x000fc800078e3cff */
        /* <DEDUP_REMOVED lines=9> */
[--C-:B------:R-:W-:Y:S01]  /*57f0*/  HADD2.F32 R151, -RZ, R150.reuse.H1_H1 ;  /* 0x30000096ff977230 */ /* 0x100fe20000004100 */
[--C-:B------:R-:W-:Y:S01]  /*5800*/  SHF.R.U64 R44, R44, 0x10, R45.reuse ;  /* 0x000000102c2c7819 */ /* 0x100fe2000000122d */
[----:B------:R-:W-:Y:S01]  /*5810*/  HADD2.F32 R150, -RZ, R150.H0_H0 ;  /* 0x20000096ff967230 */ /* 0x000fe20000004100 */
[----:B------:R-:W-:Y:S01]  /*5820*/  SHF.R.U32.HI R152, RZ, 0x10, R45 ;  /* 0x00000010ff987819 */ /* 0x000fe2000001162d */
[----:B------:R-:W-:Y:S01]  /*5830*/  HADD2.F32 R154, -RZ, R154.H0_H0 ;  /* 0x2000009aff9a7230 */ /* 0x000fe20000004100 */
[----:B------:R-:W-:Y:S02]  /*5840*/  SHF.R.U64 R48, R48, 0x10, R49 ;  /* 0x0000001030307819 */ /* 0x000fe40000001231 */
[--C-:B------:R-:W-:Y:S01]  /*5850*/  SHF.R.U64 R45, R46, 0x10, R47.reuse ;  /* 0x000000102e2d7819 */ /* 0x100fe2000000122f */
[----:B------:R-:W-:Y:S01]  /*5860*/  HADD2.F32 R152, -RZ, R152.H0_H0 ;  /* 0x20000098ff987230 */ /* 0x000fe20000004100 */
[----:B------:R-:W-:Y:S01]  /*5870*/  SHF.R.U32.HI R49, RZ, 0x10, R47 ;  /* 0x00000010ff317819 */ /* 0x000fe2000001162f */
[----:B-1----:R-:W-:Y:S01]  /*5880*/  HADD2.F32 R47, -RZ, R77.H0_H0 ;  /* 0x2000004dff2f7230 */ /* 0x002fe20000004100 */
[--C-:B------:R-:W-:Y:S01]  /*5890*/  SHF.R.U64 R46, R50, 0x10, R51.reuse ;  /* 0x00000010322e7819 */ /* 0x100fe20000001233 */
[--C-:B--2---:R-:W-:Y:S01]  /*58a0*/  HADD2.F32 R50, -RZ, R81.reuse.H0_H0 ;  /* 0x20000051ff327230 */ /* 0x104fe20000004100 */
[----:B------:R-:W-:Y:S01]  /*58b0*/  SHF.R.U32.HI R149, RZ, 0x10, R51 ;  /* 0x00000010ff957819 */ /* 0x000fe20000011633 */
[----:B------:R-:W-:-:S02]  /*58c0*/  HADD2.F32 R51, -RZ, R81.H1_H1 ;  /* 0x30000051ff337230 */ /* 0x000fc40000004100 */
[-C--:B------:R-:W-:Y:S01]  /*58d0*/  FMUL.FTZ R81, R47, R150.reuse ;  /* 0x000000962f517220 */ /* 0x080fe20000410000 */
[----:B------:R-:W-:Y:S02]  /*58e0*/  HADD2.F32 R77, -RZ, R77.H1_H1 ;  /* 0x3000004dff4d7230 */ /* 0x000fe40000004100 */
[C---:B------:R-:W-:Y:S01]  /*58f0*/  FMUL.FTZ R156, R50.reuse, R150 ;  /* 0x00000096329c7220 */ /* 0x040fe20000410000 */
[----:B------:R-:W-:Y:S02]  /*5900*/  HADD2.F32 R45, -RZ, R45.H0_H0 ;  /* 0x2000002dff2d7230 */ /* 0x000fe40000004100 */
[-C--:B------:R-:W-:Y:S01]  /*5910*/  FMUL.FTZ R150, R51, R154.reuse ;  /* 0x0000009a33967220 */ /* 0x080fe20000410000 */
[-C--:B------:R-:W-:Y:S01]  /*5920*/  FFMA.FTZ R50, R50, R151.reuse, R81 ;  /* 0x0000009732327223 */ /* 0x080fe20000010051 */
[C---:B------:R-:W-:Y:S01]  /*5930*/  FMUL.FTZ R154, R77.reuse, R154 ;  /* 0x0000009a4d9a7220 */ /* 0x040fe20000410000 */
[----:B------:R-:W-:Y:S02]  /*5940*/  HADD2.F32 R81, -RZ, R83.H0_H0 ;  /* 0x20000053ff517230 */ /* 0x000fe40000004100 */
[-C--:B------:R-:W-:Y:S01]  /*5950*/  FFMA.FTZ R150, R77, R152.reuse, -R150 ;  /* 0x000000984d967223 */ /* 0x080fe20000010896 */
[----:B------:R-:W-:Y:S01]  /*5960*/  FFMA.FTZ R47, R47, R151, -R156 ;  /* 0x000000972f2f7223 */ /* 0x000fe2000001089c */
[----:B------:R-:W-:Y:S01]  /*5970*/  FFMA.FTZ R51, R51, R152, R154 ;  /* 0x0000009833337223 */ /* 0x000fe2000001009a */
[----:B------:R-:W-:-:S02]  /*5980*/  HADD2.F32 R152, -RZ, R148.H0_H0 ;  /* 0x20000094ff987230 */ /* 0x000fc40000004100 */
[----:B------:R-:W-:Y:S01]  /*5990*/  HADD2.F32 R148, -RZ, R148.H1_H1 ;  /* 0x30000094ff947230 */ /* 0x000fe20000004100 */
[----:B------:R-:W-:Y:S01]  /*59a0*/  F2FP.F16.F32.PACK_AB R47, R150, R47 ;  /* 0x0000002f962f723e */ /* 0x000fe200000000ff */
[----:B------:R-:W-:Y:S01]  /*59b0*/  HADD2.F32 R77, -RZ, R79.H0_H0 ;  /* 0x2000004fff4d7230 */ /* 0x000fe20000004100 */
[----:B------:R-:W-:Y:S01]  /*59c0*/  F2FP.F16.F32.PACK_AB R50, R51, R50 ;  /* 0x000000323332723e */ /* 0x000fe200000000ff */
[----:B------:R-:W-:Y:S02]  /*59d0*/  HADD2.F32 R83, -RZ, R83.H1_H1 ;  /* 0x30000053ff537230 */ /* 0x000fe40000004100 */
[-C--:B------:R-:W-:Y:S01]  /*59e0*/  FMUL.FTZ R158, R81, R148.reuse ;  /* 0x00000094519e7220 */ /* 0x080fe20000410000 */
[----:B------:R-:W-:Y:S02]  /*59f0*/  HADD2.F32 R156, -RZ, R149.H0_H0 ;  /* 0x20000095ff9c7230 */ /* 0x000fe40000004100 */
[----:B------:R-:W-:Y:S01]  /*5a00*/  FMUL.FTZ R148, R77, R148 ;  /* 0x000000944d947220 */ /* 0x000fe20000410000 */
[----:B------:R-:W-:-:S02]  /*5a10*/  HADD2.F32 R79, -RZ, R79.H1_H1 ;  /* 0x3000004fff4f7230 */ /* 0x000fc40000004100 */
[----:B------:R-:W-:Y:S02]  /*5a20*/  HADD2.F32 R154, -RZ, R49.H0_H0 ;  /* 0x20000031ff9a7230 */ /* 0x000fe40000004100 */
[----:B------:R-:W-:Y:S01]  /*5a30*/  FMUL.FTZ R160, R83, R156 ;  /* 0x0000009c53a07220 */ /* 0x000fe20000410000 */
[-C--:B------:R-:W-:Y:S01]  /*5a40*/  FFMA.FTZ R49, R77, R152.reuse, -R158 ;  /* 0x000000984d317223 */ /* 0x080fe2000001089e */
[----:B------:R-:W-:Y:S01]  /*5a50*/  FFMA.FTZ R77, R81, R152, R148 ;  /* 0x00000098514d7223 */ /* 0x000fe20000010094 */
[C---:B------:R-:W-:Y:S01]  /*5a60*/  FMUL.FTZ R156, R79.reuse, R156 ;  /* 0x0000009c4f9c7220 */ /* 0x040fe20000410000 */
[-C--:B------:R-:W-:Y:S01]  /*5a70*/  FFMA.FTZ R148, R79, R154.reuse, -R160 ;  /* 0x0000009a4f947223 */ /* 0x080fe200000108a0 */
[----:B------:R-:W-:Y:S02]  /*5a80*/  HADD2.F32 R151, -RZ, R48.H0_H0 ;  /* 0x20000030ff977230 */ /* 0x000fe40000004100 */
        /* <DEDUP_REMOVED lines=12> */
[----:B------:R-:W-:-:S03]  /*5b50*/  FFMA.FTZ R76, R76, R83, -R149 ;  /* 0x000000534c4c7223 */ /* 0x000fc60000010895 */
        /* <DEDUP_REMOVED lines=20> */
[----:B------:R-:W-:Y:S01]  /*5ca0*/  F2FP.F16.F32.PACK_AB R83, R152, R77 ;  /* 0x0000004d9853723e */ /* 0x000fe200000000ff */
[----:B------:R-:W-:Y:S01]  /*5cb0*/  IMAD.MOV.U32 R77, RZ, RZ, R47 ;  /* 0x000000ffff4d7224 */ /* 0x000fe200078e002f */
[----:B------:R-:W-:-:S02]  /*5cc0*/  F2FP.F16.F32.PACK_AB R79, R148, R49 ;  /* 0x00000031944f723e */ /* 0x000fc400000000ff */
[----:B------:R-:W-:Y:S01]  /*5cd0*/  F2FP.F16.F32.PACK_AB R82, R82, R81 ;  /* 0x000000515252723e */ /* 0x000fe200000000ff */
[----:B------:R-:W-:Y:S01]  /*5ce0*/  IMAD.MOV.U32 R81, RZ, RZ, R50 ;  /* 0x000000ffff517224 */ /* 0x000fe200078e0032 */
[----:B------:R-:W-:-:S07]  /*5cf0*/  F2FP.F16.F32.PACK_AB R78, R78, R149 ;  /* 0x000000954e4e723e */ /* 0x000fce00000000ff */
.L_x_2295:
[----:B------:R-:W-:Y:S05]  /*5d00*/  BSYNC B2 ;  /* 0x0000000000027941 */ /* 0x000fea0003800000 */
.L_x_2294:
        /* <DEDUP_REMOVED lines=11> */
.L_x_2293:
[----:B------:R-:W-:Y:S05]  /*5dc0*/  BSYNC B1 ;  /* 0x0000000000017941 */ /* 0x000fea0003800000 */
.L_x_2292:
        /* <DEDUP_REMOVED lines=15> */
[----:B------:R-:W-:Y:S02]  /*5ec0*/  SHF.R.S32.HI R45, RZ, 0x1f, R44 ;  /* 0x0000001fff2d7819 */ /* 0x000fe4000001142c */
[----:B------:R-:W-:Y:S02]  /*5ed0*/  SHF.L.U32 R80, R44, 0x3, RZ ;  /* 0x000000032c507819 */ /* 0x000fe400000006ff */
        /* <DEDUP_REMOVED lines=23> */
[----:B------:R-:W-:Y:S01]  /*6050*/  MOV R55, R48 ;  /* 0x0000003000377202 */ /* 0x000fe20000000f00 */
[--C-:B------:R-:W-:Y:S01]  /*6060*/  HADD2.F32 R48, -RZ, R44.reuse.H0_H0 ;  /* 0x2000002cff307230 */ /* 0x100fe20000004100 */
[----:B------:R-:W-:Y:S01]  /*6070*/  SHF.R.U32.HI R142, RZ, 0x10, R53 ;  /* 0x00000010ff8e7819 */ /* 0x000fe20000011635 */
[----:B------:R-:W-:Y:S01]  /*6080*/  HADD2.F32 R51, -RZ, R44.H1_H1 ;  /* 0x3000002cff337230 */ /* 0x000fe20000004100 */
[--C-:B------:R-:W-:Y:S01]  /*6090*/  SHF.R.U64 R53, R58, 0x10, R59.reuse ;  /* 0x000000103a357819 */ /* 0x100fe2000000123b */
[----:B------:R-:W-:Y:S01]  /*60a0*/  HADD2.F32 R44, -RZ, R45.H0_H0 ;  /* 0x2000002dff2c7230 */ /* 0x000fe20000004100 */
[----:B------:R-:W-:Y:S01]  /*60b0*/  SHF.R.U32.HI R125, RZ, 0x10, R59 ;  /* 0x00000010ff7d7819 */ /* 0x000fe2000001163b */
[----:B------:R-:W-:-:S02]  /*60c0*/  HADD2.F32 R124, -RZ, R124.H0_H0 ;  /* 0x2000007cff7c7230 */ /* 0x000fc40000004100 */
[----:B------:R-:W-:Y:S02]  /*60d0*/  HADD2.F32 R47, -RZ, R45.H1_H1 ;  /* 0x3000002dff2f7230 */ /* 0x000fe40000004100 */
        /* <DEDUP_REMOVED lines=8> */
[-C--:B------:R-:W-:Y:S01]  /*6160*/  FFMA.FTZ R47, R47, R58.reuse, -R142 ;  /* 0x0000003a2f2f7223 */ /* 0x080fe2000001088e */
[----:B------:R-:W-:Y:S01]  /*6170*/  FFMA.FTZ R48, R51, R58, R124 ;  /* 0x0000003a33307223 */ /* 0x000fe2000001007c */
[----:B------:R-:W-:-:S02]  /*6180*/  HADD2.F32 R83, -RZ, R139.H0_H0 ;  /* 0x2000008bff537230 */ /* 0x000fc40000004100 */
[--C-:B------:R-:W-:Y:S01]  /*6190*/  HADD2.F32 R58, -RZ, R57.reuse.H0_H0 ;  /* 0x20000039ff3a7230 */ /* 0x100fe20000004100 */
[----:B------:R-:W-:Y:S01]  /*61a0*/  F2FP.F16.F32.PACK_AB R47, R47, R44 ;  /* 0x0000002c2f2f723e */ /* 0x000fe200000000ff */
[----:B------:R-:W-:Y:S02]  /*61b0*/  HADD2.F32 R57, -RZ, R57.H1_H1 ;  /* 0x30000039ff397230 */ /* 0x000fe40000004100 */
[----:B------:R-:W-:Y:S02]  /*61c0*/  HADD2.F32 R142, -RZ, R125.H0_H0 ;  /* 0x2000007dff8e7230 */ /* 0x000fe40000004100 */
[----:B------:R-:W-:Y:S01]  /*61d0*/  FMUL.FTZ R144, R58, R83 ;  /* 0x000000533a907220 */ /* 0x000fe20000410000 */
[----:B------:R-:W-:Y:S02]  /*61e0*/  HADD2.F32 R59, -RZ, R141.H0_H0 ;  /* 0x2000008dff3b7230 */ /* 0x000fe40000004100 */
[--C-:B------:R-:W-:Y:S02]  /*61f0*/  HADD2.F32 R51, -RZ, R49.reuse.H0_H0 ;  /* 0x20000031ff337230 */ /* 0x100fe40000004100 */
[----:B------:R-:W-:Y:S01]  /*6200*/  FMUL.FTZ R146, R57, R142 ;  /* 0x0000008e39927220 */ /* 0x000fe20000410000 */
[----:B------:R-:W-:-:S02]  /*6210*/  HADD2.F32 R49, -RZ, R49.H1_H1 ;  /* 0x30000031ff317230 */ /* 0x000fc40000004100 */
[----:B------:R-:W-:Y:S02]  /*6220*/  HADD2.F32 R124, -RZ, R143.H0_H0 ;  /* 0x2000008fff7c7230 */ /* 0x000fe40000004100 */
[C---:B------:R-:W-:Y:S01]  /*6230*/  FMUL.FTZ R83, R51.reuse, R83 ;  /* 0x0000005333537220 */ /* 0x040fe20000410000 */
[-C--:B------:R-:W-:Y:S01]  /*6240*/  FFMA.FTZ R144, R51, R59.reuse, -R144 ;  /* 0x0000003b33907223 */ /* 0x080fe20000010890 */
[C---:B------:R-:W-:Y:S01]  /*6250*/  FMUL.FTZ R142, R49.reuse, R142 ;  /* 0x0000008e318e7220 */ /* 0x040fe20000410000 */
[----:B------:R-:W-:Y:S02]  /*6260*/  HADD2.F32 R138, -RZ, R138.H1_H1 ;  /* 0x3000008aff8a7230 */ /* 0x000fe40000004100 */
[----:B------:R-:W-:Y:S01]  /*6270*/  FFMA.FTZ R143, R49, R124, -R146 ;  /* 0x0000007c318f7223 */ /* 0x000fe20000010892 */
[----:B------:R-:W-:Y:S02]  /*6280*/  HADD2.F32 R51, -RZ, R55.H0_H0 ;  /* 0x20000037ff337230 */ /* 0x000fe40000004100 */
[----:B------:R-:W-:Y:S01]  /*6290*/  FFMA.FTZ R125, R58, R59, R83 ;  /* 0x0000003b3a7d7223 */ /* 0x000fe20000010053 */
[----:B------:R-:W-:-:S02]  /*62a0*/  HADD2.F32 R56, -RZ, R56.H0_H0 ;  /* 0x20000038ff387230 */ /* 0x000fc40000004100 */
[----:B------:R-:W-:Y:S01]  /*62b0*/  FFMA.FTZ R142, R57, R124, R142 ;  /* 0x0000007c398e7223 */ /* 0x000fe2000001008e */
[--C-:B------:R-:W-:Y:S02]  /*62c0*/  HADD2.F32 R49, -RZ, R54.reuse.H0_H0 ;  /* 0x20000036ff317230 */ /* 0x100fe40000004100 */
        /* <DEDUP_REMOVED lines=8> */
[C---:B------:R-:W-:Y:S01]  /*6350*/  FMUL.FTZ R56, R54.reuse, R56 ;  /* 0x0000003836387220 */ /* 0x040fe20000410000 */
[-C--:B------:R-:W-:Y:S01]  /*6360*/  FFMA.FTZ R138, R51, R140.reuse, R138 ;  /* 0x0000008c338a7223 */ /* 0x080fe2000001008a */
[----:B------:R-:W-:Y:S02]  /*6370*/  FFMA.FTZ R58, R49, R140, -R58 ;  /* 0x0000008c313a7223 */ /* 0x000fe4000001083a */
[-C--:B------:R-:W-:Y:S01]  /*6380*/  FFMA.FTZ R59, R55, R82.reuse, R56 ;  /* 0x00000052373b7223 */ /* 0x080fe20000010038 */
[----:B------:R-:W-:Y:S02]  /*6390*/  HADD2.F32 R51, -RZ, R50.H0_H0 ;  /* 0x20000032ff337230 */ /* 0x000fe40000004100 */
[----:B------:R-:W-:Y:S01]  /*63a0*/  FFMA.FTZ R57, R54, R82, -R57 ;  /* 0x0000005236397223 */ /* 0x000fe20000010839 */
[----:B------:R-:W-:Y:S02]  /*63b0*/  HADD2.F32 R56, -RZ, R139.H1_H1 ;  /* 0x3000008bff387230 */ /* 0x000fe40000004100 */
[----:B------:R-:W-:-:S02]  /*63c0*/  HADD2.F32 R55, -RZ, R53.H0_H0 ;  /* 0x20000035ff377230 */ /* 0x000fc40000004100 */
[----:B------:R-:W-:Y:S01]  /*63d0*/  HADD2.F32 R49, -RZ, R46.H0_H0 ;  /* 0x2000002eff317230 */ /* 0x000fe20000004100 */
[----:B------:R-:W-:Y:S01]  /*63e0*/  F2FP.F16.F32.PACK_AB R44, R57, R58 ;  /* 0x0000003a392c723e */ /* 0x000fe200000000ff */
[----:B------:R-:W-:Y:S02]  /*63f0*/  HADD2.F32 R50, -RZ, R50.H1_H1 ;  /* 0x30000032ff327230 */ /* 0x000fe40000004100 */
        /* <DEDUP_REMOVED lines=11> */
[----:B------:R-:W-:Y:S01]  /*64b0*/  F2FP.F16.F32.PACK_AB R49, R48, R45 ;  /* 0x0000002d3031723e */ /* 0x000fe200000000ff */
[----:B------:R-:W-:Y:S01]  /*64c0*/  IMAD.MOV.U32 R45, RZ, RZ, R47 ;  /* 0x000000ffff2d7224 */ /* 0x000fe200078e002f */
[----:B------:R-:W-:Y:S02]  /*64d0*/  F2FP.F16.F32.PACK_AB R51, R142, R125 ;  /* 0x0000007d8e33723e */ /* 0x000fe400000000ff */
[----:B------:R-:W-:Y:S02]  /*64e0*/  F2FP.F16.F32.PACK_AB R48, R59, R138 ;  /* 0x0000008a3b30723e */ /* 0x000fe400000000ff */
[----:B------:R-:W-:Y:S02]  /*64f0*/  F2FP.F16.F32.PACK_AB R46, R83, R52 ;  /* 0x00000034532e723e */ /* 0x000fe400000000ff */
[----:B------:R-:W-:-:S02]  /*6500*/  F2FP.F16.F32.PACK_AB R50, R55, R56 ;  /* 0x000000383732723e */ /* 0x000fc400000000ff */
[----:B------:R-:W-:-:S07]  /*6510*/  MOV R47, R143 ;  /* 0x0000008f002f7202 */ /* 0x000fce0000000f00 */
.L_x_2299:
[----:B------:R-:W-:Y:S05]  /*6520*/  BSYNC B2 ;  /* 0x0000000000027941 */ /* 0x000fea0003800000 */
.L_x_2298:
        /* <DEDUP_REMOVED lines=11> */
.L_x_2297:
[----:B------:R-:W-:Y:S05]  /*65e0*/  BSYNC B1 ;  /* 0x0000000000017941 */ /* 0x000fea0003800000 */
.L_x_2296:
        /* <DEDUP_REMOVED lines=22> */
[----:B------:R-:W-:Y:S02]  /*6750*/  IADD3 R47, R45, R46, R206 ;  /* 0x0000002e2d2f7210 */ /* 0x000fe40007ffe0ce */
[----:B------:R-:W-:-:S03]  /*6760*/  LEA R45, R184, R112, 0xe ;  /* 0x00000070b82d7211 */ /* 0x000fc600078e70ff */
[----:B------:R-:W-:Y:S02]  /*6770*/  IMAD R47, R184, 0x4000, R47 ;  /* 0x00004000b82f7824 */ /* 0x000fe400078e022f */
[--C-:B------:R-:W-:Y:S02]  /*6780*/  IMAD R45, R45, 0x2, R2.reuse ;  /* 0x000000022d2d7824 */ /* 0x100fe400078e0202 */
[----:B------:R-:W-:-:S04]  /*6790*/  IMAD R48, R47, 0x2, R2 ;  /* 0x000000022f307824 */ /* 0x000fc800078e0202 */
[----:B------:R-:W1:Y:S04]  /*67a0*/  LDS.128 R44, [R45+0x18400] ;  /* 0x018400002d2c7984 */ /* 0x000e680000000c00 */
[----:B------:R-:W2:Y:S01]  /*67b0*/  LDS.128 R48, [R48+0x18400] ;  /* 0x0184000030307984 */ /* 0x000ea20000000c00 */
[----:B------:R-:W-:Y:S05]  /*67c0*/  @P3 BRA `(.L_x_2303) ;  /* 0x0000000400543947 */ /* 0x000fea0003800000 */
[--C-:B------:R-:W-:Y:S02]  /*67d0*/  SHF.R.U64 R83, R64, 0x10, R65.reuse ;  /* 0x0000001040537819 */ /* 0x100fe40000001241 */
[----:B------:R-:W-:Y:S01]  /*67e0*/  SHF.R.U32.HI R64, RZ, 0x10, R65 ;  /* 0x00000010ff407819 */ /* 0x000fe20000011641 */
[----:B------:R-:W-:Y:S01]  /*67f0*/  HADD2.F32 R65, -RZ, R137.H1_H1 ;  /* 0x30000089ff417230 */ /* 0x000fe20000004100 */
[--C-:B------:R-:W-:Y:S02]  /*6800*/  SHF.R.U64 R60, R60, 0x10, R61.reuse ;  /* 0x000000103c3c7819 */ /* 0x100fe4000000123d */
[----:B------:R-:W-:Y:S02]  /*6810*/  SHF.R.U32.HI R76, RZ, 0x10, R61 ;  /* 0x00000010ff4c7819 */ /* 0x000fe4000001163d */
[----:B------:R-:W-:Y:S01]  /*6820*/  SHF.R.U64 R56, R62, 0x10, R63 ;  /* 0x000000103e387819 */ /* 0x000fe2000000123f */
[----:B--2---:R-:W-:Y:S01]  /*6830*/  IMAD.MOV.U32 R62, RZ, RZ, R50 ;  /* 0x000000ffff3e7224 */ /* 0x004fe200078e0032 */
[----:B------:R-:W-:Y:S01]  /*6840*/  MOV R61, R48 ;  /* 0x00000030003d7202 */ /* 0x000fe20000000f00 */
[----:B-1----:R-:W-:Y:S01]  /*6850*/  IMAD.MOV.U32 R48, RZ, RZ, R47 ;  /* 0x000000ffff307224 */ /* 0x002fe200078e002f */
[----:B------:R-:W-:Y:S01]  /*6860*/  SHF.R.U64 R58, R66, 0x10, R67 ;  /* 0x00000010423a7819 */ /* 0x000fe20000001243 */
[--C-:B------:R-:W-:Y:S01]  /*6870*/  HADD2.F32 R50, -RZ, R49.reuse.H0_H0 ;  /* 0x20000031ff327230 */ /* 0x100fe20000004100 */
[----:B------:R-:W-:Y:S01]  /*6880*/  SHF.R.U32.HI R79, RZ, 0x10, R63 ;  /* 0x00000010ff4f7819 */ /* 0x000fe2000001163f */
[----:B------:R-:W-:Y:S01]  /*6890*/  HADD2.F32 R49, -RZ, R49.H1_H1 ;  /* 0x30000031ff317230 */ /* 0x000fe20000004100 */
[----:B------:R-:W-:Y:S01]  /*68a0*/  SHF.R.U32.HI R77, RZ, 0x10, R67 ;  /* 0x00000010ff4d7819 */ /* 0x000fe20000011643 */
[----:B------:R-:W-:-:S02]  /*68b0*/  HADD2.F32 R47, -RZ, R45.H0_H0 ;  /* 0x2000002dff2f7230 */ /* 0x000fc40000004100 */
[----:B------:R-:W-:Y:S02]  /*68c0*/  HADD2.F32 R66, -RZ, R64.H0_H0 ;  /* 0x20000040ff427230 */ /* 0x000fe40000004100 */
[----:B------:R-:W-:Y:S02]  /*68d0*/  HADD2.F32 R45, -RZ, R45.H1_H1 ;  /* 0x3000002dff2d7230 */ /* 0x000fe40000004100 */
[----:B------:R-:W-:Y:S02]  /*68e0*/  HADD2.F32 R64, -RZ, R76.H0_H0 ;  /* 0x2000004cff407230 */ /* 0x000fe40000004100 */
[-C--:B------:R-:W-:Y:S01]  /*68f0*/  FMUL.FTZ R78, R49, R66.reuse ;  /* 0x00000042314e7220 */ /* 0x080fe20000410000 */
[----:B------:R-:W-:Y:S02]  /*6900*/  HADD2.F32 R63, -RZ, R135.H1_H1 ;  /* 0x30000087ff3f7230 */ /* 0x000fe40000004100 */
[-C--:B------:R-:W-:Y:S01]  /*6910*/  FMUL.FTZ R76, R50, R65.reuse ;  /* 0x00000041324c7220 */ /* 0x080fe20000410000 */
[----:B------:R-:W-:Y:S01]  /*6920*/  FMUL.FTZ R66, R45, R66 ;  /* 0x000000422d427220 */ /* 0x000fe20000410000 */
[----:B------:R-:W-:Y:S01]  /*6930*/  FMUL.FTZ R65, R47, R65 ;  /* 0x000000412f417220 */ /* 0x000fe20000410000 */
[-C--:B------:R-:W-:Y:S01]  /*6940*/  FFMA.FTZ R67, R45, R64.reuse, -R78 ;  /* 0x000000402d437223 */ /* 0x080fe2000001084e */
[----:B------:R-:W-:Y:S01]  /*6950*/  FFMA.FTZ R76, R47, R63, -R76 ;  /* 0x0000003f2f4c7223 */ /* 0x000fe2000001084c */
[----:B------:R-:W-:Y:S01]  /*6960*/  FFMA.FTZ R78, R49, R64, R66 ;  /* 0x00000040314e7223 */ /* 0x000fe20000010042 */
[----:B------:R-:W-:-:S02]  /*6970*/  HADD2.F32 R64, -RZ, R136.H1_H1 ;  /* 0x30000088ff407230 */ /* 0x000fc40000004100 */
[----:B------:R-:W-:Y:S01]  /*6980*/  FFMA.FTZ R65, R50, R63, R65 ;  /* 0x0000003f32417223 */ /* 0x000fe20000010041 */
[--C-:B------:R-:W-:Y:S02]  /*6990*/  HADD2.F32 R47, -RZ, R51.reuse.H0_H0 ;  /* 0x20000033ff2f7230 */ /* 0x100fe40000004100 */
[--C-:B------:R-:W-:Y:S02]  /*69a0*/  HADD2.F32 R45, -RZ, R48.reuse.H0_H0 ;  /* 0x20000030ff2d7230 */ /* 0x100fe40000004100 */
[----:B------:R-:W-:Y:S02]  /*69b0*/  HADD2.F32 R51, -RZ, R51.H1_H1 ;  /* 0x30000033ff337230 */ /* 0x000fe40000004100 */
[-C--:B------:R-:W-:Y:S01]  /*69c0*/  FMUL.FTZ R66, R47, R64.reuse ;  /* 0x000000402f427220 */ /* 0x080fe20000410000 */
[----:B------:R-:W-:Y:S02]  /*69d0*/  HADD2.F32 R63, -RZ, R77.H0_H0 ;  /* 0x2000004dff3f7230 */ /* 0x000fe40000004100 */
[----:B------:R-:W-:Y:S01]  /*69e0*/  FMUL.FTZ R64, R45, R64 ;  /* 0x000000402d407220 */ /* 0x000fe20000410000 */
[----:B------:R-:W-:Y:S01]  /*69f0*/  HADD2.F32 R48, -RZ, R48.H1_H1 ;  /* 0x30000030ff307230 */ /* 0x000fe20000004100 */
[----:B------:R-:W-:Y:S01]  /*6a00*/  F2FP.F16.F32.PACK_AB R65, R78, R65 ;  /* 0x000000414e41723e */ /* 0x000fe200000000ff */
[----:B------:R-:W-:-:S02]  /*6a10*/  HADD2.F32 R50, -RZ, R134.H1_H1 ;  /* 0x30000086ff327230 */ /* 0x000fc40000004100 */
        /* <DEDUP_REMOVED lines=9> */
[----:B------:R-:W-:Y:S02]  /*6ab0*/  HADD2.F32 R47, -RZ, R61.H0_H0 ;  /* 0x2000003dff2f7230 */ /* 0x000fe40000004100 */
[----:B------:R-:W-:Y:S01]  /*6ac0*/  HADD2.F32 R49, -RZ, R83.H0_H0 ;  /* 0x20000053ff317230 */ /* 0x000fe20000004100 */
[----:B------:R-:W-:Y:S01]  /*6ad0*/  F2FP.F16.F32.PACK_AB R80, R81, R80 ;  /* 0x000000505150723e */ /* 0x000fe200000000ff */
[----:B------:R-:W-:Y:S02]  /*6ae0*/  HADD2.F32 R61, -RZ, R61.H1_H1 ;  /* 0x3000003dff3d7230 */ /* 0x000fe40000004100 */
[----:B------:R-:W-:Y:S01]  /*6af0*/  FMUL.FTZ R64, R47, R50 ;  /* 0x000000322f407220 */ /* 0x000fe20000410000 */
[----:B------:R-:W-:Y:S02]  /*6b00*/  HADD2.F32 R48, -RZ, R135.H0_H0 ;  /* 0x20000087ff307230 */ /* 0x000fe40000004100 */
[--C-:B------:R-:W-:Y:S02]  /*6b10*/  HADD2.F32 R45, -RZ, R44.reuse.H0_H0 ;  /* 0x2000002cff2d7230 */ /* 0x100fe40000004100 */
[----:B------:R-:W-:Y:S01]  /*6b20*/  FMUL.FTZ R51, R61, R49 ;  /* 0x000000313d337220 */ /* 0x000fe20000410000 */
[----:B------:R-:W-:-:S02]  /*6b30*/  HADD2.F32 R44, -RZ, R44.H1_H1 ;  /* 0x3000002cff2c7230 */ /* 0x000fc40000004100 */
[----:B------:R-:W-:Y:S02]  /*6b40*/  HADD2.F32 R136, -RZ, R136.H0_H0 ;  /* 0x20000088ff887230 */ /* 0x000fe40000004100 */
[C---:B------:R-:W-:Y:S01]  /*6b50*/  FMUL.FTZ R50, R45.reuse, R50 ;  /* 0x000000322d327220 */ /* 0x040fe20000410000 */
[----:B------:R-:W-:Y:S01]  /*6b60*/  FFMA.FTZ R64, R45, R48, -R64 ;  /* 0x000000302d407223 */ /* 0x000fe20000010840 */
[C---:B------:R-:W-:Y:S01]  /*6b70*/  FMUL.FTZ R66, R44.reuse, R49 ;  /* 0x000000312c427220 */ /* 0x040fe20000410000 */
[----:B------:R-:W-:Y:S01]  /*6b80*/  FFMA.FTZ R51, R44, R60, -R51 ;  /* 0x0000003c2c337223 */ /* 0x000fe20000010833 */
[----:B------:R-:W-:Y:S02]  /*6b90*/  HADD2.F32 R45, -RZ, R62.H0_H0 ;  /* 0x2000003eff2d7230 */ /* 0x000fe40000004100 */
[----:B------:R-:W-:Y:S01]  /*6ba0*/  FFMA.FTZ R50, R47, R48, R50 ;  /* 0x000000302f327223 */ /* 0x000fe20000010032 */
[----:B------:R-:W-:Y:S02]  /*6bb0*/  HADD2.F32 R49, -RZ, R58.H0_H0 ;  /* 0x2000003aff317230 */ /* 0x000fe40000004100 */
[----:B------:R-:W-:Y:S01]  /*6bc0*/  FFMA.FTZ R61, R61, R60, R66 ;  /* 0x0000003c3d3d7223 */ /* 0x000fe20000010042 */
[----:B------:R-:W-:-:S02]  /*6bd0*/  HADD2.F32 R44, -RZ, R46.H0_H0 ;  /* 0x2000002eff2c7230 */ /* 0x000fc40000004100 */
[-C--:B------:R-:W-:Y:S01]  /*6be0*/  FMUL.FTZ R63, R45, R136.reuse ;  /* 0x000000882d3f7220 */ /* 0x080fe20000410000 */
        /* <DEDUP_REMOVED lines=17> */
[----:B------:R-:W-:Y:S02]  /*6d00*/  F2FP.F16.F32.PACK_AB R46, R46, R63 ;  /* 0x0000003f2e2e723e */ /* 0x000fe400000000ff */
[----:B------:R-:W-:-:S07]  /*6d10*/  MOV R51, R80 ;  /* 0x0000005000337202 */ /* 0x000fce0000000f00 */
.L_x_2303:
[----:B------:R-:W-:Y:S05]  /*6d20*/  BSYNC B2 ;  /* 0x0000000000027941 */ /* 0x000fea0003800000 */
.L_x_2302:
        /* <DEDUP_REMOVED lines=11> */
.L_x_2301:
[----:B------:R-:W-:Y:S05]  /*6de0*/  BSYNC B1 ;  /* 0x0000000000017941 */ /* 0x000fea0003800000 */
.L_x_2300:
[----:B------:R-:W-:Y:S01]  /*6df0*/  ISETP.GE.OR P4, PT, R189, R114, P2 ;  /* 0x00000072bd00720c */ /* 0x000fe20001786670 */
        /* <DEDUP_REMOVED lines=31> */
[----:B------:R-:W-:Y:S01]  /*6ff0*/  SHF.R.U32.HI R62, RZ, 0x10, R73 ;  /* 0x00000010ff3e7819 */ /* 0x000fe20000011649 */
[----:B--2---:R-:W-:Y:S01]  /*7000*/  IMAD.MOV.U32 R59, RZ, RZ, R50 ;  /* 0x000000ffff3b7224 */ /* 0x004fe200078e0032 */
[----:B------:R-:W-:Y:S01]  /*7010*/  MOV R58, R48 ;  /* 0x00000030003a7202 */ /* 0x000fe20000000f00 */
[----:B-1----:R-:W-:Y:S01]  /*7020*/  IMAD.MOV.U32 R48, RZ, RZ, R46 ;  /* 0x000000ffff307224 */ /* 0x002fe200078e002e */
[----:B------:R-:W-:Y:S01]  /*7030*/  SHF.R.U32.HI R60, RZ, 0x10, R69 ;  /* 0x00000010ff3c7819 */ /* 0x000fe20000011645 */
[--C-:B------:R-:W-:Y:S01]  /*7040*/  HADD2.F32 R50, -RZ, R49.reuse.H0_H0 ;  /* 0x20000031ff327230 */ /* 0x100fe20000004100 */
[--C-:B------:R-:W-:Y:S01]  /*7050*/  SHF.R.U64 R67, R74, 0x10, R75.reuse ;  /* 0x000000104a437819 */ /* 0x100fe2000000124b */
[----:B------:R-:W-:Y:S01]  /*7060*/  HADD2.F32 R49, -RZ, R49.H1_H1 ;  /* 0x30000031ff317230 */ /* 0x000fe20000004100 */
[----:B------:R-:W-:Y:S01]  /*7070*/  SHF.R.U32.HI R74, RZ, 0x10, R75 ;  /* 0x00000010ff4a7819 */ /* 0x000fe2000001164b */
[--C-:B------:R-:W-:Y:S01]  /*7080*/  HADD2.F32 R46, -RZ, R45.reuse.H0_H0 ;  /* 0x2000002dff2e7230 */ /* 0x100fe20000004100 */
[----:B------:R-:W-:Y:S01]  /*7090*/  SHF.R.U64 R72, R72, 0x10, R73 ;  /* 0x0000001048487819 */ /* 0x000fe20000001249 */
[----:B------:R-:W-:Y:S01]  /*70a0*/  HADD2.F32 R62, -RZ, R62.H0_H0 ;  /* 0x2000003eff3e7230 */ /* 0x000fe20000004100 */
[--C-:B------:R-:W-:Y:S01]  /*70b0*/  SHF.R.U64 R73, R70, 0x10, R71.reuse ;  /* 0x0000001046497819 */ /* 0x100fe20000001247 */
[----:B------:R-:W-:Y:S01]  /*70c0*/  HADD2.F32 R45, -RZ, R45.H1_H1 ;  /* 0x3000002dff2d7230 */ /* 0x000fe20000004100 */
[----:B------:R-:W-:Y:S01]  /*70d0*/  SHF.R.U32.HI R70, RZ, 0x10, R71 ;  /* 0x00000010ff467819 */ /* 0x000fe20000011647 */
[----:B------:R-:W-:-:S02]  /*70e0*/  HADD2.F32 R63, -RZ, R128.H0_H0 ;  /* 0x20000080ff3f7230 */ /* 0x000fc40000004100 */
        /* <DEDUP_REMOVED lines=11> */
[----:B------:R-:W-:Y:S01]  /*71a0*/  HADD2.F32 R45, -RZ, R47.H0_H0 ;  /* 0x2000002fff2d7230 */ /* 0x000fe20000004100 */
[----:B------:R-:W-:Y:S01]  /*71b0*/  SHF.R.U64 R76, R68, 0x10, R69 ;  /* 0x00000010444c7819 */ /* 0x000fe20000001245 */
[--C-:B------:R-:W-:Y:S02]  /*71c0*/  HADD2.F32 R46, -RZ, R51.reuse.H0_H0 ;  /* 0x20000033ff2e7230 */ /* 0x100fe40000004100 */
[----:B------:R-:W-:Y:S02]  /*71d0*/  HADD2.F32 R51, -RZ, R51.H1_H1 ;  /* 0x30000033ff337230 */ /* 0x000fe40000004100 */
[-C--:B------:R-:W-:Y:S01]  /*71e0*/  FMUL.FTZ R61, R45, R60.reuse ;  /* 0x0000003c2d3d7220 */ /* 0x080fe20000410000 */
[----:B------:R-:W-:Y:S02]  /*71f0*/  HADD2.F32 R62, -RZ, R74.H0_H0 ;  /* 0x2000004aff3e7230 */ /* 0x000fe40000004100 */
[----:B------:R-:W-:Y:S01]  /*7200*/  FMUL.FTZ R68, R46, R60 ;  /* 0x0000003c2e447220 */ /* 0x000fe20000410000 */
[----:B------:R-:W-:Y:S01]  /*7210*/  HADD2.F32 R47, -RZ, R47.H1_H1 ;  /* 0x3000002fff2f7230 */ /* 0x000fe20000004100 */
[----:B------:R-:W-:Y:S01]  /*7220*/  F2FP.F16.F32.PACK_AB R63, R66, R63 ;  /* 0x0000003f423f723e */ /* 0x000fe200000000ff */
[----:B------:R-:W-:-:S02]  /*7230*/  HADD2.F32 R49, -RZ, R133.H0_H0 ;  /* 0x20000085ff317230 */ /* 0x000fc40000004100 */
[-C--:B------:R-:W-:Y:S01]  /*7240*/  FMUL.FTZ R60, R51, R62.reuse ;  /* 0x0000003e333c7220 */ /* 0x080fe20000410000 */
[----:B------:R-:W-:Y:S02]  /*7250*/  HADD2.F32 R50, -RZ, R70.H0_H0 ;  /* 0x20000046ff327230 */ /* 0x000fe40000004100 */
[----:B------:R-:W-:Y:S01]  /*7260*/  FMUL.FTZ R70, R47, R62 ;  /* 0x0000003e2f467220 */ /* 0x000fe20000410000 */
[----:B------:R-:W-:Y:S02]  /*7270*/  HADD2.F32 R128, -RZ, R128.H1_H1 ;  /* 0x30000080ff807230 */ /* 0x000fe40000004100 */
[-C--:B------:R-:W-:Y:S01]  /*7280*/  FFMA.FTZ R62, R46, R49.reuse, R61 ;  /* 0x000000312e3e7223 */ /* 0x080fe2000001003d */
[----:B------:R-:W-:Y:S01]  /*7290*/  FFMA.FTZ R68, R45, R49, -R68 ;  /* 0x000000312d447223 */ /* 0x000fe20000010844 */
[----:B------:R-:W-:Y:S02]  /*72a0*/  HADD2.F32 R46, -RZ, R58.H0_H0 ;  /* 0x2000003aff2e7230 */ /* 0x000fe40000004100 */
[----:B------:R-:W-:Y:S01]  /*72b0*/  FFMA.FTZ R69, R47, R50, -R60 ;  /* 0x000000322f457223 */ /* 0x000fe2000001083c */
[----:B------:R-:W-:-:S02]  /*72c0*/  HADD2.F32 R49, -RZ, R72.H0_H0 ;  /* 0x20000048ff317230 */ /* 0x000fc40000004100 */
[----:B------:R-:W-:Y:S01]  /*72d0*/  FFMA.FTZ R71, R51, R50, R70 ;  /* 0x0000003233477223 */ /* 0x000fe20000010046 */
[----:B------:R-:W-:Y:S02]  /*72e0*/  HADD2.F32 R45, -RZ, R44.H0_H0 ;  /* 0x2000002cff2d7230 */ /* 0x000fe40000004100 */
[-C--:B------:R-:W-:Y:S01]  /*72f0*/  FMUL.FTZ R50, R46, R128.reuse ;  /* 0x000000802e327220 */ /* 0x080fe20000410000 */
[----:B------:R-:W-:Y:S02]  /*7300*/  HADD2.F32 R58, -RZ, R58.H1_H1 ;  /* 0x3000003aff3a7230 */ /* 0x000fe40000004100 */
[----:B------:R-:W-:Y:S02]  /*7310*/  HADD2.F32 R44, -RZ, R44.H1_H1 ;  /* 0x3000002cff2c7230 */ /* 0x000fe40000004100 */
[----:B------:R-:W-:Y:S01]  /*7320*/  FMUL.FTZ R51, R45, R128 ;  /* 0x000000802d337220 */ /* 0x000fe20000410000 */
[----:B------:R-:W-:Y:S02]  /*7330*/  HADD2.F32 R132, -RZ, R132.H1_H1 ;  /* 0x30000084ff847230 */ /* 0x000fe40000004100 */
[----:B------:R-:W-:Y:S01]  /*7340*/  FMUL.FTZ R61, R58, R49 ;  /* 0x000000313a3d7220 */ /* 0x000fe20000410000 */
[----:B------:R-:W-:-:S02]  /*7350*/  HADD2.F32 R47, -RZ, R76.H0_H0 ;  /* 0x2000004cff2f7230 */ /* 0x000fc40000004100 */
[C---:B------:R-:W-:Y:S01]  /*7360*/  FMUL.FTZ R49, R44.reuse, R49 ;  /* 0x000000312c317220 */ /* 0x040fe20000410000 */
[----:B------:R-:W-:Y:S02]  /*7370*/  HADD2.F32 R130, -RZ, R130.H1_H1 ;  /* 0x30000082ff827230 */ /* 0x000fe40000004100 */
[-C--:B------:R-:W-:Y:S01]  /*7380*/  FFMA.FTZ R50, R45, R132.reuse, -R50 ;  /* 0x000000842d327223 */ /* 0x080fe20000010832 */
[----:B------:R-:W-:Y:S02]  /*7390*/  HADD2.F32 R45, -RZ, R59.H0_H0 ;  /* 0x2000003bff2d7230 */ /* 0x000fe40000004100 */
[-C--:B------:R-:W-:Y:S01]  /*73a0*/  FFMA.FTZ R61, R44, R47.reuse, -R61 ;  /* 0x0000002f2c3d7223 */ /* 0x080fe2000001083d */
        /* <DEDUP_REMOVED lines=20> */
[----:B------:R-:W-:-:S02]  /*74f0*/  F2FP.F16.F32.PACK_AB R45, R64, R65 ;  /* 0x00000041402d723e */ /* 0x000fc400000000ff */
[----:B------:R-:W-:Y:S01]  /*7500*/  F2FP.F16.F32.PACK_AB R46, R48, R49 ;  /* 0x00000031302e723e */ /* 0x000fe200000000ff */
[----:B------:R-:W-:Y:S01]  /*7510*/  IMAD.MOV.U32 R48, RZ, RZ, R62 ;  /* 0x000000ffff307224 */ /* 0x000fe200078e003e */
[----:B------:R-:W-:Y:S02]  /*7520*/  F2FP.F16.F32.PACK_AB R47, R69, R68 ;  /* 0x00000044452f723e */ /* 0x000fe400000000ff */
[----:B------:R-:W-:Y:S02]  /*7530*/  F2FP.F16.F32.PACK_AB R50, R59, R130 ;  /* 0x000000823b32723e */ /* 0x000fe400000000ff */
[----:B------:R-:W-:-:S07]  /*7540*/  MOV R49, R63 ;  /* 0x0000003f00317202 */ /* 0x000fce0000000f00 */
.L_x_2305:
[----:B------:R-:W-:Y:S05]  /*7550*/  BSYNC B1 ;  /* 0x0000000000017941 */ /* 0x000fea0003800000 */
.L_x_2304:
        /* <DEDUP_REMOVED lines=10> */
.L_x_2243:
[----:B------:R-:W-:-:S13]  /*7600*/  ISETP.NE.AND P0, PT, R197, 0x3, PT ;  /* 0x00000003c500780c */ /* 0x000fda0003f05270 */
[----:B------:R-:W-:Y:S05]  /*7610*/  @!P0 BRA `(.L_x_2306) ;  /* 0x0000000000048947 */ /* 0x000fea0003800000 */
[----:B------:R-:W-:Y:S01]  /*7620*/  BPT.TRAP 0x1 ;  /* 0x000000040000795c */ /* 0x000fe20000300000 */
.L_x_2306:
[----:B------:R-:W-:Y:S01]  /*7630*/  IMAD R105, R184, 0x8, R2 ;  /* 0x00000008b8697824 */ /* 0x000fe200078e0202 */
[----:B------:R-:W-:Y:S01]  /*7640*/  SHF.L.U32 R122, R191, 0x1f, RZ ;  /* 0x0000001fbf7a7819 */ /* 0x000fe200000006ff */
[----:B------:R-:W-:Y:S01]  /*7650*/  IMAD R114, R26, -0x80, R24 ;  /* 0xffffff801a727824 */ /* 0x000fe200078e0218 */
[----:B------:R-:W-:Y:S01]  /*7660*/  BSSY B1, `(.L_x_2307) ;  /* 0x0000006000017945 */ /* 0x000fe20003800000 */
[----:B------:R-:W-:Y:S01]  /*7670*/  SHF.R.S32.HI R44, RZ, 0x1f, R26 ;  /* 0x0000001fff2c7819 */ /* 0x000fe2000001141a */
[----:B------:R-:W0:Y:S01]  /*7680*/  SYNCS.PHASECHK.TRANS64.TRYWAIT P3, [R105+URZ+0x28890], R122 ;  /* 0x0288907a690075a7 */ /* 0x000e22000806017f */
[----:B------:R-:W-:Y:S01]  /*7690*/  IMAD R45, R3, R26, RZ ;  /* 0x0000001a032d7224 */ /* 0x000fe200078e02ff */
[----:B------:R-:W-:Y:S01]  /*76a0*/  VIMNMX R114, R114, 0x80, PT ;  /* 0x0000008072727848 */ /* 0x000fe20003fe0100 */
[----:B0-----:R-:W-:Y:S06]  /*76b0*/  @!P3 BRA `(.L_x_2308) ;  /* 0x000001740084b947 */ /* 0x001fec0003800000 */
.L_x_2560:
[----:B------:R-:W-:Y:S05]  /*76c0*/  BSYNC B1 ;  /* 0x0000000000017941 */ /* 0x000fea0003800000 */
.L_x_2307:
        /* <DEDUP_REMOVED lines=9> */
[----:B------:R-:W3:Y:S01]  /*7760*/  @!P1 LDS.128 R48, [R110+0x1c400] ;  /* 0x01c400006e309984 */ /* 0x000ee20000000c00 */
[----:B------:R-:W-:Y:S02]  /*7770*/  @!P2 IADD3.X R59, R61, R36, RZ, P3, !PT ;  /* 0x000000243d3ba210 */ /* 0x000fe40001ffe4ff */
        /* <DEDUP_REMOVED lines=9> */
.L_x_2310:
[----:B------:R-:W-:Y:S05]  /*7810*/  BSYNC B1 ;  /* 0x0000000000017941 */ /* 0x000fea0003800000 */
.L_x_2309:
        /* <DEDUP_REMOVED lines=19> */
.L_x_2312:
[----:B------:R-:W-:Y:S05]  /*7950*/  BSYNC B1 ;  /* 0x0000000000017941 */ /* 0x000fea0003800000 */
.L_x_2311:
[----:B------:R-:W-:Y:S01]  /*7960*/  ISETP.GE.AND P3, PT, R187, R114, PT ;  /* 0x00000072bb00720c */ /* 0x000fe20003f66270 */
[----:B------:R-:W-:-:S12]  /*7970*/  BSSY B1, `(.L_x_2313) ;  /* 0x0000012000017945 */ /* 0x000fd80003800000 */
[----:B------:R-:W-:Y:S05]  /*7980*/  @P3 BRA `(.L_x_2314) ;  /* 0x0000000000403947 */ /* 0x000fea0003800000 */
[----:B-12---:R-:W1:Y:S01]  /*7990*/  @!P2 LDC.64 R54, c[0x0][0x2d8] ;  /* 0x0000b600ff36ab82 */ /* 0x006e620000000a00 */
[----:B------:R-:W2:Y:S01]  /*79a0*/  @!P2 LDS.128 R44, [R110+0x1a400] ;  /* 0x01a400006e2ca984 */ /* 0x000ea20000000c00 */
[----:B------:R-:W-:-:S03]  /*79b0*/  LEA R60, P3, R40, R52, 0x6 ;  /* 0x00000034283c7211 */ /* 0x000fc600078630ff */
        /* <DEDUP_REMOVED lines=13> */
.L_x_2314:
[----:B------:R-:W-:Y:S05]  /*7a90*/  BSYNC B1 ;  /* 0x0000000000017941 */ /* 0x000fea0003800000 */
.L_x_2313:
[----:B------:R-:W-:-:S13]  /*7aa0*/  ISETP.GE.AND P3, PT, R189, R114, PT ;  /* 0x00000072bd00720c */ /* 0x000fda0003f66270 */
[----:B------:R-:W-:Y:S05]  /*7ab0*/  @P3 BRA `(.L_x_2280) ;  /* 0x00000000004c3947 */ /* 0x000fea0003800000 */
[----:B------:R-:W3:Y:S01]  /*7ac0*/  LDC.64 R58, c[0x0][0x2f0] ;  /* 0x0000bc00ff3a7b82 */ /* 0x000ee20000000a00 */
[----:B-12-4-:R-:W1:Y:S01]  /*7ad0*/  @!P2 LDS.128 R44, [R110+0x1b400] ;  /* 0x01b400006e2ca984 */ /* 0x016e620000000c00 */
[----:B------:R-:W-:-:S03]  /*7ae0*/  MOV R53, R61 ;  /* 0x0000003d00357202 */ /* 0x000fc60000000f00 */
        /* <DEDUP_REMOVED lines=16> */
.L_x_2280:
[----:B------:R-:W-:Y:S05]  /*7bf0*/  BSYNC B0 ;  /* 0x0000000000007941 */ /* 0x000fea0003800000 */
.L_x_2242:
        /* <DEDUP_REMOVED lines=17> */
.L_x_2316:
[----:B------:R-:W-:Y:S05]  /*7d10*/  BSYNC B0 ;  /* 0x0000000000007941 */ /* 0x000fea0003800000 */
.L_x_2315:
[----:B------:R-:W2:Y:S01]  /*7d20*/  SYNCS.PHASECHK.TRANS64.TRYWAIT P0, [R105+URZ+0x288b0], R122 ;  /* 0x0288b07a690075a7 */ /* 0x000ea2000800017f */
[----:B------:R-:W-:Y:S01]  /*7d30*/  ULDC UR36, c[0x0][0x2e4] ;  /* 0x0000b90000247ab9 */ /* 0x000fe20000000800 */
[----:B------:R-:W-:Y:S01]  /*7d40*/  ULDC.64 UR40, c[0x0][0x318] ;  /* 0x0000c60000287ab9 */ /* 0x000fe20000000a00 */
[----:B------:R-:W-:Y:S01]  /*7d50*/  ULDC.64 UR42, c[0x0][0x308] ;  /* 0x0000c200002a7ab9 */ /* 0x000fe20000000a00 */
[----:B------:R-:W-:Y:S04]  /*7d60*/  BSSY B0, `(.L_x_2317) ;  /* 0x0000002000007945 */ /* 0x000fe80003800000 */
[----:B--2---:R-:W-:Y:S05]  /*7d70*/  @!P0 BRA `(.L_x_2318) ;  /* 0x0000016c00e88947 */ /* 0x004fea0003800000 */
.L_x_2561:
[----:B------:R-:W-:Y:S05]  /*7d80*/  BSYNC B0 ;  /* 0x0000000000007941 */ /* 0x000fea0003800000 */
.L_x_2317:
        /* <DEDUP_REMOVED lines=18> */
.L_x_2320:
[----:B------:R-:W-:Y:S05]  /*7eb0*/  BSYNC B0 ;  /* 0x0000000000007941 */ /* 0x000fea0003800000 */
.L_x_2319:
[----:B------:R-:W-:Y:S01]  /*7ec0*/  ISETP.GE.AND P0, PT, R188, R114, PT ;  /* 0x00000072bc00720c */ /* 0x000fe20003f06270 */
[----:B------:R-:W-:-:S12]  /*7ed0*/  BSSY B0, `(.L_x_2321) ;  /* 0x0000012000007945 */ /* 0x000fd80003800000 */
[----:B------:R-:W-:Y:S05]  /*7ee0*/  @P0 BRA `(.L_x_2322) ;  /* 0x0000000000400947 */ /* 0x000fea0003800000 */
[----:B---3--:R-:W-:Y:S01]  /*7ef0*/  IADD3 R47, P0, R48, 0x20, RZ ;  /* 0x00000020302f7810 */ /* 0x008fe20007f1e0ff */
[----:B------:R-:W-:-:S03]  /*7f00*/  IMAD.MOV.U32 R45, RZ, RZ, R104 ;  /* 0x000000ffff2d7224 */ /* 0x000fc600078e0068 */
[----:B-1----:R-:W-:-:S05]  /*7f10*/  IADD3.X R44, RZ, R49, RZ, P0, !PT ;  /* 0x00000031ff2c7210 */ /* 0x002fca00007fe4ff */
        /* <DEDUP_REMOVED lines=13> */
.L_x_2322:
[----:B------:R-:W-:Y:S05]  /*7ff0*/  BSYNC B0 ;  /* 0x0000000000007941 */ /* 0x000fea0003800000 */
.L_x_2321:
[----:B------:R-:W-:Y:S01]  /*8000*/  ISETP.GE.AND P0, PT, R187, R114, PT ;  /* 0x00000072bb00720c */ /* 0x000fe20003f06270 */
[----:B------:R-:W-:-:S12]  /*8010*/  BSSY B0, `(.L_x_2323) ;  /* 0x0000012000007945 */ /* 0x000fd80003800000 */
[----:B------:R-:W-:Y:S05]  /*8020*/  @P0 BRA `(.L_x_2324) ;  /* 0x0000000000400947 */ /* 0x000fea0003800000 */
[----:B---34-:R-:W-:Y:S01]  /*8030*/  IADD3 R47, P0, R48, 0x40, RZ ;  /* 0x00000040302f7810 */ /* 0x018fe20007f1e0ff */
        /* <DEDUP_REMOVED lines=15> */
.L_x_2324:
[----:B------:R-:W-:Y:S05]  /*8130*/  BSYNC B0 ;  /* 0x0000000000007941 */ /* 0x000fea0003800000 */
.L_x_2323:
[----:B------:R-:W-:Y:S01]  /*8140*/  ISETP.GE.AND P0, PT, R189, R114, PT ;  /* 0x00000072bd00720c */ /* 0x000fe20003f06270 */
[----:B------:R-:W-:-:S12]  /*8150*/  BSSY B0, `(.L_x_2325) ;  /* 0x0000012000007945 */ /* 0x000fd80003800000 */
[----:B------:R-:W-:Y:S05]  /*8160*/  @P0 BRA `(.L_x_2326) ;  /* 0x0000000000400947 */ /* 0x000fea0003800000 */
[----:B-1-34-:R-:W-:Y:S01]  /*8170*/  IADD3 R47, P0, R48, 0x60, RZ ;  /* 0x00000060302f7810 */ /* 0x01afe20007f1e0ff */
[----:B------:R-:W-:Y:S02]  /*8180*/  IMAD.MOV.U32 R44, RZ, RZ, R98 ;  /* 0x000000ffff2c7224 */ /* 0x000fe400078e0062 */
[----:B------:R-:W-:Y:S01]  /*8190*/  IMAD.MOV.U32 R45, RZ, RZ, R104 ;  /* 0x000000ffff2d7224 */ /* 0x000fe200078e0068 */
[----:B------:R-:W-:Y:S01]  /*81a0*/  IADD3.X R48, RZ, R49, RZ, P0, !PT ;  /* 0x00000031ff307210 */ /* 0x000fe200007fe4ff */
        /* <DEDUP_REMOVED lines=12> */
.L_x_2326:
[----:B------:R-:W-:Y:S05]  /*8270*/  BSYNC B0 ;  /* 0x0000000000007941 */ /* 0x000fea0003800000 */
.L_x_2325:
        /* <DEDUP_REMOVED lines=8> */
[----:B------:R-:W-:Y:S01]  /*8300*/  VIADD R184, R184, 0x1 ;  /* 0x00000001b8b87836 */ /* 0x000fe20000000000 */
[----:B0-2---:R-:W-:-:S04]  /*8310*/  @!P3 IADD3 R105, R105, 0x288c0, RZ ;  /* 0x000288c06969b810 */ /* 0x005fc80007ffe0ff */
        /* <DEDUP_REMOVED lines=12> */
.L_x_2237:
[----:B------:R-:W-:Y:S01]  /*83e0*/  ISETP.GE.AND P2, PT, R123, 0x1, PT ;  /* 0x000000017b00780c */ /* 0x000fe20003f46270 */
[----:B------:R-:W-:Y:S01]  /*83f0*/  IMAD.MOV.U32 R0, RZ, RZ, RZ ;  /* 0x000000ffff007224 */ /* 0x000fe200078e00ff */
[----:B------:R-:W-:Y:S01]  /*8400*/  PLOP3.LUT P1, PT, PT, PT, PT, 0x80, 0x0 ;  /* 0x000000000000781c */ /* 0x000fe20003f2f070 */
[----:B------:R-:W-:Y:S01]  /*8410*/  IMAD.MOV.U32 R3, RZ, RZ, RZ ;  /* 0x000000ffff037224 */ /* 0x000fe200078e00ff */
[----:B------:R-:W-:Y:S02]  /*8420*/  MOV R151, RZ ;  /* 0x000000ff00977202 */ /* 0x000fe40000000f00 */
        /* <DEDUP_REMOVED lines=29> */
[----:B------:R-:W-:Y:S02]  /*8600*/  IMAD.MOV.U32 R59, RZ, RZ, RZ ;  /* 0x000000ffff3b7224 */ /* 0x000fe400078e00ff */
[----:B------:R-:W-:Y:S02]  /*8610*/  IMAD.MOV.U32 R10, RZ, RZ, RZ ;  /* 0x000000ffff0a7224 */ /* 0x000fe400078e00ff */
[----:B------:R-:W-:Y:S01]  /*8620*/  IMAD.MOV.U32 R90, RZ, RZ, RZ ;  /* 0x000000ffff5a7224 */ /* 0x000fe200078e00ff */
[----:B------:R-:W-:Y:S06]  /*8630*/  @P0 BRA `(.L_x_2328) ;  /* 0x00000000000c0947 */ /* 0x000fec0003800000 */
[----:B------:R-:W1:Y:S01]  /*8640*/  FENCE.VIEW.ASYNC.G ;  /* 0x00000000000073c6 */ /* 0x000e620000000100 */
[----:B------:R-:W-:Y:S05]  /*8650*/  WARPSYNC.ALL ;  /* 0x0000000000007948 */ /* 0x000fea0003800000 */
[----:B-1----:R-:W-:Y:S06]  /*8660*/  BAR.ARV 0xc, 0x120 ;  /* 0x0304800000007b1d */ /* 0x002fec0000002000 */
.L_x_2328:
[----:B------:R-:W-:Y:S01]  /*8670*/  MOV R58, RZ ;  /* 0x000000ff003a7202 */ /* 0x000fe20000000f00 */
[----:B------:R-:W-:Y:S01]  /*8680*/  IMAD.MOV.U32 R11, RZ, RZ, RZ ;  /* 0x000000ffff0b7224 */ /* 0x000fe200078e00ff */
[----:B------:R-:W-:Y:S06]  /*8690*/  @!P2 BRA `(.L_x_2329) ;  /* 0x000000e800e8a947 */ /* 0x000fec0003800000 */
[----:B------:R-:W-:-:S03]  /*86a0*/  UMOV UR4, 0xffffffff ;  /* 0xffffffff00047882 */ /* 0x000fc60000000000 */
[----:B------:R-:W-:Y:S05]  /*86b0*/  BRA.DIV UR4, `(.L_x_2330) ;  /* 0x0000016604ac7947 */ /* 0x000fea000b800000 */
[----:B------:R1:W2:Y:S02]  /*86c0*/  SHFL.IDX PT, R192, R231, RZ, 0x1f ;  /* 0x00001fffe7c07589 */ /* 0x0002a400000e0000 */
.L_x_2564:
[----:B--2---:R-:W-:Y:S02]  /*86d0*/  LEA.HI R0, R192, R192, RZ, 0x1 ;  /* 0x000000c0c0007211 */ /* 0x004fe400078f08ff */
[----:B------:R-:W-:Y:S02]  /*86e0*/  LOP3.LUT P0, RZ, R226, 0x3ff, RZ, 0xc0, !PT ;  /* 0x000003ffe2ff7812 */ /* 0x000fe4000780c0ff */
[----:B------:R-:W-:Y:S02]  /*86f0*/  LOP3.LUT R3, R0, 0x1e, RZ, 0xc0, !PT ;  /* 0x0000001e00037812 */ /* 0x000fe400078ec0ff */
[----:B------:R-:W-:-:S03]  /*8700*/  P2R R24, PR, RZ, 0x1 ;  /* 0x00000001ff187803 */ /* 0x000fc60000000000 */
[----:B------:R-:W-:-:S04]  /*8710*/  IMAD.IADD R3, R192, 0x1, -R3 ;  /* 0x00000001c0037824 */ /* 0x000fc800078e0a03 */
[----:B------:R-:W-:-:S05]  /*8720*/  IMAD R3, R3, 0x2000, R226 ;  /* 0x0000200003037824 */ /* 0x000fca00078e02e2 */
[----:B------:R-:W-:-:S04]  /*8730*/  SHF.R.U32.HI R3, RZ, 0x4, R3 ;  /* 0x00000004ff037819 */ /* 0x000fc80000011603 */
[----:B------:R-:W-:Y:S01]  /*8740*/  LOP3.LUT R52, R3, 0x3fff, RZ, 0xc0, !PT ;  /* 0x00003fff03347812 */ /* 0x000fe200078ec0ff */
[----:B------:R-:W-:Y:S06]  /*8750*/  @!P0 BRA `(.L_x_2331) ;  /* 0x0000000000408947 */ /* 0x000fec0003800000 */
[----:B------:R-:W-:Y:S01]  /*8760*/  MOV R0, 0x0 ;  /* 0x0000000000007802 */ /* 0x000fe20000000f00 */
[----:B------:R-:W-:Y:S01]  /*8770*/  ULDC.64 UR4, c[0x4][0xa0] ;  /* 0x0100280000047ab9 */ /* 0x000fe20000000a00 */
[----:B------:R-:W-:Y:S01]  /*8780*/  ULDC.64 UR6, c[0x4][0xa8] ;  /* 0x01002a0000067ab9 */ /* 0x000fe20000000a00 */
[----:B------:R-:W-:Y:S01]  /*8790*/  MOV R4, UR4 ;  /* 0x0000000400047c02 */ /* 0x000fe20008000f00 */
[----:B------:R2:W3:Y:S01]  /*87a0*/  LDC.64 R14, c[0x4][R0] ;  /* 0x01000000000e7b82 */ /* 0x0004e20000000a00 */
[----:B------:R-:W-:Y:S01]  /*87b0*/  IMAD.U32 R5, RZ, RZ, UR5 ;  /* 0x00000005ff057e24 */ /* 0x000fe2000f8e00ff */
[----:B------:R-:W-:Y:S01]  /*87c0*/  ULDC.64 UR4, c[0x4][0x20] ;  /* 0x0100080000047ab9 */ /* 0x000fe20000000a00 */
[----:B------:R-:W-:Y:S01]  /*87d0*/  IMAD.U32 R6, RZ, RZ, UR6 ;  /* 0x00000006ff067e24 */ /* 0x000fe2000f8e00ff */
[----:B------:R-:W-:Y:S01]  /*87e0*/  MOV R10, UR4 ;  /* 0x00000004000a7c02 */ /* 0x000fe20008000f00 */
[----:B------:R-:W-:Y:S01]  /*87f0*/  IMAD.U32 R7, RZ, RZ, UR7 ;  /* 0x00000007ff077e24 */ /* 0x000fe2000f8e00ff */
[----:B------:R-:W-:Y:S01]  /*8800*/  MOV R13, RZ ;  /* 0x000000ff000d7202 */ /* 0x000fe20000000f00 */
[----:B------:R-:W-:-:S02]  /*8810*/  IMAD.U32 R11, RZ, RZ, UR5 ;  /* 0x00000005ff0b7e24 */ /* 0x000fc4000f8e00ff */
[----:B------:R-:W-:Y:S02]  /*8820*/  IMAD.MOV.U32 R8, RZ, RZ, 0x70 ;  /* 0x00000070ff087424 */ /* 0x000fe400078e00ff */
[----:B--2---:R-:W-:-:S07]  /*8830*/  IMAD.MOV.U32 R12, RZ, RZ, 0x1 ;  /* 0x00000001ff0c7424 */ /* 0x004fce00078e00ff */
[----:B------:R-:W-:-:S07]  /*8840*/  LEPC R20, `(.L_x_2331) ;  /* 0x000000001014794e */ /* 0x000fce0000000000 */
[----:B01-3-5:R-:W-:Y:S05]  /*8850*/  CALL.ABS.NOINC R14 ;  /* 0x000000000e007343 */ /* 0x02bfea0003c00000 */
.L_x_2331:
[----:B------:R-:W-:Y:S02]  /*8860*/  ULDC UR4, c[0x0][0x3d4] ;  /* 0x0000f50000047ab9 */ /* 0x000fe40000000800 */
[----:B------:R-:W-:-:S13]  /*8870*/  ISETP.LT.AND P0, PT, RZ, UR4, PT ;  /* 0x00000004ff007c0c */ /* 0x000fda000bf01270 */
[----:B------:R-:W-:Y:S05]  /*8880*/  @P0 BRA `(.L_x_2332) ;  /* 0x00000000003c0947 */ /* 0x000fea0003800000 */
[----:B------:R-:W-:-:S04]  /*8890*/  LEA.HI R0, R223, R223, RZ, 0x1 ;  /* 0x000000dfdf007211 */ /* 0x000fc800078f08ff */
[----:B------:R-:W-:-:S05]  /*88a0*/  LOP3.LUT R0, R0, 0xfffffffe, RZ, 0xc0, !PT ;  /* 0xfffffffe00007812 */ /* 0x000fca00078ec0ff */
[----:B------:R-:W-:-:S05]  /*88b0*/  IMAD.IADD R0, R223, 0x1, -R0 ;  /* 0x00000001df007824 */ /* 0x000fca00078e0a00 */
[----:B------:R-:W-:-:S04]  /*88c0*/  SHF.L.U32 R3, R0, 0x1f, RZ ;  /* 0x0000001f00037819 */ /* 0x000fc800000006ff */
[----:B------:R2:W3:Y:S03]  /*88d0*/  SYNCS.PHASECHK.TRANS64.TRYWAIT P0, [R2+URZ+0x28800], R3 ;  /* 0x02880003020075a7 */ /* 0x0004e6000800017f */
[----:B---3--:R-:W-:Y:S05]  /*88e0*/  @!P0 NANOSLEEP.SYNCS 0x989680 ;  /* 0x009896800000895d */ /* 0x008fea0003900000 */
[----:B------:R-:W3:Y:S01]  /*88f0*/  @!P0 SYNCS.PHASECHK.TRANS64 P0, [R2+URZ+0x28800], R3 ;  /* 0x02880003020085a7 */ /* 0x000ee2000800007f */
[----:B------:R-:W-:Y:S04]  /*8900*/  BSSY B0, `(.L_x_2333) ;  /* 0x0000006000007945 */ /* 0x000fe80003800000 */
[----:B---3--:R-:W-:Y:S05]  /*8910*/  @P0 BRA `(.L_x_2334) ;  /* 0x0000000000100947 */ /* 0x008fea0003800000 */
.L_x_2335:
[----:B---3--:R3:W4:Y:S02]  /*8920*/  SYNCS.PHASECHK.TRANS64.TRYWAIT P0, [R2+URZ+0x28800], R3 ;  /* 0x02880003020075a7 */ /* 0x008724000800017f */
[----:B----4-:R-:W-:Y:S05]  /*8930*/  @!P0 NANOSLEEP.SYNCS 0x989680 ;  /* 0x009896800000895d */ /* 0x010fea0003900000 */
[----:B------:R-:W4:Y:S02]  /*8940*/  @!P0 SYNCS.PHASECHK.TRANS64 P0, [R2+URZ+0x28800], R3 ;  /* 0x02880003020085a7 */ /* 0x000f24000800007f */
[----:B----4-:R-:W-:Y:S05]  /*8950*/  @!P0 BRA `(.L_x_2335) ;  /* 0xfffffffc00f08947 */ /* 0x010fea000383ffff */
.L_x_2334:
[----:B------:R-:W-:Y:S05]  /*8960*/  BSYNC B0 ;  /* 0x0000000000007941 */ /* 0x000fea0003800000 */
.L_x_2333:
[----:B------:R-:W-:Y:S05]  /*8970*/  BRA `(.L_x_2336) ;  /* 0x0000005000347947 */ /* 0x000fea0003800000 */
.L_x_2332:
[----:B------:R-:W2:Y:S01]  /*8980*/  LDC.64 R12, c[0x0][0x3d8] ;  /* 0x0000f600ff0c7b82 */ /* 0x000ea20000000a00 */
[----:B-----5:R-:W-:Y:S01]  /*8990*/  SHF.R.S32.HI R3, RZ, 0x1f, R117 ;  /* 0x0000001fff037819 */ /* 0x020fe20000011475 */
[----:B------:R-:W-:Y:S01]  /*89a0*/  IMAD.MOV.U32 R6, RZ, RZ, R16 ;  /* 0x000000ffff067224 */ /* 0x000fe200078e0010 */
[----:B------:R-:W-:Y:S01]  /*89b0*/  ISETP.NE.AND P4, PT, R24, RZ, PT ;  /* 0x000000ff1800720c */ /* 0x000fe20003f85270 */
[----:B------:R-:W-:Y:S01]  /*89c0*/  IMAD.MOV.U32 R7, RZ, RZ, R17 ;  /* 0x000000ffff077224 */ /* 0x000fe200078e0011 */
[----:B------:R-:W-:Y:S02]  /*89d0*/  SHF.R.S32.HI R5, RZ, 0x1f, R22 ;  /* 0x0000001fff057819 */ /* 0x000fe40000011416 */
[----:B------:R-:W-:Y:S01]  /*89e0*/  MOV R4, R22 ;  /* 0x0000001600047202 */ /* 0x000fe20000000f00 */
[----:B------:R-:W3:Y:S01]  /*89f0*/  LDC.64 R14, c[0x0][0x3e8] ;  /* 0x0000fa00ff0e7b82 */ /* 0x000ee20000000a00 */
[-C--:B--2---:R-:W-:Y:S01]  /*8a00*/  IMAD R0, R3, R12.reuse, RZ ;  /* 0x0000000c03007224 */ /* 0x084fe200078e02ff */
[----:B------:R-:W-:Y:S01]  /*8a10*/  SHF.L.U64.HI R30, R12, 0x5, R13 ;  /* 0x000000050c1e7819 */ /* 0x000fe2000001020d */
[----:B------:R-:W-:-:S04]  /*8a20*/  IMAD.WIDE.U32 R8, R18, R12, R6 ;  /* 0x0000000c12087225 */ /* 0x000fc800078e0006 */
[----:B------:R-:W-:Y:S02]  /*8a30*/  IMAD R21, R19, R12, RZ ;  /* 0x0000000c13157224 */ /* 0x000fe400078e02ff */
[-C--:B---3--:R-:W-:Y:S01]  /*8a40*/  IMAD R20, R3, R14.reuse, RZ ;  /* 0x0000000e03147224 */ /* 0x088fe200078e02ff */
[----:B------:R-:W-:Y:S01]  /*8a50*/  SHF.L.U64.HI R28, R14, 0x5, R15 ;  /* 0x000000050e1c7819 */ /* 0x000fe2000001020f */
[----:B------:R-:W-:Y:S01]  /*8a60*/  IMAD.WIDE.U32 R10, R18, R14, R6 ;  /* 0x0000000e120a7225 */ /* 0x000fe200078e0006 */
[----:B------:R-:W-:-:S03]  /*8a70*/  SHF.L.U32 R24, R14, 0x5, RZ ;  /* 0x000000050e187819 */ /* 0x000fc600000006ff */
        /* <DEDUP_REMOVED lines=9> */
[----:B------:R-:W-:-:S03]  /*8b10*/  IADD3 R33, P3, R10, R56, RZ ;  /* 0x000000380a217210 */ /* 0x000fc60007f7e0ff */
[----:B------:R-:W-:Y:S01]  /*8b20*/  IMAD R21, R18, R13, R21 ;  /* 0x0000000d12157224 */ /* 0x000fe200078e0215 */
[----:B------:R-:W-:Y:S01]  /*8b30*/  IADD3 R61, P1, R4, R56, RZ ;  /* 0x00000038043d7210 */ /* 0x000fe20007f3e0ff */
[----:B------:R-:W-:Y:S02]  /*8b40*/  IMAD R3, R18, R15, R3 ;  /* 0x0000000f12037224 */ /* 0x000fe400078e0203 */
[----:B------:R-:W-:Y:S02]  /*8b50*/  IMAD.IADD R59, R59, 0x1, R55 ;  /* 0x000000013b3b7824 */ /* 0x000fe400078e0237 */
[----:B------:R-:W-:Y:S02]  /*8b60*/  IMAD.IADD R53, R53, 0x1, R57 ;  /* 0x0000000135357824 */ /* 0x000fe400078e0239 */
[----:B------:R-:W-:Y:S01]  /*8b70*/  IMAD.SHL.U32 R29, R12, 0x20, RZ ;  /* 0x000000200c1d7824 */ /* 0x000fe200078e00ff */
[C---:B------:R-:W-:Y:S02]  /*8b80*/  IADD3.X R65, R59.reuse, R7, R21, P0, !PT ;  /* 0x000000073b417210 */ /* 0x040fe400007fe415 */
[----:B------:R-:W-:-:S02]  /*8b90*/  IADD3.X R31, R59, R21, R9, P2, !PT ;  /* 0x000000153b1f7210 */ /* 0x000fc400017fe409 */
[C---:B------:R-:W-:Y:S02]  /*8ba0*/  IADD3.X R67, R53.reuse, R5, R3, P1, !PT ;  /* 0x0000000535437210 */ /* 0x040fe40000ffe403 */
[----:B------:R-:W-:Y:S01]  /*8bb0*/  IADD3.X R35, R53, R3, R11, P3, !PT ;  /* 0x0000000335237210 */ /* 0x000fe20001ffe40b */
[----:B------:R-:W-:Y:S06]  /*8bc0*/  @!P4 BRA `(.L_x_2337) ;  /* 0x000000000040c947 */ /* 0x000fec0003800000 */
[----:B------:R-:W-:Y:S01]  /*8bd0*/  MOV R0, 0x0 ;  /* 0x0000000000007802 */ /* 0x000fe20000000f00 */
[----:B------:R-:W-:Y:S01]  /*8be0*/  ULDC.64 UR4, c[0x4][0xa0] ;  /* 0x0100280000047ab9 */ /* 0x000fe20000000a00 */
[----:B------:R-:W-:Y:S01]  /*8bf0*/  ULDC.64 UR6, c[0x4][0x20] ;  /* 0x0100080000067ab9 */ /* 0x000fe20000000a00 */
[----:B------:R-:W-:Y:S01]  /*8c00*/  IMAD.U32 R4, RZ, RZ, UR4 ;  /* 0x00000004ff047e24 */ /* 0x000fe2000f8e00ff */
[----:B------:R2:W3:Y:S01]  /*8c10*/  LDC.64 R14, c[0x4][R0] ;  /* 0x01000000000e7b82 */ /* 0x0004e20000000a00 */
        /* <DEDUP_REMOVED lines=8> */
[----:B--2---:R-:W-:-:S07]  /*8ca0*/  IMAD.MOV.U32 R13, RZ, RZ, RZ ;  /* 0x000000ffff0d7224 */ /* 0x004fce00078e00ff */
[----:B------:R-:W-:-:S07]  /*8cb0*/  LEPC R20, `(.L_x_2337) ;  /* 0x000000001014794e */ /* 0x000fce0000000000 */
[----:B01-3--:R-:W-:Y:S05]  /*8cc0*/  CALL.ABS.NOINC R14 ;  /* 0x000000000e007343 */ /* 0x00bfea0003c00000 */
.L_x_2337:
[----:B------:R-:W2:Y:S01]  /*8cd0*/  LDC.64 R10, c[0x0][0x3d8] ;  /* 0x0000f600ff0a7b82 */ /* 0x000ea20000000a00 */
[----:B------:R-:W-:Y:S01]  /*8ce0*/  SHF.R.S32.HI R3, RZ, 0x1f, R193 ;  /* 0x0000001fff037819 */ /* 0x000fe200000114c1 */
[----:B------:R-:W-:Y:S01]  /*8cf0*/  ULDC.U8 UR4, c[0x0][0x3f0] ;  /* 0x0000fc0000047ab9 */ /* 0x000fe20000000000 */
[----:B------:R-:W-:Y:S01]  /*8d00*/  BSSY B0, `(.L_x_2338) ;  /* 0x00004cc000007945 */ /* 0x000fe20003800000 */
[----:B------:R-:W-:-:S04]  /*8d10*/  ISETP.NE.AND P0, PT, RZ, UR4, PT ;  /* 0x00000004ff007c0c */ /* 0x000fc8000bf05270 */
[----:B------:R-:W3:Y:S01]  /*8d20*/  LDC.64 R12, c[0x0][0x3e8] ;  /* 0x0000fa00ff0c7b82 */ /* 0x000ee20000000a00 */
[-C--:B--2---:R-:W-:Y:S02]  /*8d30*/  IMAD R0, R3, R10.reuse, RZ ;  /* 0x0000000a03007224 */ /* 0x084fe400078e02ff */
[----:B------:R-:W-:-:S04]  /*8d40*/  IMAD.WIDE.U32 R4, R193, R10, RZ ;  /* 0x0000000ac1047225 */ /* 0x000fc800078e00ff */
[-C--:B---3--:R-:W-:Y:S02]  /*8d50*/  IMAD R6, R3, R12.reuse, RZ ;  /* 0x0000000c03067224 */ /* 0x088fe400078e02ff */
        /* <DEDUP_REMOVED lines=12> */
[----:B------:R-:W2:Y:S01]  /*8e20*/  LDC R0, c[0x0][0x428] ;  /* 0x00010a00ff007b82 */ /* 0x000ea20000000800 */
        /* <DEDUP_REMOVED lines=11> */
[----:B--2---:R-:W-:-:S13]  /*8ee0*/  ISETP.NE.AND P4, PT, R0, 0x1, PT ;  /* 0x000000010000780c */ /* 0x004fda0003f85270 */
[----:B------:R-:W2:Y:S08]  /*8ef0*/  @P4 LDC R20, c[0x0][0x42c] ;  /* 0x00010b00ff144b82 */ /* 0x000eb00000000800 */
[----:B------:R-:W3:Y:S01]  /*8f00*/  @P4 LDC R21, c[0x0][0x430] ;  /* 0x00010c00ff154b82 */ /* 0x000ee20000000800 */
        /* <DEDUP_REMOVED lines=22> */
.L_x_2341:
[----:B------:R-:W-:Y:S05]  /*9070*/  BSYNC B1 ;  /* 0x0000000000017941 */ /* 0x000fea0003800000 */
.L_x_2340:
[----:B------:R-:W-:Y:S04]  /*9080*/  BSSY B1, `(.L_x_2342) ;  /* 0x0000017000017945 */ /* 0x000fe80003800000 */
[----:B------:R-:W-:Y:S05]  /*9090*/  @P1 BRA `(.L_x_2343) ;  /* 0x0000000000541947 */ /* 0x000fea0003800000 */
[----:B----4-:R-:W-:Y:S01]  /*90a0*/  IADD3 R9, P2, P3, R63, R29, R6 ;  /* 0x0000001d3f097210 */ /* 0x010fe20007b5e006 */
        /* <DEDUP_REMOVED lines=20> */
.L_x_2343:
[----:B------:R-:W-:Y:S05]  /*91f0*/  BSYNC B1 ;  /* 0x0000000000017941 */ /* 0x000fea0003800000 */
.L_x_2342:
[----:B-----5:R-:W-:Y:S01]  /*9200*/  MOV R3, R48 ;  /* 0x0000003000037202 */ /* 0x020fe20000000f00 */
[----:B------:R-:W-:Y:S01]  /*9210*/  IMAD R0, R193, 0x80, R18 ;  /* 0x00000080c1007824 */ /* 0x000fe200078e0212 */
[----:B----4-:R-:W-:Y:S01]  /*9220*/  MOV R9, R47 ;  /* 0x0000002f00097202 */ /* 0x010fe20000000f00 */
[----:B------:R-:W-:Y:S01]  /*9230*/  IMAD.MOV.U32 R8, RZ, RZ, R49 ;  /* 0x000000ffff087224 */ /* 0x000fe200078e0031 */
[----:B------:R-:W-:Y:S01]  /*9240*/  PRMT R62, R3, 0x7610, R62 ;  /* 0x00007610033e7816 */ /* 0x000fe2000000003e */
[----:B------:R-:W-:Y:S01]  /*9250*/  IMAD R3, R219, 0x20, R0 ;  /* 0x00000020db037824 */ /* 0x000fe200078e0200 */
[-C--:B------:R-:W-:Y:S01]  /*9260*/  ISETP.GE.AND P2, PT, R187, R72.reuse, PT ;  /* 0x00000048bb00720c */ /* 0x080fe20003f46270 */
[----:B------:R-:W-:Y:S01]  /*9270*/  IMAD.MOV.U32 R0, RZ, RZ, R46 ;  /* 0x000000ffff007224 */ /* 0x000fe200078e002e */
[----:B------:R-:W-:Y:S01]  /*9280*/  PRMT R60, R60, 0x5410, R8 ;  /* 0x000054103c3c7816 */ /* 0x000fe20000000008 */
[----:B------:R-:W-:Y:S01]  /*9290*/  IMAD.MOV.U32 R8, RZ, RZ, R50 ;  /* 0x000000ffff087224 */ /* 0x000fe200078e0032 */
[----:B------:R-:W-:Y:S01]  /*92a0*/  ISETP.GE.AND P3, PT, R189, R72, PT ;  /* 0x00000048bd00720c */ /* 0x000fe20003f66270 */
[----:B------:R-:W-:Y:S01]  /*92b0*/  IMAD.MOV.U32 R14, RZ, RZ, R56 ;  /* 0x000000ffff0e7224 */ /* 0x000fe200078e0038 */
[----:B------:R-:W-:Y:S01]  /*92c0*/  PRMT R57, R57, 0x5410, R0 ;  /* 0x0000541039397816 */ /* 0x000fe20000000000 */
[----:B--2---:R-:W-:Y:S01]  /*92d0*/  @P4 IMAD.HI.U32 R0, R3, R20, RZ ;  /* 0x0000001403004227 */ /* 0x004fe200078e00ff */
[----:B------:R-:W-:Y:S01]  /*92e0*/  PRMT R62, R62, 0x5410, R8 ;  /* 0x000054103e3e7816 */ /* 0x000fe20000000008 */
[----:B------:R-:W-:Y:S01]  /*92f0*/  BSSY B1, `(.L_x_2344) ;  /* 0x000003b000017945 */ /* 0x000fe20003800000 */
[----:B------:R-:W-:Y:S01]  /*9300*/  PRMT R56, R56, 0x5410, R9 ;  /* 0x0000541038387816 */ /* 0x000fe20000000009 */
[----:B------:R-:W-:Y:S01]  /*9310*/  IMAD.MOV.U32 R8, RZ, RZ, R51 ;  /* 0x000000ffff087224 */ /* 0x000fe200078e0033 */
[----:B---3--:R-:W-:Y:S01]  /*9320*/  @P4 SHF.R.U32.HI R3, RZ, R21, R0 ;  /* 0x00000015ff034219 */ /* 0x008fe20000011600 */
[----:B------:R-:W-:Y:S01]  /*9330*/  IMAD.MOV.U32 R9, RZ, RZ, R44 ;  /* 0x000000ffff097224 */ /* 0x000fe200078e002c */
[----:B------:R-:W-:Y:S01]  /*9340*/  MOV R20, R45 ;  /* 0x0000002d00147202 */ /* 0x000fe20000000f00 */
[----:B------:R-:W-:Y:S01]  /*9350*/  IMAD.MOV.U32 R0, RZ, RZ, R42 ;  /* 0x000000ffff007224 */ /* 0x000fe200078e002a */
[----:B------:R-:W-:Y:S01]  /*9360*/  PRMT R72, R8, 0x7610, R72 ;  /* 0x0000761008487816 */ /* 0x000fe20000000048 */
[----:B------:R-:W-:Y:S01]  /*9370*/  IMAD.MOV.U32 R8, RZ, RZ, R43 ;  /* 0x000000ffff087224 */ /* 0x000fe200078e002b */
[----:B------:R-:W-:Y:S01]  /*9380*/  PRMT R60, R9, 0x7610, R60 ;  /* 0x00007610093c7816 */ /* 0x000fe2000000003c */
[----:B------:R-:W-:Y:S01]  /*9390*/  IMAD.MOV.U32 R58, RZ, RZ, R54 ;  /* 0x000000ffff3a7224 */ /* 0x000fe200078e0036 */
[----:B------:R-:W-:-:S02]  /*93a0*/  SHF.R.S32.HI R9, RZ, 0x1f, R3 ;  /* 0x0000001fff097819 */ /* 0x000fc40000011403 */
[----:B------:R-:W-:Y:S02]  /*93b0*/  CS2R R26, SRZ ;  /* 0x00000000001a7805 */ /* 0x000fe4000001ff00 */
[----:B------:R-:W-:Y:S01]  /*93c0*/  PRMT R57, R20, 0x7610, R57 ;  /* 0x0000761014397816 */ /* 0x000fe20000000039 */
[----:B------:R-:W-:Y:S01]  /*93d0*/  IMAD.MOV.U32 R20, RZ, RZ, R38 ;  /* 0x000000ffff147224 */ /* 0x000fe200078e0026 */
[----:B------:R-:W-:Y:S01]  /*93e0*/  PRMT R54, R8, 0x7610, R54 ;  /* 0x0000761008367816 */ /* 0x000fe20000000036 */
[----:B------:R-:W-:Y:S01]  /*93f0*/  IMAD R8, R9, R12, RZ ;  /* 0x0000000c09087224 */ /* 0x000fe200078e02ff */
[----:B------:R-:W-:Y:S01]  /*9400*/  MOV R15, R53 ;  /* 0x00000035000f7202 */ /* 0x000fe20000000f00 */
[----:B------:R-:W-:Y:S01]  /*9410*/  IMAD.WIDE.U32 R58, R3, R10, R58 ;  /* 0x0000000a033a7225 */ /* 0x000fe200078e003a */
[----:B------:R-:W-:Y:S02]  /*9420*/  MOV R21, R39 ;  /* 0x0000002700157202 */ /* 0x000fe40000000f00 */
[----:B------:R-:W-:-:S02]  /*9430*/  CS2R R34, SRZ ;  /* 0x0000000000227805 */ /* 0x000fc4000001ff00 */
[----:B------:R-:W-:Y:S01]  /*9440*/  PRMT R55, R55, 0x5410, R0 ;  /* 0x0000541037377816 */ /* 0x000fe20000000000 */
[----:B------:R-:W-:Y:S01]  /*9450*/  IMAD R0, R9, R10, RZ ;  /* 0x0000000a09007224 */ /* 0x000fe200078e02ff */
[----:B------:R-:W-:Y:S01]  /*9460*/  PRMT R53, R20, 0x5410, R21 ;  /* 0x0000541014357816 */ /* 0x000fe20000000015 */
[C---:B------:R-:W-:Y:S01]  /*9470*/  IMAD R75, R3.reuse, R13, R8 ;  /* 0x0000000d034b7224 */ /* 0x040fe200078e0208 */
[----:B------:R-:W-:Y:S01]  /*9480*/  CS2R R30, SRZ ;  /* 0x00000000001e7805 */ /* 0x000fe2000001ff00 */
[C---:B------:R-:W-:Y:S01]  /*9490*/  IMAD.WIDE.U32 R14, R3.reuse, R12, R14 ;  /* 0x0000000c030e7225 */ /* 0x040fe200078e000e */
[----:B------:R-:W-:Y:S02]  /*94a0*/  CS2R R32, SRZ ;  /* 0x0000000000207805 */ /* 0x000fe4000001ff00 */
[----:B------:R-:W-:Y:S02]  /*94b0*/  CS2R R20, SRZ ;  /* 0x0000000000147805 */ /* 0x000fe4000001ff00 */
[----:B------:R-:W-:Y:S01]  /*94c0*/  CS2R R24, SRZ ;  /* 0x0000000000187805 */ /* 0x000fe2000001ff00 */
[----:B------:R-:W-:Y:S01]  /*94d0*/  IMAD R73, R3, R11, R0 ;  /* 0x0000000b03497224 */ /* 0x000fe200078e0200 */
[----:B------:R-:W-:-:S02]  /*94e0*/  CS2R R8, SRZ ;  /* 0x0000000000087805 */ /* 0x000fc4000001ff00 */
[----:B------:R-:W-:Y:S01]  /*94f0*/  CS2R R28, SRZ ;  /* 0x00000000001c7805 */ /* 0x000fe2000001ff00 */
        /* <DEDUP_REMOVED lines=8> */
[----:B------:R-:W-:-:S03]  /*9580*/  LEA R0, P4, R12, R4, 0x6 ;  /* 0x000000040c007211 */ /* 0x000fc600078830ff */
[----:B------:R-:W-:Y:S01]  /*9590*/  IMAD.X R29, R30, 0x1, R65, P5 ;  /* 0x000000011e1d7824 */ /* 0x000fe200028e0641 */
[----:B------:R-:W-:Y:S02]  /*95a0*/  IADD3 R0, P5, R0, R61, RZ ;  /* 0x0000003d00007210 */ /* 0x000fe40007fbe0ff */
[----:B------:R-:W-:Y:S02]  /*95b0*/  LEA.HI.X R30, R12, R5, R13, 0x6, P4 ;  /* 0x000000050c1e7211 */ /* 0x000fe400020f340d */
[----:B------:R-:W-:Y:S01]  /*95c0*/  LEA R68, P4, R28, UR4, 0x1 ;  /* 0x000000041c447c11 */ /* 0x000fe2000f8808ff */
[----:B------:R-:W-:Y:S02]  /*95d0*/  ULDC UR4, c[0x0][0x3d4] ;  /* 0x0000f50000047ab9 */ /* 0x000fe40000000800 */
[----:B------:R-:W-:Y:S01]  /*95e0*/  IMAD.X R3, R30, 0x1, R67, P5 ;  /* 0x000000011e037824 */ /* 0x000fe200028e0643 */
[----:B------:R-:W-:Y:S02]  /*95f0*/  LEA R70, P5, R0, UR6, 0x1 ;  /* 0x0000000600467c11 */ /* 0x000fe4000f8a08ff */
[----:B------:R-:W-:-:S02]  /*9600*/  CS2R R30, SRZ ;  /* 0x00000000001e7805 */ /* 0x000fc4000001ff00 */
        /* <DEDUP_REMOVED lines=9> */
.L_x_2345:
[----:B------:R-:W-:Y:S05]  /*96a0*/  BSYNC B1 ;  /* 0x0000000000017941 */ /* 0x000fea0003800000 */
.L_x_2344:
        /* <DEDUP_REMOVED lines=27> */
.L_x_2347:
[----:B------:R-:W-:Y:S05]  /*9860*/  BSYNC B1 ;  /* 0x0000000000017941 */ /* 0x000fea0003800000 */
.L_x_2346:
[----:B------:R-:W-:Y:S01]  /*9870*/  ULDC.64 UR4, c[0x0][0x3c8] ;  /* 0x0000f20000047ab9 */ /* 0x000fe20000000a00 */
[----:B------:R-:W-:Y:S01]  /*9880*/  ULDC.64 UR6, c[0x0][0x3e0] ;  /* 0x0000f80000067ab9 */ /* 0x000fe20000000a00 */
[----:B---3--:R-:W-:Y:S01]  /*9890*/  IMAD.IADD R5, R59, 0x1, R73 ;  /* 0x000000013b057824 */ /* 0x008fe200078e0249 */
[----:B------:R-:W-:Y:S01]  /*98a0*/  LEA R4, P4, R58, UR4, 0x1 ;  /* 0x000000043a047c11 */ /* 0x000fe2000f8808ff */
[----:B------:R-:W-:Y:S01]  /*98b0*/  IMAD.IADD R3, R15, 0x1, R75 ;  /* 0x000000010f037824 */ /* 0x000fe200078e024b */
[----:B------:R-:W-:Y:S01]  /*98c0*/  LEA R0, P5, R14, UR6, 0x1 ;  /* 0x000000060e007c11 */ /* 0x000fe2000f8a08ff */
[----:B------:R-:W-:Y:S01]  /*98d0*/  IMAD.MOV.U32 R6, RZ, RZ, R40 ;  /* 0x000000ffff067224 */ /* 0x000fe200078e0028 */
[----:B------:R-:W-:Y:S01]  /*98e0*/  UMOV UR4, 0xffffffff ;  /* 0xffffffff00047882 */ /* 0x000fe20000000000 */
[----:B------:R-:W-:Y:S02]  /*98f0*/  MOV R7, R41 ;  /* 0x0000002900077202 */ /* 0x000fe40000000f00 */
[----:B------:R-:W-:-:S02]  /*9900*/  LEA.HI.X R5, R58, UR5, R5, 0x1, P4 ;  /* 0x000000053a057c11 */ /* 0x000fc4000a0f0c05 */
[----:B------:R-:W-:Y:S02]  /*9910*/  LEA.HI.X R3, R14, UR7, R3, 0x1, P5 ;  /* 0x000000070e037c11 */ /* 0x000fe4000a8f0c03 */
[----:B------:R-:W-:Y:S02]  /*9920*/  PRMT R59, R6, 0x7610, R59 ;  /* 0x00007610063b7816 */ /* 0x000fe4000000003b */
[----:B------:R-:W-:Y:S02]  /*9930*/  PRMT R56, R7, 0x7610, R56 ;  /* 0x0000761007387816 */ /* 0x000fe40000000038 */
[----:B------:R-:W-:Y:S01]  /*9940*/  LEA.HI R6, R223, R223, RZ, 0x1 ;  /* 0x000000dfdf067211 */ /* 0x000fe200078f08ff */
[----:B------:R-:W-:Y:S06]  /*9950*/  BRA.DIV UR4, `(.L_x_2348) ;  /* 0x0000015604307947 */ /* 0x000fec000b800000 */
.L_x_2567:
[----:B------:R-:W-:-:S03]  /*9960*/  UMOV UR4, 0xffffffff ;  /* 0xffffffff00047882 */ /* 0x000fc60000000000 */
[----:B------:R-:W-:Y:S05]  /*9970*/  BRA.DIV UR4, `(.L_x_2349) ;  /* 0x0000015604507947 */ /* 0x000fea000b800000 */
.L_x_2570:
[----:B------:R-:W-:-:S03]  /*9980*/  UMOV UR4, 0xffffffff ;  /* 0xffffffff00047882 */ /* 0x000fc60000000000 */
[----:B------:R-:W-:Y:S05]  /*9990*/  BRA.DIV UR4, `(.L_x_2350) ;  /* 0x0000015604707947 */ /* 0x000fea000b800000 */
.L_x_2573:
[----:B------:R-:W-:-:S03]  /*99a0*/  UMOV UR4, 0xffffffff ;  /* 0xffffffff00047882 */ /* 0x000fc60000000000 */
[----:B------:R-:W-:Y:S05]  /*99b0*/  BRA.DIV UR4, `(.L_x_2351) ;  /* 0x0000015604907947 */ /* 0x000fea000b800000 */
.L_x_2576:
[----:B------:R-:W-:-:S03]  /*99c0*/  UMOV UR4, 0xffffffff ;  /* 0xffffffff00047882 */ /* 0x000fc60000000000 */
[----:B------:R-:W-:Y:S05]  /*99d0*/  BRA.DIV UR4, `(.L_x_2352) ;  /* 0x0000015604b07947 */ /* 0x000fea000b800000 */
.L_x_2579:
[----:B------:R-:W-:-:S03]  /*99e0*/  UMOV UR4, 0xffffffff ;  /* 0xffffffff00047882 */ /* 0x000fc60000000000 */
[----:B------:R-:W-:Y:S05]  /*99f0*/  BRA.DIV UR4, `(.L_x_2353) ;  /* 0x0000015604d07947 */ /* 0x000fea000b800000 */
.L_x_2582:
[----:B------:R-:W-:-:S03]  /*9a00*/  UMOV UR4, 0xffffffff ;  /* 0xffffffff00047882 */ /* 0x000fc60000000000 */
[----:B------:R-:W-:Y:S05]  /*9a10*/  BRA.DIV UR4, `(.L_x_2354) ;  /* 0x0000015604f07947 */ /* 0x000fea000b800000 */
.L_x_2585:
[----:B------:R-:W-:-:S03]  /*9a20*/  UMOV UR4, 0xffffffff ;  /* 0xffffffff00047882 */ /* 0x000fc60000000000 */
[----:B------:R-:W-:Y:S05]  /*9a30*/  BRA.DIV UR4, `(.L_x_2355) ;  /* 0x0000015a04107947 */ /* 0x000fea000b800000 */
.L_x_2588:
[----:B------:R-:W-:-:S03]  /*9a40*/  UMOV UR4, 0xffffffff ;  /* 0xffffffff00047882 */ /* 0x000fc60000000000 */
[----:B------:R-:W-:Y:S05]  /*9a50*/  BRA.DIV UR4, `(.L_x_2356) ;  /* 0x0000015a04307947 */ /* 0x000fea000b800000 */
.L_x_2591:
[----:B------:R-:W-:-:S03]  /*9a60*/  UMOV UR4, 0xffffffff ;  /* 0xffffffff00047882 */ /* 0x000fc60000000000 */
[----:B------:R-:W-:Y:S05]  /*9a70*/  BRA.DIV UR4, `(.L_x_2357) ;  /* 0x0000015a04507947 */ /* 0x000fea000b800000 */
.L_x_2594:
[----:B------:R-:W-:-:S03]  /*9a80*/  UMOV UR4, 0xffffffff ;  /* 0xffffffff00047882 */ /* 0x000fc60000000000 */
[----:B------:R-:W-:Y:S05]  /*9a90*/  BRA.DIV UR4, `(.L_x_2358) ;  /* 0x0000015a04707947 */ /* 0x000fea000b800000 */
.L_x_2597:
[----:B------:R-:W-:-:S03]  /*9aa0*/  UMOV UR4, 0xffffffff ;  /* 0xffffffff00047882 */ /* 0x000fc60000000000 */
[----:B------:R-:W-:Y:S05]  /*9ab0*/  BRA.DIV UR4, `(.L_x_2359) ;  /* 0x0000015a04907947 */ /* 0x000fea000b800000 */
.L_x_2600:
[----:B------:R-:W-:-:S03]  /*9ac0*/  UMOV UR4, 0xffffffff ;  /* 0xffffffff00047882 */ /* 0x000fc60000000000 */
[----:B------:R-:W-:Y:S05]  /*9ad0*/  BRA.DIV UR4, `(.L_x_2360) ;  /* 0x0000015a04b07947 */ /* 0x000fea000b800000 */
.L_x_2603:
[----:B------:R-:W-:Y:S01]  /*9ae0*/  UMOV UR4, 0xffffffff ;  /* 0xffffffff00047882 */ /* 0x000fe20000000000 */
[----:B------:R-:W-:Y:S02]  /*9af0*/  LOP3.LUT R6, R6, 0xfffffffe, RZ, 0xc0, !PT ;  /* 0xfffffffe06067812 */ /* 0x000fe400078ec0ff */
[----:B------:R-:W-:Y:S05]  /*9b00*/  BRA.DIV UR4, `(.L_x_2361) ;  /* 0x0000015a04cc7947 */ /* 0x000fea000b800000 */
.L_x_2606:
[----:B------:R-:W-:Y:S01]  /*9b10*/  UMOV UR4, 0xffffffff ;  /* 0xffffffff00047882 */ /* 0x000fe20000000000 */
[----:B------:R-:W-:Y:S02]  /*9b20*/  IMAD.IADD R6, R223, 0x1, -R6 ;  /* 0x00000001df067824 */ /* 0x000fe400078e0a06 */
[----:B------:R-:W-:Y:S05]  /*9b30*/  BRA.DIV UR4, `(.L_x_2362) ;  /* 0x0000015a04e87947 */ /* 0x000fea000b800000 */
.L_x_2609:
[----:B------:R-:W-:Y:S01]  /*9b40*/  UMOV UR4, 0xffffffff ;  /* 0xffffffff00047882 */ /* 0x000fe20000000000 */
[----:B------:R-:W-:Y:S02]  /*9b50*/  SHF.L.U32 R3, R6, 0x1f, RZ ;  /* 0x0000001f06037819 */ /* 0x000fe400000006ff */
[----:B------:R-:W-:Y:S05]  /*9b60*/  BRA.DIV UR4, `(.L_x_2363) ;  /* 0x0000015e04047947 */ /* 0x000fea000b800000 */
.L_x_2612:
[----:B------:R-:W3:Y:S01]  /*9b70*/  SYNCS.PHASECHK.TRANS64.TRYWAIT P4, [R2+URZ+0x28800], R3 ;  /* 0x02880003020075a7 */ /* 0x000ee2000808017f */
[----:B------:R-:W-:Y:S01]  /*9b80*/  IMAD.MOV.U32 R4, RZ, RZ, R37 ;  /* 0x000000ffff047224 */ /* 0x000fe200078e0025 */
[----:B------:R-:W-:Y:S01]  /*9b90*/  MOV R0, R36 ;  /* 0x0000002400007202 */ /* 0x000fe20000000f00 */
[----:B-----5:R-:W-:Y:S01]  /*9ba0*/  IMAD.MOV.U32 R5, RZ, RZ, R34 ;  /* 0x000000ffff057224 */ /* 0x020fe200078e0022 */
[----:B------:R-:W-:Y:S01]  /*9bb0*/  BSSY B1, `(.L_x_2364) ;  /* 0x000001a000017945 */ /* 0x000fe20003800000 */
        /* <DEDUP_REMOVED lines=22> */
[----:B------:R-:W-:Y:S01]  /*9d20*/  IMAD.MOV.U32 R5, RZ, RZ, R9 ;  /* 0x000000ffff057224 */ /* 0x000fe200078e0009 */
[----:B------:R-:W-:Y:S01]  /*9d30*/  MOV R4, R8 ;  /* 0x0000000800047202 */ /* 0x000fe20000000f00 */
[----:B---3--:R-:W-:Y:S06]  /*9d40*/  @!P4 BRA `(.L_x_2365) ;  /* 0x0000015800b4c947 */ /* 0x008fec0003800000 */
.L_x_2613:
[----:B------:R-:W-:Y:S05]  /*9d50*/  BSYNC B1 ;  /* 0x0000000000017941 */ /* 0x000fea0003800000 */
.L_x_2364:
[----:B------:R-:W-:Y:S01]  /*9d60*/  BSSY B1, `(.L_x_2366) ;  /* 0x000005e000017945 */ /* 0x000fe20003800000 */
[----:B---3--:R-:W-:-:S03]  /*9d70*/  PRMT R3, R4, 0x5410, R5 ;  /* 0x0000541004037816 */ /* 0x008fc60000000005 */
[----:B------:R-:W-:Y:S05]  /*9d80*/  @P0 BRA `(.L_x_2367) ;  /* 0x00000004006c0947 */ /* 0x000fea0003800000 */
[----:B------:R-:W3:Y:S01]  /*9d90*/  LDC R5, c[0x0][0x3d4] ;  /* 0x0000f500ff057b82 */ /* 0x000ee20000000800 */
[----:B------:R-:W-:Y:S01]  /*9da0*/  BSSY B2, `(.L_x_2368) ;  /* 0x000002e000027945 */ /* 0x000fe20003800000 */
[-C--:B---3--:R-:W-:Y:S02]  /*9db0*/  ISETP.GE.AND P0, PT, R22, R5.reuse, PT ;  /* 0x000000051600720c */ /* 0x088fe40003f06270 */
[----:B------:R-:W-:-:S11]  /*9dc0*/  ISETP.GE.AND P4, PT, R186, R5, PT ;  /* 0x00000005ba00720c */ /* 0x000fd60003f86270 */
[----:B------:R-:W-:Y:S05]  /*9dd0*/  @P0 BRA `(.L_x_2369) ;  /* 0x0000000000a80947 */ /* 0x000fea0003800000 */
[----:B------:R-:W3:Y:S01]  /*9de0*/  LDS.128 R4, [R211] ;  /* 0x00000000d3047984 */ /* 0x000ee20000000c00 */
[----:B------:R-:W-:Y:S01]  /*9df0*/  SHF.R.U32.HI R61, RZ, 0x10, R51 ;  /* 0x00000010ff3d7819 */ /* 0x000fe20000011633 */
[--C-:B------:R-:W-:Y:S01]  /*9e00*/  HADD2.F32 R58, -RZ, R62.reuse.H1_H1 ;  /* 0x3000003eff3a7230 */ /* 0x100fe20000004100 */
[----:B------:R-:W-:Y:S01]  /*9e10*/  SHF.R.U32.HI R63, RZ, 0x10, R49 ;  /* 0x00000010ff3f7819 */ /* 0x000fe20000011631 */
[----:B------:R-:W-:Y:S01]  /*9e20*/  HADD2.F32 R62, -RZ, R62.H0_H0 ;  /* 0x2000003eff3e7230 */ /* 0x000fe20000004100 */
[----:B--2---:R-:W-:Y:S01]  /*9e30*/  SHF.R.U64 R69, R50, 0x10, R51 ;  /* 0x0000001032457819 */ /* 0x004fe20000001233 */
[----:B------:R-:W-:Y:S01]  /*9e40*/  HADD2.F32 R61, -RZ, R61.H0_H0 ;  /* 0x2000003dff3d7230 */ /* 0x000fe20000004100 */
[----:B------:R-:W-:Y:S01]  /*9e50*/  SHF.R.U64 R67, R48, 0x10, R49 ;  /* 0x0000001030437819 */ /* 0x000fe20000001231 */
[----:B------:R-:W-:Y:S02]  /*9e60*/  HADD2.F32 R63, -RZ, R63.H0_H0 ;  /* 0x2000003fff3f7230 */ /* 0x000fe40000004100 */
[----:B---3--:R-:W-:-:S02]  /*9e70*/  HADD2.F32 R50, -RZ, R7.H0_H0 ;  /* 0x20000007ff327230 */ /* 0x008fc40000004100 */
        /* <DEDUP_REMOVED lines=32> */
.L_x_2369:
[----:B------:R-:W-:Y:S05]  /*a080*/  BSYNC B2 ;  /* 0x0000000000027941 */ /* 0x000fea0003800000 */
.L_x_2368:
[----:B------:R-:W-:Y:S05]  /*a090*/  @P4 BRA `(.L_x_2367) ;  /* 0x0000000000a84947 */ /* 0x000fea0003800000 */
[----:B---3--:R-:W3:Y:S01]  /*a0a0*/  LDS.128 R4, [R211+0x4000] ;  /* 0x00400000d3047984 */ /* 0x008ee20000000c00 */
[----:B------:R-:W-:Y:S01]  /*a0b0*/  SHF.R.U32.HI R50, RZ, 0x10, R47 ;  /* 0x00000010ff327819 */ /* 0x000fe2000001162f */
[----:B------:R-:W-:Y:S01]  /*a0c0*/  HADD2.F32 R60, -RZ, R60.H0_H0 ;  /* 0x2000003cff3c7230 */ /* 0x000fe20000004100 */
[----:B------:R-:W-:Y:S01]  /*a0d0*/  SHF.R.U32.HI R48, RZ, 0x10, R45 ;  /* 0x00000010ff307819 */ /* 0x000fe2000001162d */
[--C-:B------:R-:W-:Y:S01]  /*a0e0*/  HADD2.F32 R49, -RZ, R57.reuse.H1_H1 ;  /* 0x30000039ff317230 */ /* 0x100fe20000004100 */
[----:B------:R-:W-:Y:S01]  /*a0f0*/  SHF.R.U64 R62, R46, 0x10, R47 ;  /* 0x000000102e3e7819 */ /* 0x000fe2000000122f */
[----:B------:R-:W-:Y:S01]  /*a100*/  HADD2.F32 R50, -RZ, R50.H0_H0 ;  /* 0x20000032ff327230 */ /* 0x000fe20000004100 */
[----:B------:R-:W-:Y:S01]  /*a110*/  SHF.R.U64 R63, R44, 0x10, R45 ;  /* 0x000000102c3f7819 */ /* 0x000fe2000000122d */
[----:B------:R-:W-:Y:S02]  /*a120*/  HADD2.F32 R48, -RZ, R48.H0_H0 ;  /* 0x20000030ff307230 */ /* 0x000fe40000004100 */
[----:B------:R-:W-:-:S02]  /*a130*/  HADD2.F32 R57, -RZ, R57.H0_H0 ;  /* 0x20000039ff397230 */ /* 0x000fc40000004100 */
[--C-:B---3--:R-:W-:Y:S02]  /*a140*/  HADD2.F32 R47, -RZ, R7.reuse.H1_H1 ;  /* 0x30000007ff2f7230 */ /* 0x108fe40000004100 */
        /* <DEDUP_REMOVED lines=31> */
.L_x_2367:
[----:B------:R-:W-:Y:S05]  /*a340*/  BSYNC B1 ;  /* 0x0000000000017941 */ /* 0x000fea0003800000 */
.L_x_2366:
[----:B------:R-:W-:Y:S04]  /*a350*/  BSSY B1, `(.L_x_2370) ;  /* 0x000005d000017945 */ /* 0x000fe80003800000 */
[----:B------:R-:W-:Y:S05]  /*a360*/  @P1 BRA `(.L_x_2371) ;  /* 0x00000004006c1947 */ /* 0x000fea0003800000 */
[----:B---34-:R-:W3:Y:S01]  /*a370*/  LDC R5, c[0x0][0x3d4] ;  /* 0x0000f500ff057b82 */ /* 0x018ee20000000800 */
[----:B------:R-:W-:Y:S01]  /*a380*/  BSSY B2, `(.L_x_2372) ;  /* 0x000002e000027945 */ /* 0x000fe20003800000 */
[-C--:B---3--:R-:W-:Y:S02]  /*a390*/  ISETP.GE.AND P0, PT, R22, R5.reuse, PT ;  /* 0x000000051600720c */ /* 0x088fe40003f06270 */
[----:B------:R-:W-:-:S11]  /*a3a0*/  ISETP.GE.AND P1, PT, R186, R5, PT ;  /* 0x00000005ba00720c */ /* 0x000fd60003f26270 */
[----:B------:R-:W-:Y:S05]  /*a3b0*/  @P0 BRA `(.L_x_2373) ;  /* 0x0000000000a80947 */ /* 0x000fea0003800000 */
[----:B------:R-:W3:Y:S01]  /*a3c0*/  LDS.128 R4, [R211+0x1000] ;  /* 0x00100000d3047984 */ /* 0x000ee20000000c00 */
        /* <DEDUP_REMOVED lines=41> */
.L_x_2373:
[----:B------:R-:W-:Y:S05]  /*a660*/  BSYNC B2 ;  /* 0x0000000000027941 */ /* 0x000fea0003800000 */
.L_x_2372:
[----:B------:R-:W-:Y:S05]  /*a670*/  @P1 BRA `(.L_x_2371) ;  /* 0x0000000000a81947 */ /* 0x000fea0003800000 */
[----:B---3--:R-:W3:Y:S01]  /*a680*/  LDS.128 R4, [R211+0x5000] ;  /* 0x00500000d3047984 */ /* 0x008ee20000000c00 */
        /* <DEDUP_REMOVED lines=10> */
[--C-:B---3--:R-:W-:Y:S02]  /*a730*/  HADD2.F32 R39, -RZ, R7.reuse.H1_H1 ;  /* 0x30000007ff277230 */ /* 0x108fe40000004100 */
        /* <DEDUP_REMOVED lines=30> */
.L_x_2371:
[----:B------:R-:W-:Y:S05]  /*a920*/  BSYNC B1 ;  /* 0x0000000000017941 */ /* 0x000fea0003800000 */
.L_x_2370:
        /* <DEDUP_REMOVED lines=49> */
.L_x_2377:
[----:B------:R-:W-:Y:S05]  /*ac40*/  BSYNC B2 ;  /* 0x0000000000027941 */ /* 0x000fea0003800000 */
.L_x_2376:
[----:B------:R-:W-:Y:S05]  /*ac50*/  @P1 BRA `(.L_x_2375) ;  /* 0x0000000000a81947 */ /* 0x000fea0003800000 */
[----:B---3--:R-:W3:Y:S01]  /*ac60*/  LDS.128 R4, [R211+0x6000] ;  /* 0x00600000d3047984 */ /* 0x008ee20000000c00 */
        /* <DEDUP_REMOVED lines=9> */
[--C-:B---3--:R-:W-:Y:S02]  /*ad00*/  HADD2.F32 R29, -RZ, R7.reuse.H1_H1 ;  /* 0x30000007ff1d7230 */ /* 0x108fe40000004100 */
        /* <DEDUP_REMOVED lines=31> */
.L_x_2375:
[----:B------:R-:W-:Y:S05]  /*af00*/  BSYNC B1 ;  /* 0x0000000000017941 */ /* 0x000fea0003800000 */
.L_x_2374:
[----:B------:R-:W-:Y:S05]  /*af10*/  @P3 BRA `(.L_x_2378) ;  /* 0x0000002800a83947 */ /* 0x000fea0003800000 */
[----:B---34-:R-:W3:Y:S01]  /*af20*/  LDC R5, c[0x0][0x3d4] ;  /* 0x0000f500ff057b82 */ /* 0x018ee20000000800 */
[----:B------:R-:W-:Y:S01]  /*af30*/  BSSY B1, `(.L_x_2379) ;  /* 0x000002e000017945 */ /* 0x000fe20003800000 */
[-C--:B---3--:R-:W-:Y:S02]  /*af40*/  ISETP.GE.AND P0, PT, R22, R5.reuse, PT ;  /* 0x000000051600720c */ /* 0x088fe40003f06270 */
[----:B------:R-:W-:-:S11]  /*af50*/  ISETP.GE.AND P1, PT, R186, R5, PT ;  /* 0x00000005ba00720c */ /* 0x000fd60003f26270 */
[----:B------:R-:W-:Y:S05]  /*af60*/  @P0 BRA `(.L_x_2380) ;  /* 0x0000000000a80947 */ /* 0x000fea0003800000 */
[----:B------:R-:W3:Y:S01]  /*af70*/  LDS.128 R4, [R211+0x3000] ;  /* 0x00300000d3047984 */ /* 0x000ee20000000c00 */
        /* <DEDUP_REMOVED lines=41> */
.L_x_2380:
[----:B------:R-:W-:Y:S05]  /*b210*/  BSYNC B1 ;  /* 0x0000000000017941 */ /* 0x000fea0003800000 */
.L_x_2379:
[----:B------:R-:W-:Y:S05]  /*b220*/  @P1 BRA `(.L_x_2378) ;  /* 0x0000002400e41947 */ /* 0x000fea0003800000 */
[----:B---3--:R-:W3:Y:S01]  /*b230*/  LDS.128 R4, [R211+0x7000] ;  /* 0x00700000d3047984 */ /* 0x008ee20000000c00 */
        /* <DEDUP_REMOVED lines=42> */
.L_x_2339:
[----:B------:R-:W2:Y:S01]  /*b4e0*/  LDC R21, c[0x0][0x3d4] ;  /* 0x0000f500ff157b82 */ /* 0x000ea20000000800 */
[-C--:B------:R-:W-:Y:S01]  /*b4f0*/  ISETP.GE.AND P0, PT, R188, R72.reuse, PT ;  /* 0x00000048bc00720c */ /* 0x080fe20003f06270 */
[----:B------:R-:W-:Y:S01]  /*b500*/  ULDC.64 UR4, c[0x0][0x3c8] ;  /* 0x0000f20000047ab9 */ /* 0x000fe20000000a00 */
[-C--:B------:R-:W-:Y:S01]  /*b510*/  ISETP.GE.AND P1, PT, R187, R72.reuse, PT ;  /* 0x00000048bb00720c */ /* 0x080fe20003f26270 */
[----:B------:R-:W-:Y:S01]  /*b520*/  ULDC.64 UR6, c[0x0][0x3e0] ;  /* 0x0000f80000067ab9 */ /* 0x000fe20000000a00 */
[-C--:B------:R-:W-:Y:S02]  /*b530*/  ISETP.GE.AND P2, PT, R189, R72.reuse, PT ;  /* 0x00000048bd00720c */ /* 0x080fe40003f46270 */
[----:B------:R-:W-:Y:S02]  /*b540*/  ISETP.GE.AND P3, PT, R18, R72, PT ;  /* 0x000000481200720c */ /* 0x000fe40003f66270 */
[CC--:B--2---:R-:W-:Y:S02]  /*b550*/  ISETP.GE.OR P0, PT, R16.reuse, R21.reuse, P0 ;  /* 0x000000151000720c */ /* 0x0c4fe40000706670 */
[----:B------:R-:W-:-:S02]  /*b560*/  ISETP.GE.OR P1, PT, R16, R21, P1 ;  /* 0x000000151000720c */ /* 0x000fc40000f26670 */
[CC--:B------:R-:W-:Y:S02]  /*b570*/  ISETP.GE.OR P2, PT, R16.reuse, R21.reuse, P2 ;  /* 0x000000151000720c */ /* 0x0c0fe40001746670 */
[----:B------:R-:W-:-:S07]  /*b580*/  ISETP.GE.OR P3, PT, R16, R21, P3 ;  /* 0x000000151000720c */ /* 0x000fce0001f66670 */
[--C-:B------:R-:W-:Y:S01]  /*b590*/  @!P0 IADD3 R29, P4, P5, R27, R29, R6.reuse ;  /* 0x0000001d1b1d8210 */ /* 0x100fe20007d9e006 */
[----:B------:R-:W2:Y:S03]  /*b5a0*/  @!P0 LDC.64 R62, c[0x0][0x3e0] ;  /* 0x0000f800ff3e8b82 */ /* 0x000ea60000000a00 */
[--C-:B------:R-:W-:Y:S01]  /*b5b0*/  @!P0 IADD3.X R30, R31, R30, R7.reuse, P4, P5 ;  /* 0x0000001e1f1e8210 */ /* 0x100fe200027ea407 */
[C---:B------:R-:W-:Y:S01]  /*b5c0*/  @!P2 IMAD.WIDE.U32 R8, R10.reuse, 0x60, R6 ;  /* 0x000000600a08a825 */ /* 0x040fe200078e0006 */
[----:B------:R-:W-:-:S03]  /*b5d0*/  @!P1 LEA R0, P4, R10, R6, 0x6 ;  /* 0x000000060a009211 */ /* 0x000fc600078830ff */
[----:B------:R-:W3:Y:S01]  /*b5e0*/  @!P1 LDC.64 R66, c[0x0][0x3e0] ;  /* 0x0000f800ff429b82 */ /* 0x000ee20000000a00 */
[----:B------:R-:W-:Y:S01]  /*b5f0*/  @!P1 IADD3 R25, P5, R0, R27, RZ ;  /* 0x0000001b00199210 */ /* 0x000fe20007fbe0ff */
[----:B------:R-:W-:Y:S01]  /*b600*/  @!P2 IMAD R0, R11, 0x60, RZ ;  /* 0x000000600b00a824 */ /* 0x000fe200078e02ff */
[----:B------:R-:W-:Y:S02]  /*b610*/  @!P1 LEA.HI.X R26, R10, R7, R11, 0x6, P4 ;  /* 0x000000070a1a9211 */ /* 0x000fe400020f340b */
[----:B------:R-:W-:-:S03]  /*b620*/  @!P3 IADD3 R3, P4, R6, R27, RZ ;  /* 0x0000001b0603b210 */ /* 0x000fc60007f9e0ff */
[--C-:B------:R-:W-:Y:S01]  /*b630*/  @!P1 IMAD.X R26, R26, 0x1, R31.reuse, P5 ;  /* 0x000000011a1a9824 */ /* 0x100fe200028e061f */
[----:B------:R-:W-:Y:S01]  /*b640*/  @!P2 IADD3 R6, P5, R27, R8, RZ ;  /* 0x000000081b06a210 */ /* 0x000fe20007fbe0ff */
[----:B------:R-:W-:Y:S01]  /*b650*/  @!P3 IMAD.X R14, R7, 0x1, R31, P4 ;  /* 0x00000001070eb824 */ /* 0x000fe200020e061f */
[----:B------:R-:W4:Y:S02]  /*b660*/  @!P2 LDC.64 R70, c[0x0][0x3e0] ;  /* 0x0000f800ff46ab82 */ /* 0x000f240000000a00 */
[----:B------:R-:W-:Y:S01]  /*b670*/  @!P2 IADD3.X R7, R31, R0, R9, P5, !PT ;  /* 0x000000001f07a210 */ /* 0x000fe20002ffe409 */
[----:B------:R-:W-:Y:S01]  /*b680*/  @!P2 IMAD R31, R13, 0x60, RZ ;  /* 0x000000600d1fa824 */ /* 0x000fe200078e02ff */
[----:B------:R-:W-:-:S04]  /*b690*/  @!P0 IADD3 R27, P4, P5, R33, R24, R4 ;  /* 0x00000018211b8210 */ /* 0x000fc80007d9e004 */
[----:B------:R-:W-:Y:S01]  /*b6a0*/  @!P0 IADD3.X R28, R35, R28, R5, P4, P5 ;  /* 0x0000001c231c8210 */ /* 0x000fe200027ea405 */
[----:B------:R-:W0:Y:S01]  /*b6b0*/  @!P0 LDC.64 R60, c[0x0][0x3c8] ;  /* 0x0000f200ff3c8b82 */ /* 0x000e220000000a00 */
[----:B------:R-:W-:Y:S02]  /*b6c0*/  @!P3 IADD3 R15, P4, R4, R33, RZ ;  /* 0x00000021040fb210 */ /* 0x000fe40007f9e0ff */
[C---:B------:R-:W-:Y:S02]  /*b6d0*/  @!P1 LEA R20, P5, R12.reuse, R4, 0x6 ;  /* 0x000000040c149211 */ /* 0x040fe400078a30ff */
[----:B------:R-:W-:Y:S02]  /*b6e0*/  @!P3 IADD3.X R32, R5, R35, RZ, P4, !PT ;  /* 0x000000230520b210 */ /* 0x000fe400027fe4ff */
[C---:B------:R-:W-:Y:S01]  /*b6f0*/  @!P3 LEA R8, P4, R3.reuse, UR4, 0x1 ;  /* 0x000000040308bc11 */ /* 0x040fe2000f8808ff */
[----:B------:R-:W1:Y:S01]  /*b700*/  @!P1 LDC.64 R64, c[0x0][0x3c8] ;  /* 0x0000f200ff409b82 */ /* 0x000e620000000a00 */
[C---:B------:R-:W-:Y:S01]  /*b710*/  @!P1 LEA.HI.X R24, R12.reuse, R5, R13, 0x6, P5 ;  /* 0x000000050c189211 */ /* 0x040fe200028f340d */
[----:B------:R-:W-:Y:S01]  /*b720*/  @!P2 IMAD.WIDE.U32 R4, R12, 0x60, R4 ;  /* 0x000000600c04a825 */ /* 0x000fe200078e0004 */
[----:B------:R-:W-:-:S02]  /*b730*/  @!P3 LEA.HI.X R9, R3, UR5, R14, 0x1, P4 ;  /* 0x000000050309bc11 */ /* 0x000fc4000a0f0c0e */
[C---:B------:R-:W-:Y:S02]  /*b740*/  @!P3 LEA R14, P4, R15.reuse, UR6, 0x1 ;  /* 0x000000060f0ebc11 */ /* 0x040fe4000f8808ff */
[----:B------:R-:W-:Y:S01]  /*b750*/  @!P1 IADD3 R20, P5, R20, R33, RZ ;  /* 0x0000002114149210 */ /* 0x000fe20007fbe0ff */
[----:B------:R-:W1:Y:S01]  /*b760*/  @!P2 LDC.64 R68, c[0x0][0x3c8] ;  /* 0x0000f200ff44ab82 */ /* 0x000e620000000a00 */
[----:B------:R-:W-:Y:S02]  /*b770*/  @!P3 LEA.HI.X R15, R15, UR7, R32, 0x1, P4 ;  /* 0x000000070f0fbc11 */ /* 0x000fe4000a0f0c20 */
[----:B--2---:R-:W-:Y:S01]  /*b780*/  @!P0 LEA R62, P4, R27, R62, 0x1 ;  /* 0x0000003e1b3e8211 */ /* 0x004fe200078808ff */
[----:B------:R-:W-:Y:S01]  /*b790*/  @!P1 IMAD.X R24, R24, 0x1, R35, P5 ;  /* 0x0000000118189824 */ /* 0x000fe200028e0623 */
[----:B------:R-:W-:Y:S02]  /*b7a0*/  @!P2 IADD3 R0, P5, R33, R4, RZ ;  /* 0x000000042100a210 */ /* 0x000fe40007fbe0ff */
[----:B------:R-:W-:-:S02]  /*b7b0*/  @!P0 LEA.HI.X R63, R27, R63, R28, 0x1, P4 ;  /* 0x0000003f1b3f8211 */ /* 0x000fc400020f0c1c */
[C---:B---3--:R-:W-:Y:S02]  /*b7c0*/  @!P1 LEA R66, P4, R20.reuse, R66, 0x1 ;  /* 0x0000004214429211 */ /* 0x048fe400078808ff */
[----:B------:R-:W-:Y:S02]  /*b7d0*/  @!P2 IADD3.X R3, R35, R31, R5, P5, !PT ;  /* 0x0000001f2303a210 */ /* 0x000fe40002ffe405 */
[----:B------:R-:W-:Y:S02]  /*b7e0*/  @!P1 LEA.HI.X R67, R20, R67, R24, 0x1, P4 ;  /* 0x0000004314439211 */ /* 0x000fe400020f0c18 */
[----:B------:R-:W-:Y:S02]  /*b7f0*/  CS2R R32, SRZ ;  /* 0x0000000000207805 */ /* 0x000fe4000001ff00 */
[----:B----4-:R-:W-:Y:S02]  /*b800*/  @!P2 LEA R70, P4, R0, R70, 0x1 ;  /* 0x000000460046a211 */ /* 0x010fe400078808ff */
[----:B------:R-:W-:-:S02]  /*b810*/  CS2R R34, SRZ ;  /* 0x0000000000227805 */ /* 0x000fc4000001ff00 */
[C---:B0-----:R-:W-:Y:S02]  /*b820*/  @!P0 LEA R60, P5, R29.reuse, R60, 0x1 ;  /* 0x0000003c1d3c8211 */ /* 0x041fe400078a08ff */
[----:B------:R-:W-:Y:S02]  /*b830*/  CS2R R4, SRZ ;  /* 0x0000000000047805 */ /* 0x000fe4000001ff00 */
[----:B------:R-:W-:Y:S02]  /*b840*/  @!P2 LEA.HI.X R71, R0, R71, R3, 0x1, P4 ;  /* 0x000000470047a211 */ /* 0x000fe400020f0c03 */
[----:B------:R-:W0:Y:S01]  /*b850*/  LDC R0, c[0x0][0x428] ;  /* 0x00010a00ff007b82 */ /* 0x000e220000000800 */
[----:B------:R-:W-:Y:S02]  /*b860*/  @!P0 LEA.HI.X R61, R29, R61, R30, 0x1, P5 ;  /* 0x0000003d1d3d8211 */ /* 0x000fe400028f0c1e */
[----:B------:R-:W-:Y:S02]  /*b870*/  CS2R R28, SRZ ;  /* 0x00000000001c7805 */ /* 0x000fe4000001ff00 */
[----:B------:R-:W-:-:S02]  /*b880*/  CS2R R30, SRZ ;  /* 0x00000000001e7805 */ /* 0x000fc4000001ff00 */
[C---:B-1----:R-:W-:Y:S01]  /*b890*/  @!P1 LEA R64, P5, R25.reuse, R64, 0x1 ;  /* 0x0000004019409211 */ /* 0x042fe200078a08ff */
[----:B------:R-:W5:Y:S03]  /*b8a0*/  @!P0 LDG.E.128 R32, desc[UR38][R62.64] ;  /* 0x000000263e208981 */ /* 0x000f66000c1e1d00 */
[----:B------:R-:W-:Y:S01]  /*b8b0*/  @!P1 LEA.HI.X R65, R25, R65, R26, 0x1, P5 ;  /* 0x0000004119419211 */ /* 0x000fe200028f0c1a */
[----:B------:R-:W5:Y:S01]  /*b8c0*/  @!P0 LDG.E.128 R28, desc[UR38][R60.64] ;  /* 0x000000263c1c8981 */ /* 0x000f62000c1e1d00 */
[----:B------:R-:W-:Y:S02]  /*b8d0*/  @!P2 LEA R68, P5, R6, R68, 0x1 ;  /* 0x000000440644a211 */ /* 0x000fe400078a08ff */
[----:B------:R-:W-:Y:S02]  /*b8e0*/  CS2R R24, SRZ ;  /* 0x0000000000187805 */ /* 0x000fe4000001ff00 */
[----:B------:R-:W-:-:S02]  /*b8f0*/  CS2R R26, SRZ ;  /* 0x00000000001a7805 */ /* 0x000fc4000001ff00 */
[----:B------:R-:W-:Y:S02]  /*b900*/  @!P2 LEA.HI.X R69, R6, R69, R7, 0x1, P5 ;  /* 0x000000450645a211 */ /* 0x000fe400028f0c07 */
[----:B------:R-:W-:Y:S02]  /*b910*/  CS2R R6, SRZ ;  /* 0x0000000000067805 */ /* 0x000fe4000001ff00 */
[----:B------:R-:W-:Y:S01]  /*b920*/  MOV R58, R54 ;  /* 0x00000036003a7202 */ /* 0x000fe20000000f00 */
[----:B------:R-:W-:Y:S01]  /*b930*/  IMAD.MOV.U32 R57, RZ, RZ, R53 ;  /* 0x000000ffff397224 */ /* 0x000fe200078e0035 */
[----:B------:R-:W5:Y:S04]  /*b940*/  @!P3 LDG.E.128 R24, desc[UR38][R14.64] ;  /* 0x000000260e18b981 */ /* 0x000f68000c1e1d00 */
[----:B------:R1:W5:Y:S01]  /*b950*/  @!P3 LDG.E.128 R4, desc[UR38][R8.64] ;  /* 0x000000260804b981 */ /* 0x000362000c1e1d00 */
[----:B0-----:R-:W-:-:S13]  /*b960*/  ISETP.NE.AND P0, PT, R0, 0x1, PT ;  /* 0x000000010000780c */ /* 0x001fda0003f05270 */
[----:B-1----:R-:W0:Y:S08]  /*b970*/  @P0 LDC R8, c[0x0][0x42c] ;  /* 0x00010b00ff080b82 */ /* 0x002e300000000800 */
[----:B------:R-:W1:Y:S01]  /*b980*/  @P0 LDC R9, c[0x0][0x430] ;  /* 0x00010c00ff090b82 */ /* 0x000e620000000800 */
[----:B------:R-:W-:-:S04]  /*b990*/  IMAD R0, R193, 0x80, R18 ;  /* 0x00000080c1007824 */ /* 0x000fc800078e0212 */
[----:B------:R-:W-:-:S04]  /*b9a0*/  IMAD R3, R219, 0x20, R0 ;  /* 0x00000020db037824 */ /* 0x000fc800078e0200 */
[----:B0-----:R-:W-:-:S05]  /*b9b0*/  @P0 IMAD.HI.U32 R0, R3, R8, RZ ;  /* 0x0000000803000227 */ /* 0x001fca00078e00ff */
[----:B-1----:R-:W-:-:S04]  /*b9c0*/  @P0 SHF.R.U32.HI R3, RZ, R9, R0 ;  /* 0x00000009ff030219 */ /* 0x002fc80000011600 */
[----:B------:R-:W-:Y:S01]  /*b9d0*/  SHF.R.S32.HI R9, RZ, 0x1f, R3 ;  /* 0x0000001fff097819 */ /* 0x000fe20000011403 */
[----:B------:R-:W-:-:S04]  /*b9e0*/  IMAD.WIDE.U32 R14, R3, R10, R58 ;  /* 0x0000000a030e7225 */ /* 0x000fc800078e003a */
[C---:B------:R-:W-:Y:S02]  /*b9f0*/  IMAD R0, R9.reuse, R10, RZ ;  /* 0x0000000a09007224 */ /* 0x040fe400078e02ff */
[-C--:B------:R-:W-:Y:S02]  /*ba00*/  IMAD R8, R9, R12.reuse, RZ ;  /* 0x0000000c09087224 */ /* 0x080fe400078e02ff */
        /* <DEDUP_REMOVED lines=28> */
.L_x_2616:
[----:B------:R-:W-:-:S03]  /*bbd0*/  UMOV UR4, 0xffffffff ;  /* 0xffffffff00047882 */ /* 0x000fc60000000000 */
[----:B------:R-:W-:Y:S05]  /*bbe0*/  BRA.DIV UR4, `(.L_x_2382) ;  /* 0x0000013e04487947 */ /* 0x000fea000b800000 */
.L_x_2619:
[----:B------:R-:W-:-:S03]  /*bbf0*/  UMOV UR4, 0xffffffff ;  /* 0xffffffff00047882 */ /* 0x000fc60000000000 */
[----:B------:R-:W-:Y:S05]  /*bc00*/  BRA.DIV UR4, `(.L_x_2383) ;  /* 0x0000013e04687947 */ /* 0x000fea000b800000 */
.L_x_2622:
[----:B------:R-:W-:-:S03]  /*bc10*/  UMOV UR4, 0xffffffff ;  /* 0xffffffff00047882 */ /* 0x000fc60000000000 */
[----:B------:R-:W-:Y:S05]  /*bc20*/  BRA.DIV UR4, `(.L_x_2384) ;  /* 0x0000013e04887947 */ /* 0x000fea000b800000 */
.L_x_2625:
[----:B------:R-:W-:-:S03]  /*bc30*/  UMOV UR4, 0xffffffff ;  /* 0xffffffff00047882 */ /* 0x000fc60000000000 */
[----:B------:R-:W-:Y:S05]  /*bc40*/  BRA.DIV UR4, `(.L_x_2385) ;  /* 0x0000013e04a87947 */ /* 0x000fea000b800000 */
.L_x_2628:
[----:B------:R-:W-:-:S03]  /*bc50*/  UMOV UR4, 0xffffffff ;  /* 0xffffffff00047882 */ /* 0x000fc60000000000 */
[----:B------:R-:W-:Y:S05]  /*bc60*/  BRA.DIV UR4, `(.L_x_2386) ;  /* 0x0000013e04c87947 */ /* 0x000fea000b800000 */
.L_x_2631:
[----:B------:R-:W-:-:S03]  /*bc70*/  UMOV UR4, 0xffffffff ;  /* 0xffffffff00047882 */ /* 0x000fc60000000000 */
[----:B------:R-:W-:Y:S05]  /*bc80*/  BRA.DIV UR4, `(.L_x_2387) ;  /* 0x0000013e04e87947 */ /* 0x000fea000b800000 */
.L_x_2634:
[----:B------:R-:W-:-:S03]  /*bc90*/  UMOV UR4, 0xffffffff ;  /* 0xffffffff00047882 */ /* 0x000fc60000000000 */
[----:B------:R-:W-:Y:S05]  /*bca0*/  BRA.DIV UR4, `(.L_x_2388) ;  /* 0x0000014204087947 */ /* 0x000fea000b800000 */
.L_x_2637:
[----:B------:R-:W-:-:S03]  /*bcb0*/  UMOV UR4, 0xffffffff ;  /* 0xffffffff00047882 */ /* 0x000fc60000000000 */
[----:B------:R-:W-:Y:S05]  /*bcc0*/  BRA.DIV UR4, `(.L_x_2389) ;  /* 0x0000014204287947 */ /* 0x000fea000b800000 */
.L_x_2640:
[----:B------:R-:W-:-:S03]  /*bcd0*/  UMOV UR4, 0xffffffff ;  /* 0xffffffff00047882 */ /* 0x000fc60000000000 */
[----:B------:R-:W-:Y:S05]  /*bce0*/  BRA.DIV UR4, `(.L_x_2390) ;  /* 0x0000014204487947 */ /* 0x000fea000b800000 */
.L_x_2643:
[----:B------:R-:W-:-:S03]  /*bcf0*/  UMOV UR4, 0xffffffff ;  /* 0xffffffff00047882 */ /* 0x000fc60000000000 */
[----:B------:R-:W-:Y:S05]  /*bd00*/  BRA.DIV UR4, `(.L_x_2391) ;  /* 0x0000014204687947 */ /* 0x000fea000b800000 */
.L_x_2646:
[----:B------:R-:W-:-:S03]  /*bd10*/  UMOV UR4, 0xffffffff ;  /* 0xffffffff00047882 */ /* 0x000fc60000000000 */
[----:B------:R-:W-:Y:S05]  /*bd20*/  BRA.DIV UR4, `(.L_x_2392) ;  /* 0x0000014204887947 */ /* 0x000fea000b800000 */
.L_x_2649:
[----:B------:R-:W-:-:S03]  /*bd30*/  UMOV UR4, 0xffffffff ;  /* 0xffffffff00047882 */ /* 0x000fc60000000000 */
[----:B------:R-:W-:Y:S05]  /*bd40*/  BRA.DIV UR4, `(.L_x_2393) ;  /* 0x0000014204a87947 */ /* 0x000fea000b800000 */
.L_x_2652:
[----:B------:R-:W-:-:S03]  /*bd50*/  UMOV UR4, 0xffffffff ;  /* 0xffffffff00047882 */ /* 0x000fc60000000000 */
[----:B------:R-:W-:Y:S05]  /*bd60*/  BRA.DIV UR4, `(.L_x_2394) ;  /* 0x0000014204c87947 */ /* 0x000fea000b800000 */
.L_x_2655:
[----:B------:R-:W-:-:S03]  /*bd70*/  UMOV UR4, 0xffffffff ;  /* 0xffffffff00047882 */ /* 0x000fc60000000000 */
[----:B------:R-:W-:Y:S05]  /*bd80*/  BRA.DIV UR4, `(.L_x_2395) ;  /* 0x0000014204e87947 */ /* 0x000fea000b800000 */
.L_x_2658:
[----:B------:R-:W-:-:S03]  /*bd90*/  UMOV UR4, 0xffffffff ;  /* 0xffffffff00047882 */ /* 0x000fc60000000000 */
[----:B------:R-:W-:Y:S05]  /*bda0*/  BRA.DIV UR4, `(.L_x_2396) ;  /* 0x0000014604087947 */ /* 0x000fea000b800000 */
.L_x_2661:
[----:B-----5:R-:W-:Y:S01]  /*bdb0*/  IMAD.MOV.U32 R8, RZ, RZ, R6 ;  /* 0x000000ffff087224 */ /* 0x020fe200078e0006 */
[----:B------:R-:W-:Y:S01]  /*bdc0*/  MOV R0, R4 ;  /* 0x0000000400007202 */ /* 0x000fe20000000f00 */
[----:B------:R-:W-:Y:S01]  /*bdd0*/  IMAD.MOV.U32 R9, RZ, RZ, R7 ;  /* 0x000000ffff097224 */ /* 0x000fe200078e0007 */
[----:B------:R-:W-:Y:S01]  /*bde0*/  MOV R10, R31 ;  /* 0x0000001f000a7202 */ /* 0x000fe20000000f00 */
[----:B------:R-:W-:Y:S01]  /*bdf0*/  IMAD.MOV.U32 R3, RZ, RZ, R5 ;  /* 0x000000ffff037224 */ /* 0x000fe200078e0005 */
[----:B0-----:R-:W-:Y:S01]  /*be00*/  PRMT R71, R71, 0x5410, R0 ;  /* 0x0000541047477816 */ /* 0x001fe20000000000 */
[----:B------:R-:W-:Y:S01]  /*be10*/  BSSY B1, `(.L_x_2397) ;  /* 0x0000036000017945 */ /* 0x000fe20003800000 */
        /* <DEDUP_REMOVED lines=12> */
[----:B------:R-:W-:Y:S02]  /*bee0*/  PRMT R65, R3, 0x7610, R65 ;  /* 0x0000761003417816 */ /* 0x000fe40000000041 */
[----:B------:R-:W-:Y:S01]  /*bef0*/  PRMT R60, R9, 0x7610, R60 ;  /* 0x00007610093c7816 */ /* 0x000fe2000000003c */
[----:B------:R-:W-:Y:S01]  /*bf00*/  IMAD.IADD R0, R223, 0x1, -R0 ;  /* 0x00000001df007824 */ /* 0x000fe200078e0a00 */
[----:B------:R-:W-:Y:S02]  /*bf10*/  MOV R3, R28 ;  /* 0x0000001c00037202 */ /* 0x000fe40000000f00 */
[----:B------:R-:W-:Y:S01]  /*bf20*/  PRMT R62, R8, 0x7610, R62 ;  /* 0x00007610083e7816 */ /* 0x000fe2000000003e */
[----:B------:R-:W-:Y:S01]  /*bf30*/  IMAD.MOV.U32 R8, RZ, RZ, R33 ;  /* 0x000000ffff087224 */ /* 0x000fe200078e0021 */
[----:B------:R-:W-:Y:S01]  /*bf40*/  SHF.L.U32 R9, R0, 0x1f, RZ ;  /* 0x0000001f00097819 */ /* 0x000fe200000006ff */
[----:B------:R-:W-:Y:S01]  /*bf50*/  IMAD.MOV.U32 R0, RZ, RZ, R34 ;  /* 0x000000ffff007224 */ /* 0x000fe200078e0022 */
[----:B------:R-:W-:Y:S01]  /*bf60*/  PRMT R61, R3, 0x7610, R61 ;  /* 0x00007610033d7816 */ /* 0x000fe2000000003d */
[----:B------:R-:W-:Y:S01]  /*bf70*/  IMAD.MOV.U32 R3, RZ, RZ, R32 ;  /* 0x000000ffff037224 */ /* 0x000fe200078e0020 */
[----:B------:R-:W0:Y:S01]  /*bf80*/  SYNCS.PHASECHK.TRANS64.TRYWAIT P4, [R2+URZ+0x28800], R9 ;  /* 0x02880009020075a7 */ /* 0x000e22000808017f */
[----:B------:R-:W-:Y:S01]  /*bf90*/  PRMT R59, R59, 0x5410, R10 ;  /* 0x000054103b3b7816 */ /* 0x000fe2000000000a */
[----:B------:R-:W-:Y:S01]  /*bfa0*/  IMAD.MOV.U32 R10, RZ, RZ, R37 ;  /* 0x000000ffff0a7224 */ /* 0x000fe200078e0025 */
[----:B------:R-:W-:Y:S01]  /*bfb0*/  PRMT R62, R62, 0x5410, R8 ;  /* 0x000054103e3e7816 */ /* 0x000fe20000000008 */
[----:B------:R-:W-:Y:S01]  /*bfc0*/  IMAD.MOV.U32 R8, RZ, RZ, R36 ;  /* 0x000000ffff087224 */ /* 0x000fe200078e0024 */
[----:B------:R-:W-:-:S02]  /*bfd0*/  PRMT R61, R61, 0x5410, R3 ;  /* 0x000054103d3d7816 */ /* 0x000fc40000000003 */
[----:B------:R-:W-:Y:S02]  /*bfe0*/  MOV R3, R35 ;  /* 0x0000002300037202 */ /* 0x000fe40000000f00 */
        /* <DEDUP_REMOVED lines=21> */
[----:B------:R-:W-:Y:S02]  /*c140*/  PRMT R53, R8, 0x5410, R10 ;  /* 0x0000541008357816 */ /* 0x000fe4000000000a */
[----:B------:R-:W-:Y:S01]  /*c150*/  MOV R3, R51 ;  /* 0x0000003300037202 */ /* 0x000fe20000000f00 */
[----:B0-----:R-:W-:Y:S06]  /*c160*/  @!P4 BRA `(.L_x_2398) ;  /* 0x000001400040c947 */ /* 0x001fec0003800000 */
.L_x_2662:
[----:B------:R-:W-:Y:S05]  /*c170*/  BSYNC B1 ;  /* 0x0000000000017941 */ /* 0x000fea0003800000 */
.L_x_2397:
        /* <DEDUP_REMOVED lines=22> */
[--C-:B------:R-:W-:Y:S01]  /*c2e0*/  SHF.R.U32.HI R77, RZ, 0x10, R7.reuse ;  /* 0x00000010ff4d7819 */ /* 0x100fe20000011607 */
[----:B------:R-:W-:Y:S01]  /*c2f0*/  IMAD R63, R13, 0x2, R2 ;  /* 0x000000020d3f7824 */ /* 0x000fe200078e0202 */
[----:B------:R-:W-:-:S04]  /*c300*/  SHF.R.U64 R78, R6, 0x10, R7 ;  /* 0x00000010064e7819 */ /* 0x000fc80000001207 */
        /* <DEDUP_REMOVED lines=16> */
[----:B------:R-:W-:Y:S02]  /*c410*/  HADD2.F32 R64, -RZ, R69.H0_H0 ;  /* 0x20000045ff407230 */ /* 0x000fe40000004100 */
[----:B------:R-:W-:Y:S01]  /*c420*/  FFMA.FTZ R70, R5, R65, R70 ;  /* 0x0000004105467223 */ /* 0x000fe20000010046 */
[----:B------:R-:W-:Y:S02]  /*c430*/  HADD2.F32 R5, -RZ, R71.H1_H1 ;  /* 0x30000047ff057230 */ /* 0x000fe40000004100 */
[----:B------:R-:W-:Y:S01]  /*c440*/  FMUL.FTZ R74, R25, R24 ;  /* 0x00000018194a7220 */ /* 0x000fe20000410000 */
[----:B------:R-:W-:Y:S02]  /*c450*/  HADD2.F32 R25, -RZ, R69.H1_H1 ;  /* 0x30000045ff197230 */ /* 0x000fe40000004100 */
[----:B------:R-:W-:Y:S01]  /*c460*/  FMUL.FTZ R65, R13, R64 ;  /* 0x000000400d417220 */ /* 0x000fe20000410000 */
[----:B------:R-:W-:-:S02]  /*c470*/  HADD2.F32 R26, -RZ, R14.H0_H0 ;  /* 0x2000000eff1a7230 */ /* 0x000fc40000004100 */
[-C--:B------:R-:W-:Y:S01]  /*c480*/  FMUL.FTZ R13, R13, R5.reuse ;  /* 0x000000050d0d7220 */ /* 0x080fe20000410000 */
[C---:B------:R-:W-:Y:S01]  /*c490*/  FFMA.FTZ R69, R9.reuse, R66, R74 ;  /* 0x0000004209457223 */ /* 0x040fe2000001004a */
[C---:B------:R-:W-:Y:S01]  /*c4a0*/  FFMA.FTZ R65, R4.reuse, R5, -R65 ;  /* 0x0000000504417223 */ /* 0x040fe20000010841 */
[--C-:B------:R-:W-:Y:S02]  /*c4b0*/  HADD2.F32 R5, -RZ, R80.reuse.H0_H0 ;  /* 0x20000050ff057230 */ /* 0x100fe40000004100 */
[----:B------:R-:W-:Y:S01]  /*c4c0*/  FFMA.FTZ R66, R4, R64, R13 ;  /* 0x0000004004427223 */ /* 0x000fe2000001000d */
[----:B------:R-:W-:Y:S02]  /*c4d0*/  HADD2.F32 R27, -RZ, R15.H0_H0 ;  /* 0x2000000fff1b7230 */ /* 0x000fe40000004100 */
[----:B------:R-:W-:Y:S01]  /*c4e0*/  FFMA.FTZ R67, R9, R24, -R72 ;  /* 0x0000001809437223 */ /* 0x000fe20000010848 */
[----:B------:R-:W-:Y:S02]  /*c4f0*/  HADD2.F32 R64, -RZ, R71.H0_H0 ;  /* 0x20000047ff407230 */ /* 0x000fe40000004100 */
[----:B------:R-:W-:Y:S01]  /*c500*/  FMUL.FTZ R9, R26, R25 ;  /* 0x000000191a097220 */ /* 0x000fe20000410000 */
[----:B------:R-:W-:-:S02]  /*c510*/  HADD2.F32 R4, -RZ, R80.H1_H1 ;  /* 0x30000050ff047230 */ /* 0x000fc40000004100 */
[-C--:B------:R-:W-:Y:S01]  /*c520*/  FMUL.FTZ R13, R26, R5.reuse ;  /* 0x000000051a0d7220 */ /* 0x080fe20000410000 */
[----:B------:R-:W-:Y:S02]  /*c530*/  HADD2.F32 R15, -RZ, R15.H1_H1 ;  /* 0x3000000fff0f7230 */ /* 0x000fe40000004100 */
[C---:B------:R-:W-:Y:S01]  /*c540*/  FMUL.FTZ R72, R27.reuse, R64 ;  /* 0x000000401b487220 */ /* 0x040fe20000410000 */
[----:B------:R-:W-:Y:S02]  /*c550*/  HADD2.F32 R26, -RZ, R73.H0_H0 ;  /* 0x20000049ff1a7230 */ /* 0x000fe40000004100 */
[-C--:B------:R-:W-:Y:S01]  /*c560*/  FMUL.FTZ R27, R27, R4.reuse ;  /* 0x000000041b1b7220 */ /* 0x080fe20000410000 */
[----:B------:R-:W-:Y:S02]  /*c570*/  HADD2.F32 R24, -RZ, R77.H0_H0 ;  /* 0x2000004dff187230 */ /* 0x000fe40000004100 */
[C---:B------:R-:W-:Y:S01]  /*c580*/  FFMA.FTZ R71, R6.reuse, R5, -R9 ;  /* 0x0000000506477223 */ /* 0x040fe20000010809 */
[----:B------:R-:W-:Y:S01]  /*c590*/  FFMA.FTZ R25, R6, R25, R13 ;  /* 0x0000001906197223 */ /* 0x000fe2000001000d */
[----:B------:R-:W-:Y:S01]  /*c5a0*/  FFMA.FTZ R72, R7, R4, -R72 ;  /* 0x0000000407487223 */ /* 0x000fe20000010848 */
[----:B------:R-:W-:-:S02]  /*c5b0*/  HADD2.F32 R12, -RZ, R12.H1_H1 ;  /* 0x3000000cff0c7230 */ /* 0x000fc40000004100 */
[----:B------:R-:W-:Y:S01]  /*c5c0*/  FMUL.FTZ R6, R15, R26 ;  /* 0x0000001a0f067220 */ /* 0x000fe20000410000 */
[----:B------:R-:W-:Y:S02]  /*c5d0*/  HADD2.F32 R14, -RZ, R14.H1_H1 ;  /* 0x3000000eff0e7230 */ /* 0x000fe40000004100 */
[----:B------:R-:W-:Y:S01]  /*c5e0*/  FFMA.FTZ R64, R7, R64, R27 ;  /* 0x0000004007407223 */ /* 0x000fe2000001001b */
[-C--:B------:R-:W-:Y:S01]  /*c5f0*/  FMUL.FTZ R4, R15, R24.reuse ;  /* 0x000000180f047220 */ /* 0x080fe20000410000 */
[----:B------:R-:W-:Y:S02]  /*c600*/  HADD2.F32 R9, -RZ, R76.H0_H0 ;  /* 0x2000004cff097230 */ /* 0x000fe40000004100 */
[C---:B------:R-:W-:Y:S01]  /*c610*/  FFMA.FTZ R73, R11.reuse, R24, -R6 ;  /* 0x000000180b497223 */ /* 0x040fe20000010806 */
[----:B------:R-:W-:Y:S02]  /*c620*/  HADD2.F32 R13, -RZ, R75.H0_H0 ;  /* 0x2000004bff0d7230 */ /* 0x000fe40000004100 */
[----:B------:R-:W-:Y:S01]  /*c630*/  FFMA.FTZ R75, R11, R26, R4 ;  /* 0x0000001a0b4b7223 */ /* 0x000fe20000010004 */
[----:B------:R-:W-:-:S02]  /*c640*/  HADD2.F32 R5, -RZ, R79.H0_H0 ;  /* 0x2000004fff057230 */ /* 0x000fc40000004100 */
[----:B------:R-:W-:Y:S01]  /*c650*/  FMUL.FTZ R11, R12, R9 ;  /* 0x000000090c0b7220 */ /* 0x000fe20000410000 */
[----:B------:R-:W-:Y:S02]  /*c660*/  HADD2.F32 R7, -RZ, R78.H0_H0 ;  /* 0x2000004eff077230 */ /* 0x000fe40000004100 */
        /* <DEDUP_REMOVED lines=18> */
.L_x_2400:
[----:B------:R-:W-:Y:S05]  /*c790*/  BSYNC B1 ;  /* 0x0000000000017941 */ /* 0x000fea0003800000 */
.L_x_2399:
[----:B------:R-:W-:Y:S04]  /*c7a0*/  BSSY B1, `(.L_x_2401) ;  /* 0x0000060000017945 */ /* 0x000fe80003800000 */
[----:B------:R-:W-:Y:S05]  /*c7b0*/  @P2 BRA `(.L_x_2402) ;  /* 0x0000000400782947 */ /* 0x000fea0003800000 */
[----:B-1----:R-:W-:Y:S02]  /*c7c0*/  LEA.HI R4, R21, R219, RZ, 0x1d ;  /* 0x000000db15047211 */ /* 0x002fe400078fe8ff */
[----:B------:R-:W-:Y:S01]  /*c7d0*/  SHF.R.U64 R69, R30, 0x10, R31 ;  /* 0x000000101e457819 */ /* 0x000fe2000000121f */
[--C-:B------:R-:W-:Y:S01]  /*c7e0*/  HADD2.F32 R30, -RZ, R62.reuse.H0_H0 ;  /* 0x2000003eff1e7230 */ /* 0x100fe20000004100 */
[----:B------:R-:W-:Y:S01]  /*c7f0*/  SHF.R.S32.HI R5, RZ, 0x1f, R4 ;  /* 0x0000001fff057819 */ /* 0x000fe20000011404 */
[----:B------:R-:W-:Y:S01]  /*c800*/  HADD2.F32 R62, -RZ, R62.H1_H1 ;  /* 0x3000003eff3e7230 */ /* 0x000fe20000004100 */
[----:B------:R-:W-:Y:S02]  /*c810*/  SHF.L.U32 R6, R4, 0x3, RZ ;  /* 0x0000000304067819 */ /* 0x000fe400000006ff */
[----:B------:R-:W-:Y:S02]  /*c820*/  LEA.HI R5, R5, R4, RZ, 0x3 ;  /* 0x0000000405057211 */ /* 0x000fe400078f18ff */
[----:B------:R-:W-:-:S02]  /*c830*/  LOP3.LUT R4, R201, 0x38, R6, 0xf8, !PT ;  /* 0x00000038c9047812 */ /* 0x000fc400078ef806 */
[----:B------:R-:W-:Y:S01]  /*c840*/  SHF.R.U64 R65, R32, 0x10, R33 ;  /* 0x0000001020417819 */ /* 0x000fe20000001221 */
[----:B------:R-:W-:Y:S01]  /*c850*/  IMAD.SHL.U32 R5, R5, 0x400, RZ ;  /* 0x0000040005057824 */ /* 0x000fe200078e00ff */
[----:B0-----:R-:W-:Y:S02]  /*c860*/  LOP3.LUT R9, R4, R207, RZ, 0x3c, !PT ;  /* 0x000000cf04097212 */ /* 0x001fe400078e3cff */
[--C-:B------:R-:W-:Y:S02]  /*c870*/  SHF.R.U64 R70, R28, 0x10, R29.reuse ;  /* 0x000000101c467819 */ /* 0x100fe4000000121d */
[----:B------:R-:W-:Y:S02]  /*c880*/  LOP3.LUT R8, R5, 0x7fffe000, RZ, 0xc0, !PT ;  /* 0x7fffe00005087812 */ /* 0x000fe400078ec0ff */
[----:B------:R-:W0:Y:S01]  /*c890*/  LDS.128 R4, [R230] ;  /* 0x00000000e6047984 */ /* 0x000e220000000c00 */
[----:B------:R-:W-:Y:S02]  /*c8a0*/  SHF.R.U32.HI R64, RZ, 0x10, R29 ;  /* 0x00000010ff407819 */ /* 0x000fe4000001161d */
[----:B------:R-:W-:-:S02]  /*c8b0*/  IADD3 R9, R9, R8, R208 ;  /* 0x0000000809097210 */ /* 0x000fc40007ffe0d0 */
[----:B------:R-:W-:Y:S02]  /*c8c0*/  SHF.R.U32.HI R29, RZ, 0x10, R33 ;  /* 0x00000010ff1d7819 */ /* 0x000fe40000011621 */
[----:B------:R-:W-:Y:S01]  /*c8d0*/  SHF.R.U32.HI R67, RZ, 0x10, R31 ;  /* 0x00000010ff437819 */ /* 0x000fe2000001161f */
[----:B------:R-:W-:Y:S01]  /*c8e0*/  IMAD R12, R9, 0x2, R2 ;  /* 0x00000002090c7824 */ /* 0x000fe200078e0202 */
[--C-:B------:R-:W-:Y:S01]  /*c8f0*/  SHF.R.U64 R63, R34, 0x10, R35.reuse ;  /* 0x00000010223f7819 */ /* 0x100fe20000001223 */
[----:B------:R-:W-:Y:S01]  /*c900*/  HADD2.F32 R29, -RZ, R29.H0_H0 ;  /* 0x2000001dff1d7230 */ /* 0x000fe20000004100 */
[----:B------:R-:W-:Y:S02]  /*c910*/  SHF.R.U32.HI R35, RZ, 0x10, R35 ;  /* 0x00000010ff237819 */ /* 0x000fe40000011623 */
[----:B------:R-:W1:Y:S01]  /*c920*/  LDS.128 R8, [R12+0x10400] ;  /* 0x010400000c087984 */ /* 0x000e620000000c00 */
[--C-:B0-----:R-:W-:Y:S02]  /*c930*/  HADD2.F32 R13, -RZ, R5.reuse.H0_H0 ;  /* 0x20000005ff0d7230 */ /* 0x101fe40000004100 */
[----:B------:R-:W-:-:S02]  /*c940*/  HADD2.F32 R14, -RZ, R5.H1_H1 ;  /* 0x30000005ff0e7230 */ /* 0x000fc40000004100 */
[----:B------:R-:W-:Y:S02]  /*c950*/  HADD2.F32 R5, -RZ, R4.H0_H0 ;  /* 0x20000004ff057230 */ /* 0x000fe40000004100 */
[----:B------:R-:W-:Y:S02]  /*c960*/  HADD2.F32 R15, -RZ, R6.H0_H0 ;  /* 0x20000006ff0f7230 */ /* 0x000fe40000004100 */
[--C-:B------:R-:W-:Y:S02]  /*c970*/  HADD2.F32 R24, -RZ, R7.reuse.H0_H0 ;  /* 0x20000007ff187230 */ /* 0x100fe40000004100 */
[----:B------:R-:W-:Y:S02]  /*c980*/  HADD2.F32 R7, -RZ, R7.H1_H1 ;  /* 0x30000007ff077230 */ /* 0x000fe40000004100 */
[----:B------:R-:W-:Y:S02]  /*c990*/  HADD2.F32 R4, -RZ, R4.H1_H1 ;  /* 0x30000004ff047230 */ /* 0x000fe40000004100 */
[----:B-1----:R-:W-:-:S02]  /*c9a0*/  HADD2.F32 R25, -RZ, R9.H0_H0 ;  /* 0x20000009ff197230 */ /* 0x002fc40000004100 */
[----:B------:R-:W-:Y:S02]  /*c9b0*/  HADD2.F32 R26, -RZ, R9.H1_H1 ;  /* 0x30000009ff1a7230 */ /* 0x000fe40000004100 */
[----:B------:R-:W-:Y:S02]  /*c9c0*/  HADD2.F32 R9, -RZ, R8.H0_H0 ;  /* 0x20000008ff097230 */ /* 0x000fe40000004100 */
[C---:B------:R-:W-:Y:S01]  /*c9d0*/  FMUL.FTZ R32, R25.reuse, R62 ;  /* 0x0000003e19207220 */ /* 0x040fe20000410000 */
[-C--:B------:R-:W-:Y:S01]  /*c9e0*/  FMUL.FTZ R34, R25, R30.reuse ;  /* 0x0000001e19227220 */ /* 0x080fe20000410000 */
[----:B------:R-:W-:Y:S02]  /*c9f0*/  HADD2.F32 R25, -RZ, R64.H0_H0 ;  /* 0x20000040ff197230 */ /* 0x000fe40000004100 */
[----:B------:R-:W-:Y:S01]  /*ca00*/  FMUL.FTZ R33, R26, R29 ;  /* 0x0000001d1a217220 */ /* 0x000fe20000410000 */
[----:B------:R-:W-:Y:S01]  /*ca10*/  FFMA.FTZ R31, R13, R30, -R32 ;  /* 0x0000001e0d1f7223 */ /* 0x000fe20000010820 */
[----:B------:R-:W-:-:S02]  /*ca20*/  HADD2.F32 R32, -RZ, R61.H1_H1 ;  /* 0x3000003dff207230 */ /* 0x000fc40000004100 */
[----:B------:R-:W-:Y:S01]  /*ca30*/  FFMA.FTZ R62, R13, R62, R34 ;  /* 0x0000003e0d3e7223 */ /* 0x000fe20000010022 */
[----:B------:R-:W-:Y:S02]  /*ca40*/  HADD2.F32 R30, -RZ, R61.H0_H0 ;  /* 0x2000003dff1e7230 */ /* 0x000fe40000004100 */
[----:B------:R-:W-:Y:S01]  /*ca50*/  FMUL.FTZ R13, R26, R25 ;  /* 0x000000191a0d7220 */ /* 0x000fe20000410000 */
[----:B------:R-:W-:Y:S02]  /*ca60*/  HADD2.F32 R27, -RZ, R10.H0_H0 ;  /* 0x2000000aff1b7230 */ /* 0x000fe40000004100 */
[C---:B------:R-:W-:Y:S01]  /*ca70*/  FMUL.FTZ R34, R9.reuse, R32 ;  /* 0x0000002009227220 */ /* 0x040fe20000410000 */
[--C-:B------:R-:W-:Y:S02]  /*ca80*/  HADD2.F32 R26, -RZ, R60.reuse.H1_H1 ;  /* 0x3000003cff1a7230 */ /* 0x100fe40000004100 */
[----:B------:R-:W-:Y:S01]  /*ca90*/  FMUL.FTZ R9, R9, R30 ;  /* 0x0000001e09097220 */ /* 0x000fe20000410000 */
[----:B------:R-:W-:-:S02]  /*caa0*/  HADD2.F32 R60, -RZ, R60.H0_H0 ;  /* 0x2000003cff3c7230 */ /* 0x000fc40000004100 */
[C---:B------:R-:W-:Y:S01]  /*cab0*/  FFMA.FTZ R34, R5.reuse, R30, -R34 ;  /* 0x0000001e05227223 */ /* 0x040fe20000010822 */
[----:B------:R-:W-:Y:S02]  /*cac0*/  HADD2.F32 R28, -RZ, R11.H0_H0 ;  /* 0x2000000bff1c7230 */ /* 0x000fe40000004100 */
[----:B------:R-:W-:Y:S01]  /*cad0*/  FFMA.FTZ R32, R5, R32, R9 ;  /* 0x0000002005207223 */ /* 0x000fe20000010009 */
[--C-:B------:R-:W-:Y:S02]  /*cae0*/  HADD2.F32 R5, -RZ, R59.reuse.H1_H1 ;  /* 0x3000003bff057230 */ /* 0x100fe40000004100 */
[C---:B------:R-:W-:Y:S01]  /*caf0*/  FFMA.FTZ R64, R14.reuse, R25, -R33 ;  /* 0x000000190e407223 */ /* 0x040fe20000010821 */
[----:B------:R-:W-:Y:S01]  /*cb00*/  FFMA.FTZ R29, R14, R29, R13 ;  /* 0x0000001d0e1d7223 */ /* 0x000fe2000001000d */
[----:B------:R-:W-:Y:S02]  /*cb10*/  HADD2.F32 R59, -RZ, R59.H0_H0 ;  /* 0x2000003bff3b7230 */ /* 0x000fe40000004100 */
[C---:B------:R-:W-:Y:S01]  /*cb20*/  FMUL.FTZ R14, R27.reuse, R26 ;  /* 0x0000001a1b0e7220 */ /* 0x040fe20000410000 */
[----:B------:R-:W-:Y:S01]  /*cb30*/  FMUL.FTZ R66, R27, R60 ;  /* 0x0000003c1b427220 */ /* 0x000fe20000410000 */
[----:B------:R-:W-:-:S02]  /*cb40*/  HADD2.F32 R11, -RZ, R11.H1_H1 ;  /* 0x3000000bff0b7230 */ /* 0x000fc40000004100 */
        /* <DEDUP_REMOVED lines=37> */
.L_x_2402:
[----:B------:R-:W-:Y:S05]  /*cda0*/  BSYNC B1 ;  /* 0x0000000000017941 */ /* 0x000fea0003800000 */
.L_x_2401:
        /* <DEDUP_REMOVED lines=12> */
[----:B------:R-:W-:-:S02]  /*ce70*/  SHF.L.U32 R7, R7, 0xa, RZ ;  /* 0x0000000a07077819 */ /* 0x000fc400000006ff */
[----:B0-----:R-:W-:Y:S02]  /*ce80*/  LOP3.LUT R9, R4, R205, RZ, 0x3c, !PT ;  /* 0x000000cd04097212 */ /* 0x001fe400078e3cff */
[----:B------:R-:W-:Y:S02]  /*ce90*/  LOP3.LUT R8, R7, 0x7fffe000, RZ, 0xc0, !PT ;  /* 0x7fffe00007087812 */ /* 0x000fe400078ec0ff */
[----:B------:R-:W0:Y:S01]  /*cea0*/  LDS.128 R4, [R229] ;  /* 0x00000000e5047984 */ /* 0x000e220000000c00 */
[----:B------:R-:W-:Y:S02]  /*ceb0*/  SHF.R.U64 R60, R36, 0x10, R37 ;  /* 0x00000010243c7819 */ /* 0x000fe40000001225 */
[----:B------:R-:W-:Y:S02]  /*cec0*/  IADD3 R9, R9, R8, R206 ;  /* 0x0000000809097210 */ /* 0x000fe40007ffe0ce */
[----:B------:R-:W-:Y:S02]  /*ced0*/  SHF.R.U64 R59, R40, 0x10, R41 ;  /* 0x00000010283b7819 */ /* 0x000fe40000001229 */
[----:B------:R-:W-:Y:S01]  /*cee0*/  SHF.R.U64 R41, R38, 0x10, R39 ;  /* 0x0000001026297819 */ /* 0x000fe20000001227 */
[----:B------:R-:W-:Y:S01]  /*cef0*/  IMAD R12, R9, 0x2, R2 ;  /* 0x00000002090c7824 */ /* 0x000fe200078e0202 */
[----:B------:R-:W-:-:S02]  /*cf00*/  SHF.R.U64 R37, R42, 0x10, R43 ;  /* 0x000000102a257819 */ /* 0x000fc4000000122b */
[----:B------:R-:W-:Y:S02]  /*cf10*/  SHF.R.U32.HI R39, RZ, 0x10, R39 ;  /* 0x00000010ff277819 */ /* 0x000fe40000011627 */
[----:B------:R-:W1:Y:S01]  /*cf20*/  LDS.128 R8, [R12+0x10400] ;  /* 0x010400000c087984 */ /* 0x000e620000000c00 */
[----:B------:R-:W-:Y:S01]  /*cf30*/  SHF.R.U32.HI R42, RZ, 0x10, R43 ;  /* 0x00000010ff2a7819 */ /* 0x000fe2000001162b */
[--C-:B0-----:R-:W-:Y:S02]  /*cf40*/  HADD2.F32 R13, -RZ, R5.reuse.H0_H0 ;  /* 0x20000005ff0d7230 */ /* 0x101fe40000004100 */
[----:B------:R-:W-:Y:S02]  /*cf50*/  HADD2.F32 R14, -RZ, R5.H1_H1 ;  /* 0x30000005ff0e7230 */ /* 0x000fe40000004100 */
[----:B------:R-:W-:Y:S02]  /*cf60*/  HADD2.F32 R5, -RZ, R4.H0_H0 ;  /* 0x20000004ff057230 */ /* 0x000fe40000004100 */
[----:B------:R-:W-:-:S02]  /*cf70*/  HADD2.F32 R15, -RZ, R6.H0_H0 ;  /* 0x20000006ff0f7230 */ /* 0x000fc40000004100 */
[--C-:B------:R-:W-:Y:S02]  /*cf80*/  HADD2.F32 R24, -RZ, R7.reuse.H0_H0 ;  /* 0x20000007ff187230 */ /* 0x100fe40000004100 */
[----:B------:R-:W-:Y:S02]  /*cf90*/  HADD2.F32 R7, -RZ, R7.H1_H1 ;  /* 0x30000007ff077230 */ /* 0x000fe40000004100 */
[----:B------:R-:W-:Y:S02]  /*cfa0*/  HADD2.F32 R4, -RZ, R4.H1_H1 ;  /* 0x30000004ff047230 */ /* 0x000fe40000004100 */
[--C-:B-1----:R-:W-:Y:S02]  /*cfb0*/  HADD2.F32 R25, -RZ, R9.reuse.H0_H0 ;  /* 0x20000009ff197230 */ /* 0x102fe40000004100 */
[----:B------:R-:W-:Y:S02]  /*cfc0*/  HADD2.F32 R26, -RZ, R9.H1_H1 ;  /* 0x30000009ff1a7230 */ /* 0x000fe40000004100 */
[----:B------:R-:W-:-:S02]  /*cfd0*/  HADD2.F32 R9, -RZ, R8.H0_H0 ;  /* 0x20000008ff097230 */ /* 0x000fc40000004100 */
[C---:B------:R-:W-:Y:S01]  /*cfe0*/  FMUL.FTZ R32, R25.reuse, R34 ;  /* 0x0000002219207220 */ /* 0x040fe20000410000 */
[-C--:B------:R-:W-:Y:S01]  /*cff0*/  FMUL.FTZ R36, R25, R30.reuse ;  /* 0x0000001e19247220 */ /* 0x080fe20000410000 */
[----:B------:R-:W-:Y:S02]  /*d000*/  HADD2.F32 R25, -RZ, R33.H0_H0 ;  /* 0x20000021ff197230 */ /* 0x000fe40000004100 */
[C---:B------:R-:W-:Y:S01]  /*d010*/  FMUL.FTZ R33, R26.reuse, R29 ;  /* 0x0000001d1a217220 */ /* 0x040fe20000410000 */
[C---:B------:R-:W-:Y:S01]  /*d020*/  FFMA.FTZ R31, R13.reuse, R30, -R32 ;  /* 0x0000001e0d1f7223 */ /* 0x040fe20000010820 */
[----:B------:R-:W-:Y:S02]  /*d030*/  HADD2.F32 R32, -RZ, R57.H0_H0 ;  /* 0x20000039ff207230 */ /* 0x000fe40000004100 */
[----:B------:R-:W-:Y:S01]  /*d040*/  FFMA.FTZ R36, R13, R34, R36 ;  /* 0x000000220d247223 */ /* 0x000fe20000010024 */
[----:B------:R-:W-:Y:S02]  /*d050*/  HADD2.F32 R30, -RZ, R55.H0_H0 ;  /* 0x20000037ff1e7230 */ /* 0x000fe40000004100 */
[----:B------:R-:W-:Y:S01]  /*d060*/  FMUL.FTZ R13, R26, R25 ;  /* 0x000000191a0d7220 */ /* 0x000fe20000410000 */
[----:B------:R-:W-:-:S02]  /*d070*/  HADD2.F32 R27, -RZ, R10.H0_H0 ;  /* 0x2000000aff1b7230 */ /* 0x000fc40000004100 */
[C---:B------:R-:W-:Y:S01]  /*d080*/  FMUL.FTZ R34, R9.reuse, R32 ;  /* 0x0000002009227220 */ /* 0x040fe20000410000 */
[----:B------:R-:W-:Y:S02]  /*d090*/  HADD2.F32 R26, -RZ, R58.H0_H0 ;  /* 0x2000003aff1a7230 */ /* 0x000fe40000004100 */
[----:B------:R-:W-:Y:S01]  /*d0a0*/  FMUL.FTZ R9, R9, R30 ;  /* 0x0000001e09097220 */ /* 0x000fe20000410000 */
[C---:B------:R-:W-:Y:S01]  /*d0b0*/  FFMA.FTZ R38, R14.reuse, R25, -R33 ;  /* 0x000000190e267223 */ /* 0x040fe20000010821 */
[----:B------:R-:W-:Y:S01]  /*d0c0*/  FFMA.FTZ R29, R14, R29, R13 ;  /* 0x0000001d0e1d7223 */ /* 0x000fe2000001000d */
[----:B------:R-:W-:Y:S02]  /*d0d0*/  HADD2.F32 R14, -RZ, R56.H0_H0 ;  /* 0x20000038ff0e7230 */ /* 0x000fe40000004100 */
[C---:B------:R-:W-:Y:S01]  /*d0e0*/  FFMA.FTZ R32, R5.reuse, R32, R9 ;  /* 0x0000002005207223 */ /* 0x040fe20000010009 */
[----:B------:R-:W-:Y:S02]  /*d0f0*/  HADD2.F32 R28, -RZ, R11.H0_H0 ;  /* 0x2000000bff1c7230 */ /* 0x000fe40000004100 */
[----:B------:R-:W-:Y:S01]  /*d100*/  FFMA.FTZ R34, R5, R30, -R34 ;  /* 0x0000001e05227223 */ /* 0x000fe20000010822 */
[----:B------:R-:W-:-:S02]  /*d110*/  HADD2.F32 R9, -RZ, R58.H1_H1 ;  /* 0x3000003aff097230 */ /* 0x000fc40000004100 */
[C---:B------:R-:W-:Y:S01]  /*d120*/  FMUL.FTZ R30, R27.reuse, R26 ;  /* 0x0000001a1b1e7220 */ /* 0x040fe20000410000 */
[----:B------:R-:W-:Y:S02]  /*d130*/  HADD2.F32 R5, -RZ, R56.H1_H1 ;  /* 0x30000038ff057230 */ /* 0x000fe40000004100 */
[-C--:B------:R-:W-:Y:S01]  /*d140*/  FMUL.FTZ R40, R27, R14.reuse ;  /* 0x0000000e1b287220 */ /* 0x080fe20000410000 */
[----:B------:R-:W-:Y:S02]  /*d150*/  HADD2.F32 R11, -RZ, R11.H1_H1 ;  /* 0x3000000bff0b7230 */ /* 0x000fe40000004100 */
[----:B------:R-:W-:Y:S01]  /*d160*/  FFMA.FTZ R27, R15, R14, -R30 ;  /* 0x0000000e0f1b7223 */ /* 0x000fe2000001081e */
[C---:B------:R-:W-:Y:S01]  /*d170*/  FMUL.FTZ R13, R28.reuse, R9 ;  /* 0x000000091c0d7220 */ /* 0x040fe20000410000 */
[----:B------:R-:W-:Y:S02]  /*d180*/  HADD2.F32 R30, -RZ, R42.H0_H0 ;  /* 0x2000002aff1e7230 */ /* 0x000fe40000004100 */
[----:B------:R-:W-:Y:S01]  /*d190*/  FMUL.FTZ R28, R28, R5 ;  /* 0x000000051c1c7220 */ /* 0x000fe20000410000 */
[----:B------:R-:W-:-:S02]  /*d1a0*/  HADD2.F32 R14, -RZ, R39.H0_H0 ;  /* 0x20000027ff0e7230 */ /* 0x000fc40000004100 */
[----:B------:R-:W-:Y:S01]  /*d1b0*/  FFMA.FTZ R40, R15, R26, R40 ;  /* 0x0000001a0f287223 */ /* 0x000fe20000010028 */
[C---:B------:R-:W-:Y:S01]  /*d1c0*/  FFMA.FTZ R26, R24.reuse, R5, -R13 ;  /* 0x00000005181a7223 */ /* 0x040fe2000001080d */
[----:B------:R-:W-:Y:S01]  /*d1d0*/  FFMA.FTZ R28, R24, R9, R28 ;  /* 0x00000009181c7223 */ /* 0x000fe2000001001c */
[C---:B------:R-:W-:Y:S01]  /*d1e0*/  FMUL.FTZ R42, R11.reuse, R30 ;  /* 0x0000001e0b2a7220 */ /* 0x040fe20000410000 */
[-C--:B------:R-:W-:Y:S01]  /*d1f0*/  FMUL.FTZ R24, R11, R14.reuse ;  /* 0x0000000e0b187220 */ /* 0x080fe20000410000 */
[----:B------:R-:W-:Y:S02]  /*d200*/  HADD2.F32 R8, -RZ, R8.H1_H1 ;  /* 0x30000008ff087230 */ /* 0x000fe40000004100 */
[----:B------:R-:W-:Y:S02]  /*d210*/  HADD2.F32 R10, -RZ, R10.H1_H1 ;  /* 0x3000000aff0a7230 */ /* 0x000fe40000004100 */
[----:B------:R-:W-:Y:S01]  /*d220*/  FFMA.FTZ R35, R7, R14, -R42 ;  /* 0x0000000e07237223 */ /* 0x000fe2000001082a */
[----:B------:R-:W-:-:S02]  /*d230*/  HADD2.F32 R11, -RZ, R59.H0_H0 ;  /* 0x2000003bff0b7230 */ /* 0x000fc40000004100 */
[----:B------:R-:W-:Y:S02]  /*d240*/  HADD2.F32 R13, -RZ, R37.H0_H0 ;  /* 0x20000025ff0d7230 */ /* 0x000fe40000004100 */
[----:B------:R-:W-:Y:S01]  /*d250*/  FFMA.FTZ R37, R7, R30, R24 ;  /* 0x0000001e07257223 */ /* 0x000fe20000010018 */
[----:B------:R-:W-:Y:S02]  /*d260*/  HADD2.F32 R5, -RZ, R60.H0_H0 ;  /* 0x2000003cff057230 */ /* 0x000fe40000004100 */
        /* <DEDUP_REMOVED lines=20> */
.L_x_2404:
[----:B------:R-:W-:Y:S05]  /*d3b0*/  BSYNC B1 ;  /* 0x0000000000017941 */ /* 0x000fea0003800000 */
.L_x_2403:
[----:B------:R-:W-:Y:S01]  /*d3c0*/  PRMT R36, R0, 0x5410, R3 ;  /* 0x0000541000247816 */ /* 0x000fe20000000003 */
[----:B------:R-:W-:Y:S06]  /*d3d0*/  @P0 BRA `(.L_x_2378) ;  /* 0x0000000400780947 */ /* 0x000fec0003800000 */
[----:B------:R-:W-:Y:S01]  /*d3e0*/  LEA.HI R21, R21, R219, RZ, 0x1d ;  /* 0x000000db15157211 */ /* 0x000fe200078fe8ff */
[----:B------:R-:W-:Y:S01]  /*d3f0*/  HADD2.F32 R27, -RZ, R54.H1_H1 ;  /* 0x30000036ff1b7230 */ /* 0x000fe20000004100 */
[----:B------:R-:W-:Y:S01]  /*d400*/  SHF.R.U64 R35, R44, 0x10, R45 ;  /* 0x000000102c237819 */ /* 0x000fe2000000122d */
[----:B------:R-:W-:Y:S01]  /*d410*/  HADD2.F32 R26, -RZ, R20.H1_H1 ;  /* 0x30000014ff1a7230 */ /* 0x000fe20000004100 */
[----:B-123--:R-:W-:Y:S01]  /*d420*/  SHF.R.S32.HI R4, RZ, 0x1f, R21 ;  /* 0x0000001fff047819 */ /* 0x00efe20000011415 */
[----:B------:R-:W-:Y:S01]  /*d430*/  IMAD.SHL.U32 R0, R21, 0x8, RZ ;  /* 0x0000000815007824 */ /* 0x000fe200078e00ff */
[----:B------:R-:W-:Y:S01]  /*d440*/  SHF.R.U32.HI R44, RZ, 0x10, R45 ;  /* 0x00000010ff2c7819 */ /* 0x000fe2000001162d */
[----:B------:R-:W-:Y:S01]  /*d450*/  HADD2.F32 R54, -RZ, R54.H0_H0 ;  /* 0x20000036ff367230 */ /* 0x000fe20000004100 */
[----:B------:R-:W-:Y:S01]  /*d460*/  LEA.HI R4, R4, R21, RZ, 0x3 ;  /* 0x0000001504047211 */ /* 0x000fe200078f18ff */
[----:B------:R-:W-:Y:S01]  /*d470*/  HADD2.F32 R20, -RZ, R20.H0_H0 ;  /* 0x20000014ff147230 */ /* 0x000fe20000004100 */
[----:B------:R-:W-:-:S02]  /*d480*/  LOP3.LUT R0, R199, 0x38, R0, 0xf8, !PT ;  /* 0x00000038c7007812 */ /* 0x000fc400078ef800 */
[----:B------:R-:W-:Y:S01]  /*d490*/  SHF.R.U32.HI R28, RZ, 0x10, R49 ;  /* 0x00000010ff1c7819 */ /* 0x000fe20000011631 */
[----:B------:R-:W-:Y:S01]  /*d4a0*/  IMAD.SHL.U32 R4, R4, 0x400, RZ ;  /* 0x0000040004047824 */ /* 0x000fe200078e00ff */
[----:B------:R-:W-:Y:S02]  /*d4b0*/  LOP3.LUT R3, R0, R203, RZ, 0x3c, !PT ;  /* 0x000000cb00037212 */ /* 0x000fe400078e3cff */
[----:B------:R-:W-:Y:S01]  /*d4c0*/  SHF.R.U64 R34, R46, 0x10, R47 ;  /* 0x000000102e227819 */ /* 0x000fe2000000122f */
[----:B------:R-:W-:Y:S01]  /*d4d0*/  HADD2.F32 R28, -RZ, R28.H0_H0 ;  /* 0x2000001cff1c7230 */ /* 0x000fe20000004100 */
[----:B------:R-:W-:Y:S02]  /*d4e0*/  LOP3.LUT R0, R4, 0x7fffe000, RZ, 0xc0, !PT ;  /* 0x7fffe00004007812 */ /* 0x000fe400078ec0ff */
[----:B------:R-:W1:Y:S01]  /*d4f0*/  LDS.128 R4, [R228] ;  /* 0x00000000e4047984 */ /* 0x000e620000000c00 */
[----:B------:R-:W-:Y:S02]  /*d500*/  SHF.R.U64 R31, R50, 0x10, R51 ;  /* 0x00000010321f7819 */ /* 0x000fe40000001233 */
[----:B------:R-:W-:-:S02]  /*d510*/  IADD3 R3, R3, R0, R204 ;  /* 0x0000000003037210 */ /* 0x000fc40007ffe0cc */
[----:B------:R-:W-:Y:S02]  /*d520*/  SHF.R.U32.HI R46, RZ, 0x10, R47 ;  /* 0x00000010ff2e7819 */ /* 0x000fe4000001162f */
[----:B------:R-:W-:Y:S02]  /*d530*/  LEA R3, R3, R2, 0x1 ;  /* 0x0000000203037211 */ /* 0x000fe400078e08ff */
[----:B------:R-:W-:Y:S02]  /*d540*/  SHF.R.U32.HI R50, RZ, 0x10, R51 ;  /* 0x00000010ff327819 */ /* 0x000fe40000011633 */
[----:B------:R-:W-:Y:S01]  /*d550*/  SHF.R.U64 R33, R48, 0x10, R49 ;  /* 0x0000001030217819 */ /* 0x000fe20000001231 */
[----:B0-----:R-:W0:Y:S01]  /*d560*/  LDS.128 R8, [R3+0x10400] ;  /* 0x0104000003087984 */ /* 0x001e220000000c00 */
[--C-:B-1----:R-:W-:Y:S02]  /*d570*/  HADD2.F32 R12, -RZ, R5.reuse.H0_H0 ;  /* 0x20000005ff0c7230 */ /* 0x102fe40000004100 */
[----:B------:R-:W-:-:S02]  /*d580*/  HADD2.F32 R5, -RZ, R5.H1_H1 ;  /* 0x30000005ff057230 */ /* 0x000fc40000004100 */
[----:B------:R-:W-:Y:S02]  /*d590*/  HADD2.F32 R0, -RZ, R4.H0_H0 ;  /* 0x20000004ff007230 */ /* 0x000fe40000004100 */
[----:B------:R-:W-:Y:S02]  /*d5a0*/  HADD2.F32 R13, -RZ, R6.H0_H0 ;  /* 0x20000006ff0d7230 */ /* 0x000fe40000004100 */
[--C-:B------:R-:W-:Y:S02]  /*d5b0*/  HADD2.F32 R14, -RZ, R7.reuse.H0_H0 ;  /* 0x20000007ff0e7230 */ /* 0x100fe40000004100 */
[----:B------:R-:W-:Y:S02]  /*d5c0*/  HADD2.F32 R7, -RZ, R7.H1_H1 ;  /* 0x30000007ff077230 */ /* 0x000fe40000004100 */
[--C-:B0-----:R-:W-:Y:S02]  /*d5d0*/  HADD2.F32 R15, -RZ, R9.reuse.H0_H0 ;  /* 0x20000009ff0f7230 */ /* 0x101fe40000004100 */
[----:B------:R-:W-:-:S02]  /*d5e0*/  HADD2.F32 R21, -RZ, R9.H1_H1 ;  /* 0x30000009ff157230 */ /* 0x000fc40000004100 */
[----:B------:R-:W-:Y:S02]  /*d5f0*/  HADD2.F32 R9, -RZ, R8.H0_H0 ;  /* 0x20000008ff097230 */ /* 0x000fe40000004100 */
[CC--:B------:R-:W-:Y:S01]  /*d600*/  FMUL.FTZ R29, R15.reuse, R27.reuse ;  /* 0x0000001b0f1d7220 */ /* 0x0c0fe20000410000 */
[----:B------:R-:W-:Y:S01]  /*d610*/  FMUL.FTZ R15, R15, R26 ;  /* 0x0000001a0f0f7220 */ /* 0x000fe20000410000 */
[----:B------:R-:W-:Y:S01]  /*d620*/  FMUL.FTZ R30, R21, R28 ;  /* 0x0000001c151e7220 */ /* 0x000fe20000410000 */
[----:B------:R-:W-:Y:S02]  /*d630*/  HADD2.F32 R24, -RZ, R10.H0_H0 ;  /* 0x2000000aff187230 */ /* 0x000fe40000004100 */
[C---:B------:R-:W-:Y:S01]  /*d640*/  FFMA.FTZ R29, R12.reuse, R26, -R29 ;  /* 0x0000001a0c1d7223 */ /* 0x040fe2000001081d */
[----:B------:R-:W-:Y:S02]  /*d650*/  HADD2.F32 R26, -RZ, R44.H0_H0 ;  /* 0x2000002cff1a7230 */ /* 0x000fe40000004100 */
[----:B------:R-:W-:Y:S01]  /*d660*/  FFMA.FTZ R27, R12, R27, R15 ;  /* 0x0000001b0c1b7223 */ /* 0x000fe2000001000f */
[----:B------:R-:W-:Y:S01]  /*d670*/  FMUL.FTZ R15, R9, R54 ;  /* 0x00000036090f7220 */ /* 0x000fe20000410000 */
[----:B------:R-:W-:-:S02]  /*d680*/  HADD2.F32 R12, -RZ, R36.H0_H0 ;  /* 0x20000024ff0c7230 */ /* 0x000fc40000004100 */
[----:B------:R-:W-:Y:S01]  /*d690*/  FMUL.FTZ R9, R9, R20 ;  /* 0x0000001409097220 */ /* 0x000fe20000410000 */
[-C--:B------:R-:W-:Y:S01]  /*d6a0*/  FMUL.FTZ R32, R21, R26.reuse ;  /* 0x0000001a15207220 */ /* 0x080fe20000410000 */
[C---:B------:R-:W-:Y:S01]  /*d6b0*/  FFMA.FTZ R30, R5.reuse, R26, -R30 ;  /* 0x0000001a051e7223 */ /* 0x040fe2000001081e */
[C---:B------:R-:W-:Y:S01]  /*d6c0*/  FFMA.FTZ R15, R0.reuse, R20, -R15 ;  /* 0x00000014000f7223 */ /* 0x040fe2000001080f */
[----:B------:R-:W-:Y:S01]  /*d6d0*/  FFMA.FTZ R54, R0, R54, R9 ;  /* 0x0000003600367223 */ /* 0x000fe20000010009 */
[----:B------:R-:W-:Y:S01]  /*d6e0*/  FFMA.FTZ R32, R5, R28, R32 ;  /* 0x0000001c05207223 */ /* 0x000fe20000010020 */
[----:B------:R-:W-:Y:S02]  /*d6f0*/  HADD2.F32 R5, -RZ, R53.H0_H0 ;  /* 0x20000035ff057230 */ /* 0x000fe40000004100 */
[----:B------:R-:W-:Y:S01]  /*d700*/  FMUL.FTZ R0, R24, R12 ;  /* 0x0000000c18007220 */ /* 0x000fe20000410000 */
[----:B------:R-:W-:Y:S02]  /*d710*/  HADD2.F32 R25, -RZ, R11.H0_H0 ;  /* 0x2000000bff197230 */ /* 0x000fe40000004100 */
[----:B------:R-:W-:-:S02]  /*d720*/  HADD2.F32 R53, -RZ, R53.H1_H1 ;  /* 0x30000035ff357230 */ /* 0x000fc40000004100 */
[-C--:B------:R-:W-:Y:S01]  /*d730*/  FMUL.FTZ R26, R24, R5.reuse ;  /* 0x00000005181a7220 */ /* 0x080fe20000410000 */
[----:B------:R-:W-:Y:S02]  /*d740*/  HADD2.F32 R9, -RZ, R36.H1_H1 ;  /* 0x30000024ff097230 */ /* 0x000fe40000004100 */
[----:B------:R-:W-:Y:S01]  /*d750*/  FFMA.FTZ R24, R13, R5, -R0 ;  /* 0x000000050d187223 */ /* 0x000fe20000010800 */
[----:B------:R-:W-:Y:S02]  /*d760*/  HADD2.F32 R11, -RZ, R11.H1_H1 ;  /* 0x3000000bff0b7230 */ /* 0x000fe40000004100 */
[C---:B------:R-:W-:Y:S01]  /*d770*/  FMUL.FTZ R28, R25.reuse, R53 ;  /* 0x00000035191c7220 */ /* 0x040fe20000410000 */
[----:B------:R-:W-:Y:S02]  /*d780*/  HADD2.F32 R20, -RZ, R50.H0_H0 ;  /* 0x20000032ff147230 */ /* 0x000fe40000004100 */
[----:B------:R-:W-:Y:S01]  /*d790*/  FMUL.FTZ R5, R25, R9 ;  /* 0x0000000919057220 */ /* 0x000fe20000410000 */
[----:B------:R-:W-:-:S02]  /*d7a0*/  HADD2.F32 R0, -RZ, R46.H0_H0 ;  /* 0x2000002eff007230 */ /* 0x000fc40000004100 */
[----:B------:R-:W-:Y:S01]  /*d7b0*/  FFMA.FTZ R26, R13, R12, R26 ;  /* 0x0000000c0d1a7223 */ /* 0x000fe2000001001a */
[C---:B------:R-:W-:Y:S01]  /*d7c0*/  FFMA.FTZ R28, R14.reuse, R9, R28 ;  /* 0x000000090e1c7223 */ /* 0x040fe2000001001c */
[----:B------:R-:W-:Y:S01]  /*d7d0*/  FFMA.FTZ R53, R14, R53, -R5 ;  /* 0x000000350e357223 */ /* 0x000fe20000010805 */
        /* <DEDUP_REMOVED lines=13> */
[----:B------:R-:W-:Y:S01]  /*d8b0*/  FMUL.FTZ R8, R8, R5 ;  /* 0x0000000508087220 */ /* 0x000fe20000410000 */
[----:B------:R-:W-:-:S02]  /*d8c0*/  HADD2.F32 R6, -RZ, R6.H1_H1 ;  /* 0x30000006ff067230 */ /* 0x000fc40000004100 */
        /* <DEDUP_REMOVED lines=12> */
[----:B------:R-:W-:Y:S02]  /*d990*/  F2FP.F16.F32.PACK_AB R8, R21, R54 ;  /* 0x000000361508723e */ /* 0x000fe400000000ff */
[----:B------:R-:W-:-:S05]  /*d9a0*/  F2FP.F16.F32.PACK_AB R10, R13, R26 ;  /* 0x0000001a0d0a723e */ /* 0x000fca00000000ff */
[----:B------:R0:W-:Y:S02]  /*d9b0*/  STS.128 [R3+0x10400], R8 ;  /* 0x0104000803007388 */ /* 0x0001e40000000c00 */
.L_x_2378:
[----:B------:R-:W-:Y:S05]  /*d9c0*/  BSYNC B0 ;  /* 0x0000000000007941 */ /* 0x000fea0003800000 */
.L_x_2338:
        /* <DEDUP_REMOVED lines=8> */
.L_x_2336:
[----:B------:R-:W-:-:S13]  /*da50*/  ISETP.NE.AND P0, PT, R197, 0x3, PT ;  /* 0x00000003c500780c */ /* 0x000fda0003f05270 */
[----:B------:R-:W-:Y:S05]  /*da60*/  @!P0 BRA `(.L_x_2405) ;  /* 0x0000000000048947 */ /* 0x000fea0003800000 */
[----:B------:R-:W-:Y:S01]  /*da70*/  BPT.TRAP 0x1 ;  /* 0x000000040000795c */ /* 0x000fe20000300000 */
.L_x_2405:
[----:B------:R-:W-:Y:S01]  /*da80*/  IMAD R0, R185, 0x8, R2 ;  /* 0x00000008b9007824 */ /* 0x000fe200078e0202 */
[----:B0-23--:R-:W-:-:S04]  /*da90*/  SHF.L.U32 R3, R190, 0x1f, RZ ;  /* 0x0000001fbe037819 */ /* 0x00dfc800000006ff */
[----:B------:R0:W2:Y:S01]  /*daa0*/  SYNCS.PHASECHK.TRANS64.TRYWAIT P2, [R0+URZ+0x28830], R3 ;  /* 0x02883003000075a7 */ /* 0x0000a2000804017f */
[----:B------:R-:W-:Y:S05]  /*dab0*/  @!P0 BRA `(.L_x_2406) ;  /* 0x0000000000048947 */ /* 0x000fea0003800000 */
[----:B------:R-:W-:Y:S01]  /*dac0*/  BPT.TRAP 0x1 ;  /* 0x000000040000795c */ /* 0x000fe20000300000 */
.L_x_2406:
[----:B-1--4-:R-:W1:Y:S01]  /*dad0*/  S2R R4, SR_TID.X ;  /* 0x0000000000047919 */ /* 0x012e620000002100 */
[----:B------:R-:W-:Y:S01]  /*dae0*/  IMAD.MOV.U32 R151, RZ, RZ, RZ ;  /* 0x000000ffff977224 */ /* 0x000fe200078e00ff */
[----:B-1----:R-:W-:-:S04]  /*daf0*/  LOP3.LUT R4, R4, 0x7f, RZ, 0xc0, !PT ;  /* 0x0000007f04047812 */ /* 0x002fc800078ec0ff */
[----:B------:R-:W-:Y:S01]  /*db00*/  ISETP.NE.AND P1, PT, R4, RZ, PT ;  /* 0x000000ff0400720c */ /* 0x000fe20003f25270 */
[----:B--2---:R-:W-:-:S12]  /*db10*/  @P2 BRA `(.L_x_2407) ;  /* 0x0000000000082947 */ /* 0x004fd80003800000 */
[----:B------:R-:W1:Y:S02]  /*db20*/  SYNCS.PHASECHK.TRANS64.TRYWAIT P2, [R0+URZ+0x28830], R3 ;  /* 0x02883003000075a7 */ /* 0x000e64000804017f */
[----:B-1----:R-:W-:Y:S05]  /*db30*/  @!P2 BRA `(.L_x_2408) ;  /* 0x0000012400e0a947 */ /* 0x002fea0003800000 */
.L_x_2407:
[----:B------:R-:W-:Y:S05]  /*db40*/  WARPSYNC.ALL ;  /* 0x0000000000007948 */ /* 0x000fea0003800000 */
[----:B01----:R-:W-:Y:S01]  /*db50*/  VIADD R3, R2, 0x18400 ;  /* 0x0001840002037836 */ /* 0x003fe20000000000 */
[----:B------:R-:W-:Y:S01]  /*db60*/  R2UR UR44, R52 ;  /* 0x00000000342c72ca */ /* 0x000fe200000e0000 */
[----:B------:R-:W-:Y:S01]  /*db70*/  IMAD.MOV.U32 R7, RZ, RZ, 0x40000040 ;  /* 0x40000040ff077424 */ /* 0x000fe200078e00ff */
[----:B------:R-:W-:Y:S01]  /*db80*/  WARPGROUP.ARRIVE ;  /* 0x00000000000079c5 */ /* 0x000fe20000000000 */
[----:B------:R-:W-:Y:S01]  /*db90*/  UMOV UR45, 0x40000040 ;  /* 0x40000040002d7882 */ /* 0x000fe20000000000 */
        /* <DEDUP_REMOVED lines=10> */
[----:B------:R-:W-:Y:S01]  /*dc40*/  IMAD.MOV.U32 R7, RZ, RZ, 0x40000040 ;  /* 0x40000040ff077424 */ /* 0x000fe200078e00ff */
[----:B------:R-:W-:Y:S01]  /*dc50*/  UMOV UR17, 0x40000040 ;  /* 0x4000004000117882 */ /* 0x000fe20000000000 */
[----:B------:R-:W-:Y:S01]  /*dc60*/  LEA R6, R185, R4, 0xb ;  /* 0x00000004b9067211 */ /* 0x000fe200078e58ff */
[----:B------:R-:W-:Y:S01]  /*dc70*/  UIADD3 UR8, UR44, 0x2, URZ ;  /* 0x000000022c087890 */ /* 0x000fe2000fffe03f */
[----:B------:R-:W-:Y:S01]  /*dc80*/  R2UR UR15, R9 ;  /* 0x00000000090f72ca */ /* 0x000fe200000e0000 */
[----:B------:R-:W-:Y:S01]  /*dc90*/  UIADD3 UR12, UR44, 0x4, URZ ;  /* 0x000000042c0c7890 */ /* 0x000fe2000fffe03f */
[C---:B------:R-:W-:Y:S01]  /*dca0*/  R2UR UR46, R6.reuse ;  /* 0x00000000062e72ca */ /* 0x040fe200000e0000 */
[----:B------:R-:W-:Y:S01]  /*dcb0*/  VIADD R8, R6, 0x2 ;  /* 0x0000000206087836 */ /* 0x000fe20000000000 */
[----:B------:R-:W-:Y:S01]  /*dcc0*/  UIADD3 UR16, UR44, 0x6, URZ ;  /* 0x000000062c107890 */ /* 0x000fe2000fffe03f */
[----:B------:R-:W-:Y:S01]  /*dcd0*/  IMAD.MOV.U32 R9, RZ, RZ, 0x40000040 ;  /* 0x40000040ff097424 */ /* 0x000fe200078e00ff */
[----:B------:R-:W-:Y:S01]  /*dce0*/  UIADD3 UR20, UR44, 0x400, URZ ;  /* 0x000004002c147890 */ /* 0x000fe2000fffe03f */
[----:B------:R-:W-:Y:S01]  /*dcf0*/  R2UR UR35, R7 ;  /* 0x00000000072372ca */ /* 0x000fe200000e0000 */
[----:B------:R-:W-:Y:S01]  /*dd00*/  UMOV UR21, 0x40000040 ;  /* 0x4000004000157882 */ /* 0x000fe20000000000 */
[----:B------:R-:W-:Y:S01]  /*dd10*/  R2UR UR10, R8 ;  /* 0x00000000080a72ca */ /* 0x000fe200000e0000 */
[----:B------:R-:W-:Y:S01]  /*dd20*/  UIADD3 UR24, UR44, 0x402, URZ ;  /* 0x000004022c187890 */ /* 0x000fe2000fffe03f */
[----:B------:R-:W-:Y:S01]  /*dd30*/  IADD3 R8, R6, 0x4, RZ ;  /* 0x0000000406087810 */ /* 0x000fe20007ffe0ff */
[----:B------:R-:W-:Y:S01]  /*dd40*/  UMOV UR25, 0x40000040 ;  /* 0x4000004000197882 */ /* 0x000fe20000000000 */
[----:B------:R-:W-:Y:S01]  /*dd50*/  R2UR UR19, R9 ;  /* 0x00000000091372ca */ /* 0x000fe200000e0000 */
[----:B------:R-:W-:Y:S01]  /*dd60*/  IMAD.MOV.U32 R9, RZ, RZ, 0x40000040 ;  /* 0x40000040ff097424 */ /* 0x000fe200078e00ff */
[----:B------:R-:W-:Y:S01]  /*dd70*/  HGMMA.64x128x16.F32 R24, gdesc[UR44], RZ, !UPT, gsb0 ;  /* 0x01e000002c1879f0 */ /* 0x000fe2000c0008ff */
[----:B------:R-:W-:Y:S01]  /*dd80*/  R2UR UR14, R8 ;  /* 0x00000000080e72ca */ /* 0x000fe200000e0000 */
[----:B------:R-:W-:Y:S01]  /*dd90*/  VIADD R8, R6, 0x6 ;  /* 0x0000000606087836 */ /* 0x000fe20000000000 */
[----:B------:R-:W-:Y:S01]  /*dda0*/  UIADD3 UR28, UR44, 0x404, URZ ;  /* 0x000004042c1c7890 */ /* 0x000fe2000fffe03f */
[----:B------:R-:W-:Y:S01]  /*ddb0*/  R2UR UR23, R9 ;  /* 0x00000000091772ca */ /* 0x000fe200000e0000 */
[----:B------:R-:W-:Y:S01]  /*ddc0*/  IMAD.MOV.U32 R9, RZ, RZ, 0x40000040 ;  /* 0x40000040ff097424 */ /* 0x000fe200078e00ff */
[----:B------:R-:W-:Y:S01]  /*ddd0*/  UMOV UR29, 0x40000040 ;  /* 0x40000040001d7882 */ /* 0x000fe20000000000 */
[----:B------:R-:W-:Y:S01]  /*dde0*/  R2UR UR18, R8 ;  /* 0x00000000081272ca */ /* 0x000fe200000e0000 */
[----:B------:R-:W-:Y:S01]  /*ddf0*/  UIADD3 UR32, UR44, 0x406, URZ ;  /* 0x000004062c207890 */ /* 0x000fe2000fffe03f */
[----:B------:R-:W-:Y:S01]  /*de00*/  IADD3 R8, R6, 0x400, RZ ;  /* 0x0000040006087810 */ /* 0x000fe20007ffe0ff */
[----:B------:R-:W-:Y:S01]  /*de10*/  UMOV UR33, 0x40000040 ;  /* 0x4000004000217882 */ /* 0x000fe20000000000 */
[----:B------:R-:W-:Y:S01]  /*de20*/  R2UR UR27, R9 ;  /* 0x00000000091b72ca */ /* 0x000fe200000e0000 */
[----:B------:R-:W-:Y:S01]  /*de30*/  IMAD.MOV.U32 R9, RZ, RZ, 0x40000040 ;  /* 0x40000040ff097424 */ /* 0x000fe200078e00ff */
[----:B------:R-:W-:Y:S01]  /*de40*/  R2UR UR22, R8 ;  /* 0x00000000081672ca */ /* 0x000fe200000e0000 */
[----:B------:R-:W-:Y:S01]  /*de50*/  VIADD R8, R6, 0x402 ;  /* 0x0000040206087836 */ /* 0x000fe20000000000 */
[----:B------:R-:W-:Y:S01]  /*de60*/  ULDC UR4, c[0x0][0x9d8] ;  /* 0x0002760000047ab9 */ /* 0x000fe20000000800 */
[----:B------:R-:W-:Y:S01]  /*de70*/  IMAD R89, R193, 0x80, R213 ;  /* 0x00000080c1597824 */ /* 0x000fe200078e02d5 */
[----:B------:R-:W-:Y:S01]  /*de80*/  R2UR UR31, R9 ;  /* 0x00000000091f72ca */ /* 0x000fe200000e0000 */
[----:B------:R-:W-:Y:S01]  /*de90*/  ULDC UR5, c[0x0][0x988] ;  /* 0x0002620000057ab9 */ /* 0x000fe20000000800 */
[----:B------:R-:W-:Y:S01]  /*dea0*/  R2UR UR26, R8 ;  /* 0x00000000081a72ca */ /* 0x000fe200000e0000 */
[----:B------:R-:W-:Y:S01]  /*deb0*/  @!P1 VIADD R0, R0, 0x28840 ;  /* 0x0002884000009836 */ /* 0x000fe20000000000 */
[C---:B------:R-:W-:Y:S01]  /*dec0*/  IADD3 R8, R6.reuse, 0x404, RZ ;  /* 0x0000040406087810 */ /* 0x040fe20007ffe0ff */
[----:B------:R-:W-:Y:S01]  /*ded0*/  VIADD R6, R6, 0x406 ;  /* 0x0000040606067836 */ /* 0x000fe20000000000 */
[----:B------:R-:W-:Y:S01]  /*dee0*/  ULDC UR6, c[0x0][0x9d8] ;  /* 0x0002760000067ab9 */ /* 0x000fe20000000800 */
[----:B------:R-:W-:Y:S01]  /*def0*/  ULDC UR7, c[0x0][0x9d8] ;  /* 0x0002760000077ab9 */ /* 0x000fe20000000800 */
[----:B------:R-:W-:Y:S01]  /*df00*/  R2UR UR30, R8 ;  /* 0x00000000081e72ca */ /* 0x000fe200000e0000 */
[--C-:B------:R-:W-:Y:S01]  /*df10*/  IMAD.MOV.U32 R149, RZ, RZ, R151.reuse ;  /* 0x000000ffff957224 */ /* 0x100fe200078e0097 */
[----:B------:R-:W-:Y:S01]  /*df20*/  R2UR UR34, R6 ;  /* 0x00000000062272ca */ /* 0x000fe200000e0000 */
[--C-:B------:R-:W-:Y:S01]  /*df30*/  IMAD.MOV.U32 R148, RZ, RZ, R151.reuse ;  /* 0x000000ffff947224 */ /* 0x100fe200078e0097 */
[----:B------:R-:W-:Y:S01]  /*df40*/  @!P1 PRMT R0, RZ, 0x654, R0 ;  /* 0x00000654ff009816 */ /* 0x000fe20000000000 */
[--C-:B------:R-:W-:Y:S01]  /*df50*/  IMAD.MOV.U32 R147, RZ, RZ, R151.reuse ;  /* 0x000000ffff937224 */ /* 0x100fe200078e0097 */
[-C--:B------:R-:W-:Y:S01]  /*df60*/  MOV R150, R151.reuse ;  /* 0x0000009700967202 */ /* 0x080fe20000000f00 */
        /* <DEDUP_REMOVED lines=35> */
[--C-:B-----5:R-:W-:Y:S02]  /*e1a0*/  IMAD.MOV.U32 R117, RZ, RZ, R151.reuse ;  /* 0x000000ffff757224 */ /* 0x120fe400078e0097 */
        /* <DEDUP_REMOVED lines=12> */
[----:B------:R-:W-:Y:S01]  /*e270*/  IMAD.MOV.U32 R88, RZ, RZ, R151 ;  /* 0x000000ffff587224 */ /* 0x000fe200078e0097 */
[----:B------:R-:W-:-:S02]  /*e280*/  WARPGROUP.DEPBAR.LE gsb0, 0x0 ;  /* 0x00008000000079c5 */ /* 0x000fc40000010000 */
        /* <DEDUP_REMOVED lines=34> */
[----:B0-----:R-:W-:Y:S01]  /*e4b0*/  MOV R26, 0xffffff80 ;  /* 0xffffff80001a7802 */ /* 0x001fe20000000f00 */
[----:B------:R-:W-:Y:S01]  /*e4c0*/  FMUL.FTZ R14, R44, UR4 ;  /* 0x000000042c0e7c20 */ /* 0x000fe20008410000 */
[----:B------:R-:W-:Y:S01]  /*e4d0*/  FMUL.FTZ R42, R42, UR4 ;  /* 0x000000042a2a7c20 */ /* 0x000fe20008410000 */
[----:B------:R-:W-:Y:S01]  /*e4e0*/  FMUL.FTZ R43, R43, UR4 ;  /* 0x000000042b2b7c20 */ /* 0x000fe20008410000 */
[----:B------:R-:W-:Y:S01]  /*e4f0*/  FMUL.FTZ R46, R46, UR4 ;  /* 0x000000042e2e7c20 */ /* 0x000fe20008410000 */
[----:B------:R-:W-:-:S02]  /*e500*/  IMAD R7, R123, R26, 0x80 ;  /* 0x000000807b077424 */ /* 0x000fc400078e021a */
[----:B------:R-:W-:Y:S01]  /*e510*/  FMUL.FTZ R47, R47, UR4 ;  /* 0x000000042f2f7c20 */ /* 0x000fe20008410000 */
[----:B------:R-:W0:Y:S01]  /*e520*/  MUFU.TANH R27, R27 ;  /* 0x0000001b001b7308 */ /* 0x000e220000002400 */
[----:B------:R-:W-:Y:S01]  /*e530*/  FMUL.FTZ R50, R50, UR4 ;  /* 0x0000000432327c20 */ /* 0x000fe20008410000 */
[----:B--2---:R-:W-:Y:S02]  /*e540*/  IMAD.IADD R30, R198, 0x1, R7 ;  /* 0x00000001c61e7824 */ /* 0x004fe400078e0207 */
[----:B------:R-:W-:Y:S01]  /*e550*/  FMUL.FTZ R5, R25, UR4 ;  /* 0x0000000419057c20 */ /* 0x000fe20008410000 */
[----:B------:R-:W-:Y:S01]  /*e560*/  FMUL.FTZ R6, R28, UR4 ;  /* 0x000000041c067c20 */ /* 0x000fe20008410000 */
[----:B------:R-:W-:Y:S01]  /*e570*/  FMUL.FTZ R25, R49, UR4 ;  /* 0x0000000431197c20 */ /* 0x000fe20008410000 */
[----:B------:R-:W-:Y:S01]  /*e580*/  FMUL.FTZ R28, R53, UR4 ;  /* 0x00000004351c7c20 */ /* 0x000fe20008410000 */
[--C-:B------:R-:W-:Y:S01]  /*e590*/  IADD3 R33, -R195, 0x1, R30.reuse ;  /* 0x00000001c3217810 */ /* 0x100fe20007ffe11e */
[C---:B------:R-:W-:Y:S01]  /*e5a0*/  IMAD R30, R212.reuse, -0x2, R30 ;  /* 0xfffffffed41e7824 */ /* 0x040fe200078e021e */
[----:B------:R-:W2:Y:S01]  /*e5b0*/  MUFU.TANH R31, R31 ;  /* 0x0000001f001f7308 */ /* 0x000ea20000002400 */
[----:B------:R-:W-:Y:S01]  /*e5c0*/  FMUL.FTZ R51, R51, UR4 ;  /* 0x0000000433337c20 */ /* 0x000fe20008410000 */
[----:B------:R-:W-:Y:S01]  /*e5d0*/  FMUL.FTZ R55, R55, UR4 ;  /* 0x0000000437377c20 */ /* 0x000fe20008410000 */
[----:B------:R-:W-:-:S02]  /*e5e0*/  IMAD R26, R212, -0x2, R33 ;  /* 0xfffffffed41a7824 */ /* 0x000fc400078e0221 */
[----:B------:R-:W-:Y:S01]  /*e5f0*/  FMUL.FTZ R20, R45, UR4 ;  /* 0x000000042d147c20 */ /* 0x000fe20008410000 */
[----:B------:R-:W-:Y:S01]  /*e600*/  FMUL.FTZ R54, R54, UR4 ;  /* 0x0000000436367c20 */ /* 0x000fe20008410000 */
[----:B------:R-:W-:Y:S01]  /*e610*/  FMUL.FTZ R9, R32, UR4 ;  /* 0x0000000420097c20 */ /* 0x000fe20008410000 */
[----:B------:R-:W-:Y:S01]  /*e620*/  FMUL.FTZ R15, R41, UR4 ;  /* 0x00000004290f7c20 */ /* 0x000fe20008410000 */
[----:B------:R-:W-:Y:S01]  /*e630*/  IADD3 R37, R26, 0x8, R89 ;  /* 0x000000081a257810 */ /* 0x000fe20007ffe059 */
[----:B------:R0:W3:Y:S01]  /*e640*/  MUFU.TANH R95, R34 ;  /* 0x00000022005f7308 */ /* 0x0000e20000002400 */
[----:B------:R-:W-:Y:S01]  /*e650*/  FMUL.FTZ R32, R57, UR4 ;  /* 0x0000000439207c20 */ /* 0x000fe20008410000 */
[----:B------:R-:W-:Y:S01]  /*e660*/  FMUL.FTZ R59, R59, UR4 ;  /* 0x000000043b3b7c20 */ /* 0x000fe20008410000 */
[----:B------:R-:W-:Y:S01]  /*e670*/  VIMNMX R40, R30, R37, PT ;  /* 0x000000251e287248 */ /* 0x000fe20003fe0100 */
[----:B------:R-:W-:Y:S01]  /*e680*/  FMUL.FTZ R10, R36, UR4 ;  /* 0x00000004240a7c20 */ /* 0x000fe20008410000 */
[----:B------:R-:W-:Y:S01]  /*e690*/  FMUL.FTZ R58, R58, UR4 ;  /* 0x000000043a3a7c20 */ /* 0x000fe20008410000 */
[----:B------:R-:W-:Y:S01]  /*e6a0*/  FMUL.FTZ R62, R62, UR4 ;  /* 0x000000043e3e7c20 */ /* 0x000fe20008410000 */
[C---:B------:R-:W-:Y:S01]  /*e6b0*/  ISETP.GT.AND P2, PT, R40.reuse, RZ, PT ;  /* 0x000000ff2800720c */ /* 0x040fe20003f44270 */
[----:B------:R-:W4:Y:S01]  /*e6c0*/  MUFU.TANH R35, R35 ;  /* 0x0000002300237308 */ /* 0x000f220000002400 */
[C---:B------:R-:W-:Y:S01]  /*e6d0*/  ISETP.GT.AND P3, PT, R40.reuse, 0x1, PT ;  /* 0x000000012800780c */ /* 0x040fe20003f64270 */
[----:B------:R-:W-:Y:S01]  /*e6e0*/  FMUL.FTZ R63, R63, UR4 ;  /* 0x000000043f3f7c20 */ /* 0x000fe20008410000 */
[----:B------:R-:W-:Y:S01]  /*e6f0*/  ISETP.GT.AND P4, PT, R40, 0x8, PT ;  /* 0x000000082800780c */ /* 0x000fe20003f84270 */
[----:B------:R-:W-:Y:S01]  /*e700*/  FMUL.FTZ R66, R66, UR4 ;  /* 0x0000000442427c20 */ /* 0x000fe20008410000 */
[----:B-1----:R-:W-:Y:S01]  /*e710*/  FSEL R101, R101, -INF , P2 ;  /* 0xff80000065657808 */ /* 0x002fe20001000000 */
[----:B------:R-:W-:Y:S01]  /*e720*/  FMUL.FTZ R70, R70, UR4 ;  /* 0x0000000446467c20 */ /* 0x000fe20008410000 */
[----:B0-----:R-:W-:Y:S01]  /*e730*/  FSEL R34, R27, -INF , P3 ;  /* 0xff8000001b227808 */ /* 0x001fe20001800000 */
[----:B------:R-:W0:Y:S01]  /*e740*/  MUFU.TANH R38, R38 ;  /* 0x0000002600267308 */ /* 0x000e220000002400 */
[----:B------:R-:W-:Y:S01]  /*e750*/  ISETP.GT.AND P2, PT, R40, 0x9, PT ;  /* 0x000000092800780c */ /* 0x000fe20003f44270 */
[----:B------:R-:W-:Y:S01]  /*e760*/  FMUL.FTZ R27, R67, UR4 ;  /* 0x00000004431b7c20 */ /* 0x000fe20008410000 */
[----:B------:R-:W-:Y:S01]  /*e770*/  FSEL R103, R103, -INF , P4 ;  /* 0xff80000067677808 */ /* 0x000fe20002000000 */
[----:B------:R-:W-:Y:S01]  /*e780*/  FMUL.FTZ R71, R71, UR4 ;  /* 0x0000000447477c20 */ /* 0x000fe20008410000 */
[----:B------:R-:W-:Y:S01]  /*e790*/  FMNMX.FTZ R44, R101, R34, !PT ;  /* 0x00000022652c7209 */ /* 0x000fe20007810000 */
[----:B------:R-:W-:Y:S01]  /*e7a0*/  FMUL.FTZ R74, R74, UR4 ;  /* 0x000000044a4a7c20 */ /* 0x000fe20008410000 */
[----:B------:R-:W-:Y:S01]  /*e7b0*/  ISETP.GT.AND P3, PT, R40, 0x10, PT ;  /* 0x000000102800780c */ /* 0x000fe20003f64270 */
[----:B------:R-:W1:Y:S01]  /*e7c0*/  MUFU.TANH R39, R39 ;  /* 0x0000002700277308 */ /* 0x000e620000002400 */
[----:B--2---:R-:W-:Y:S01]  /*e7d0*/  FSEL R99, R31, -INF , P2 ;  /* 0xff8000001f637808 */ /* 0x004fe20001000000 */
[----:B------:R-:W-:Y:S01]  /*e7e0*/  FMUL.FTZ R75, R75, UR4 ;  /* 0x000000044b4b7c20 */ /* 0x000fe20008410000 */
[----:B------:R-:W-:Y:S01]  /*e7f0*/  FMNMX.FTZ R44, R103, R44, !PT ;  /* 0x0000002c672c7209 */ /* 0x000fe20007810000 */
[----:B------:R-:W-:Y:S01]  /*e800*/  FMUL.FTZ R78, R78, UR4 ;  /* 0x000000044e4e7c20 */ /* 0x000fe20008410000 */
[----:B------:R-:W-:Y:S01]  /*e810*/  ISETP.GT.AND P2, PT, R40, 0x11, PT ;  /* 0x000000112800780c */ /* 0x000fe20003f44270 */
[----:B------:R-:W-:Y:S01]  /*e820*/  FMUL.FTZ R79, R79, UR4 ;  /* 0x000000044f4f7c20 */ /* 0x000fe20008410000 */
[----:B---3--:R-:W-:Y:S01]  /*e830*/  FSEL R95, R95, -INF , P3 ;  /* 0xff8000005f5f7808 */ /* 0x008fe20001800000 */
[----:B------:R-:W2:Y:S01]  /*e840*/  MUFU.TANH R42, R42 ;  /* 0x0000002a002a7308 */ /* 0x000ea20000002400 */
[----:B------:R-:W-:Y:S01]  /*e850*/  FMNMX.FTZ R44, R99, R44, !PT ;  /* 0x0000002c632c7209 */ /* 0x000fe20007810000 */
[----:B------:R-:W-:Y:S01]  /*e860*/  FMUL.FTZ R82, R82, UR4 ;  /* 0x0000000452527c20 */ /* 0x000fe20008410000 */
[----:B------:R-:W-:Y:S01]  /*e870*/  ISETP.GT.AND P3, PT, R40, 0x18, PT ;  /* 0x000000182800780c */ /* 0x000fe20003f64270 */
[----:B------:R-:W-:Y:S01]  /*e880*/  FMUL.FTZ R83, R83, UR4 ;  /* 0x0000000453537c20 */ /* 0x000fe20008410000 */
[----:B----4-:R-:W-:Y:S01]  /*e890*/  FSEL R93, R35, -INF , P2 ;  /* 0xff800000235d7808 */ /* 0x010fe20001000000 */
[----:B------:R-:W-:Y:S01]  /*e8a0*/  FMUL.FTZ R86, R86, UR4 ;  /* 0x0000000456567c20 */ /* 0x000fe20008410000 */
[----:B------:R-:W-:Y:S01]  /*e8b0*/  FMNMX.FTZ R44, R95, R44, !PT ;  /* 0x0000002c5f2c7209 */ /* 0x000fe20007810000 */
[----:B------:R-:W-:Y:S01]  /*e8c0*/  MUFU.TANH R43, R43 ;  /* 0x0000002b002b7308 */ /* 0x000fe20000002400 */
[----:B------:R-:W-:Y:S01]  /*e8d0*/  ISETP.GT.AND P2, PT, R40, 0x19, PT ;  /* 0x000000192800780c */ /* 0x000fe20003f44270 */
[----:B------:R-:W-:Y:S01]  /*e8e0*/  FMUL.FTZ R3, R24, UR4 ;  /* 0x0000000418037c20 */ /* 0x000fe20008410000 */
[----:B0-----:R-:W-:Y:S01]  /*e8f0*/  FSEL R91, R38, -INF , P3 ;  /* 0xff800000265b7808 */ /* 0x001fe20001800000 */
[----:B------:R-:W-:Y:S01]  /*e900*/  FMUL.FTZ R8, R29, UR4 ;  /* 0x000000041d087c20 */ /* 0x000fe20008410000 */
[----:B------:R-:W-:Y:S01]  /*e910*/  FMNMX.FTZ R44, R93, R44, !PT ;  /* 0x0000002c5d2c7209 */ /* 0x000fe20007810000 */
[----:B------:R-:W-:Y:S01]  /*e920*/  FMUL.FTZ R65, R65, UR4 ;  /* 0x0000000441417c20 */ /* 0x000fe20008410000 */
[C---:B------:R-:W-:Y:S01]  /*e930*/  ISETP.GT.AND P3, PT, R40.reuse, 0x20, PT ;  /* 0x000000202800780c */ /* 0x040fe20003f64270 */
[----:B------:R-:W0:Y:S01]  /*e940*/  MUFU.TANH R46, R46 ;  /* 0x0000002e002e7308 */ /* 0x000e220000002400 */
[----:B-1----:R-:W-:Y:S01]  /*e950*/  FSEL R67, R39, -INF , P2 ;  /* 0xff80000027437808 */ /* 0x002fe20001000000 */
[----:B------:R-:W-:Y:S01]  /*e960*/  FMUL.FTZ R69, R69, UR4 ;  /* 0x0000000445457c20 */ /* 0x000fe20008410000 */
[----:B------:R-:W-:Y:S01]  /*e970*/  FMNMX.FTZ R44, R91, R44, !PT ;  /* 0x0000002c5b2c7209 */ /* 0x000fe20007810000 */
[----:B------:R-:W-:Y:S01]  /*e980*/  FMUL.FTZ R73, R73, UR4 ;  /* 0x0000000449497c20 */ /* 0x000fe20008410000 */
[----:B------:R-:W-:Y:S01]  /*e990*/  ISETP.GT.AND P2, PT, R40, 0x21, PT ;  /* 0x000000212800780c */ /* 0x000fe20003f44270 */
[----:B------:R-:W-:Y:S01]  /*e9a0*/  FMUL.FTZ R21, R48, UR4 ;  /* 0x0000000430157c20 */ /* 0x000fe20008410000 */
[----:B--2---:R-:W-:Y:S01]  /*e9b0*/  FSEL R53, R42, -INF , P3 ;  /* 0xff8000002a357808 */ /* 0x004fe20001800000 */
[----:B------:R-:W-:Y:S01]  /*e9c0*/  MUFU.TANH R47, R47 ;  /* 0x0000002f002f7308 */ /* 0x000fe20000002400 */
[----:B------:R-:W-:Y:S01]  /*e9d0*/  FMNMX.FTZ R44, R67, R44, !PT ;  /* 0x0000002c432c7209 */ /* 0x000fe20007810000 */
[----:B------:R-:W-:Y:S01]  /*e9e0*/  IMAD.U32 R42, RZ, RZ, UR5 ;  /* 0x00000005ff2a7e24 */ /* 0x000fe2000f8e00ff */
[----:B------:R-:W-:Y:S01]  /*e9f0*/  ISETP.GT.AND P3, PT, R40, 0x28, PT ;  /* 0x000000282800780c */ /* 0x000fe20003f64270 */
[----:B------:R-:W-:Y:S01]  /*ea00*/  FMUL.FTZ R24, R52, UR4 ;  /* 0x0000000434187c20 */ /* 0x000fe20008410000 */
[----:B------:R-:W-:Y:S01]  /*ea10*/  FMNMX.FTZ R44, R53, R44, !PT ;  /* 0x0000002c352c7209 */ /* 0x000fe20007810000 */
[----:B------:R-:W-:Y:S01]  /*ea20*/  FMUL.FTZ R77, R77, UR4 ;  /* 0x000000044d4d7c20 */ /* 0x000fe20008410000 */
[----:B------:R-:W-:Y:S01]  /*ea30*/  FMUL.FTZ R29, R56, UR4 ;  /* 0x00000004381d7c20 */ /* 0x000fe20008410000 */
[----:B------:R-:W1:Y:S01]  /*ea40*/  MUFU.TANH R49, R50 ;  /* 0x0000003200317308 */ /* 0x000e620000002400 */
[----:B0-----:R-:W-:Y:S01]  /*ea50*/  FSEL R57, R46, -INF , P3 ;  /* 0xff8000002e397808 */ /* 0x001fe20001800000 */
[----:B------:R-:W-:Y:S01]  /*ea60*/  FMUL.FTZ R60, R60, UR4 ;  /* 0x000000043c3c7c20 */ /* 0x000fe20008410000 */
[----:B------:R-:W-:Y:S01]  /*ea70*/  ISETP.GT.AND P3, PT, R40, 0x30, PT ;  /* 0x000000302800780c */ /* 0x000fe20003f64270 */
        /* <DEDUP_REMOVED lines=8> */
[----:B------:R-:W-:Y:S01]  /*eb00*/  FMUL.FTZ R84, R84, UR4 ;  /* 0x0000000454547c20 */ /* 0x000fe20008410000 */
[----:B------:R2:W-:Y:S01]  /*eb10*/  @!P1 SYNCS.ARRIVE.TRANS64.RED.A1T0 RZ, [R0+URZ], RZ ;  /* 0x000000ff00ff99a7 */ /* 0x0005e2000810043f */
[----:B------:R-:W-:-:S02]  /*eb20*/  ULDC UR5, c[0x0][0x988] ;  /* 0x0002620000057ab9 */ /* 0x000fc40000000800 */
[----:B------:R3:W-:Y:S01]  /*eb30*/  MUFU.TANH R7, R55 ;  /* 0x0000003700077308 */ /* 0x0007e20000002400 */
[----:B-1----:R-:W-:Y:S02]  /*eb40*/  FSEL R49, R49, -INF , P3 ;  /* 0xff80000031317808 */ /* 0x002fe40001800000 */
[----:B------:R-:W-:-:S05]  /*eb50*/  ISETP.GT.AND P3, PT, R40, 0x38, PT ;  /* 0x000000382800780c */ /* 0x000fca0003f64270 */
[----:B------:R-:W1:Y:S01]  /*eb60*/  MUFU.TANH R41, R54 ;  /* 0x0000003600297308 */ /* 0x000e620000002400 */
[----:B---3--:R-:W-:Y:S02]  /*eb70*/  FSEL R55, R43, -INF , P2 ;  /* 0xff8000002b377808 */ /* 0x008fe40001000000 */
[----:B------:R-:W-:Y:S02]  /*eb80*/  ISETP.GT.AND P2, PT, R40, 0x29, PT ;  /* 0x000000292800780c */ /* 0x000fe40003f44270 */
[----:B------:R-:W-:-:S03]  /*eb90*/  FMNMX.FTZ R44, R55, R44, !PT ;  /* 0x0000002c372c7209 */ /* 0x000fc60007810000 */
[----:B------:R3:W-:Y:S01]  /*eba0*/  MUFU.TANH R36, R59 ;  /* 0x0000003b00247308 */ /* 0x0007e20000002400 */
[----:B------:R-:W-:-:S07]  /*ebb0*/  FMNMX.FTZ R44, R57, R44, !PT ;  /* 0x0000002c392c7209 */ /* 0x000fce0007810000 */
[----:B------:R-:W4:Y:S01]  /*ebc0*/  MUFU.TANH R33, R58 ;  /* 0x0000003a00217308 */ /* 0x000f220000002400 */
[----:B---3--:R-:W-:Y:S02]  /*ebd0*/  FSEL R59, R47, -INF , P2 ;  /* 0xff8000002f3b7808 */ /* 0x008fe40001000000 */
[C---:B------:R-:W-:Y:S02]  /*ebe0*/  ISETP.GT.AND P2, PT, R40.reuse, 0x31, PT ;  /* 0x000000312800780c */ /* 0x040fe40003f44270 */
[----:B------:R-:W-:Y:S02]  /*ebf0*/  FMNMX.FTZ R44, R59, R44, !PT ;  /* 0x0000002c3b2c7209 */ /* 0x000fe40007810000 */
[----:B0-----:R-:W-:Y:S01]  /*ec00*/  FSEL R45, R45, -INF , P2 ;  /* 0xff8000002d2d7808 */ /* 0x001fe20001000000 */
[----:B------:R-:W0:Y:S01]  /*ec10*/  MUFU.TANH R62, R62 ;  /* 0x0000003e003e7308 */ /* 0x000e220000002400 */
[----:B------:R-:W-:Y:S02]  /*ec20*/  FMNMX.FTZ R44, R49, R44, !PT ;  /* 0x0000002c312c7209 */ /* 0x000fe40007810000 */
[----:B------:R-:W-:-:S02]  /*ec30*/  ISETP.GT.AND P2, PT, R40, 0x39, PT ;  /* 0x000000392800780c */ /* 0x000fc40003f44270 */
[----:B-1----:R-:W-:Y:S02]  /*ec40*/  FSEL R41, R41, -INF , P3 ;  /* 0xff80000029297808 */ /* 0x002fe40001800000 */
[----:B------:R-:W-:Y:S01]  /*ec50*/  FMNMX.FTZ R44, R45, R44, !PT ;  /* 0x0000002c2d2c7209 */ /* 0x000fe20007810000 */
[----:B------:R-:W1:Y:S01]  /*ec60*/  MUFU.TANH R63, R63 ;  /* 0x0000003f003f7308 */ /* 0x000e620000002400 */
[C---:B------:R-:W-:Y:S02]  /*ec70*/  ISETP.GT.AND P3, PT, R40.reuse, 0x40, PT ;  /* 0x000000402800780c */ /* 0x040fe40003f64270 */
[----:B------:R-:W-:Y:S02]  /*ec80*/  FSEL R39, R7, -INF , P2 ;  /* 0xff80000007277808 */ /* 0x000fe40001000000 */
[----:B------:R-:W-:Y:S02]  /*ec90*/  FMNMX.FTZ R44, R41, R44, !PT ;  /* 0x0000002c292c7209 */ /* 0x000fe40007810000 */
[----:B------:R-:W-:Y:S01]  /*eca0*/  ISETP.GT.AND P2, PT, R40, 0x41, PT ;  /* 0x000000412800780c */ /* 0x000fe20003f44270 */
[----:B------:R-:W3:Y:S01]  /*ecb0*/  MUFU.TANH R37, R66 ;  /* 0x0000004200257308 */ /* 0x000ee20000002400 */
[----:B----4-:R-:W-:-:S02]  /*ecc0*/  FSEL R33, R33, -INF , P3 ;  /* 0xff80000021217808 */ /* 0x010fc40001800000 */
[----:B------:R-:W-:Y:S02]  /*ecd0*/  FMNMX.FTZ R44, R39, R44, !PT ;  /* 0x0000002c272c7209 */ /* 0x000fe40007810000 */
[----:B------:R-:W-:Y:S02]  /*ece0*/  ISETP.GT.AND P3, PT, R40, 0x48, PT ;  /* 0x000000482800780c */ /* 0x000fe40003f64270 */
[----:B------:R-:W-:Y:S01]  /*ecf0*/  FMNMX.FTZ R44, R33, R44, !PT ;  /* 0x0000002c212c7209 */ /* 0x000fe20007810000 */
[----:B------:R4:W2:Y:S01]  /*ed00*/  MUFU.TANH R38, R27 ;  /* 0x0000001b00267308 */ /* 0x0008a20000002400 */
[----:B0-----:R-:W-:Y:S02]  /*ed10*/  FSEL R31, R62, -INF , P3 ;  /* 0xff8000003e1f7808 */ /* 0x001fe40001800000 */
[----:B------:R-:W-:-:S05]  /*ed20*/  ISETP.GT.AND P3, PT, R40, 0x50, PT ;  /* 0x000000502800780c */ /* 0x000fca0003f64270 */
[----:B------:R-:W0:Y:S01]  /*ed30*/  MUFU.TANH R70, R70 ;  /* 0x0000004600467308 */ /* 0x000e220000002400 */
[----:B----4-:R-:W-:Y:S01]  /*ed40*/  FSEL R27, R36, -INF , P2 ;  /* 0xff800000241b7808 */ /* 0x010fe20001000000 */
[----:B------:R-:W-:Y:S01]  /*ed50*/  FMUL.FTZ R36, R87, UR4 ;  /* 0x0000000457247c20 */ /* 0x000fe20008410000 */
[C---:B------:R-:W-:Y:S02]  /*ed60*/  ISETP.GT.AND P2, PT, R40.reuse, 0x49, PT ;  /* 0x000000492800780c */ /* 0x040fe40003f44270 */
[----:B------:R-:W-:Y:S02]  /*ed70*/  FMNMX.FTZ R44, R27, R44, !PT ;  /* 0x0000002c1b2c7209 */ /* 0x000fe40007810000 */
[----:B-1----:R-:W-:Y:S01]  /*ed80*/  FSEL R35, R63, -INF , P2 ;  /* 0xff8000003f237808 */ /* 0x002fe20001000000 */
[----:B------:R-:W1:Y:S01]  /*ed90*/  MUFU.TANH R51, R71 ;  /* 0x0000004700337308 */ /* 0x000e620000002400 */
[----:B------:R-:W-:Y:S02]  /*eda0*/  FMNMX.FTZ R44, R31, R44, !PT ;  /* 0x0000002c1f2c7209 */ /* 0x000fe40007810000 */
[----:B------:R-:W-:-:S02]  /*edb0*/  ISETP.GT.AND P2, PT, R40, 0x51, PT ;  /* 0x000000512800780c */ /* 0x000fc40003f44270 */
[----:B---3--:R-:W-:Y:S02]  /*edc0*/  FSEL R37, R37, -INF , P3 ;  /* 0xff80000025257808 */ /* 0x008fe40001800000 */
[----:B------:R-:W-:Y:S01]  /*edd0*/  FMNMX.FTZ R44, R35, R44, !PT ;  /* 0x0000002c232c7209 */ /* 0x000fe20007810000 */
[----:B------:R-:W3:Y:S01]  /*ede0*/  MUFU.TANH R74, R74 ;  /* 0x0000004a004a7308 */ /* 0x000ee20000002400 */
[----:B------:R-:W-:Y:S02]  /*edf0*/  ISETP.GT.AND P3, PT, R40, 0x58, PT ;  /* 0x000000582800780c */ /* 0x000fe40003f64270 */
[----:B--2---:R-:W-:Y:S02]  /*ee00*/  FSEL R43, R38, -INF , P2 ;  /* 0xff800000262b7808 */ /* 0x004fe40001000000 */
[----:B------:R-:W-:Y:S02]  /*ee10*/  FMNMX.FTZ R44, R37, R44, !PT ;  /* 0x0000002c252c7209 */ /* 0x000fe40007810000 */
[----:B------:R-:W-:Y:S01]  /*ee20*/  ISETP.GT.AND P2, PT, R40, 0x59, PT ;  /* 0x000000592800780c */ /* 0x000fe20003f44270 */
[----:B------:R-:W2:Y:S01]  /*ee30*/  MUFU.TANH R71, R75 ;  /* 0x0000004b00477308 */ /* 0x000ea20000002400 */
[----:B0-----:R-:W-:-:S02]  /*ee40*/  FSEL R47, R70, -INF , P3 ;  /* 0xff800000462f7808 */ /* 0x001fc40001800000 */
[----:B------:R-:W-:Y:S02]  /*ee50*/  FMNMX.FTZ R44, R43, R44, !PT ;  /* 0x0000002c2b2c7209 */ /* 0x000fe40007810000 */
[C---:B------:R-:W-:Y:S02]  /*ee60*/  ISETP.GT.AND P3, PT, R40.reuse, 0x60, PT ;  /* 0x000000602800780c */ /* 0x040fe40003f64270 */
[----:B-1----:R-:W-:Y:S01]  /*ee70*/  FSEL R51, R51, -INF , P2 ;  /* 0xff80000033337808 */ /* 0x002fe20001000000 */
[----:B------:R-:W0:Y:S01]  /*ee80*/  MUFU.TANH R78, R78 ;  /* 0x0000004e004e7308 */ /* 0x000e220000002400 */
[----:B------:R-:W-:Y:S02]  /*ee90*/  FMNMX.FTZ R44, R47, R44, !PT ;  /* 0x0000002c2f2c7209 */ /* 0x000fe40007810000 */
[----:B------:R-:W-:Y:S02]  /*eea0*/  ISETP.GT.AND P2, PT, R40, 0x61, PT ;  /* 0x000000612800780c */ /* 0x000fe40003f44270 */
[----:B---3--:R-:W-:-:S02]  /*eeb0*/  FSEL R63, R74, -INF , P3 ;  /* 0xff8000004a3f7808 */ /* 0x008fc40001800000 */
[----:B------:R-:W-:Y:S01]  /*eec0*/  FMNMX.FTZ R44, R51, R44, !PT ;  /* 0x0000002c332c7209 */ /* 0x000fe20007810000 */
[----:B------:R-:W1:Y:S01]  /*eed0*/  MUFU.TANH R79, R79 ;  /* 0x0000004f004f7308 */ /* 0x000e620000002400 */
[C---:B------:R-:W-:Y:S02]  /*eee0*/  ISETP.GT.AND P3, PT, R40.reuse, 0x68, PT ;  /* 0x000000682800780c */ /* 0x040fe40003f64270 */
[----:B--2---:R-:W-:Y:S02]  /*eef0*/  FSEL R71, R71, -INF , P2 ;  /* 0xff80000047477808 */ /* 0x004fe40001000000 */
[----:B------:R-:W-:Y:S02]  /*ef00*/  FMNMX.FTZ R44, R63, R44, !PT ;  /* 0x0000002c3f2c7209 */ /* 0x000fe40007810000 */
[----:B------:R-:W-:Y:S01]  /*ef10*/  ISETP.GT.AND P2, PT, R40, 0x69, PT ;  /* 0x000000692800780c */ /* 0x000fe20003f44270 */
[----:B------:R-:W2:Y:S01]  /*ef20*/  MUFU.TANH R82, R82 ;  /* 0x0000005200527308 */ /* 0x000ea20000002400 */
[----:B0-----:R-:W-:-:S02]  /*ef30*/  FSEL R75, R78, -INF , P3 ;  /* 0xff8000004e4b7808 */ /* 0x001fc40001800000 */
[----:B------:R-:W-:Y:S02]  /*ef40*/  FMNMX.FTZ R44, R71, R44, !PT ;  /* 0x0000002c472c7209 */ /* 0x000fe40007810000 */
[C---:B------:R-:W-:Y:S02]  /*ef50*/  ISETP.GT.AND P3, PT, R40.reuse, 0x70, PT ;  /* 0x000000702800780c */ /* 0x040fe40003f64270 */
[----:B------:R-:W-:Y:S01]  /*ef60*/  FMNMX.FTZ R44, R75, R44, !PT ;  /* 0x0000002c4b2c7209 */ /* 0x000fe20007810000 */
[----:B------:R2:W0:Y:S01]  /*ef70*/  MUFU.TANH R7, R83 ;  /* 0x0000005300077308 */ /* 0x0004220000002400 */
        /* <DEDUP_REMOVED lines=8> */
[----:B0-----:R-:W-:Y:S01]  /*f000*/  FSEL R87, R7, -INF , P2 ;  /* 0xff80000007577808 */ /* 0x001fe20001000000 */
[----:B------:R-:W-:Y:S01]  /*f010*/  FMUL.FTZ R7, R61, UR4 ;  /* 0x000000043d077c20 */ /* 0x000fe20008410000 */
[----:B------:R-:W-:Y:S01]  /*f020*/  ISETP.GT.AND P2, PT, R40, 0x79, PT ;  /* 0x000000792800780c */ /* 0x000fe20003f44270 */
[----:B------:R-:W-:Y:S01]  /*f030*/  ULDC UR4, c[0x0][0x988] ;  /* 0x0002620000047ab9 */ /* 0x000fe20000000800 */
[----:B------:R-:W-:-:S03]  /*f040*/  FMNMX.FTZ R44, R87, R44, !PT ;  /* 0x0000002c572c7209 */ /* 0x000fc60007810000 */
[----:B------:R0:W-:Y:S01]  /*f050*/  MUFU.TANH R38, R7 ;  /* 0x0000000700267308 */ /* 0x0001e20000002400 */
[----:B-1----:R-:W-:-:S04]  /*f060*/  FSEL R61, R86, -INF , P3 ;  /* 0xff800000563d7808 */ /* 0x002fc80001800000 */
[----:B------:R-:W-:-:S03]  /*f070*/  FMNMX.FTZ R44, R61, R44, !PT ;  /* 0x0000002c3d2c7209 */ /* 0x000fc60007810000 */
[----:B------:R-:W1:Y:S01]  /*f080*/  MUFU.TANH R3, R3 ;  /* 0x0000000300037308 */ /* 0x000e620000002400 */
[----:B--2---:R-:W-:-:S04]  /*f090*/  FSEL R97, R36, -INF , P2 ;  /* 0xff80000024617808 */ /* 0x004fc80001000000 */
[----:B------:R-:W-:-:S03]  /*f0a0*/  FMNMX.FTZ R36, R97, R44, !PT ;  /* 0x0000002c61247209 */ /* 0x000fc60007810000 */
[----:B------:R-:W2:Y:S02]  /*f0b0*/  MUFU.TANH R5, R5 ;  /* 0x0000000500057308 */ /* 0x000ea40000002400 */
[----:B------:R-:W3:Y:S06]  /*f0c0*/  SHFL.BFLY PT, R105, R36, 0x2, 0x1f ;  /* 0x0c401f0024697f89 */ /* 0x000eec00000e0000 */
[----:B------:R-:W4:Y:S08]  /*f0d0*/  MUFU.TANH R6, R6 ;  /* 0x0000000600067308 */ /* 0x000f300000002400 */
[----:B------:R-:W4:Y:S08]  /*f0e0*/  MUFU.TANH R8, R8 ;  /* 0x0000000800087308 */ /* 0x000f300000002400 */
[----:B------:R-:W4:Y:S01]  /*f0f0*/  MUFU.TANH R9, R9 ;  /* 0x0000000900097308 */ /* 0x000f220000002400 */
[----:B---3--:R-:W-:-:S05]  /*f100*/  FMNMX.FTZ R105, R36, R105, !PT ;  /* 0x0000006924697209 */ /* 0x008fca0007810000 */
[----:B------:R-:W0:Y:S02]  /*f110*/  SHFL.BFLY PT, R36, R105, 0x1, 0x1f ;  /* 0x0c201f0069247f89 */ /* 0x000e2400000e0000 */
[----:B------:R-:W3:Y:S08]  /*f120*/  MUFU.TANH R11, R11 ;  /* 0x0000000b000b7308 */ /* 0x000ef00000002400 */
[----:B------:R1:W-:Y:S08]  /*f130*/  MUFU.TANH R40, R65 ;  /* 0x0000004100287308 */ /* 0x0003f00000002400 */
[----:B------:R-:W3:Y:S01]  /*f140*/  MUFU.TANH R10, R10 ;  /* 0x0000000a000a7308 */ /* 0x000ee20000002400 */
[----:B0-----:R-:W-:-:S07]  /*f150*/  FMNMX.FTZ R7, R105, R36, !PT ;  /* 0x0000002469077209 */ /* 0x001fce0007810000 */
[----:B------:R-:W-:Y:S01]  /*f160*/  MUFU.TANH R12, R12 ;  /* 0x0000000c000c7308 */ /* 0x000fe20000002400 */
[----:B------:R-:W-:Y:S01]  /*f170*/  IMAD.MOV.U32 R105, RZ, RZ, R151 ;  /* 0x000000ffff697224 */ /* 0x000fe200078e0097 */
[C---:B------:R-:W-:Y:S01]  /*f180*/  FSETP.NEU.FTZ.AND P2, PT, R7.reuse, -INF , PT ;  /* 0xff8000000700780b */ /* 0x040fe20003f5d000 */
[----:B------:R-:W-:-:S05]  /*f190*/  FMUL.FTZ R36, R7, R42 ;  /* 0x0000002a07247220 */ /* 0x000fca0000410000 */
[----:B------:R-:W0:Y:S01]  /*f1a0*/  MUFU.TANH R13, R13 ;  /* 0x0000000d000d7308 */ /* 0x000e220000002400 */
[----:B------:R-:W-:-:S05]  /*f1b0*/  FSEL R36, R36, RZ, P2 ;  /* 0x000000ff24247208 */ /* 0x000fca0001000000 */
[----:B------:R-:W-:Y:S01]  /*f1c0*/  FFMA.FTZ R54, R34, R42, -R36 ;  /* 0x0000002a22367223 */ /* 0x000fe20000010824 */
[----:B------:R-:W-:Y:S01]  /*f1d0*/  VIADDMNMX R34, R89, R26, R30, PT ;  /* 0x0000001a59227246 */ /* 0x000fe2000380011e */
[----:B------:R-:W0:Y:S01]  /*f1e0*/  MUFU.TANH R15, R15 ;  /* 0x0000000f000f7308 */ /* 0x000e220000002400 */
[-CC-:B------:R-:W-:Y:S01]  /*f1f0*/  FFMA.FTZ R173, R53, R42.reuse, -R36.reuse ;  /* 0x0000002a35ad7223 */ /* 0x180fe20000010824 */
[-CC-:B------:R-:W-:Y:S01]  /*f200*/  FFMA.FTZ R175, R57, R42.reuse, -R36.reuse ;  /* 0x0000002a39af7223 */ /* 0x180fe20000010824 */
[C---:B------:R-:W-:Y:S01]  /*f210*/  ISETP.GT.AND P2, PT, R34.reuse, RZ, PT ;  /* 0x000000ff2200720c */ /* 0x040fe20003f44270 */
[-CC-:B------:R-:W-:Y:S01]  /*f220*/  FFMA.FTZ R169, R49, R42.reuse, -R36.reuse ;  /* 0x0000002a31a97223 */ /* 0x180fe20000010824 */
[C---:B------:R-:W-:Y:S01]  /*f230*/  ISETP.GT.AND P3, PT, R34.reuse, 0x1, PT ;  /* 0x000000012200780c */ /* 0x040fe20003f64270 */
[-CC-:B------:R-:W-:Y:S01]  /*f240*/  FFMA.FTZ R179, R91, R42.reuse, -R36.reuse ;  /* 0x0000002a5bb37223 */ /* 0x180fe20000010824 */
[C---:B------:R-:W-:Y:S01]  /*f250*/  ISETP.GT.AND P4, PT, R34.reuse, 0x8, PT ;  /* 0x000000082200780c */ /* 0x040fe20003f84270 */
[----:B------:R3:W-:Y:S01]  /*f260*/  MUFU.EX2 R26, R54 ;  /* 0x00000036001a7308 */ /* 0x0007e20000000800 */
[----:B-1----:R-:W-:Y:S01]  /*f270*/  FSEL R65, R3, -INF , P2 ;  /* 0xff80000003417808 */ /* 0x002fe20001000000 */
[-CC-:B------:R-:W-:Y:S01]  /*f280*/  FFMA.FTZ R171, R41, R42.reuse, -R36.reuse ;  /* 0x0000002a29ab7223 */ /* 0x180fe20000010824 */
[----:B--2---:R-:W-:Y:S01]  /*f290*/  FSEL R30, R5, -INF , P3 ;  /* 0xff800000051e7808 */ /* 0x004fe20001800000 */
[-CC-:B------:R-:W-:Y:S01]  /*f2a0*/  FFMA.FTZ R177, R95, R42.reuse, -R36.reuse ;  /* 0x0000002a5fb17223 */ /* 0x180fe20000010824 */
[----:B------:R-:W-:Y:S01]  /*f2b0*/  ISETP.GT.AND P2, PT, R34, 0x9, PT ;  /* 0x000000092200780c */ /* 0x000fe20003f44270 */
[--C-:B------:R-:W-:Y:S01]  /*f2c0*/  FFMA.FTZ R153, R33, R42, -R36.reuse ;  /* 0x0000002a21997223 */ /* 0x100fe20000010824 */
[----:B----4-:R-:W-:Y:S01]  /*f2d0*/  FSEL R3, R6, -INF , P4 ;  /* 0xff80000006037808 */ /* 0x010fe20002000000 */
[----:B------:R-:W-:Y:S01]  /*f2e0*/  MUFU.TANH R14, R14 ;  /* 0x0000000e000e7308 */ /* 0x000fe20000002400 */
[----:B---3--:R-:W-:Y:S01]  /*f2f0*/  FMNMX.FTZ R54, R65, R30, !PT ;  /* 0x0000001e41367209 */ /* 0x008fe20007810000 */
[-CC-:B------:R-:W-:Y:S01]  /*f300*/  FFMA.FTZ R6, R99, R42.reuse, -R36.reuse ;  /* 0x0000002a63067223 */ /* 0x180fe20000010824 */
[----:B------:R-:W-:Y:S01]  /*f310*/  ISETP.GT.AND P3, PT, R34, 0x10, PT ;  /* 0x000000102200780c */ /* 0x000fe20003f64270 */
[-CC-:B------:R-:W-:Y:S01]  /*f320*/  FFMA.FTZ R155, R31, R42.reuse, -R36.reuse ;  /* 0x0000002a1f9b7223 */ /* 0x180fe20000010824 */
[----:B------:R-:W-:Y:S01]  /*f330*/  FSEL R5, R8, -INF , P2 ;  /* 0xff80000008057808 */ /* 0x000fe20001000000 */
[--C-:B------:R-:W-:Y:S01]  /*f340*/  FFMA.FTZ R8, R93, R42, -R36.reuse ;  /* 0x0000002a5d087223 */ /* 0x100fe20000010824 */
[----:B------:R-:W-:Y:S01]  /*f350*/  FMNMX.FTZ R54, R3, R54, !PT ;  /* 0x0000003603367209 */ /* 0x000fe20007810000 */
[----:B------:R1:W-:Y:S01]  /*f360*/  MUFU.TANH R44, R69 ;  /* 0x00000045002c7308 */ /* 0x0003e20000002400 */
[C---:B------:R-:W-:Y:S01]  /*f370*/  ISETP.GT.AND P2, PT, R34.reuse, 0x11, PT ;  /* 0x000000112200780c */ /* 0x040fe20003f44270 */
[-CC-:B------:R-:W-:Y:S01]  /*f380*/  FFMA.FTZ R181, R101, R42.reuse, -R36.reuse ;  /* 0x0000002a65b57223 */ /* 0x180fe20000010824 */
[----:B------:R-:W-:Y:S01]  /*f390*/  FSEL R9, R9, -INF , P3 ;  /* 0xff80000009097808 */ /* 0x000fe20001800000 */
[--C-:B------:R-:W-:Y:S01]  /*f3a0*/  FFMA.FTZ R183, R103, R42, -R36.reuse ;  /* 0x0000002a67b77223 */ /* 0x100fe20000010824 */
[----:B------:R-:W-:Y:S01]  /*f3b0*/  FMNMX.FTZ R54, R5, R54, !PT ;  /* 0x0000003605367209 */ /* 0x000fe20007810000 */
[-CC-:B------:R-:W-:Y:S01]  /*f3c0*/  FFMA.FTZ R157, R37, R42.reuse, -R36.reuse ;  /* 0x0000002a259d7223 */ /* 0x180fe20000010824 */
[C---:B------:R-:W-:Y:S01]  /*f3d0*/  ISETP.GT.AND P3, PT, R34.reuse, 0x18, PT ;  /* 0x000000182200780c */ /* 0x040fe20003f64270 */
[----:B------:R-:W2:Y:S01]  /*f3e0*/  MUFU.TANH R20, R20 ;  /* 0x0000001400147308 */ /* 0x000ea20000002400 */
[----:B------:R-:W-:Y:S01]  /*f3f0*/  FSEL R11, R11, -INF , P2 ;  /* 0xff8000000b0b7808 */ /* 0x000fe20001000000 */
[--C-:B------:R-:W-:Y:S01]  /*f400*/  FFMA.FTZ R159, R47, R42, -R36.reuse ;  /* 0x0000002a2f9f7223 */ /* 0x100fe20000010824 */
[----:B------:R-:W-:Y:S01]  /*f410*/  FMNMX.FTZ R54, R9, R54, !PT ;  /* 0x0000003609367209 */ /* 0x000fe20007810000 */
[-CC-:B------:R-:W-:Y:S01]  /*f420*/  FFMA.FTZ R161, R63, R42.reuse, -R36.reuse ;  /* 0x0000002a3fa17223 */ /* 0x180fe20000010824 */
[----:B------:R-:W-:Y:S01]  /*f430*/  ISETP.GT.AND P2, PT, R34, 0x19, PT ;  /* 0x000000192200780c */ /* 0x000fe20003f44270 */
[--C-:B------:R-:W-:Y:S01]  /*f440*/  FFMA.FTZ R163, R75, R42, -R36.reuse ;  /* 0x0000002a4ba37223 */ /* 0x100fe20000010824 */
[----:B-1----:R-:W-:Y:S01]  /*f450*/  FSEL R69, R10, -INF , P3 ;  /* 0xff8000000a457808 */ /* 0x002fe20001800000 */
[----:B------:R1:W-:Y:S01]  /*f460*/  MUFU.TANH R46, R73 ;  /* 0x00000049002e7308 */ /* 0x0003e20000002400 */
[----:B------:R-:W-:Y:S01]  /*f470*/  FMNMX.FTZ R54, R11, R54, !PT ;  /* 0x000000360b367209 */ /* 0x000fe20007810000 */
[-CC-:B------:R-:W-:Y:S01]  /*f480*/  FFMA.FTZ R10, R67, R42.reuse, -R36.reuse ;  /* 0x0000002a430a7223 */ /* 0x180fe20000010824 */
[----:B------:R-:W-:Y:S01]  /*f490*/  ISETP.GT.AND P3, PT, R34, 0x20, PT ;  /* 0x000000202200780c */ /* 0x000fe20003f64270 */
[--C-:B------:R-:W-:Y:S01]  /*f4a0*/  FFMA.FTZ R165, R83, R42, -R36.reuse ;  /* 0x0000002a53a57223 */ /* 0x100fe20000010824 */
[----:B------:R-:W-:Y:S01]  /*f4b0*/  FMNMX.FTZ R54, R69, R54, !PT ;  /* 0x0000003645367209 */ /* 0x000fe20007810000 */
[-CC-:B------:R-:W-:Y:S01]  /*f4c0*/  FFMA.FTZ R87, R87, R42.reuse, -R36.reuse ;  /* 0x0000002a57577223 */ /* 0x180fe20000010824 */
[----:B0-----:R-:W-:Y:S01]  /*f4d0*/  FSEL R13, R13, -INF , P3 ;  /* 0xff8000000d0d7808 */ /* 0x001fe20001800000 */
[----:B------:R-:W-:Y:S01]  /*f4e0*/  MUFU.TANH R21, R21 ;  /* 0x0000001500157308 */ /* 0x000fe20000002400 */
[----:B-1----:R-:W-:Y:S01]  /*f4f0*/  FSEL R73, R12, -INF , P2 ;  /* 0xff8000000c497808 */ /* 0x002fe20001000000 */
[-CC-:B------:R-:W-:Y:S01]  /*f500*/  FFMA.FTZ R12, R55, R42.reuse, -R36.reuse ;  /* 0x0000002a370c7223 */ /* 0x180fe20000010824 */
[C---:B------:R-:W-:Y:S01]  /*f510*/  ISETP.GT.AND P2, PT, R34.reuse, 0x21, PT ;  /* 0x000000212200780c */ /* 0x040fe20003f44270 */
[----:B------:R-:W-:Y:S01]  /*f520*/  FFMA.FTZ R167, R61, R42, -R36 ;  /* 0x0000002a3da77223 */ /* 0x000fe20000010824 */
[----:B------:R-:W-:Y:S01]  /*f530*/  FMNMX.FTZ R54, R73, R54, !PT ;  /* 0x0000003649367209 */ /* 0x000fe20007810000 */
[--C-:B------:R-:W-:Y:S01]  /*f540*/  IMAD.MOV.U32 R103, RZ, RZ, R151.reuse ;  /* 0x000000ffff677224 */ /* 0x100fe200078e0097 */
[----:B------:R-:W-:Y:S01]  /*f550*/  ISETP.GT.AND P3, PT, R34, 0x28, PT ;  /* 0x000000282200780c */ /* 0x000fe20003f64270 */
[----:B------:R-:W0:Y:S01]  /*f560*/  MUFU.TANH R25, R25 ;  /* 0x0000001900197308 */ /* 0x000e220000002400 */
[----:B------:R-:W-:Y:S01]  /*f570*/  FSEL R15, R15, -INF , P2 ;  /* 0xff8000000f0f7808 */ /* 0x000fe20001000000 */
[----:B------:R-:W-:Y:S01]  /*f580*/  IMAD.MOV.U32 R101, RZ, RZ, R151 ;  /* 0x000000ffff657224 */ /* 0x000fe200078e0097 */
[----:B------:R-:W-:-:S02]  /*f590*/  FMNMX.FTZ R54, R13, R54, !PT ;  /* 0x000000360d367209 */ /* 0x000fc40007810000 */
[----:B------:R-:W-:Y:S02]  /*f5a0*/  ISETP.GT.AND P2, PT, R34, 0x29, PT ;  /* 0x000000292200780c */ /* 0x000fe40003f44270 */
[----:B------:R-:W-:Y:S01]  /*f5b0*/  FMNMX.FTZ R54, R15, R54, !PT ;  /* 0x000000360f367209 */ /* 0x000fe20007810000 */
[----:B------:R-:W1:Y:S01]  /*f5c0*/  MUFU.TANH R24, R24 ;  /* 0x0000001800187308 */ /* 0x000e620000002400 */
[----:B--2---:R-:W-:Y:S01]  /*f5d0*/  FSEL R67, R20, -INF , P2 ;  /* 0xff80000014437808 */ /* 0x004fe20001000000 */
[----:B------:R-:W-:Y:S01]  /*f5e0*/  FFMA.FTZ R20, R45, R42, -R36 ;  /* 0x0000002a2d147223 */ /* 0x000fe20000010824 */
[----:B------:R-:W-:-:S05]  /*f5f0*/  ISETP.GT.AND P2, PT, R34, 0x31, PT ;  /* 0x000000312200780c */ /* 0x000fca0003f44270 */
[----:B------:R2:W-:Y:S01]  /*f600*/  MUFU.TANH R48, R77 ;  /* 0x0000004d00307308 */ /* 0x0005e20000002400 */
[----:B0-----:R-:W-:Y:S02]  /*f610*/  FSEL R25, R25, -INF , P2 ;  /* 0xff80000019197808 */ /* 0x001fe40001000000 */
[----:B------:R-:W-:-:S05]  /*f620*/  ISETP.GT.AND P2, PT, R34, 0x39, PT ;  /* 0x000000392200780c */ /* 0x000fca0003f44270 */
[----:B------:R-:W0:Y:S01]  /*f630*/  MUFU.TANH R28, R28 ;  /* 0x0000001c001c7308 */ /* 0x000e220000002400 */
[----:B--2---:R-:W-:Y:S01]  /*f640*/  FSEL R77, R14, -INF , P3 ;  /* 0xff8000000e4d7808 */ /* 0x004fe20001800000 */
[----:B------:R-:W-:Y:S01]  /*f650*/  FFMA.FTZ R14, R59, R42, -R36 ;  /* 0x0000002a3b0e7223 */ /* 0x000fe20000010824 */
[C---:B------:R-:W-:Y:S02]  /*f660*/  ISETP.GT.AND P3, PT, R34.reuse, 0x30, PT ;  /* 0x000000302200780c */ /* 0x040fe40003f64270 */
[----:B------:R-:W-:Y:S02]  /*f670*/  FMNMX.FTZ R54, R77, R54, !PT ;  /* 0x000000364d367209 */ /* 0x000fe40007810000 */
[----:B------:R-:W-:Y:S01]  /*f680*/  FSEL R21, R21, -INF , P3 ;  /* 0xff80000015157808 */ /* 0x000fe20001800000 */
[----:B------:R-:W2:Y:S01]  /*f690*/  MUFU.TANH R29, R29 ;  /* 0x0000001d001d7308 */ /* 0x000ea20000002400 */
[----:B------:R-:W-:Y:S02]  /*f6a0*/  FMNMX.FTZ R54, R67, R54, !PT ;  /* 0x0000003643367209 */ /* 0x000fe40007810000 */
[----:B------:R-:W-:-:S02]  /*f6b0*/  ISETP.GT.AND P3, PT, R34, 0x38, PT ;  /* 0x000000382200780c */ /* 0x000fc40003f64270 */
[----:B------:R-:W-:Y:S02]  /*f6c0*/  FMNMX.FTZ R54, R21, R54, !PT ;  /* 0x0000003615367209 */ /* 0x000fe40007810000 */
[----:B-1----:R-:W-:Y:S01]  /*f6d0*/  FSEL R53, R24, -INF , P3 ;  /* 0xff80000018357808 */ /* 0x002fe20001800000 */
[----:B------:R-:W1:Y:S01]  /*f6e0*/  MUFU.TANH R32, R32 ;  /* 0x0000002000207308 */ /* 0x000e620000002400 */
[----:B------:R-:W-:Y:S01]  /*f6f0*/  FMNMX.FTZ R54, R25, R54, !PT ;  /* 0x0000003619367209 */ /* 0x000fe20007810000 */
[-CC-:B------:R-:W-:Y:S01]  /*f700*/  FFMA.FTZ R24, R39, R42.reuse, -R36.reuse ;  /* 0x0000002a27187223 */ /* 0x180fe20000010824 */
[----:B------:R-:W-:Y:S02]  /*f710*/  ISETP.GT.AND P3, PT, R34, 0x40, PT ;  /* 0x000000402200780c */ /* 0x000fe40003f64270 */
[----:B0-----:R-:W-:Y:S01]  /*f720*/  FSEL R55, R28, -INF , P2 ;  /* 0xff8000001c377808 */ /* 0x001fe20001000000 */
[----:B------:R-:W-:Y:S01]  /*f730*/  FFMA.FTZ R28, R27, R42, -R36 ;  /* 0x0000002a1b1c7223 */ /* 0x000fe20000010824 */
[----:B------:R-:W-:Y:S01]  /*f740*/  FMNMX.FTZ R54, R53, R54, !PT ;  /* 0x0000003635367209 */ /* 0x000fe20007810000 */
[----:B------:R-:W0:Y:S01]  /*f750*/  MUFU.TANH R60, R60 ;  /* 0x0000003c003c7308 */ /* 0x000e220000002400 */
[----:B------:R-:W-:-:S02]  /*f760*/  ISETP.GT.AND P2, PT, R34, 0x41, PT ;  /* 0x000000412200780c */ /* 0x000fc40003f44270 */
[----:B--2---:R-:W-:Y:S02]  /*f770*/  FSEL R29, R29, -INF , P3 ;  /* 0xff8000001d1d7808 */ /* 0x004fe40001800000 */
[----:B------:R-:W-:Y:S02]  /*f780*/  FMNMX.FTZ R54, R55, R54, !PT ;  /* 0x0000003637367209 */ /* 0x000fe40007810000 */
[----:B------:R-:W-:Y:S01]  /*f790*/  ISETP.GT.AND P3, PT, R34, 0x48, PT ;  /* 0x000000482200780c */ /* 0x000fe20003f64270 */
[----:B------:R-:W2:Y:S01]  /*f7a0*/  MUFU.TANH R64, R64 ;  /* 0x0000004000407308 */ /* 0x000ea20000002400 */
[----:B-1----:R-:W-:Y:S01]  /*f7b0*/  FSEL R57, R32, -INF , P2 ;  /* 0xff80000020397808 */ /* 0x002fe20001000000 */
[----:B------:R-:W-:Y:S01]  /*f7c0*/  FFMA.FTZ R32, R35, R42, -R36 ;  /* 0x0000002a23207223 */ /* 0x000fe20000010824 */
[----:B------:R-:W-:Y:S02]  /*f7d0*/  FMNMX.FTZ R54, R29, R54, !PT ;  /* 0x000000361d367209 */ /* 0x000fe40007810000 */
[----:B------:R-:W-:-:S02]  /*f7e0*/  ISETP.GT.AND P2, PT, R34, 0x49, PT ;  /* 0x000000492200780c */ /* 0x000fc40003f44270 */
[----:B------:R-:W-:Y:S01]  /*f7f0*/  FMNMX.FTZ R54, R57, R54, !PT ;  /* 0x0000003639367209 */ /* 0x000fe20007810000 */
[----:B------:R-:W1:Y:S01]  /*f800*/  MUFU.TANH R68, R68 ;  /* 0x0000004400447308 */ /* 0x000e620000002400 */
[----:B------:R-:W-:Y:S01]  /*f810*/  FSEL R59, R38, -INF , P2 ;  /* 0xff800000263b7808 */ /* 0x000fe20001000000 */
[----:B------:R-:W-:Y:S01]  /*f820*/  FFMA.FTZ R38, R51, R42, -R36 ;  /* 0x0000002a33267223 */ /* 0x000fe20000010824 */
[----:B------:R-:W-:-:S04]  /*f830*/  ISETP.GT.AND P2, PT, R34, 0x51, PT ;  /* 0x000000512200780c */ /* 0x000fc80003f44270 */
[----:B------:R-:W-:Y:S01]  /*f840*/  FSEL R89, R40, -INF , P2 ;  /* 0xff80000028597808 */ /* 0x000fe20001000000 */
[----:B------:R0:W-:Y:S01]  /*f850*/  MUFU.TANH R50, R81 ;  /* 0x0000005100327308 */ /* 0x0001e20000002400 */
[----:B------:R-:W-:Y:S01]  /*f860*/  ISETP.GT.AND P2, PT, R34, 0x59, PT ;  /* 0x000000592200780c */ /* 0x000fe20003f44270 */
[----:B------:R-:W-:-:S03]  /*f870*/  FFMA.FTZ R40, R71, R42, -R36 ;  /* 0x0000002a47287223 */ /* 0x000fc60000010824 */
[----:B------:R-:W-:Y:S01]  /*f880*/  FSEL R45, R44, -INF , P2 ;  /* 0xff8000002c2d7808 */ /* 0x000fe20001000000 */
[----:B------:R-:W-:Y:S01]  /*f890*/  FFMA.FTZ R44, R79, R42, -R36 ;  /* 0x0000002a4f2c7223 */ /* 0x000fe20000010824 */
[----:B------:R-:W-:Y:S01]  /*f8a0*/  ISETP.GT.AND P2, PT, R34, 0x61, PT ;  /* 0x000000612200780c */ /* 0x000fe20003f44270 */
[----:B------:R-:W3:Y:S01]  /*f8b0*/  MUFU.TANH R72, R72 ;  /* 0x0000004800487308 */ /* 0x000ee20000002400 */
[----:B0-----:R-:W-:Y:S02]  /*f8c0*/  FSEL R81, R60, -INF , P3 ;  /* 0xff8000003c517808 */ /* 0x001fe40001800000 */
[----:B------:R-:W-:Y:S02]  /*f8d0*/  ISETP.GT.AND P3, PT, R34, 0x50, PT ;  /* 0x000000502200780c */ /* 0x000fe40003f64270 */
[----:B------:R-:W-:Y:S02]  /*f8e0*/  FMNMX.FTZ R54, R81, R54, !PT ;  /* 0x0000003651367209 */ /* 0x000fe40007810000 */
[----:B------:R-:W-:Y:S01]  /*f8f0*/  FSEL R41, R46, -INF , P2 ;  /* 0xff8000002e297808 */ /* 0x000fe20001000000 */
[----:B------:R2:W-:Y:S01]  /*f900*/  MUFU.TANH R52, R85 ;  /* 0x0000005500347308 */ /* 0x0005e20000002400 */
[----:B------:R-:W-:-:S02]  /*f910*/  FMNMX.FTZ R54, R59, R54, !PT ;  /* 0x000000363b367209 */ /* 0x000fc40007810000 */
[----:B------:R-:W-:-:S04]  /*f920*/  ISETP.GT.AND P2, PT, R34, 0x69, PT ;  /* 0x000000692200780c */ /* 0x000fc80003f44270 */
[----:B------:R-:W-:Y:S01]  /*f930*/  FSEL R39, R48, -INF , P2 ;  /* 0xff80000030277808 */ /* 0x000fe20001000000 */
[----:B------:R-:W0:Y:S01]  /*f940*/  MUFU.TANH R76, R76 ;  /* 0x0000004c004c7308 */ /* 0x000e220000002400 */
[----:B--2---:R-:W-:Y:S02]  /*f950*/  FSEL R85, R64, -INF , P3 ;  /* 0xff80000040557808 */ /* 0x004fe40001800000 */
[----:B------:R-:W-:Y:S02]  /*f960*/  ISETP.GT.AND P3, PT, R34, 0x58, PT ;  /* 0x000000582200780c */ /* 0x000fe40003f64270 */
[----:B------:R-:W-:Y:S02]  /*f970*/  FMNMX.FTZ R54, R85, R54, !PT ;  /* 0x0000003655367209 */ /* 0x000fe40007810000 */
[----:B-1----:R-:W-:Y:S01]  /*f980*/  FSEL R49, R68, -INF , P3 ;  /* 0xff80000044317808 */ /* 0x002fe20001800000 */
[----:B------:R-:W1:Y:S01]  /*f990*/  MUFU.TANH R80, R80 ;  /* 0x0000005000507308 */ /* 0x000e620000002400 */
[----:B------:R-:W-:-:S02]  /*f9a0*/  FMNMX.FTZ R54, R89, R54, !PT ;  /* 0x0000003659367209 */ /* 0x000fc40007810000 */
[----:B------:R-:W-:Y:S02]  /*f9b0*/  ISETP.GT.AND P3, PT, R34, 0x60, PT ;  /* 0x000000602200780c */ /* 0x000fe40003f64270 */
[----:B------:R-:W-:Y:S02]  /*f9c0*/  FMNMX.FTZ R54, R49, R54, !PT ;  /* 0x0000003631367209 */ /* 0x000fe40007810000 */
[----:B---3--:R-:W-:Y:S01]  /*f9d0*/  FSEL R91, R72, -INF , P3 ;  /* 0xff800000485b7808 */ /* 0x008fe20001800000 */
[----:B------:R-:W2:Y:S01]  /*f9e0*/  MUFU.TANH R84, R84 ;  /* 0x0000005400547308 */ /* 0x000ea20000002400 */
[----:B------:R-:W-:Y:S02]  /*f9f0*/  FMNMX.FTZ R54, R45, R54, !PT ;  /* 0x000000362d367209 */ /* 0x000fe40007810000 */
[----:B------:R-:W-:Y:S02]  /*fa00*/  ISETP.GT.AND P3, PT, R34, 0x68, PT ;  /* 0x000000682200780c */ /* 0x000fe40003f64270 */
[----:B------:R-:W-:-:S02]  /*fa10*/  FMNMX.FTZ R54, R91, R54, !PT ;  /* 0x000000365b367209 */ /* 0x000fc40007810000 */
[----:B0-----:R-:W-:Y:S01]  /*fa20*/  FSEL R93, R76, -INF , P3 ;  /* 0xff8000004c5d7808 */ /* 0x001fe20001800000 */
[----:B------:R-:W0:Y:S01]  /*fa30*/  MUFU.EX2 R181, R181 ;  /* 0x000000b500b57308 */ /* 0x000e220000000800 */
[----:B------:R-:W-:Y:S02]  /*fa40*/  FMNMX.FTZ R54, R41, R54, !PT ;  /* 0x0000003629367209 */ /* 0x000fe40007810000 */
[C---:B------:R-:W-:Y:S02]  /*fa50*/  ISETP.GT.AND P3, PT, R34.reuse, 0x70, PT ;  /* 0x000000702200780c */ /* 0x040fe40003f64270 */
[----:B------:R-:W-:Y:S02]  /*fa60*/  FMNMX.FTZ R54, R93, R54, !PT ;  /* 0x000000365d367209 */ /* 0x000fe40007810000 */
[----:B------:R-:W-:Y:S01]  /*fa70*/  ISETP.GT.AND P2, PT, R34, 0x71, PT ;  /* 0x000000712200780c */ /* 0x000fe20003f44270 */
[----:B------:R-:W3:Y:S01]  /*fa80*/  MUFU.EX2 R183, R183 ;  /* 0x000000b700b77308 */ /* 0x000ee20000000800 */
[----:B-1----:R-:W-:-:S02]  /*fa90*/  FSEL R95, R80, -INF , P3 ;  /* 0xff800000505f7808 */ /* 0x002fc40001800000 */
[----:B------:R-:W-:Y:S02]  /*faa0*/  FMNMX.FTZ R54, R39, R54, !PT ;  /* 0x0000003627367209 */ /* 0x000fe40007810000 */
[----:B------:R-:W-:Y:S02]  /*fab0*/  ISETP.GT.AND P3, PT, R34, 0x78, PT ;  /* 0x000000782200780c */ /* 0x000fe40003f64270 */
[----:B------:R-:W-:Y:S01]  /*fac0*/  FSEL R33, R50, -INF , P2 ;  /* 0xff80000032217808 */ /* 0x000fe20001000000 */
[----:B------:R-:W1:Y:S01]  /*fad0*/  MUFU.EX2 R6, R6 ;  /* 0x0000000600067308 */ /* 0x000e620000000800 */
[----:B------:R-:W-:Y:S02]  /*fae0*/  FMNMX.FTZ R54, R95, R54, !PT ;  /* 0x000000365f367209 */ /* 0x000fe40007810000 */
[----:B------:R-:W-:Y:S01]  /*faf0*/  ISETP.GT.AND P2, PT, R34, 0x79, PT ;  /* 0x000000792200780c */ /* 0x000fe20003f44270 */
[-CC-:B------:R-:W-:Y:S01]  /*fb00*/  FFMA.FTZ R34, R43, R42.reuse, -R36.reuse ;  /* 0x0000002a2b227223 */ /* 0x180fe20000010824 */
[----:B--2---:R-:W-:Y:S01]  /*fb10*/  FSEL R99, R84, -INF , P3 ;  /* 0xff80000054637808 */ /* 0x004fe20001800000 */
[----:B------:R-:W-:Y:S01]  /*fb20*/  FFMA.FTZ R36, R97, R42, -R36 ;  /* 0x0000002a61247223 */ /* 0x000fe20000010824 */
[----:B------:R-:W-:Y:S01]  /*fb30*/  FMNMX.FTZ R54, R33, R54, !PT ;  /* 0x0000003621367209 */ /* 0x000fe20007810000 */
[----:B------:R-:W2:Y:S01]  /*fb40*/  MUFU.EX2 R177, R177 ;  /* 0x000000b100b17308 */ /* 0x000ea20000000800 */
[----:B------:R-:W-:Y:S01]  /*fb50*/  FSEL R27, R52, -INF , P2 ;  /* 0xff800000341b7808 */ /* 0x000fe20001000000 */
[----:B------:R-:W-:Y:S01]  /*fb60*/  IMAD.MOV.U32 R97, RZ, RZ, R151 ;  /* 0x000000ffff617224 */ /* 0x000fe200078e0097 */
[----:B------:R-:W-:-:S02]  /*fb70*/  FMNMX.FTZ R54, R99, R54, !PT ;  /* 0x0000003663367209 */ /* 0x000fc40007810000 */
[----:B------:R-:W-:Y:S02]  /*fb80*/  IADD3 R52, R198, -R195, RZ ;  /* 0x800000c3c6347210 */ /* 0x000fe40007ffe0ff */
[----:B------:R-:W-:Y:S01]  /*fb90*/  FMNMX.FTZ R54, R27, R54, !PT ;  /* 0x000000361b367209 */ /* 0x000fe20007810000 */
[----:B------:R-:W4:Y:S02]  /*fba0*/  MUFU.EX2 R8, R8 ;  /* 0x0000000800087308 */ /* 0x000f240000000800 */
[----:B------:R-:W-:Y:S02]  /*fbb0*/  IMAD R52, R193, 0x80, R52 ;  /* 0x00000080c1347824 */ /* 0x000fe400078e0234 */
[----:B------:R-:W0:Y:S03]  /*fbc0*/  SHFL.BFLY PT, R31, R54, 0x2, 0x1f ;  /* 0x0c401f00361f7f89 */ /* 0x000e2600000e0000 */
[----:B------:R-:W-:Y:S01]  /*fbd0*/  SHF.R.S32.HI R43, RZ, 0x1f, R52 ;  /* 0x0000001fff2b7819 */ /* 0x000fe20000011434 */
[----:B------:R-:W4:Y:S08]  /*fbe0*/  MUFU.EX2 R179, R179 ;  /* 0x000000b300b37308 */ /* 0x000f300000000800 */
[----:B------:R-:W4:Y:S08]  /*fbf0*/  MUFU.EX2 R10, R10 ;  /* 0x0000000a000a7308 */ /* 0x000f300000000800 */
        /* <DEDUP_REMOVED lines=9> */
[----:B------:R-:W-:Y:S02]  /*fc90*/  FMUL.FTZ R31, R35, R42 ;  /* 0x0000002a231f7220 */ /* 0x000fe40000410000 */
[----:B------:R-:W-:Y:S03]  /*fca0*/  MUFU.EX2 R20, R20 ;  /* 0x0000001400147308 */ /* 0x000fe60000000800 */
[----:B------:R-:W-:-:S05]  /*fcb0*/  FSEL R48, R31, RZ, P2 ;  /* 0x000000ff1f307208 */ /* 0x000fca0001000000 */
[-CC-:B------:R-:W-:Y:S01]  /*fcc0*/  FFMA.FTZ R180, R65, R42.reuse, -R48.reuse ;  /* 0x0000002a41b47223 */ /* 0x180fe20000010830 */
[-C--:B------:R-:W-:Y:S01]  /*fcd0*/  FFMA.FTZ R31, R30, R42.reuse, -R48 ;  /* 0x0000002a1e1f7223 */ /* 0x080fe20000010830 */
[----:B------:R-:W-:Y:S01]  /*fce0*/  FADD.FTZ R30, R181, R26 ;  /* 0x0000001ab51e7221 */ /* 0x000fe20000010000 */
[-CC-:B------:R-:W-:Y:S01]  /*fcf0*/  FFMA.FTZ R182, R3, R42.reuse, -R48.reuse ;  /* 0x0000002a03b67223 */ /* 0x180fe20000010830 */
[-CC-:B------:R-:W-:Y:S01]  /*fd00*/  FFMA.FTZ R3, R5, R42.reuse, -R48.reuse ;  /* 0x0000002a05037223 */ /* 0x180fe20000010830 */
[-C--:B------:R-:W-:Y:S01]  /*fd10*/  FFMA.FTZ R176, R9, R42.reuse, -R48 ;  /* 0x0000002a09b07223 */ /* 0x080fe20000010830 */
[----:B------:R-:W-:Y:S01]  /*fd20*/  MUFU.EX2 R180, R180 ;  /* 0x000000b400b47308 */ /* 0x000fe20000000800 */
[----:B---3--:R-:W-:Y:S01]  /*fd30*/  FADD.FTZ R5, R183, R30 ;  /* 0x0000001eb7057221 */ /* 0x008fe20000010000 */
[-CC-:B------:R-:W-:Y:S01]  /*fd40*/  FFMA.FTZ R9, R11, R42.reuse, -R48.reuse ;  /* 0x0000002a0b097223 */ /* 0x180fe20000010830 */
[-CC-:B------:R-:W-:Y:S01]  /*fd50*/  FFMA.FTZ R178, R69, R42.reuse, -R48.reuse ;  /* 0x0000002a45b27223 */ /* 0x180fe20000010830 */
[-CC-:B------:R-:W-:Y:S01]  /*fd60*/  FFMA.FTZ R11, R73, R42.reuse, -R48.reuse ;  /* 0x0000002a490b7223 */ /* 0x180fe20000010830 */
[----:B-1----:R-:W-:Y:S01]  /*fd70*/  FADD.FTZ R30, R6, R5 ;  /* 0x00000005061e7221 */ /* 0x002fe20000010000 */
[-CC-:B------:R-:W-:Y:S01]  /*fd80*/  FFMA.FTZ R172, R13, R42.reuse, -R48.reuse ;  /* 0x0000002a0dac7223 */ /* 0x180fe20000010830 */
[-C--:B------:R-:W-:Y:S01]  /*fd90*/  FFMA.FTZ R13, R15, R42.reuse, -R48 ;  /* 0x0000002a0f0d7223 */ /* 0x080fe20000010830 */
[----:B------:R-:W0:Y:S01]  /*fda0*/  MUFU.EX2 R31, R31 ;  /* 0x0000001f001f7308 */ /* 0x000e220000000800 */
[----:B--2---:R-:W-:Y:S01]  /*fdb0*/  FADD.FTZ R5, R177, R30 ;  /* 0x0000001eb1057221 */ /* 0x004fe20000010000 */
        /* <DEDUP_REMOVED lines=14> */
[----:B------:R-:W2:Y:S01]  /*fea0*/  MUFU.EX2 R3, R3 ;  /* 0x0000000300037308 */ /* 0x000ea20000000800 */
[----:B0-----:R-:W-:Y:S01]  /*feb0*/  FADD.FTZ R5, R180, R31 ;  /* 0x0000001fb4057221 */ /* 0x001fe20000010000 */
[----:B------:R-:W-:Y:S01]  /*fec0*/  FADD.FTZ R37, R173, R50 ;  /* 0x00000032ad257221 */ /* 0x000fe20000010000 */
[-CC-:B------:R-:W-:Y:S01]  /*fed0*/  FFMA.FTZ R85, R85, R42.reuse, -R48.reuse ;  /* 0x0000002a55557223 */ /* 0x180fe20000010830 */
[-CC-:B------:R-:W-:Y:S01]  /*fee0*/  FFMA.FTZ R89, R89, R42.reuse, -R48.reuse ;  /* 0x0000002a59597223 */ /* 0x180fe20000010830 */
[-CC-:B------:R-:W-:Y:S01]  /*fef0*/  FFMA.FTZ R49, R49, R42.reuse, -R48.reuse ;  /* 0x0000002a31317223 */ /* 0x180fe20000010830 */
[----:B------:R-:W-:Y:S01]  /*ff00*/  FADD.FTZ R50, R12, R37 ;  /* 0x000000250c327221 */ /* 0x000fe20000010000 */
[----:B------:R-:W-:Y:S01]  /*ff10*/  F2FP.F16.F32.PACK_AB R183, R6, R183 ;  /* 0x000000b706b7723e */ /* 0x000fe200000000ff */
[----:B------:R-:W0:Y:S01]  /*ff20*/  MUFU.EX2 R176, R176 ;  /* 0x000000b000b07308 */ /* 0x000e220000000800 */
[----:B-1----:R-:W-:Y:S01]  /*ff30*/  FADD.FTZ R30, R182, R5 ;  /* 0x00000005b61e7221 */ /* 0x002fe20000010000 */
        /* <DEDUP_REMOVED lines=10> */
[----:B------:R-:W-:Y:S01]  /*ffe0*/  FFMA.FTZ R27, R27, R42, -R48 ;  /* 0x0000002a1b1b7223 */ /* 0x000fe20000010830 */
[----:B------:R-:W-:-:S02]  /*fff0*/  F2FP.F16.F32.PACK_AB R180, R31, R180 ;  /* 0x000000b41fb4723e */ /* 0x000fc400000000ff */
[----:B------:R-:W-:Y:S01]  /*10000*/  F2FP.F16.F32.PACK_AB R173, R12, R173 ;  /* 0x000000ad0cad723e */ /* 0x000fe200000000ff */
[----:B------:R-:W2:Y:S01]  /*10010*/  MUFU.EX2 R178, R178 ;  /* 0x000000b200b27308 */ /* 0x000ea20000000800 */
[----:B0-----:R-:W-:Y:S01]  /*10020*/  FADD.FTZ R30, R176, R5 ;  /* 0x00000005b01e7221 */ /* 0x001fe20000010000 */
[----:B------:R-:W-:Y:S01]  /*10030*/  FADD.FTZ R5, R175, R50 ;  /* 0x00000032af057221 */ /* 0x000fe20000010000 */
[----:B------:R-:W-:Y:S01]  /*10040*/  VIADD R12, R123, 0xfffffffe ;  /* 0xfffffffe7b0c7836 */ /* 0x000fe20000000000 */
[----:B------:R-:W-:Y:S01]  /*10050*/  F2FP.F16.F32.PACK_AB R182, R3, R182 ;  /* 0x000000b603b6723e */ /* 0x000fe200000000ff */
[----:B------:R-:W-:Y:S02]  /*10060*/  IMAD.MOV.U32 R123, RZ, RZ, R151 ;  /* 0x000000ffff7b7224 */ /* 0x000fe400078e0097 */
[----:B------:R-:W-:Y:S01]  /*10070*/  FADD.FTZ R50, R14, R5 ;  /* 0x000000050e327221 */ /* 0x000fe20000010000 */
[----:B------:R-:W-:Y:S01]  /*10080*/  LEA.HI R5, R43, R52, RZ, 0x7 ;  /* 0x000000342b057211 */ /* 0x000fe200078f38ff */
[----:B------:R-:W0:Y:S01]  /*10090*/  MUFU.EX2 R11, R11 ;  /* 0x0000000b000b7308 */ /* 0x000e220000000800 */
[----:B-1----:R-:W-:Y:S01]  /*100a0*/  FADD.FTZ R37, R9, R30 ;  /* 0x0000001e09257221 */ /* 0x002fe20000010000 */
[----:B------:R-:W-:Y:S01]  /*100b0*/  FADD.FTZ R43, R169, R50 ;  /* 0x00000032a92b7221 */ /* 0x000fe20000010000 */
[----:B------:R-:W-:-:S02]  /*100c0*/  SHF.R.S32.HI R5, RZ, 0x7, R5 ;  /* 0x00000007ff057819 */ /* 0x000fc40000011405 */
[----:B------:R-:W-:Y:S01]  /*100d0*/  F2FP.F16.F32.PACK_AB R181, R26, R181 ;  /* 0x000000b51ab5723e */ /* 0x000fe200000000ff */
[----:B------:R-:W-:Y:S01]  /*100e0*/  FADD.FTZ R50, R20, R43 ;  /* 0x0000002b14327221 */ /* 0x000fe20000010000 */
[----:B------:R-:W-:Y:S01]  /*100f0*/  VIMNMX R5, RZ, R5, !PT ;  /* 0x00000005ff057248 */ /* 0x000fe20007fe0100 */
[----:B------:R-:W1:Y:S01]  /*10100*/  MUFU.EX2 R172, R172 ;  /* 0x000000ac00ac7308 */ /* 0x000e620000000800 */
[----:B--2---:R-:W-:Y:S01]  /*10110*/  FADD.FTZ R30, R178, R37 ;  /* 0x00000025b21e7221 */ /* 0x004fe20000010000 */
[----:B------:R-:W-:Y:S02]  /*10120*/  F2FP.F16.F32.PACK_AB R177, R8, R177 ;  /* 0x000000b108b1723e */ /* 0x000fe400000000ff */
[----:B------:R-:W-:Y:S02]  /*10130*/  ISETP.GE.AND P2, PT, R12, R5, PT ;  /* 0x000000050c00720c */ /* 0x000fe40003f46270 */
        /* <DEDUP_REMOVED lines=8> */
[----:B------:R-:W-:-:S06]  /*101c0*/  F2FP.F16.F32.PACK_AB R178, R11, R178 ;  /* 0x000000b20bb2723e */ /* 0x000fcc00000000ff */
        /* <DEDUP_REMOVED lines=55> */
[----:B------:R-:W-:Y:S01]  /*10540*/  MUFU.EX2 R163, R163 ;  /* 0x000000a300a37308 */ /* 0x000fe20000000800 */
[C---:B0-----:R-:W-:Y:S01]  /*10550*/  FADD.FTZ R6, R40.reuse, R37 ;  /* 0x0000002528067221 */ /* 0x041fe20000010000 */
[----:B------:R-:W-:-:S06]  /*10560*/  F2FP.F16.F32.PACK_AB R161, R40, R161 ;  /* 0x000000a128a1723e */ /* 0x000fcc00000000ff */
[----:B------:R0:W2:Y:S01]  /*10570*/  MUFU.EX2 R156, R89 ;  /* 0x00000059009c7308 */ /* 0x0000a20000000800 */
[----:B-1----:R-:W-:-:S07]  /*10580*/  FADD.FTZ R37, R85, R0 ;  /* 0x0000000055257221 */ /* 0x002fce0000010000 */
[----:B------:R-:W-:Y:S01]  /*10590*/  MUFU.EX2 R44, R44 ;  /* 0x0000002c002c7308 */ /* 0x000fe20000000800 */
[----:B0-----:R-:W-:-:S07]  /*105a0*/  IMAD.MOV.U32 R89, RZ, RZ, R151 ;  /* 0x000000ffff597224 */ /* 0x001fce00078e0097 */
[----:B------:R-:W0:Y:S01]  /*105b0*/  MUFU.EX2 R49, R49 ;  /* 0x0000003100317308 */ /* 0x000e220000000800 */
[C---:B--2---:R-:W-:Y:S01]  /*105c0*/  FADD.FTZ R0, R156.reuse, R37 ;  /* 0x000000259c007221 */ /* 0x044fe20000010000 */
[----:B------:R-:W-:-:S06]  /*105d0*/  F2FP.F16.F32.PACK_AB R156, R156, R85 ;  /* 0x000000559c9c723e */ /* 0x000fcc00000000ff */
[----:B------:R-:W-:Y:S08]  /*105e0*/  MUFU.EX2 R165, R165 ;  /* 0x000000a500a57308 */ /* 0x000ff00000000800 */
[----:B------:R-:W1:Y:S01]  /*105f0*/  MUFU.EX2 R158, R45 ;  /* 0x0000002d009e7308 */ /* 0x000e620000000800 */
[----:B0-----:R-:W-:-:S07]  /*10600*/  FADD.FTZ R37, R49, R0 ;  /* 0x0000000031257221 */ /* 0x001fce0000010000 */
[----:B------:R-:W-:Y:S08]  /*10610*/  MUFU.EX2 R46, R87 ;  /* 0x00000057002e7308 */ /* 0x000ff00000000800 */
[----:B------:R-:W0:Y:S01]  /*10620*/  MUFU.EX2 R91, R91 ;  /* 0x0000005b005b7308 */ /* 0x000e220000000800 */
[C---:B-1----:R-:W-:Y:S01]  /*10630*/  FADD.FTZ R0, R158.reuse, R37 ;  /* 0x000000259e007221 */ /* 0x042fe20000010000 */
[----:B------:R-:W-:-:S06]  /*10640*/  F2FP.F16.F32.PACK_AB R158, R158, R49 ;  /* 0x000000319e9e723e */ /* 0x000fcc00000000ff */
[----:B------:R-:W1:Y:S08]  /*10650*/  MUFU.EX2 R167, R167 ;  /* 0x000000a700a77308 */ /* 0x000e700000000800 */
[----:B------:R2:W3:Y:S01]  /*10660*/  MUFU.EX2 R160, R41 ;  /* 0x0000002900a07308 */ /* 0x0004e20000000800 */
[----:B0-----:R-:W-:-:S07]  /*10670*/  FADD.FTZ R37, R91, R0 ;  /* 0x000000005b257221 */ /* 0x001fce0000010000 */
[----:B------:R-:W0:Y:S01]  /*10680*/  MUFU.EX2 R93, R93 ;  /* 0x0000005d005d7308 */ /* 0x000e220000000800 */
[----:B--2---:R-:W-:Y:S01]  /*10690*/  FADD.FTZ R41, R163, R6 ;  /* 0x00000006a3297221 */ /* 0x004fe20000010000 */
[----:B------:R-:W-:-:S03]  /*106a0*/  F2FP.F16.F32.PACK_AB R163, R44, R163 ;  /* 0x000000a32ca3723e */ /* 0x000fc600000000ff */
[----:B------:R-:W-:-:S03]  /*106b0*/  FADD.FTZ R6, R44, R41 ;  /* 0x000000292c067221 */ /* 0x000fc60000010000 */
[----:B------:R2:W4:Y:S08]  /*106c0*/  MUFU.EX2 R162, R39 ;  /* 0x0000002700a27308 */ /* 0x0005300000000800 */
[----:B------:R-:W4:Y:S01]  /*106d0*/  MUFU.EX2 R95, R95 ;  /* 0x0000005f005f7308 */ /* 0x000f220000000800 */
[----:B--2---:R-:W-:Y:S01]  /*106e0*/  FADD.FTZ R39, R165, R6 ;  /* 0x00000006a5277221 */ /* 0x004fe20000010000 */
[----:B------:R-:W-:-:S03]  /*106f0*/  F2FP.F16.F32.PACK_AB R165, R46, R165 ;  /* 0x000000a52ea5723e */ /* 0x000fc600000000ff */
[----:B------:R-:W-:-:S03]  /*10700*/  FADD.FTZ R6, R46, R39 ;  /* 0x000000272e067221 */ /* 0x000fc60000010000 */
[----:B------:R-:W2:Y:S01]  /*10710*/  MUFU.EX2 R164, R33 ;  /* 0x0000002100a47308 */ /* 0x000ea20000000800 */
[----:B-1----:R-:W-:Y:S01]  /*10720*/  FADD.FTZ R39, R167, R6 ;  /* 0x00000006a7277221 */ /* 0x002fe20000010000 */
[C---:B---3--:R-:W-:Y:S01]  /*10730*/  FADD.FTZ R6, R160.reuse, R37 ;  /* 0x00000025a0067221 */ /* 0x048fe20000010000 */
[----:B------:R-:W-:Y:S01]  /*10740*/  F2FP.F16.F32.PACK_AB R160, R160, R91 ;  /* 0x0000005ba0a0723e */ /* 0x000fe200000000ff */
[----:B------:R-:W-:Y:S02]  /*10750*/  IMAD.MOV.U32 R91, RZ, RZ, R151 ;  /* 0x000000ffff5b7224 */ /* 0x000fe400078e0097 */
[----:B0-----:R-:W-:Y:S02]  /*10760*/  FADD.FTZ R31, R93, R6 ;  /* 0x000000065d1f7221 */ /* 0x001fe40000010000 */
[----:B------:R-:W0:Y:S02]  /*10770*/  MUFU.EX2 R99, R99 ;  /* 0x0000006300637308 */ /* 0x000e240000000800 */
[C---:B----4-:R-:W-:Y:S01]  /*10780*/  FADD.FTZ R6, R162.reuse, R31 ;  /* 0x0000001fa2067221 */ /* 0x050fe20000010000 */
[----:B------:R-:W-:Y:S01]  /*10790*/  F2FP.F16.F32.PACK_AB R162, R162, R93 ;  /* 0x0000005da2a2723e */ /* 0x000fe200000000ff */
[----:B------:R-:W-:-:S02]  /*107a0*/  IMAD.MOV.U32 R93, RZ, RZ, R151 ;  /* 0x000000ffff5d7224 */ /* 0x000fc400078e0097 */
[----:B------:R-:W-:Y:S02]  /*107b0*/  FADD.FTZ R3, R95, R6 ;  /* 0x000000065f037221 */ /* 0x000fe40000010000 */
[----:B------:R-:W1:Y:S02]  /*107c0*/  MUFU.EX2 R166, R27 ;  /* 0x0000001b00a67308 */ /* 0x000e640000000800 */
[C---:B--2---:R-:W-:Y:S01]  /*107d0*/  FADD.FTZ R6, R164.reuse, R3 ;  /* 0x00000003a4067221 */ /* 0x044fe20000010000 */
[----:B------:R-:W-:Y:S01]  /*107e0*/  F2FP.F16.F32.PACK_AB R164, R164, R95 ;  /* 0x0000005fa4a4723e */ /* 0x000fe200000000ff */
[----:B------:R-:W-:-:S04]  /*107f0*/  IMAD.MOV.U32 R95, RZ, RZ, R151 ;  /* 0x000000ffff5f7224 */ /* 0x000fc800078e0097 */
[----:B------:R-:W2:Y:S01]  /*10800*/  MUFU.EX2 R36, R36 ;  /* 0x0000002400247308 */ /* 0x000ea20000000800 */
[----:B0-----:R-:W-:-:S04]  /*10810*/  FADD.FTZ R3, R99, R6 ;  /* 0x0000000663037221 */ /* 0x001fc80000010000 */
[C---:B-1----:R-:W-:Y:S01]  /*10820*/  FADD.FTZ R3, R166.reuse, R3 ;  /* 0x00000003a6037221 */ /* 0x042fe20000010000 */
[----:B------:R-:W-:Y:S01]  /*10830*/  F2FP.F16.F32.PACK_AB R166, R166, R99 ;  /* 0x00000063a6a6723e */ /* 0x000fe200000000ff */
[----:B------:R-:W-:Y:S02]  /*10840*/  IMAD.MOV.U32 R99, RZ, RZ, R151 ;  /* 0x000000ffff637224 */ /* 0x000fe400078e0097 */
[C---:B--2---:R-:W-:Y:S01]  /*10850*/  FADD.FTZ R0, R36.reuse, R39 ;  /* 0x0000002724007221 */ /* 0x044fe20000010000 */
[----:B------:R-:W-:Y:S01]  /*10860*/  F2FP.F16.F32.PACK_AB R167, R36, R167 ;  /* 0x000000a724a7723e */ /* 0x000fe200000000ff */
[----:B------:R-:W-:Y:S06]  /*10870*/  @!P2 BRA `(.L_x_2409) ;  /* 0x000000340038a947 */ /* 0x000fec0003800000 */
[----:B------:R-:W-:Y:S01]  /*10880*/  IMAD.MOV.U32 R10, RZ, RZ, R7 ;  /* 0x000000ffff0a7224 */ /* 0x000fe200078e0007 */
[----:B------:R-:W-:Y:S01]  /*10890*/  MOV R11, R35 ;  /* 0x00000023000b7202 */ /* 0x000fe20000000f00 */
[----:B------:R-:W-:Y:S01]  /*108a0*/  IMAD.MOV.U32 R14, RZ, RZ, R190 ;  /* 0x000000ffff0e7224 */ /* 0x000fe200078e00be */
[----:B------:R-:W-:Y:S01]  /*108b0*/  CS2R R150, SRZ ;  /* 0x0000000000967805 */ /* 0x000fe2000001ff00 */
[----:B------:R-:W-:Y:S01]  /*108c0*/  IMAD.MOV.U32 R13, RZ, RZ, R185 ;  /* 0x000000ffff0d7224 */ /* 0x000fe200078e00b9 */
        /* <DEDUP_REMOVED lines=30> */
[----:B------:R-:W-:-:S07]  /*10ab0*/  CS2R R88, SRZ ;  /* 0x0000000000587805 */ /* 0x000fce000001ff00 */
.L_x_2419:
        /* <DEDUP_REMOVED lines=10> */
.L_x_2411:
[----:B------:R-:W-:Y:S02]  /*10b60*/  LEA R6, R185, R2, 0x3 ;  /* 0x00000002b9067211 */ /* 0x000fe400078e18ff */
[----:B------:R-:W-:-:S04]  /*10b70*/  SHF.L.U32 R7, R190, 0x1f, RZ ;  /* 0x0000001fbe077819 */ /* 0x000fc800000006ff */
[----:B------:R0:W1:Y:S01]  /*10b80*/  SYNCS.PHASECHK.TRANS64.TRYWAIT P3, [R6+URZ+0x28830], R7 ;  /* 0x02883007060075a7 */ /* 0x000062000806017f */
[----:B------:R-:W-:Y:S05]  /*10b90*/  @!P0 BRA `(.L_x_2412) ;  /* 0x0000000000048947 */ /* 0x000fea0003800000 */
[----:B------:R-:W-:Y:S01]  /*10ba0*/  BPT.TRAP 0x1 ;  /* 0x000000040000795c */ /* 0x000fe20000300000 */
.L_x_2412:
[----:B------:R-:W-:Y:S04]  /*10bb0*/  BSSY B0, `(.L_x_2410) ;  /* 0x0000004000007945 */ /* 0x000fe80003800000 */
[----:B-1----:R-:W-:Y:S05]  /*10bc0*/  @P3 BRA `(.L_x_2413) ;  /* 0x0000000000083947 */ /* 0x002fea0003800000 */
[----:B------:R-:W1:Y:S02]  /*10bd0*/  SYNCS.PHASECHK.TRANS64.TRYWAIT P3, [R6+URZ+0x28830], R7 ;  /* 0x02883007060075a7 */ /* 0x000e64000806017f */
[----:B-1----:R-:W-:Y:S05]  /*10be0*/  @!P3 BRA `(.L_x_2414) ;  /* 0x000000f400c8b947 */ /* 0x002fea0003800000 */
.L_x_2413:
[----:B------:R-:W-:Y:S05]  /*10bf0*/  BSYNC B0 ;  /* 0x0000000000007941 */ /* 0x000fea0003800000 */
.L_x_2410:
        /* <DEDUP_REMOVED lines=16> */
[----:B------:R-:W-:Y:S01]  /*10d00*/  VIADD R7, R8, 0x8 ;  /* 0x0000000808077836 */ /* 0x000fe20000000000 */
[----:B------:R-:W-:Y:S02]  /*10d10*/  IADD3 R8, R6, 0x2, RZ ;  /* 0x0000000206087810 */ /* 0x000fe40007ffe0ff */
[----:B------:R-:W-:Y:S01]  /*10d20*/  R2UR UR27, R9 ;  /* 0x00000000091b72ca */ /* 0x000fe200000e0000 */
[----:B------:R-:W-:Y:S01]  /*10d30*/  IMAD.MOV.U32 R9, RZ, RZ, 0x40000040 ;  /* 0x40000040ff097424 */ /* 0x000fe200078e00ff */
[----:B------:R0:W-:Y:S01]  /*10d40*/  BAR.SYNC.DEFER_BLOCKING R7, 0x100 ;  /* 0x000400070000751d */ /* 0x0001e20000010000 */
[----:B------:R-:W-:Y:S01]  /*10d50*/  R2UR UR10, R8 ;  /* 0x00000000080a72ca */ /* 0x000fe200000e0000 */
[----:B------:R-:W-:-:S02]  /*10d60*/  VIADD R8, R6, 0x4 ;  /* 0x0000000406087836 */ /* 0x000fc40000000000 */
[----:B------:R-:W-:-:S03]  /*10d70*/  R2UR UR31, R9 ;  /* 0x00000000091f72ca */ /* 0x000fc600000e0000 */
[----:B------:R-:W-:Y:S01]  /*10d80*/  R2UR UR14, R8 ;  /* 0x00000000080e72ca */ /* 0x000fe200000e0000 */
[----:B0-----:R-:W-:Y:S01]  /*10d90*/  IMAD.MOV.U32 R7, RZ, RZ, 0x40000040 ;  /* 0x40000040ff077424 */ /* 0x001fe200078e00ff */
[----:B------:R-:W-:-:S04]  /*10da0*/  IADD3 R8, R6, 0x6, RZ ;  /* 0x0000000606087810 */ /* 0x000fc80007ffe0ff */
[----:B------:R-:W-:Y:S01]  /*10db0*/  R2UR UR18, R8 ;  /* 0x00000000081272ca */ /* 0x000fe200000e0000 */
[----:B------:R-:W-:Y:S01]  /*10dc0*/  VIADD R8, R6, 0x400 ;  /* 0x0000040006087836 */ /* 0x000fe20000000000 */
[----:B------:R-:W-:-:S04]  /*10dd0*/  R2UR UR35, R7 ;  /* 0x00000000072372ca */ /* 0x000fc800000e0000 */
[----:B------:R-:W-:Y:S02]  /*10de0*/  R2UR UR22, R8 ;  /* 0x00000000081672ca */ /* 0x000fe400000e0000 */
[----:B------:R-:W-:Y:S01]  /*10df0*/  IADD3 R8, R6, 0x402, RZ ;  /* 0x0000040206087810 */ /* 0x000fe20007ffe0ff */
[----:B------:R-:W-:-:S03]  /*10e00*/  WARPGROUP.ARRIVE ;  /* 0x00000000000079c5 */ /* 0x000fc60000000000 */
[----:B------:R-:W-:Y:S01]  /*10e10*/  R2UR UR26, R8 ;  /* 0x00000000081a72ca */ /* 0x000fe200000e0000 */
[C---:B------:R-:W-:Y:S01]  /*10e20*/  VIADD R8, R6.reuse, 0x404 ;  /* 0x0000040406087836 */ /* 0x040fe20000000000 */
[----:B------:R-:W-:Y:S01]  /*10e30*/  IADD3 R6, R6, 0x406, RZ ;  /* 0x0000040606067810 */ /* 0x000fe20007ffe0ff */
[----:B------:R-:W-:Y:S03]  /*10e40*/  HGMMA.64x128x16.F32 R24, gdesc[UR44], RZ, !UPT, gsb0 ;  /* 0x01e000002c1879f0 */ /* 0x000fe6000c0008ff */
        /* <DEDUP_REMOVED lines=27> */
.L_x_2416:
[----:B------:R-:W-:Y:S01]  /*11000*/  SHF.L.U32 R6, R14, 0x1f, RZ ;  /* 0x0000001f0e067819 */ /* 0x000fe200000006ff */
[----:B------:R-:W-:-:S04]  /*11010*/  IMAD R7, R13, 0x8, R2 ;  /* 0x000000080d077824 */ /* 0x000fc800078e0202 */
[----:B------:R0:W1:Y:S01]  /*11020*/  SYNCS.PHASECHK.TRANS64.TRYWAIT P2, [R7+URZ+0x28850], R6 ;  /* 0x02885006070075a7 */ /* 0x000062000804017f */
[----:B------:R-:W-:Y:S05]  /*11030*/  @!P0 BRA `(.L_x_2417) ;  /* 0x0000000000048947 */ /* 0x000fea0003800000 */
[----:B------:R-:W-:Y:S01]  /*11040*/  BPT.TRAP 0x1 ;  /* 0x000000040000795c */ /* 0x000fe20000300000 */
.L_x_2417:
[----:B-1----:R-:W-:Y:S05]  /*11050*/  @P2 BRA `(.L_x_2415) ;  /* 0x0000000000082947 */ /* 0x002fea0003800000 */
[----:B------:R-:W1:Y:S02]  /*11060*/  SYNCS.PHASECHK.TRANS64.TRYWAIT P2, [R7+URZ+0x28850], R6 ;  /* 0x02885006070075a7 */ /* 0x000e64000804017f */
[----:B-1----:R-:W-:Y:S05]  /*11070*/  @!P2 BRA `(.L_x_2418) ;  /* 0x000000f000b8a947 */ /* 0x002fea0003800000 */
.L_x_2415:
[----:B01----:R-:W-:Y:S01]  /*11080*/  VIADD R6, R2, 0x400 ;  /* 0x0000040002067836 */ /* 0x003fe20000000000 */
[----:B------:R-:W-:Y:S05]  /*11090*/  WARPSYNC.ALL ;  /* 0x0000000000007948 */ /* 0x000fea0003800000 */
[----:B------:R-:W-:Y:S01]  /*110a0*/  SHF.R.U32.HI R6, RZ, 0x4, R6 ;  /* 0x00000004ff067819 */ /* 0x000fe20000011606 */
[----:B------:R-:W-:Y:S01]  /*110b0*/  IMAD.MOV.U32 R7, RZ, RZ, 0x40000040 ;  /* 0x40000040ff077424 */ /* 0x000fe200078e00ff */
[----:B------:R-:W-:Y:S01]  /*110c0*/  WARPGROUP.ARRIVE ;  /* 0x00000000000079c5 */ /* 0x000fe20000000000 */
[----:B------:R-:W-:Y:S01]  /*110d0*/  IMAD.MOV.U32 R9, RZ, RZ, 0x40000040 ;  /* 0x40000040ff097424 */ /* 0x000fe200078e00ff */
[----:B------:R-:W-:Y:S01]  /*110e0*/  LOP3.LUT R6, R6, 0x3fff, RZ, 0xc0, !PT ;  /* 0x00003fff06067812 */ /* 0x000fe200078ec0ff */
[----:B------:R-:W-:Y:S01]  /*110f0*/  FMUL.FTZ R20, R27, UR7 ;  /* 0x000000071b147c20 */ /* 0x000fe20008410000 */
[----:B------:R-:W-:Y:S01]  /*11100*/  R2UR UR11, R7 ;  /* 0x00000000070b72ca */ /* 0x000fe200000e0000 */
[----:B------:R-:W-:Y:S01]  /*11110*/  FMUL.FTZ R27, R32, UR7 ;  /* 0x00000007201b7c20 */ /* 0x000fe20008410000 */
[----:B------:R-:W-:Y:S01]  /*11120*/  LOP3.LUT R6, R6, 0x4000000, RZ, 0xfc, !PT ;  /* 0x0400000006067812 */ /* 0x000fe200078efcff */
[----:B------:R-:W-:Y:S01]  /*11130*/  FMUL.FTZ R32, R38, UR7 ;  /* 0x0000000726207c20 */ /* 0x000fe20008410000 */
[----:B------:R-:W-:Y:S01]  /*11140*/  FMUL.FTZ R38, R43, UR7 ;  /* 0x000000072b267c20 */ /* 0x000fe20008410000 */
[----:B------:R-:W-:Y:S01]  /*11150*/  FMUL.FTZ R43, R50, UR7 ;  /* 0x00000007322b7c20 */ /* 0x000fe20008410000 */
[----:B------:R-:W-:Y:S01]  /*11160*/  LEA R6, R13, R6, 0xb ;  /* 0x000000060d067211 */ /* 0x000fe200078e58ff */
[----:B------:R-:W-:Y:S01]  /*11170*/  FMUL.FTZ R50, R53, UR7 ;  /* 0x0000000735327c20 */ /* 0x000fe20008410000 */
[----:B------:R-:W-:Y:S01]  /*11180*/  FMUL.FTZ R7, R24, UR7 ;  /* 0x0000000718077c20 */ /* 0x000fe20008410000 */
[----:B------:R-:W-:Y:S01]  /*11190*/  FMUL.FTZ R14, R25, UR7 ;  /* 0x00000007190e7c20 */ /* 0x000fe20008410000 */
[C---:B------:R-:W-:Y:S01]  /*111a0*/  R2UR UR10, R6.reuse ;  /* 0x00000000060a72ca */ /* 0x040fe200000e0000 */
[----:B------:R-:W-:-:S02]  /*111b0*/  VIADD R8, R6, 0x80 ;  /* 0x0000008006087836 */ /* 0x000fc40000000000 */
        /* <DEDUP_REMOVED lines=13> */
[----:B------:R-:W1:Y:S01]  /*11290*/  MUFU.TANH R14, R14 ;  /* 0x0000000e000e7308 */ /* 0x000e620000002400 */
[----:B------:R-:W-:Y:S01]  /*112a0*/  R2UR UR11, R9 ;  /* 0x00000000090b72ca */ /* 0x000fe200000e0000 */
[----:B------:R-:W-:Y:S01]  /*112b0*/  IMAD.MOV.U32 R9, RZ, RZ, 0x40000040 ;  /* 0x40000040ff097424 */ /* 0x000fe200078e00ff */
[----:B------:R-:W-:Y:S01]  /*112c0*/  IADD3 R8, R6, 0x100, RZ ;  /* 0x0000010006087810 */ /* 0x000fe20007ffe0ff */
[----:B------:R-:W-:Y:S01]  /*112d0*/  FMUL.FTZ R26, R31, UR7 ;  /* 0x000000071f1a7c20 */ /* 0x000fe20008410000 */
[----:B------:R-:W-:Y:S01]  /*112e0*/  FMUL.FTZ R30, R33, UR7 ;  /* 0x00000007211e7c20 */ /* 0x000fe20008410000 */
[----:B------:R-:W-:Y:S01]  /*112f0*/  FMUL.FTZ R31, R36, UR7 ;  /* 0x00000007241f7c20 */ /* 0x000fe20008410000 */
[----:B------:R-:W-:Y:S01]  /*11300*/  FMUL.FTZ R36, R42, UR7 ;  /* 0x000000072a247c20 */ /* 0x000fe20008410000 */
[----:B------:R-:W2:Y:S01]  /*11310*/  MUFU.TANH R21, R21 ;  /* 0x0000001500157308 */ /* 0x000ea20000002400 */
        /* <DEDUP_REMOVED lines=20> */
[----:B------:R-:W5:Y:S01]  /*11460*/  S2R R194, SR_TID.X ;  /* 0x0000000000c27919 */ /* 0x000f620000002100 */
[----:B------:R-:W-:-:S02]  /*11470*/  @!P1 IMAD R13, R13, 0x8, R2 ;  /* 0x000000080d0d9824 */ /* 0x000fc400078e0202 */
[----:B------:R-:W4:Y:S02]  /*11480*/  MUFU.TANH R30, R30 ;  /* 0x0000001e001e7308 */ /* 0x000f240000002400 */
[----:B------:R-:W-:-:S05]  /*11490*/  @!P1 VIADD R13, R13, 0x28860 ;  /* 0x000288600d0d9836 */ /* 0x000fca0000000000 */
[----:B------:R-:W-:Y:S01]  /*114a0*/  @!P1 PRMT R13, RZ, 0x654, R13 ;  /* 0x00000654ff0d9816 */ /* 0x000fe2000000000d */
[----:B------:R-:W4:Y:S08]  /*114b0*/  MUFU.TANH R31, R31 ;  /* 0x0000001f001f7308 */ /* 0x000f300000002400 */
[----:B------:R-:W4:Y:S08]  /*114c0*/  MUFU.TANH R33, R33 ;  /* 0x0000002100217308 */ /* 0x000f300000002400 */
[----:B------:R-:W-:Y:S01]  /*114d0*/  MUFU.TANH R35, R35 ;  /* 0x0000002300237308 */ /* 0x000fe20000002400 */
[----:B-----5:R-:W-:-:S07]  /*114e0*/  SHF.R.U32.HI R194, RZ, 0x7, R194 ;  /* 0x00000007ffc27819 */ /* 0x020fce00000116c2 */
[----:B------:R-:W5:Y:S08]  /*114f0*/  MUFU.TANH R37, R37 ;  /* 0x0000002500257308 */ /* 0x000f700000002400 */
[----:B------:R-:W-:Y:S08]  /*11500*/  MUFU.TANH R41, R41 ;  /* 0x0000002900297308 */ /* 0x000ff00000002400 */
[----:B------:R-:W5:Y:S08]  /*11510*/  MUFU.TANH R42, R42 ;  /* 0x0000002a002a7308 */ /* 0x000f700000002400 */
[----:B------:R-:W-:Y:S08]  /*11520*/  MUFU.TANH R45, R45 ;  /* 0x0000002d002d7308 */ /* 0x000ff00000002400 */
[----:B------:R-:W5:Y:S08]  /*11530*/  MUFU.TANH R46, R46 ;  /* 0x0000002e002e7308 */ /* 0x000f700000002400 */
[----:B------:R-:W-:Y:S08]  /*11540*/  MUFU.TANH R49, R49 ;  /* 0x0000003100317308 */ /* 0x000ff00000002400 */
[----:B------:R-:W5:Y:S08]  /*11550*/  MUFU.TANH R50, R50 ;  /* 0x0000003200327308 */ /* 0x000f700000002400 */
[----:B------:R-:W-:Y:S08]  /*11560*/  MUFU.TANH R52, R52 ;  /* 0x0000003400347308 */ /* 0x000ff00000002400 */
[----:B------:R-:W5:Y:S08]  /*11570*/  MUFU.TANH R55, R55 ;  /* 0x0000003700377308 */ /* 0x000f700000002400 */
[----:B------:R-:W-:Y:S01]  /*11580*/  MUFU.TANH R80, R80 ;  /* 0x0000005000507308 */ /* 0x000fe20000002400 */
[----:B------:R-:W-:-:S02]  /*11590*/  WARPGROUP.DEPBAR.LE gsb0, 0x0 ;  /* 0x00008000000079c5 */ /* 0x000fc40000010000 */
[----:B------:R-:W-:Y:S01]  /*115a0*/  WARPGROUP.ARRIVE ;  /* 0x00000000000079c5 */ /* 0x000fe20000000000 */
[----:B------:R-:W-:Y:S01]  /*115b0*/  FMUL.FTZ R183, R77, UR7 ;  /* 0x000000074db77c20 */ /* 0x000fe20008410000 */
[----:B------:R-:W-:-:S03]  /*115c0*/  FMUL.FTZ R181, R72, UR7 ;  /* 0x0000000748b57c20 */ /* 0x000fc60008410000 */
[----:B------:R-:W-:Y:S01]  /*115d0*/  MUFU.TANH R15, R15 ;  /* 0x0000000f000f7308 */ /* 0x000fe20000002400 */
[----:B------:R-:W-:Y:S01]  /*115e0*/  FMUL.FTZ R72, R87, UR7 ;  /* 0x0000000757487c20 */ /* 0x000fe20008410000 */
[----:B------:R-:W-:Y:S01]  /*115f0*/  HGMMA.64x128x16.F32 R88, R176, gdesc[UR8].tnspB, R88, gsb0 ;  /* 0x41e00008b0587df0 */ /* 0x000fe20008000858 */
[----:B------:R-:W-:Y:S02]  /*11600*/  R2UR UR10, R8 ;  /* 0x00000000080a72ca */ /* 0x000fe400000e0000 */
[----:B------:R-:W-:Y:S01]  /*11610*/  R2UR UR11, R9 ;  /* 0x00000000090b72ca */ /* 0x000fe200000e0000 */
[----:B------:R-:W-:Y:S02]  /*11620*/  IMAD.MOV.U32 R9, RZ, RZ, -0x80 ;  /* 0xffffff80ff097424 */ /* 0x000fe400078e00ff */
[----:B------:R-:W-:Y:S02]  /*11630*/  MUFU.TANH R181, R181 ;  /* 0x000000b500b57308 */ /* 0x000fe40000002400 */
[----:B------:R-:W-:-:S04]  /*11640*/  IMAD R8, R12, R9, 0x1 ;  /* 0x000000010c087424 */ /* 0x000fc800078e0209 */
[----:B------:R-:W-:Y:S01]  /*11650*/  IMAD R9, R193, 0x80, R8 ;  /* 0x00000080c1097824 */ /* 0x000fe200078e0208 */
[----:B------:R-:W-:Y:S01]  /*11660*/  IADD3 R8, R6, 0x180, RZ ;  /* 0x0000018006087810 */ /* 0x000fe20007ffe0ff */
[----:B------:R-:W-:Y:S03]  /*11670*/  MUFU.TANH R183, R183 ;  /* 0x000000b700b77308 */ /* 0x000fe60000002400 */
[----:B------:R-:W-:Y:S01]  /*11680*/  IADD3 R53, -R195, R9, R198 ;  /* 0x00000009c3357210 */ /* 0x000fe20007ffe1c6 */
[----:B------:R-:W-:-:S04]  /*11690*/  IMAD.MOV.U32 R9, RZ, RZ, 0x40000040 ;  /* 0x40000040ff097424 */ /* 0x000fc800078e00ff */
[----:B------:R-:W-:Y:S01]  /*116a0*/  IMAD R56, R212, -0x2, R53 ;  /* 0xfffffffed4387824 */ /* 0x000fe200078e0235 */
[----:B------:R-:W-:Y:S03]  /*116b0*/  MUFU.TANH R20, R20 ;  /* 0x0000001400147308 */ /* 0x000fe60000002400 */
[----:B------:R-:W-:Y:S02]  /*116c0*/  IMAD.IADD R53, R213, 0x1, R56 ;  /* 0x00000001d5357824 */ /* 0x000fe400078e0238 */
[----:B------:R-:W-:Y:S01]  /*116d0*/  FMUL.FTZ R56, R70, UR7 ;  /* 0x0000000746387c20 */ /* 0x000fe20008410000 */
[----:B------:R-:W-:Y:S02]  /*116e0*/  FMUL.FTZ R70, R83, UR7 ;  /* 0x0000000753467c20 */ /* 0x000fe40008410000 */
[C---:B------:R-:W-:Y:S01]  /*116f0*/  ISETP.GT.AND P2, PT, R53.reuse, RZ, PT ;  /* 0x000000ff3500720c */ /* 0x040fe20003f44270 */
[----:B------:R-:W-:Y:S01]  /*11700*/  MUFU.TANH R24, R24 ;  /* 0x0000001800187308 */ /* 0x000fe20000002400 */
[----:B------:R-:W-:-:S02]  /*11710*/  ISETP.GT.AND P3, PT, R53, 0x1, PT ;  /* 0x000000013500780c */ /* 0x000fc40003f64270 */
[----:B0-----:R-:W-:Y:S02]  /*11720*/  FSEL R7, R7, -INF , P2 ;  /* 0xff80000007077808 */ /* 0x001fe40001000000 */
[----:B-1----:R-:W-:Y:S02]  /*11730*/  FSEL R57, R14, -INF , P3 ;  /* 0xff8000000e397808 */ /* 0x002fe40001800000 */
[----:B------:R-:W-:Y:S01]  /*11740*/  ISETP.GT.AND P2, PT, R53, 0x8, PT ;  /* 0x000000083500780c */ /* 0x000fe20003f44270 */
[----:B------:R-:W-:Y:S01]  /*11750*/  MUFU.TANH R26, R26 ;  /* 0x0000001a001a7308 */ /* 0x000fe20000002400 */
[----:B------:R-:W-:Y:S02]  /*11760*/  FMNMX.FTZ R14, R7, R11, !PT ;  /* 0x0000000b070e7209 */ /* 0x000fe40007810000 */
[----:B------:R-:W-:Y:S02]  /*11770*/  ISETP.GT.AND P3, PT, R53, 0x9, PT ;  /* 0x000000093500780c */ /* 0x000fe40003f64270 */
[----:B--2---:R-:W-:-:S02]  /*11780*/  FSEL R21, R21, -INF , P2 ;  /* 0xff80000015157808 */ /* 0x004fc40001000000 */
[----:B------:R-:W-:Y:S01]  /*11790*/  FMNMX.FTZ R14, R57, R14, !PT ;  /* 0x0000000e390e7209 */ /* 0x000fe20007810000 */
[----:B------:R-:W-:Y:S01]  /*117a0*/  MUFU.TANH R28, R28 ;  /* 0x0000001c001c7308 */ /* 0x000fe20000002400 */
[----:B------:R-:W-:Y:S02]  /*117b0*/  ISETP.GT.AND P2, PT, R53, 0x10, PT ;  /* 0x000000103500780c */ /* 0x000fe40003f44270 */
[----:B---3--:R-:W-:Y:S02]  /*117c0*/  FSEL R25, R25, -INF , P3 ;  /* 0xff80000019197808 */ /* 0x008fe40001800000 */
[----:B------:R-:W-:Y:S02]  /*117d0*/  FMNMX.FTZ R14, R21, R14, !PT ;  /* 0x0000000e150e7209 */ /* 0x000fe40007810000 */
[----:B------:R-:W-:Y:S01]  /*117e0*/  ISETP.GT.AND P3, PT, R53, 0x11, PT ;  /* 0x000000113500780c */ /* 0x000fe20003f64270 */
[----:B------:R-:W-:Y:S01]  /*117f0*/  MUFU.TANH R29, R29 ;  /* 0x0000001d001d7308 */ /* 0x000fe20000002400 */
[----:B----4-:R-:W-:-:S02]  /*11800*/  FSEL R27, R27, -INF , P2 ;  /* 0xff8000001b1b7808 */ /* 0x010fc40001000000 */
[----:B------:R-:W-:Y:S02]  /*11810*/  FMNMX.FTZ R14, R25, R14, !PT ;  /* 0x0000000e190e7209 */ /* 0x000fe40007810000 */
[----:B------:R-:W-:Y:S02]  /*11820*/  ISETP.GT.AND P2, PT, R53, 0x18, PT ;  /* 0x000000183500780c */ /* 0x000fe40003f44270 */
[----:B------:R-:W-:Y:S01]  /*11830*/  FSEL R59, R30, -INF , P3 ;  /* 0xff8000001e3b7808 */ /* 0x000fe20001800000 */
[----:B------:R-:W-:Y:S01]  /*11840*/  MUFU.TANH R32, R32 ;  /* 0x0000002000207308 */ /* 0x000fe20000002400 */
[----:B------:R-:W-:Y:S02]  /*11850*/  FMNMX.FTZ R14, R27, R14, !PT ;  /* 0x0000000e1b0e7209 */ /* 0x000fe40007810000 */
[----:B------:R-:W-:Y:S02]  /*11860*/  ISETP.GT.AND P3, PT, R53, 0x19, PT ;  /* 0x000000193500780c */ /* 0x000fe40003f64270 */
[----:B------:R-:W-:-:S02]  /*11870*/  FSEL R31, R31, -INF , P2 ;  /* 0xff8000001f1f7808 */ /* 0x000fc40001000000 */
[----:B------:R-:W-:Y:S01]  /*11880*/  FMNMX.FTZ R14, R59, R14, !PT ;  /* 0x0000000e3b0e7209 */ /* 0x000fe20007810000 */
[----:B------:R-:W-:Y:S01]  /*11890*/  MUFU.TANH R34, R34 ;  /* 0x0000002200227308 */ /* 0x000fe20000002400 */
[----:B------:R-:W-:Y:S02]  /*118a0*/  ISETP.GT.AND P2, PT, R53, 0x20, PT ;  /* 0x000000203500780c */ /* 0x000fe40003f44270 */
[----:B------:R-:W-:Y:S02]  /*118b0*/  FSEL R33, R33, -INF , P3 ;  /* 0xff80000021217808 */ /* 0x000fe40001800000 */
[----:B------:R-:W-:Y:S02]  /*118c0*/  FMNMX.FTZ R14, R31, R14, !PT ;  /* 0x0000000e1f0e7209 */ /* 0x000fe40007810000 */
[----:B------:R-:W-:Y:S01]  /*118d0*/  ISETP.GT.AND P3, PT, R53, 0x21, PT ;  /* 0x000000213500780c */ /* 0x000fe20003f64270 */
[----:B------:R-:W-:Y:S01]  /*118e0*/  MUFU.TANH R36, R36 ;  /* 0x0000002400247308 */ /* 0x000fe20000002400 */
[----:B------:R-:W-:-:S02]  /*118f0*/  FMNMX.FTZ R14, R33, R14, !PT ;  /* 0x0000000e210e7209 */ /* 0x000fc40007810000 */
[----:B-----5:R-:W-:Y:S02]  /*11900*/  FSEL R37, R37, -INF , P3 ;  /* 0xff80000025257808 */ /* 0x020fe40001800000 */
[----:B------:R-:W-:-:S03]  /*11910*/  ISETP.GT.AND P3, PT, R53, 0x29, PT ;  /* 0x000000293500780c */ /* 0x000fc60003f64270 */
        /* <DEDUP_REMOVED lines=13> */
[----:B------:R-:W-:Y:S01]  /*119f0*/  R2UR UR10, R8 ;  /* 0x00000000080a72ca */ /* 0x000fe200000e0000 */
[----:B------:R-:W-:Y:S01]  /*11a00*/  VIADD R8, R6, 0x200 ;  /* 0x0000020006087836 */ /* 0x000fe20000000000 */
[----:B------:R-:W-:Y:S02]  /*11a10*/  R2UR UR11, R9 ;  /* 0x00000000090b72ca */ /* 0x000fe400000e0000 */
[----:B------:R-:W-:Y:S02]  /*11a20*/  MOV R9, 0x40000040 ;  /* 0x4000004000097802 */ /* 0x000fe40000000f00 */
[----:B------:R-:W-:Y:S01]  /*11a30*/  MUFU.TANH R177, R177 ;  /* 0x000000b100b17308 */ /* 0x000fe20000002400 */
[----:B------:R-:W-:Y:S01]  /*11a40*/  R2UR UR14, R8 ;  /* 0x00000000080e72ca */ /* 0x000fe200000e0000 */
[----:B------:R-:W-:Y:S01]  /*11a50*/  FMUL.FTZ R8, R60, UR7 ;  /* 0x000000073c087c20 */ /* 0x000fe20008410000 */
[----:B------:R-:W-:Y:S01]  /*11a60*/  R2UR UR15, R9 ;  /* 0x00000000090f72ca */ /* 0x000fe200000e0000 */
[----:B------:R-:W-:Y:S01]  /*11a70*/  FMUL.FTZ R9, R68, UR7 ;  /* 0x0000000744097c20 */ /* 0x000fe20008410000 */
[----:B------:R-:W-:-:S03]  /*11a80*/  FMUL.FTZ R60, R74, UR7 ;  /* 0x000000074a3c7c20 */ /* 0x000fc60008410000 */
[----:B------:R-:W0:Y:S08]  /*11a90*/  MUFU.TANH R8, R8 ;  /* 0x0000000800087308 */ /* 0x000e300000002400 */
        /* <DEDUP_REMOVED lines=12> */
[----:B------:R-:W-:Y:S01]  /*11b60*/  FSEL R65, R42, -INF , P3 ;  /* 0xff8000002a417808 */ /* 0x000fe20001800000 */
[----:B------:R-:W-:Y:S01]  /*11b70*/  FMUL.FTZ R173, R64, UR7 ;  /* 0x0000000740ad7c20 */ /* 0x000fe20008410000 */
[----:B------:R-:W-:Y:S01]  /*11b80*/  ISETP.GT.AND P3, PT, R53, 0x31, PT ;  /* 0x000000313500780c */ /* 0x000fe20003f64270 */
[----:B------:R-:W-:Y:S01]  /*11b90*/  FMUL.FTZ R64, R78, UR7 ;  /* 0x000000074e407c20 */ /* 0x000fe20008410000 */
[----:B------:R-:W-:Y:S01]  /*11ba0*/  HGMMA.64x128x16.F32 R88, R168, gdesc[UR8].tnspB, R88, gsb0 ;  /* 0x41e00008a8587df0 */ /* 0x000fe20008000858 */
[----:B------:R-:W-:Y:S01]  /*11bb0*/  MUFU.TANH R175, R175 ;  /* 0x000000af00af7308 */ /* 0x000fe20000002400 */
[----:B------:R-:W-:Y:S01]  /*11bc0*/  FSEL R69, R46, -INF , P3 ;  /* 0xff8000002e457808 */ /* 0x000fe20001800000 */
[----:B------:R-:W-:Y:S01]  /*11bd0*/  FMUL.FTZ R46, R63, UR7 ;  /* 0x000000073f2e7c20 */ /* 0x000fe20008410000 */
[----:B------:R-:W-:-:S04]  /*11be0*/  ISETP.GT.AND P3, PT, R53, 0x39, PT ;  /* 0x000000393500780c */ /* 0x000fc80003f64270 */
[----:B------:R-:W-:Y:S01]  /*11bf0*/  FSEL R73, R50, -INF , P3 ;  /* 0xff80000032497808 */ /* 0x000fe20001800000 */
[----:B------:R-:W-:Y:S01]  /*11c00*/  MUFU.TANH R173, R173 ;  /* 0x000000ad00ad7308 */ /* 0x000fe20000002400 */
[----:B------:R-:W-:Y:S01]  /*11c10*/  ISETP.GT.AND P3, PT, R53, 0x41, PT ;  /* 0x000000413500780c */ /* 0x000fe20003f64270 */
[----:B------:R-:W-:Y:S01]  /*11c20*/  FMUL.FTZ R50, R66, UR7 ;  /* 0x0000000742327c20 */ /* 0x000fe20008410000 */
[----:B------:R-:W-:Y:S02]  /*11c30*/  FMUL.FTZ R66, R79, UR7 ;  /* 0x000000074f427c20 */ /* 0x000fe40008410000 */
[----:B------:R-:W-:Y:S02]  /*11c40*/  FSEL R55, R55, -INF , P3 ;  /* 0xff80000037377808 */ /* 0x000fe40001800000 */
[----:B------:R-:W-:Y:S01]  /*11c50*/  ISETP.GT.AND P3, PT, R53, 0x49, PT ;  /* 0x000000493500780c */ /* 0x000fe20003f64270 */
[----:B------:R-:W-:Y:S08]  /*11c60*/  MUFU.TANH R46, R46 ;  /* 0x0000002e002e7308 */ /* 0x000ff00000002400 */
[----:B------:R-:W-:Y:S08]  /*11c70*/  MUFU.TANH R50, R50 ;  /* 0x0000003200327308 */ /* 0x000ff00000002400 */
[----:B------:R-:W-:Y:S08]  /*11c80*/  MUFU.TANH R64, R64 ;  /* 0x0000004000407308 */ /* 0x000ff00000002400 */
[----:B------:R-:W-:Y:S01]  /*11c90*/  MUFU.TANH R66, R66 ;  /* 0x0000004200427308 */ /* 0x000fe20000002400 */
[----:B------:R-:W-:-:S02]  /*11ca0*/  WARPGROUP.DEPBAR.LE gsb0, 0x0 ;  /* 0x00008000000079c5 */ /* 0x000fc40000010000 */
[----:B------:R-:W-:Y:S01]  /*11cb0*/  FMUL.FTZ R171, R61, UR7 ;  /* 0x000000073dab7c20 */ /* 0x000fe20008410000 */
[----:B------:R-:W-:Y:S01]  /*11cc0*/  FSEL R61, R35, -INF , P2 ;  /* 0xff800000233d7808 */ /* 0x000fe20001000000 */
[----:B------:R-:W-:Y:S01]  /*11cd0*/  WARPGROUP.ARRIVE ;  /* 0x00000000000079c5 */ /* 0x000fe20000000000 */
[----:B------:R-:W-:Y:S02]  /*11ce0*/  ISETP.GT.AND P2, PT, R53, 0x28, PT ;  /* 0x000000283500780c */ /* 0x000fe40003f44270 */
[----:B------:R-:W-:Y:S01]  /*11cf0*/  FMNMX.FTZ R14, R61, R14, !PT ;  /* 0x0000000e3d0e7209 */ /* 0x000fe20007810000 */
[----:B------:R-:W1:Y:S01]  /*11d00*/  MUFU.TANH R171, R171 ;  /* 0x000000ab00ab7308 */ /* 0x000e620000002400 */
[----:B------:R-:W-:Y:S01]  /*11d10*/  FSEL R41, R41, -INF , P2 ;  /* 0xff80000029297808 */ /* 0x000fe20001000000 */
[----:B------:R-:W-:Y:S01]  /*11d20*/  HGMMA.64x128x16.F32 R88, R152, gdesc[UR12].tnspB, R88, gsb0 ;  /* 0x41e0000c98587df0 */ /* 0x000fe20008000858 */
[----:B------:R-:W-:Y:S02]  /*11d30*/  FMNMX.FTZ R14, R37, R14, !PT ;  /* 0x0000000e250e7209 */ /* 0x000fe40007810000 */
[----:B------:R-:W-:-:S02]  /*11d40*/  ISETP.GT.AND P2, PT, R53, 0x30, PT ;  /* 0x000000303500780c */ /* 0x000fc40003f44270 */
[----:B------:R-:W-:Y:S02]  /*11d50*/  FMNMX.FTZ R14, R41, R14, !PT ;  /* 0x0000000e290e7209 */ /* 0x000fe40007810000 */
[----:B------:R-:W-:Y:S02]  /*11d60*/  FSEL R45, R45, -INF , P2 ;  /* 0xff8000002d2d7808 */ /* 0x000fe40001000000 */
[----:B------:R-:W-:Y:S02]  /*11d70*/  FMNMX.FTZ R14, R65, R14, !PT ;  /* 0x0000000e410e7209 */ /* 0x000fe40007810000 */
[----:B------:R-:W-:Y:S02]  /*11d80*/  ISETP.GT.AND P2, PT, R53, 0x38, PT ;  /* 0x000000383500780c */ /* 0x000fe40003f44270 */
[----:B------:R-:W-:Y:S02]  /*11d90*/  FMNMX.FTZ R14, R45, R14, !PT ;  /* 0x0000000e2d0e7209 */ /* 0x000fe40007810000 */
[----:B------:R-:W-:-:S02]  /*11da0*/  FSEL R49, R49, -INF , P2 ;  /* 0xff80000031317808 */ /* 0x000fc40001000000 */
[----:B------:R-:W-:Y:S02]  /*11db0*/  FMNMX.FTZ R14, R69, R14, !PT ;  /* 0x0000000e450e7209 */ /* 0x000fe40007810000 */
[----:B------:R-:W-:Y:S02]  /*11dc0*/  ISETP.GT.AND P2, PT, R53, 0x40, PT ;  /* 0x000000403500780c */ /* 0x000fe40003f44270 */
[----:B------:R-:W-:Y:S01]  /*11dd0*/  FMNMX.FTZ R30, R49, R14, !PT ;  /* 0x0000000e311e7209 */ /* 0x000fe20007810000 */
[----:B------:R-:W-:Y:S01]  /*11de0*/  FMUL.FTZ R14, R76, UR7 ;  /* 0x000000074c0e7c20 */ /* 0x000fe20008410000 */
[----:B------:R-:W-:Y:S01]  /*11df0*/  FSEL R169, R52, -INF , P2 ;  /* 0xff80000034a97808 */ /* 0x000fe20001000000 */
[----:B------:R-:W-:Y:S01]  /*11e00*/  FMUL.FTZ R52, R67, UR7 ;  /* 0x0000000743347c20 */ /* 0x000fe20008410000 */
[----:B------:R-:W-:Y:S01]  /*11e10*/  FMNMX.FTZ R30, R73, R30, !PT ;  /* 0x0000001e491e7209 */ /* 0x000fe20007810000 */
[----:B------:R-:W-:Y:S01]  /*11e20*/  FMUL.FTZ R67, R82, UR7 ;  /* 0x0000000752437c20 */ /* 0x000fe20008410000 */
[----:B------:R-:W-:Y:S01]  /*11e30*/  ISETP.GT.AND P2, PT, R53, 0x48, PT ;  /* 0x000000483500780c */ /* 0x000fe20003f44270 */
[----:B------:R-:W2:Y:S01]  /*11e40*/  MUFU.TANH R14, R14 ;  /* 0x0000000e000e7308 */ /* 0x000ea20000002400 */
[----:B------:R-:W-:-:S02]  /*11e50*/  FMNMX.FTZ R30, R169, R30, !PT ;  /* 0x0000001ea91e7209 */ /* 0x000fc40007810000 */
[----:B0-----:R-:W-:Y:S01]  /*11e60*/  FSEL R77, R8, -INF , P2 ;  /* 0xff800000084d7808 */ /* 0x001fe20001000000 */
[----:B------:R-:W-:Y:S01]  /*11e70*/  FMUL.FTZ R8, R81, UR7 ;  /* 0x0000000751087c20 */ /* 0x000fe20008410000 */
[----:B------:R-:W-:Y:S02]  /*11e80*/  FMNMX.FTZ R30, R55, R30, !PT ;  /* 0x0000001e371e7209 */ /* 0x000fe40007810000 */
[----:B------:R-:W-:Y:S01]  /*11e90*/  ISETP.GT.AND P2, PT, R53, 0x50, PT ;  /* 0x000000503500780c */ /* 0x000fe20003f44270 */
[----:B------:R-:W-:Y:S01]  /*11ea0*/  MUFU.TANH R52, R52 ;  /* 0x0000003400347308 */ /* 0x000fe20000002400 */
[----:B-1----:R-:W-:Y:S02]  /*11eb0*/  FSEL R171, R171, -INF , P3 ;  /* 0xff800000abab7808 */ /* 0x002fe40001800000 */
[----:B------:R-:W-:Y:S02]  /*11ec0*/  FMNMX.FTZ R30, R77, R30, !PT ;  /* 0x0000001e4d1e7209 */ /* 0x000fe40007810000 */
[----:B------:R-:W-:-:S02]  /*11ed0*/  ISETP.GT.AND P3, PT, R53, 0x51, PT ;  /* 0x000000513500780c */ /* 0x000fc40003f64270 */
[----:B------:R-:W-:Y:S01]  /*11ee0*/  FSEL R173, R173, -INF , P2 ;  /* 0xff800000adad7808 */ /* 0x000fe20001000000 */
[----:B------:R-:W0:Y:S01]  /*11ef0*/  MUFU.TANH R8, R8 ;  /* 0x0000000800087308 */ /* 0x000e220000002400 */
[----:B------:R-:W-:Y:S02]  /*11f00*/  FMNMX.FTZ R30, R171, R30, !PT ;  /* 0x0000001eab1e7209 */ /* 0x000fe40007810000 */
[----:B------:R-:W-:Y:S02]  /*11f10*/  ISETP.GT.AND P2, PT, R53, 0x58, PT ;  /* 0x000000583500780c */ /* 0x000fe40003f44270 */
[----:B------:R-:W-:Y:S02]  /*11f20*/  FSEL R175, R175, -INF , P3 ;  /* 0xff800000afaf7808 */ /* 0x000fe40001800000 */
[----:B------:R-:W-:Y:S01]  /*11f30*/  FMNMX.FTZ R30, R173, R30, !PT ;  /* 0x0000001ead1e7209 */ /* 0x000fe20007810000 */
[----:B------:R-:W-:Y:S01]  /*11f40*/  MUFU.TANH R67, R67 ;  /* 0x0000004300437308 */ /* 0x000fe20000002400 */
[----:B------:R-:W-:-:S02]  /*11f50*/  ISETP.GT.AND P3, PT, R53, 0x59, PT ;  /* 0x000000593500780c */ /* 0x000fc40003f64270 */
[----:B------:R-:W-:Y:S01]  /*11f60*/  FSEL R81, R9, -INF , P2 ;  /* 0xff80000009517808 */ /* 0x000fe20001000000 */
[----:B------:R-:W-:Y:S01]  /*11f70*/  FMUL.FTZ R9, R85, UR7 ;  /* 0x0000000755097c20 */ /* 0x000fe20008410000 */
[----:B------:R-:W-:Y:S02]  /*11f80*/  FMNMX.FTZ R30, R175, R30, !PT ;  /* 0x0000001eaf1e7209 */ /* 0x000fe40007810000 */
[----:B------:R-:W-:Y:S02]  /*11f90*/  ISETP.GT.AND P2, PT, R53, 0x60, PT ;  /* 0x000000603500780c */ /* 0x000fe40003f44270 */
[----:B------:R-:W-:Y:S01]  /*11fa0*/  FSEL R177, R177, -INF , P3 ;  /* 0xff800000b1b17808 */ /* 0x000fe20001800000 */
[----:B------:R-:W-:Y:S01]  /*11fb0*/  MUFU.TANH R9, R9 ;  /* 0x0000000900097308 */ /* 0x000fe20000002400 */
[----:B------:R-:W-:Y:S02]  /*11fc0*/  FMNMX.FTZ R30, R81, R30, !PT ;  /* 0x0000001e511e7209 */ /* 0x000fe40007810000 */
[----:B------:R-:W-:-:S02]  /*11fd0*/  ISETP.GT.AND P3, PT, R53, 0x61, PT ;  /* 0x000000613500780c */ /* 0x000fc40003f64270 */
[----:B------:R-:W-:Y:S02]  /*11fe0*/  FSEL R181, R181, -INF , P2 ;  /* 0xff800000b5b57808 */ /* 0x000fe40001000000 */
[----:B------:R-:W-:Y:S02]  /*11ff0*/  FMNMX.FTZ R42, R177, R30, !PT ;  /* 0x0000001eb12a7209 */ /* 0x000fe40007810000 */
[----:B------:R-:W-:Y:S01]  /*12000*/  ISETP.GT.AND P2, PT, R53, 0x68, PT ;  /* 0x000000683500780c */ /* 0x000fe20003f44270 */
[----:B------:R-:W1:Y:S01]  /*12010*/  MUFU.TANH R30, R84 ;  /* 0x00000054001e7308 */ /* 0x000e620000002400 */
[----:B------:R-:W-:Y:S02]  /*12020*/  FSEL R179, R179, -INF , P3 ;  /* 0xff800000b3b37808 */ /* 0x000fe40001800000 */
[----:B------:R-:W-:Y:S02]  /*12030*/  FMNMX.FTZ R42, R181, R42, !PT ;  /* 0x0000002ab52a7209 */ /* 0x000fe40007810000 */
[----:B------:R-:W-:-:S02]  /*12040*/  ISETP.GT.AND P3, PT, R53, 0x69, PT ;  /* 0x000000693500780c */ /* 0x000fc40003f64270 */
[----:B--2---:R-:W-:Y:S01]  /*12050*/  FSEL R85, R14, -INF , P2 ;  /* 0xff8000000e557808 */ /* 0x004fe20001000000 */
[----:B------:R-:W-:Y:S01]  /*12060*/  FMUL.FTZ R14, R62, UR7 ;  /* 0x000000073e0e7c20 */ /* 0x000fe20008410000 */
[----:B------:R-:W-:Y:S01]  /*12070*/  FMNMX.FTZ R42, R179, R42, !PT ;  /* 0x0000002ab32a7209 */ /* 0x000fe20007810000 */
[----:B------:R-:W-:Y:S01]  /*12080*/  FMUL.FTZ R62, R75, UR7 ;  /* 0x000000074b3e7c20 */ /* 0x000fe20008410000 */
[----:B------:R-:W-:Y:S02]  /*12090*/  ISETP.GT.AND P2, PT, R53, 0x70, PT ;  /* 0x000000703500780c */ /* 0x000fe40003f44270 */
[----:B------:R-:W-:Y:S01]  /*120a0*/  FSEL R183, R183, -INF , P3 ;  /* 0xff800000b7b77808 */ /* 0x000fe20001800000 */
[----:B------:R-:W2:Y:S01]  /*120b0*/  MUFU.TANH R14, R14 ;  /* 0x0000000e000e7308 */ /* 0x000ea20000002400 */
[----:B------:R-:W-:Y:S02]  /*120c0*/  FMNMX.FTZ R42, R85, R42, !PT ;  /* 0x0000002a552a7209 */ /* 0x000fe40007810000 */
[----:B------:R-:W-:-:S02]  /*120d0*/  ISETP.GT.AND P3, PT, R53, 0x71, PT ;  /* 0x000000713500780c */ /* 0x000fc40003f64270 */
[----:B------:R-:W-:Y:S02]  /*120e0*/  FSEL R235, R80, -INF , P2 ;  /* 0xff80000050eb7808 */ /* 0x000fe40001000000 */
[----:B------:R-:W-:Y:S01]  /*120f0*/  FMNMX.FTZ R42, R183, R42, !PT ;  /* 0x0000002ab72a7209 */ /* 0x000fe20007810000 */
[----:B------:R-:W3:Y:S01]  /*12100*/  MUFU.TANH R62, R62 ;  /* 0x0000003e003e7308 */ /* 0x000ee20000002400 */
[----:B------:R-:W-:Y:S02]  /*12110*/  ISETP.GT.AND P2, PT, R53, 0x78, PT ;  /* 0x000000783500780c */ /* 0x000fe40003f44270 */
[----:B0-----:R-:W-:Y:S02]  /*12120*/  FSEL R237, R8, -INF , P3 ;  /* 0xff80000008ed7808 */ /* 0x001fe40001800000 */
[----:B------:R-:W-:Y:S02]  /*12130*/  FMNMX.FTZ R42, R235, R42, !PT ;  /* 0x0000002aeb2a7209 */ /* 0x000fe40007810000 */
[----:B------:R-:W-:-:S02]  /*12140*/  ISETP.GT.AND P3, PT, R53, 0x79, PT ;  /* 0x000000793500780c */ /* 0x000fc40003f64270 */
[----:B-1----:R-:W-:Y:S02]  /*12150*/  FSEL R30, R30, -INF , P2 ;  /* 0xff8000001e1e7808 */ /* 0x002fe40001000000 */
[----:B------:R-:W-:Y:S01]  /*12160*/  FMNMX.FTZ R35, R237, R42, !PT ;  /* 0x0000002aed237209 */ /* 0x000fe20007810000 */
[----:B------:R-:W-:Y:S01]  /*12170*/  IMAD.U32 R42, RZ, RZ, UR5 ;  /* 0x00000005ff2a7e24 */ /* 0x000fe2000f8e00ff */
[----:B------:R-:W-:Y:S02]  /*12180*/  FSEL R63, R9, -INF , P3 ;  /* 0xff800000093f7808 */ /* 0x000fe40001800000 */
[----:B------:R-:W-:Y:S02]  /*12190*/  FMNMX.FTZ R8, R30, R35, !PT ;  /* 0x000000231e087209 */ /* 0x000fe40007810000 */
[----:B------:R-:W-:Y:S02]  /*121a0*/  IADD3 R53, R53, 0x8, RZ ;  /* 0x0000000835357810 */ /* 0x000fe40007ffe0ff */
[----:B------:R-:W-:-:S02]  /*121b0*/  FMNMX.FTZ R8, R63, R8, !PT ;  /* 0x000000083f087209 */ /* 0x000fc40007810000 */
[C---:B------:R-:W-:Y:S02]  /*121c0*/  ISETP.GT.AND P3, PT, R53.reuse, RZ, PT ;  /* 0x000000ff3500720c */ /* 0x040fe40003f64270 */
[----:B------:R-:W-:Y:S01]  /*121d0*/  ISETP.GT.AND P4, PT, R53, 0x1, PT ;  /* 0x000000013500780c */ /* 0x000fe20003f84270 */
[----:B------:R-:W0:Y:S02]  /*121e0*/  SHFL.BFLY PT, R9, R8, 0x2, 0x1f ;  /* 0x0c401f0008097f89 */ /* 0x000e2400000e0000 */
[----:B0-----:R-:W-:Y:S01]  /*121f0*/  FMNMX.FTZ R9, R8, R9, !PT ;  /* 0x0000000908097209 */ /* 0x001fe20007810000 */
[----:B------:R-:W-:Y:S02]  /*12200*/  WARPGROUP.DEPBAR.LE gsb0, 0x0 ;  /* 0x00008000000079c5 */ /* 0x000fe40000010000 */
[----:B------:R-:W-:Y:S02]  /*12210*/  WARPGROUP.ARRIVE ;  /* 0x00000000000079c5 */ /* 0x000fe40000000000 */
[----:B------:R-:W0:Y:S02]  /*12220*/  SHFL.BFLY PT, R8, R9, 0x1, 0x1f ;  /* 0x0c201f0009087f89 */ /* 0x000e2400000e0000 */
[----:B0-----:R-:W-:Y:S01]  /*12230*/  FMNMX.FTZ R35, R9, R8, !PT ;  /* 0x0000000809237209 */ /* 0x001fe20007810000 */
[----:B------:R-:W-:-:S02]  /*12240*/  VIADD R8, R6, 0x280 ;  /* 0x0000028006087836 */ /* 0x000fc40000000000 */
[----:B------:R-:W-:Y:S01]  /*12250*/  IMAD.MOV.U32 R9, RZ, RZ, 0x40000040 ;  /* 0x40000040ff097424 */ /* 0x000fe200078e00ff */
[C---:B------:R-:W-:Y:S01]  /*12260*/  FSETP.NEU.FTZ.AND P2, PT, R35.reuse, -INF , PT ;  /* 0xff8000002300780b */ /* 0x040fe20003f5d000 */
[----:B------:R-:W-:Y:S01]  /*12270*/  FMUL.FTZ R68, R35, R42 ;  /* 0x0000002a23447220 */ /* 0x000fe20000410000 */
[----:B------:R-:W-:Y:S02]  /*12280*/  R2UR UR10, R8 ;  /* 0x00000000080a72ca */ /* 0x000fe400000e0000 */
[----:B------:R-:W-:Y:S01]  /*12290*/  R2UR UR11, R9 ;  /* 0x00000000090b72ca */ /* 0x000fe200000e0000 */
[----:B------:R-:W-:Y:S01]  /*122a0*/  IMAD.MOV.U32 R9, RZ, RZ, 0x40000040 ;  /* 0x40000040ff097424 */ /* 0x000fe200078e00ff */
[----:B------:R-:W-:-:S05]  /*122b0*/  FSEL R68, R68, RZ, P2 ;  /* 0x000000ff44447208 */ /* 0x000fca0001000000 */
[-CC-:B------:R-:W-:Y:S01]  /*122c0*/  FFMA.FTZ R182, R21, R42.reuse, -R68.reuse ;  /* 0x0000002a15b67223 */ /* 0x180fe20000010844 */
[----:B------:R-:W-:Y:S01]  /*122d0*/  FSEL R21, R15, -INF , P3 ;  /* 0xff8000000f157808 */ /* 0x000fe20001800000 */
[-CC-:B------:R-:W-:Y:S01]  /*122e0*/  FFMA.FTZ R180, R7, R42.reuse, -R68.reuse ;  /* 0x0000002a07b47223 */ /* 0x180fe20000010844 */
[-CC-:B------:R-:W-:Y:S01]  /*122f0*/  FFMA.FTZ R7, R25, R42.reuse, -R68.reuse ;  /* 0x0000002a19077223 */ /* 0x180fe20000010844 */
[----:B------:R-:W-:Y:S01]  /*12300*/  ISETP.GT.AND P3, PT, R53, 0x8, PT ;  /* 0x000000083500780c */ /* 0x000fe20003f64270 */
[-CC-:B------:R-:W-:Y:S01]  /*12310*/  FFMA.FTZ R176, R27, R42.reuse, -R68.reuse ;  /* 0x0000002a1bb07223 */ /* 0x180fe20000010844 */
[----:B------:R-:W-:Y:S01]  /*12320*/  HGMMA.64x128x16.F32 R88, R156, gdesc[UR8].tnspB, R88, gsb0 ;  /* 0x41e000089c587df0 */ /* 0x000fe20008000858 */
        /* <DEDUP_REMOVED lines=15> */
[----:B------:R0:W-:Y:S01]  /*12420*/  MUFU.EX2 R15, R7 ;  /* 0x00000007000f7308 */ /* 0x0001e20000000800 */
        /* <DEDUP_REMOVED lines=32> */
[----:B------:R-:W-:Y:S01]  /*12630*/  FSEL R155, R38, -INF , P4 ;  /* 0xff800000269b7808 */ /* 0x000fe20002000000 */
[--C-:B------:R-:W-:Y:S01]  /*12640*/  FFMA.FTZ R30, R30, R42, -R68.reuse ;  /* 0x0000002a1e1e7223 */ /* 0x100fe20000010844 */
[----:B------:R-:W-:Y:S01]  /*12650*/  FMNMX.FTZ R8, R153, R8, !PT ;  /* 0x0000000899087209 */ /* 0x000fe20007810000 */
[----:B------:R-:W-:Y:S01]  /*12660*/  FFMA.FTZ R63, R63, R42, -R68 ;  /* 0x0000002a3f3f7223 */ /* 0x000fe20000010844 */
        /* <DEDUP_REMOVED lines=9> */
[----:B------:R-:W-:-:S02]  /*12700*/  FSEL R43, R43, -INF , P3 ;  /* 0xff8000002b2b7808 */ /* 0x000fc40001800000 */
[----:B------:R-:W-:Y:S01]  /*12710*/  FMNMX.FTZ R8, R61, R8, !PT ;  /* 0x000000083d087209 */ /* 0x000fe20007810000 */
[----:B------:R-:W-:Y:S01]  /*12720*/  MUFU.EX2 R178, R178 ;  /* 0x000000b200b27308 */ /* 0x000fe20000000800 */
[----:B------:R-:W-:Y:S02]  /*12730*/  ISETP.GT.AND P3, PT, R53, 0x38, PT ;  /* 0x000000383500780c */ /* 0x000fe40003f64270 */
[----:B------:R-:W-:Y:S02]  /*12740*/  FMNMX.FTZ R8, R43, R8, !PT ;  /* 0x000000082b087209 */ /* 0x000fe40007810000 */
[----:B------:R-:W-:Y:S02]  /*12750*/  FSEL R47, R47, -INF , P3 ;  /* 0xff8000002f2f7808 */ /* 0x000fe40001800000 */
[----:B------:R-:W-:Y:S01]  /*12760*/  ISETP.GT.AND P3, PT, R53, 0x40, PT ;  /* 0x000000403500780c */ /* 0x000fe20003f64270 */
[----:B------:R-:W-:Y:S01]  /*12770*/  MUFU.EX2 R31, R31 ;  /* 0x0000001f001f7308 */ /* 0x000fe20000000800 */
[----:B------:R-:W-:-:S02]  /*12780*/  R2UR UR11, R9 ;  /* 0x00000000090b72ca */ /* 0x000fc400000e0000 */
[----:B------:R-:W-:Y:S02]  /*12790*/  FSEL R51, R51, -INF , P3 ;  /* 0xff80000033337808 */ /* 0x000fe40001800000 */
[----:B------:R-:W-:-:S03]  /*127a0*/  ISETP.GT.AND P3, PT, R53, 0x48, PT ;  /* 0x000000483500780c */ /* 0x000fc60003f64270 */
        /* <DEDUP_REMOVED lines=8> */
[----:B------:R-:W-:Y:S01]  /*12830*/  FSEL R157, R44, -INF , P4 ;  /* 0xff8000002c9d7808 */ /* 0x000fe20002000000 */
[----:B------:R-:W-:Y:S01]  /*12840*/  WARPGROUP.ARRIVE ;  /* 0x00000000000079c5 */ /* 0x000fe20000000000 */
[----:B------:R-:W-:Y:S01]  /*12850*/  ISETP.GT.AND P4, PT, R53, 0x39, PT ;  /* 0x000000393500780c */ /* 0x000fe20003f84270 */
[--C-:B------:R-:W-:Y:S01]  /*12860*/  FFMA.FTZ R158, R81, R42, -R68.reuse ;  /* 0x0000002a519e7223 */ /* 0x100fe20000010844 */
[----:B------:R-:W-:Y:S01]  /*12870*/  FMNMX.FTZ R8, R157, R8, !PT ;  /* 0x000000089d087209 */ /* 0x000fe20007810000 */
[-CC-:B------:R-:W-:Y:S01]  /*12880*/  FFMA.FTZ R81, R183, R42.reuse, -R68.reuse ;  /* 0x0000002ab7517223 */ /* 0x180fe20000010844 */
[----:B------:R-:W-:Y:S01]  /*12890*/  FSEL R41, R48, -INF , P4 ;  /* 0xff80000030297808 */ /* 0x000fe20002000000 */
[----:B------:R-:W-:Y:S01]  /*128a0*/  FFMA.FTZ R156, R173, R42, -R68 ;  /* 0x0000002aad9c7223 */ /* 0x000fe20000010844 */
[----:B------:R-:W-:Y:S01]  /*128b0*/  FMNMX.FTZ R8, R47, R8, !PT ;  /* 0x000000082f087209 */ /* 0x000fe20007810000 */
[----:B------:R-:W-:Y:S01]  /*128c0*/  MUFU.EX2 R49, R49 ;  /* 0x0000003100317308 */ /* 0x000fe20000000800 */
[----:B------:R-:W-:-:S02]  /*128d0*/  ISETP.GT.AND P4, PT, R53, 0x41, PT ;  /* 0x000000413500780c */ /* 0x000fc40003f84270 */
[----:B------:R-:W-:Y:S02]  /*128e0*/  FMNMX.FTZ R8, R41, R8, !PT ;  /* 0x0000000829087209 */ /* 0x000fe40007810000 */
[----:B------:R-:W-:Y:S02]  /*128f0*/  FSEL R65, R54, -INF , P4 ;  /* 0xff80000036417808 */ /* 0x000fe40002000000 */
[----:B------:R-:W-:Y:S01]  /*12900*/  FMNMX.FTZ R8, R51, R8, !PT ;  /* 0x0000000833087209 */ /* 0x000fe20007810000 */
[----:B------:R-:W-:Y:S01]  /*12910*/  MUFU.EX2 R152, R152 ;  /* 0x0000009800987308 */ /* 0x000fe20000000800 */
[----:B------:R-:W-:Y:S02]  /*12920*/  ISETP.GT.AND P4, PT, R53, 0x49, PT ;  /* 0x000000493500780c */ /* 0x000fe40003f84270 */
[----:B--2---:R-:W-:Y:S02]  /*12930*/  FSEL R159, R14, -INF , P3 ;  /* 0xff8000000e9f7808 */ /* 0x004fe40001800000 */
[----:B------:R-:W-:-:S02]  /*12940*/  FMNMX.FTZ R8, R65, R8, !PT ;  /* 0x0000000841087209 */ /* 0x000fc40007810000 */
[----:B------:R-:W-:Y:S01]  /*12950*/  ISETP.GT.AND P3, PT, R53, 0x50, PT ;  /* 0x000000503500780c */ /* 0x000fe20003f64270 */
[----:B------:R-:W-:Y:S01]  /*12960*/  MUFU.EX2 R55, R55 ;  /* 0x0000003700377308 */ /* 0x000fe20000000800 */
[----:B------:R-:W-:Y:S02]  /*12970*/  FSEL R46, R46, -INF , P4 ;  /* 0xff8000002e2e7808 */ /* 0x000fe40002000000 */
[----:B0-----:R-:W-:Y:S02]  /*12980*/  FMNMX.FTZ R7, R159, R8, !PT ;  /* 0x000000089f077209 */ /* 0x001fe40007810000 */
[----:B------:R-:W-:Y:S02]  /*12990*/  ISETP.GT.AND P4, PT, R53, 0x51, PT ;  /* 0x000000513500780c */ /* 0x000fe40003f84270 */
[----:B------:R-:W-:Y:S01]  /*129a0*/  FSEL R50, R50, -INF , P3 ;  /* 0xff80000032327808 */ /* 0x000fe20001800000 */
[----:B------:R-:W-:Y:S01]  /*129b0*/  MUFU.EX2 R154, R154 ;  /* 0x0000009a009a7308 */ /* 0x000fe20000000800 */
[----:B------:R-:W-:-:S02]  /*129c0*/  FMNMX.FTZ R7, R46, R7, !PT ;  /* 0x000000072e077209 */ /* 0x000fc40007810000 */
[C---:B------:R-:W-:Y:S02]  /*129d0*/  ISETP.GT.AND P3, PT, R53.reuse, 0x58, PT ;  /* 0x000000583500780c */ /* 0x040fe40003f64270 */
[----:B------:R-:W-:Y:S02]  /*129e0*/  FSEL R69, R52, -INF , P4 ;  /* 0xff80000034457808 */ /* 0x000fe40002000000 */
[----:B------:R-:W-:Y:S01]  /*129f0*/  FMNMX.FTZ R8, R50, R7, !PT ;  /* 0x0000000732087209 */ /* 0x000fe20007810000 */
[----:B------:R-:W-:Y:S01]  /*12a00*/  MUFU.EX2 R156, R156 ;  /* 0x0000009c009c7308 */ /* 0x000fe20000000800 */
[----:B------:R-:W-:Y:S02]  /*12a10*/  ISETP.GT.AND P4, PT, R53, 0x59, PT ;  /* 0x000000593500780c */ /* 0x000fe40003f84270 */
[----:B------:R-:W-:Y:S02]  /*12a20*/  FSEL R56, R56, -INF , P3 ;  /* 0xff80000038387808 */ /* 0x000fe40001800000 */
[----:B------:R-:W-:-:S02]  /*12a30*/  FMNMX.FTZ R7, R69, R8, !PT ;  /* 0x0000000845077209 */ /* 0x000fc40007810000 */
[C---:B------:R-:W-:Y:S01]  /*12a40*/  ISETP.GT.AND P3, PT, R53.reuse, 0x60, PT ;  /* 0x000000603500780c */ /* 0x040fe20003f64270 */
[----:B------:R-:W-:Y:S01]  /*12a50*/  MUFU.EX2 R158, R158 ;  /* 0x0000009e009e7308 */ /* 0x000fe20000000800 */
[----:B------:R-:W-:Y:S02]  /*12a60*/  FSEL R58, R58, -INF , P4 ;  /* 0xff8000003a3a7808 */ /* 0x000fe40002000000 */
[----:B------:R-:W-:Y:S02]  /*12a70*/  FMNMX.FTZ R7, R56, R7, !PT ;  /* 0x0000000738077209 */ /* 0x000fe40007810000 */
[----:B------:R-:W-:Y:S02]  /*12a80*/  ISETP.GT.AND P4, PT, R53, 0x61, PT ;  /* 0x000000613500780c */ /* 0x000fe40003f84270 */
[----:B------:R-:W-:Y:S01]  /*12a90*/  FSEL R60, R60, -INF , P3 ;  /* 0xff8000003c3c7808 */ /* 0x000fe20001800000 */
[----:B------:R-:W-:Y:S01]  /*12aa0*/  MUFU.EX2 R20, R20 ;  /* 0x0000001400147308 */ /* 0x000fe20000000800 */
[----:B------:R-:W-:-:S02]  /*12ab0*/  FMNMX.FTZ R7, R58, R7, !PT ;  /* 0x000000073a077209 */ /* 0x000fc40007810000 */
[C---:B------:R-:W-:Y:S02]  /*12ac0*/  ISETP.GT.AND P3, PT, R53.reuse, 0x68, PT ;  /* 0x000000683500780c */ /* 0x040fe40003f64270 */
[----:B---3--:R-:W-:Y:S02]  /*12ad0*/  FSEL R73, R62, -INF , P4 ;  /* 0xff8000003e497808 */ /* 0x008fe40002000000 */
        /* <DEDUP_REMOVED lines=11> */
[----:B------:R-:W-:Y:S01]  /*12b90*/  FFMA.FTZ R67, R175, R42, -R68 ;  /* 0x0000002aaf437223 */ /* 0x000fe20000010844 */
[----:B------:R-:W-:Y:S01]  /*12ba0*/  FMNMX.FTZ R7, R169, R8, !PT ;  /* 0x00000008a9077209 */ /* 0x000fe20007810000 */
[----:B------:R-:W-:Y:S01]  /*12bb0*/  MUFU.EX2 R81, R81 ;  /* 0x0000005100517308 */ /* 0x000fe20000000800 */
[----:B------:R-:W-:-:S02]  /*12bc0*/  ISETP.GT.AND P3, PT, R53, 0x78, PT ;  /* 0x000000783500780c */ /* 0x000fc40003f64270 */
[----:B------:R-:W-:Y:S02]  /*12bd0*/  FSEL R70, R70, -INF , P4 ;  /* 0xff80000046467808 */ /* 0x000fe40002000000 */
[----:B------:R-:W-:Y:S02]  /*12be0*/  FMNMX.FTZ R7, R14, R7, !PT ;  /* 0x000000070e077209 */ /* 0x000fe40007810000 */
[----:B------:R-:W-:Y:S01]  /*12bf0*/  ISETP.GT.AND P4, PT, R53, 0x79, PT ;  /* 0x000000793500780c */ /* 0x000fe20003f84270 */
[-CC-:B------:R-:W-:Y:S01]  /*12c00*/  FFMA.FTZ R53, R171, R42.reuse, -R68.reuse ;  /* 0x0000002aab357223 */ /* 0x180fe20000010844 */
[----:B------:R-:W-:Y:S01]  /*12c10*/  FSEL R26, R71, -INF , P3 ;  /* 0xff800000471a7808 */ /* 0x000fe20001800000 */
[----:B------:R-:W-:Y:S01]  /*12c20*/  FFMA.FTZ R71, R177, R42, -R68 ;  /* 0x0000002ab1477223 */ /* 0x000fe20000010844 */
[----:B------:R-:W-:Y:S01]  /*12c30*/  FMNMX.FTZ R7, R70, R7, !PT ;  /* 0x0000000746077209 */ /* 0x000fe20007810000 */
[----:B------:R-:W-:Y:S01]  /*12c40*/  MUFU.EX2 R67, R67 ;  /* 0x0000004300437308 */ /* 0x000fe20000000800 */
[----:B------:R-:W-:-:S02]  /*12c50*/  FSEL R72, R72, -INF , P4 ;  /* 0xff80000048487808 */ /* 0x000fc40002000000 */
[----:B------:R-:W-:-:S04]  /*12c60*/  FMNMX.FTZ R7, R26, R7, !PT ;  /* 0x000000071a077209 */ /* 0x000fc80007810000 */
[----:B------:R-:W-:Y:S01]  /*12c70*/  FMNMX.FTZ R7, R72, R7, !PT ;  /* 0x0000000748077209 */ /* 0x000fe20007810000 */
[----:B------:R-:W-:Y:S04]  /*12c80*/  MUFU.EX2 R53, R53 ;  /* 0x0000003500357308 */ /* 0x000fe80000000800 */
[----:B------:R-:W0:Y:S04]  /*12c90*/  SHFL.BFLY PT, R8, R7, 0x2, 0x1f ;  /* 0x0c401f0007087f89 */ /* 0x000e2800000e0000 */
[----:B------:R-:W-:Y:S08]  /*12ca0*/  MUFU.EX2 R71, R71 ;  /* 0x0000004700477308 */ /* 0x000ff00000000800 */
[----:B------:R-:W-:Y:S08]  /*12cb0*/  MUFU.EX2 R28, R28 ;  /* 0x0000001c001c7308 */ /* 0x000ff00000000800 */
[----:B------:R-:W-:Y:S01]  /*12cc0*/  MUFU.EX2 R85, R85 ;  /* 0x0000005500557308 */ /* 0x000fe20000000800 */
[----:B0-----:R-:W-:Y:S01]  /*12cd0*/  FMNMX.FTZ R32, R7, R8, !PT ;  /* 0x0000000807207209 */ /* 0x001fe20007810000 */
[----:B------:R-:W-:-:S06]  /*12ce0*/  VIADD R8, R6, 0x300 ;  /* 0x0000030006087836 */ /* 0x000fcc0000000000 */
[----:B------:R-:W-:Y:S01]  /*12cf0*/  MUFU.EX2 R30, R30 ;  /* 0x0000001e001e7308 */ /* 0x000fe20000000800 */
[----:B------:R-:W0:Y:S01]  /*12d00*/  SHFL.BFLY PT, R7, R32, 0x1, 0x1f ;  /* 0x0c201f0020077f89 */ /* 0x000e2200000e0000 */
[----:B------:R-:W-:Y:S02]  /*12d10*/  R2UR UR10, R8 ;  /* 0x00000000080a72ca */ /* 0x000fe400000e0000 */
[----:B------:R-:W-:-:S04]  /*12d20*/  IADD3 R8, R6, 0x380, RZ ;  /* 0x0000038006087810 */ /* 0x000fc80007ffe0ff */
[----:B------:R-:W-:Y:S07]  /*12d30*/  MUFU.EX2 R63, R63 ;  /* 0x0000003f003f7308 */ /* 0x000fee0000000800 */
[----:B------:R-:W-:Y:S01]  /*12d40*/  HGMMA.64x128x16.F32 R88, R160, gdesc[UR8].tnspB, R88, gsb0 ;  /* 0x41e00008a0587df0 */ /* 0x000fe20008000858 */
[----:B------:R-:W-:Y:S02]  /*12d50*/  R2UR UR10, R8 ;  /* 0x00000000080a72ca */ /* 0x000fe400000e0000 */
[----:B0-----:R-:W-:-:S02]  /*12d60*/  FMNMX.FTZ R7, R32, R7, !PT ;  /* 0x0000000720077209 */ /* 0x001fc40007810000 */
[----:B------:R-:W-:Y:S02]  /*12d70*/  FSEL R32, R35, RZ, P2 ;  /* 0x000000ff23207208 */ /* 0x000fe40001000000 */
[C---:B------:R-:W-:Y:S01]  /*12d80*/  FSETP.NEU.FTZ.AND P2, PT, R7.reuse, -INF , PT ;  /* 0xff8000000700780b */ /* 0x040fe20003f5d000 */
[----:B------:R-:W-:Y:S02]  /*12d90*/  FMUL.FTZ R52, R7, R42 ;  /* 0x0000002a07347220 */ /* 0x000fe40000410000 */
[----:B------:R-:W-:-:S03]  /*12da0*/  FADD.FTZ R9, -R32, R11 ;  /* 0x0000000b20097221 */ /* 0x000fc60000010100 */
[----:B------:R-:W-:Y:S01]  /*12db0*/  FSEL R52, R52, RZ, P2 ;  /* 0x000000ff34347208 */ /* 0x000fe20001000000 */
[----:B------:R-:W-:-:S04]  /*12dc0*/  FMUL.FTZ R9, R9, R42 ;  /* 0x0000002a09097220 */ /* 0x000fc80000410000 */
[----:B------:R0:W1:Y:S01]  /*12dd0*/  MUFU.EX2 R11, R9 ;  /* 0x00000009000b7308 */ /* 0x0000620000000800 */
        /* <DEDUP_REMOVED lines=8> */
[----:B0-----:R-:W-:Y:S01]  /*12e60*/  FSEL R9, R7, RZ, P2 ;  /* 0x000000ff07097208 */ /* 0x001fe20001000000 */
[----:B------:R-:W-:Y:S01]  /*12e70*/  FFMA.FTZ R38, R87, R42, -R52 ;  /* 0x0000002a57267223 */ /* 0x000fe20000010834 */
[----:B------:R-:W-:-:S02]  /*12e80*/  @!P1 IMAD R29, R185, 0x8, R2 ;  /* 0x00000008b91d9824 */ /* 0x000fc400078e0202 */
[-CC-:B------:R-:W-:Y:S01]  /*12e90*/  FFMA.FTZ R173, R153, R42.reuse, -R52.reuse ;  /* 0x0000002a99ad7223 */ /* 0x180fe20000010834 */
[-C--:B------:R-:W-:Y:S01]  /*12ea0*/  FFMA.FTZ R40, R155, R42.reuse, -R52 ;  /* 0x0000002a9b287223 */ /* 0x080fe20000010834 */
[----:B------:R-:W-:Y:S01]  /*12eb0*/  FADD.FTZ R9, -R9, R10 ;  /* 0x0000000a09097221 */ /* 0x000fe20000010100 */
[-C--:B------:R-:W-:Y:S01]  /*12ec0*/  FFMA.FTZ R175, R39, R42.reuse, -R52 ;  /* 0x0000002a27af7223 */ /* 0x080fe20000010834 */
[----:B------:R-:W-:Y:S01]  /*12ed0*/  MUFU.EX2 R32, R32 ;  /* 0x0000002000207308 */ /* 0x000fe20000000800 */
[----:B-1----:R-:W-:Y:S01]  /*12ee0*/  FFMA.FTZ R54, R11, R3, R180 ;  /* 0x000000030b367223 */ /* 0x002fe200000100b4 */
[-C--:B------:R-:W-:Y:S01]  /*12ef0*/  FMUL.FTZ R10, R9, R42.reuse ;  /* 0x0000002a090a7220 */ /* 0x080fe20000410000 */
[----:B------:R-:W-:Y:S02]  /*12f00*/  IMAD.MOV.U32 R9, RZ, RZ, 0x40000040 ;  /* 0x40000040ff097424 */ /* 0x000fe400078e00ff */
[-C--:B------:R-:W-:Y:S01]  /*12f10*/  FFMA.FTZ R48, R157, R42.reuse, -R52 ;  /* 0x0000002a9d307223 */ /* 0x080fe20000010834 */
[----:B------:R-:W-:Y:S01]  /*12f20*/  FADD.FTZ R3, R57, R54 ;  /* 0x0000003639037221 */ /* 0x000fe20000010000 */
[-CC-:B------:R-:W-:Y:S01]  /*12f30*/  FFMA.FTZ R157, R50, R42.reuse, -R52.reuse ;  /* 0x0000002a329d7223 */ /* 0x180fe20000010834 */
[-CC-:B------:R-:W-:Y:S01]  /*12f40*/  FFMA.FTZ R44, R61, R42.reuse, -R52.reuse ;  /* 0x0000002a3d2c7223 */ /* 0x180fe20000010834 */
[----:B------:R-:W-:Y:S01]  /*12f50*/  R2UR UR11, R9 ;  /* 0x00000000090b72ca */ /* 0x000fe200000e0000 */
[----:B------:R0:W1:Y:S01]  /*12f60*/  MUFU.EX2 R6, R10 ;  /* 0x0000000a00067308 */ /* 0x0000620000000800 */
        /* <DEDUP_REMOVED lines=9> */
[----:B------:R-:W-:Y:S01]  /*13000*/  IADD3 R3, -R194, 0xb, RZ ;  /* 0x0000000bc2037810 */ /* 0x000fe20007ffe1ff */
[-CC-:B------:R-:W-:Y:S01]  /*13010*/  FFMA.FTZ R159, R56, R42.reuse, -R52.reuse ;  /* 0x0000002a389f7223 */ /* 0x180fe20000010834 */
[-C--:B0-----:R-:W-:Y:S01]  /*13020*/  FFMA.FTZ R10, R65, R42.reuse, -R52 ;  /* 0x0000002a410a7223 */ /* 0x081fe20000010834 */
[----:B------:R-:W-:Y:S01]  /*13030*/  FADD.FTZ R25, R27, R54 ;  /* 0x000000361b197221 */ /* 0x000fe20000010000 */
[-CC-:B------:R-:W-:Y:S01]  /*13040*/  FFMA.FTZ R73, R73, R42.reuse, -R52.reuse ;  /* 0x0000002a49497223 */ /* 0x180fe20000010834 */
[--C-:B------:R-:W-:Y:S01]  /*13050*/  FFMA.FTZ R169, R169, R42, -R52.reuse ;  /* 0x0000002aa9a97223 */ /* 0x100fe20000010834 */
[----:B------:R-:W0:Y:S01]  /*13060*/  MUFU.EX2 R34, R34 ;  /* 0x0000002200227308 */ /* 0x000e220000000800 */
[----:B-1----:R-:W-:Y:S01]  /*13070*/  FFMA.FTZ R9, R6, R0, R181 ;  /* 0x0000000006097223 */ /* 0x002fe200000100b5 */
[----:B------:R-:W-:Y:S01]  /*13080*/  FADD.FTZ R0, R178, R25 ;  /* 0x00000019b2007221 */ /* 0x000fe20000010000 */
[----:B------:R-:W-:Y:S01]  /*13090*/  F2FP.F16.F32.PACK_AB R182, R15, R182 ;  /* 0x000000b60fb6723e */ /* 0x000fe200000000ff */
[-C--:B------:R-:W-:Y:S01]  /*130a0*/  FFMA.FTZ R70, R70, R42.reuse, -R52 ;  /* 0x0000002a46467223 */ /* 0x080fe20000010834 */
[----:B------:R-:W-:Y:S01]  /*130b0*/  FADD.FTZ R54, R32, R9 ;  /* 0x0000000920367221 */ /* 0x000fe20000010000 */
[----:B------:R-:W-:Y:S01]  /*130c0*/  FADD.FTZ R9, R31, R0 ;  /* 0x000000001f097221 */ /* 0x000fe20000010000 */
[-C--:B------:R-:W-:Y:S01]  /*130d0*/  FFMA.FTZ R0, R46, R42.reuse, -R52 ;  /* 0x0000002a2e007223 */ /* 0x080fe20000010834 */
[----:B------:R-:W-:Y:S01]  /*130e0*/  MUFU.EX2 R177, R177 ;  /* 0x000000b100b17308 */ /* 0x000fe20000000800 */
[----:B--2---:R-:W-:Y:S01]  /*130f0*/  FADD.FTZ R25, R183, R54 ;  /* 0x00000036b7197221 */ /* 0x004fe20000010000 */
[----:B------:R-:W-:Y:S01]  /*13100*/  FADD.FTZ R54, R172, R9 ;  /* 0x00000009ac367221 */ /* 0x000fe20000010000 */
[----:B------:R-:W-:Y:S01]  /*13110*/  @!P1 IADD3 R9, R29, 0x28840, RZ ;  /* 0x000288401d099810 */ /* 0x000fe20007ffe0ff */
[----:B------:R-:W-:Y:S01]  /*13120*/  FFMA.FTZ R26, R26, R42, -R52 ;  /* 0x0000002a1a1a7223 */ /* 0x000fe20000010834 */
[----:B------:R-:W-:-:S02]  /*13130*/  ISETP.GT.AND P2, PT, R12, R5, PT ;  /* 0x000000050c00720c */ /* 0x000fc40003f44270 */
[----:B------:R-:W-:Y:S01]  /*13140*/  @!P1 PRMT R9, RZ, 0x654, R9 ;  /* 0x00000654ff099816 */ /* 0x000fe20000000009 */
[----:B------:R-:W-:Y:S01]  /*13150*/  MUFU.EX2 R36, R36 ;  /* 0x0000002400247308 */ /* 0x000fe20000000800 */
[----:B0-----:R-:W-:Y:S01]  /*13160*/  FADD.FTZ R46, R34, R25 ;  /* 0x00000019222e7221 */ /* 0x001fe20000010000 */
[----:B------:R-:W-:Y:S01]  /*13170*/  FADD.FTZ R25, R33, R54 ;  /* 0x0000003621197221 */ /* 0x000fe20000010000 */
[----:B------:R-:W-:Y:S02]  /*13180*/  F2FP.F16.F32.PACK_AB R180, R57, R180 ;  /* 0x000000b439b4723e */ /* 0x000fe400000000ff */
[----:B------:R-:W-:Y:S02]  /*13190*/  F2FP.F16.F32.PACK_AB R176, R27, R176 ;  /* 0x000000b01bb0723e */ /* 0x000fe400000000ff */
[----:B------:R-:W-:Y:S01]  /*131a0*/  F2FP.F16.F32.PACK_AB R178, R31, R178 ;  /* 0x000000b21fb2723e */ /* 0x000fe200000000ff */
[----:B------:R-:W-:Y:S01]  /*131b0*/  MUFU.EX2 R179, R179 ;  /* 0x000000b300b37308 */ /* 0x000fe20000000800 */
[----:B------:R-:W-:-:S02]  /*131c0*/  F2FP.F16.F32.PACK_AB R172, R33, R172 ;  /* 0x000000ac21ac723e */ /* 0x000fc400000000ff */
[----:B------:R-:W-:Y:S02]  /*131d0*/  F2FP.F16.F32.PACK_AB R181, R32, R181 ;  /* 0x000000b520b5723e */ /* 0x000fe400000000ff */
[----:B------:R-:W-:Y:S02]  /*131e0*/  F2FP.F16.F32.PACK_AB R183, R34, R183 ;  /* 0x000000b722b7723e */ /* 0x000fe400000000ff */
[----:B------:R-:W-:Y:S01]  /*131f0*/  IADD3 R12, R12, -0x1, RZ ;  /* 0xffffffff0c0c7810 */ /* 0x000fe20007ffe0ff */
        /* <DEDUP_REMOVED lines=8> */
[----:B------:R-:W-:-:S04]  /*13280*/  FFMA.FTZ R161, R60, R42, -R52 ;  /* 0x0000002a3ca17223 */ /* 0x000fc80000010834 */
[----:B------:R-:W0:Y:S01]  /*13290*/  MUFU.EX2 R48, R48 ;  /* 0x0000003000307308 */ /* 0x000e220000000800 */
[----:B------:R-:W-:Y:S01]  /*132a0*/  FFMA.FTZ R163, R64, R42, -R52 ;  /* 0x0000002a40a37223 */ /* 0x000fe20000010834 */
[----:B------:R-:W-:Y:S01]  /*132b0*/  F2FP.F16.F32.PACK_AB R160, R77, R20 ;  /* 0x000000144da0723e */ /* 0x000fe200000000ff */
[----:B------:R-:W-:Y:S01]  /*132c0*/  HGMMA.64x128x16.F32 R88, R164, gdesc[UR8].tnspB, R88, gsb0 ;  /* 0x41e00008a4587df0 */ /* 0x000fe20008000858 */
[----:B------:R-:W-:-:S04]  /*132d0*/  F2FP.F16.F32.PACK_AB R162, R81, R24 ;  /* 0x0000001851a2723e */ /* 0x000fc800000000ff */
[----:B------:R-:W1:Y:S08]  /*132e0*/  MUFU.EX2 R171, R171 ;  /* 0x000000ab00ab7308 */ /* 0x000e700000000800 */
[----:B------:R-:W2:Y:S08]  /*132f0*/  MUFU.EX2 R8, R8 ;  /* 0x0000000800087308 */ /* 0x000eb00000000800 */
[----:B------:R-:W3:Y:S08]  /*13300*/  MUFU.EX2 R153, R153 ;  /* 0x0000009900997308 */ /* 0x000ef00000000800 */
[----:B------:R-:W4:Y:S08]  /*13310*/  MUFU.EX2 R10, R10 ;  /* 0x0000000a000a7308 */ /* 0x000f300000000800 */
[----:B------:R-:W5:Y:S08]  /*13320*/  MUFU.EX2 R155, R155 ;  /* 0x0000009b009b7308 */ /* 0x000f700000000800 */
[----:B------:R-:W5:Y:S08]  /*13330*/  MUFU.EX2 R0, R0 ;  /* 0x0000000000007308 */ /* 0x000f700000000800 */
[----:B------:R-:W5:Y:S08]  /*13340*/  MUFU.EX2 R157, R157 ;  /* 0x0000009d009d7308 */ /* 0x000f700000000800 */
[----:B------:R-:W-:Y:S08]  /*13350*/  MUFU.EX2 R159, R159 ;  /* 0x0000009f009f7308 */ /* 0x000ff00000000800 */
[----:B------:R-:W-:Y:S08]  /*13360*/  MUFU.EX2 R161, R161 ;  /* 0x000000a100a17308 */ /* 0x000ff00000000800 */
[----:B------:R-:W-:Y:S08]  /*13370*/  MUFU.EX2 R163, R163 ;  /* 0x000000a300a37308 */ /* 0x000ff00000000800 */
[----:B------:R0:W-:Y:S08]  /*13380*/  MUFU.EX2 R15, R169 ;  /* 0x000000a9000f7308 */ /* 0x0001f00000000800 */
[----:B------:R-:W-:Y:S01]  /*13390*/  MUFU.EX2 R70, R70 ;  /* 0x0000004600467308 */ /* 0x000fe20000000800 */
[----:B0-----:R-:W-:Y:S01]  /*133a0*/  F2FP.F16.F32.PACK_AB R169, R48, R21 ;  /* 0x0000001530a9723e */ /* 0x001fe200000000ff */
[----:B------:R-:W-:-:S02]  /*133b0*/  WARPGROUP.DEPBAR.LE gsb0, 0x0 ;  /* 0x00008000000079c5 */ /* 0x000fc40000010000 */
[----:B------:R0:W-:Y:S06]  /*133c0*/  BAR.ARV R3, 0x100 ;  /* 0x000400030000751d */ /* 0x0001ec0000002000 */
[----:B------:R1:W-:Y:S01]  /*133d0*/  @!P1 SYNCS.ARRIVE.TRANS64.RED.A1T0 RZ, [R9+URZ], RZ ;  /* 0x000000ff09ff99a7 */ /* 0x0003e2000810043f */
[----:B------:R-:W-:Y:S01]  /*133e0*/  MUFU.EX2 R167, R26 ;  /* 0x0000001a00a77308 */ /* 0x000fe20000000800 */
[----:B0-----:R-:W-:Y:S01]  /*133f0*/  FADD.FTZ R3, R177, R46 ;  /* 0x0000002eb1037221 */ /* 0x001fe20000010000 */
[----:B------:R-:W-:Y:S01]  /*13400*/  FADD.FTZ R46, R174, R25 ;  /* 0x00000019ae2e7221 */ /* 0x000fe20000010000 */
[-C--:B------:R-:W-:Y:S01]  /*13410*/  FMUL.FTZ R88, R88, R11.reuse ;  /* 0x0000000b58587220 */ /* 0x080fe20000410000 */
[-C--:B------:R-:W-:Y:S01]  /*13420*/  FMUL.FTZ R89, R89, R11.reuse ;  /* 0x0000000b59597220 */ /* 0x080fe20000410000 */
[----:B------:R-:W-:Y:S01]  /*13430*/  FADD.FTZ R50, R36, R3 ;  /* 0x0000000324327221 */ /* 0x000fe20000010000 */
[-C--:B------:R-:W-:Y:S01]  /*13440*/  FMUL.FTZ R92, R92, R11.reuse ;  /* 0x0000000b5c5c7220 */ /* 0x080fe20000410000 */
[----:B-1----:R-:W-:Y:S01]  /*13450*/  FADD.FTZ R9, R37, R46 ;  /* 0x0000002e25097221 */ /* 0x002fe20000010000 */
[----:B------:R0:W-:Y:S01]  /*13460*/  @!P1 SYNCS.ARRIVE.TRANS64.RED.A1T0 RZ, [R13+URZ], RZ ;  /* 0x000000ff0dff99a7 */ /* 0x0001e2000810043f */
[----:B------:R-:W-:Y:S01]  /*13470*/  FADD.FTZ R3, R179, R50 ;  /* 0x00000032b3037221 */ /* 0x000fe20000010000 */
[-C--:B------:R-:W-:Y:S01]  /*13480*/  FFMA.FTZ R46, R69, R42.reuse, -R52 ;  /* 0x0000002a452e7223 */ /* 0x080fe20000010834 */
        /* <DEDUP_REMOVED lines=9> */
[-C--:B------:R-:W-:Y:S01]  /*13520*/  FMUL.FTZ R100, R100, R11.reuse ;  /* 0x0000000b64647220 */ /* 0x080fe20000410000 */
[----:B------:R-:W-:Y:S01]  /*13530*/  FADD.FTZ R54, R40, R3 ;  /* 0x0000000328367221 */ /* 0x000fe20000010000 */
[-C--:B------:R-:W-:Y:S01]  /*13540*/  FMUL.FTZ R101, R101, R11.reuse ;  /* 0x0000000b65657220 */ /* 0x080fe20000410000 */
        /* <DEDUP_REMOVED lines=13> */
[-CC-:B------:R-:W-:Y:S01]  /*13620*/  FFMA.FTZ R3, R14, R42.reuse, -R52.reuse ;  /* 0x0000002a0e037223 */ /* 0x180fe20000010834 */
[----:B------:R-:W-:Y:S01]  /*13630*/  FADD.FTZ R14, R48, R9 ;  /* 0x00000009300e7221 */ /* 0x000fe20000010000 */
[----:B------:R-:W-:Y:S01]  /*13640*/  FFMA.FTZ R52, R72, R42, -R52 ;  /* 0x0000002a48347223 */ /* 0x000fe20000010834 */
[----:B0-----:R-:W-:Y:S01]  /*13650*/  FADD.FTZ R13, R53, R54 ;  /* 0x00000036350d7221 */ /* 0x001fe20000010000 */
[----:B------:R0:W-:Y:S01]  /*13660*/  MUFU.EX2 R165, R3 ;  /* 0x0000000300a57308 */ /* 0x0001e20000000800 */
[----:B------:R-:W-:Y:S01]  /*13670*/  FADD.FTZ R9, R171, R14 ;  /* 0x0000000eab097221 */ /* 0x000fe20000010000 */
[-C--:B------:R-:W-:Y:S01]  /*13680*/  FMUL.FTZ R112, R112, R11.reuse ;  /* 0x0000000b70707220 */ /* 0x080fe20000410000 */
[----:B------:R-:W-:Y:S01]  /*13690*/  FADD.FTZ R56, R156, R13 ;  /* 0x0000000d9c387221 */ /* 0x000fe20000010000 */
[-C--:B------:R-:W-:Y:S01]  /*136a0*/  FMUL.FTZ R113, R113, R11.reuse ;  /* 0x0000000b71717220 */ /* 0x080fe20000410000 */
[----:B--2---:R-:W-:Y:S01]  /*136b0*/  FADD.FTZ R54, R8, R9 ;  /* 0x0000000908367221 */ /* 0x004fe20000010000 */
[----:B------:R-:W-:Y:S01]  /*136c0*/  FMUL.FTZ R116, R116, R11 ;  /* 0x0000000b74747220 */ /* 0x000fe20000410000 */
[----:B------:R-:W-:Y:S01]  /*136d0*/  FADD.FTZ R13, R67, R56 ;  /* 0x00000038430d7221 */ /* 0x000fe20000010000 */
[----:B------:R-:W2:Y:S01]  /*136e0*/  MUFU.EX2 R14, R73 ;  /* 0x00000049000e7308 */ /* 0x000ea20000000800 */
[----:B---3--:R-:W-:Y:S01]  /*136f0*/  FADD.FTZ R9, R153, R54 ;  /* 0x0000003699097221 */ /* 0x008fe20000010000 */
[----:B----4-:R-:W-:Y:S01]  /*13700*/  F2FP.F16.F32.PACK_AB R153, R10, R153 ;  /* 0x000000990a99723e */ /* 0x010fe200000000ff */
[----:B------:R-:W-:Y:S01]  /*13710*/  FADD.FTZ R56, R158, R13 ;  /* 0x0000000d9e387221 */ /* 0x000fe20000010000 */
[-C--:B------:R-:W-:Y:S01]  /*13720*/  FMUL.FTZ R117, R117, R11.reuse ;  /* 0x0000000b75757220 */ /* 0x080fe20000410000 */
[----:B------:R-:W-:Y:S01]  /*13730*/  FADD.FTZ R54, R10, R9 ;  /* 0x000000090a367221 */ /* 0x000fe20000010000 */
[----:B------:R-:W-:Y:S01]  /*13740*/  FMUL.FTZ R120, R120, R11 ;  /* 0x0000000b78787220 */ /* 0x000fe20000410000 */
[----:B------:R-:W-:Y:S01]  /*13750*/  FADD.FTZ R13, R71, R56 ;  /* 0x00000038470d7221 */ /* 0x000fe20000010000 */
[----:B------:R-:W3:Y:S01]  /*13760*/  MUFU.EX2 R52, R52 ;  /* 0x0000003400347308 */ /* 0x000ee20000000800 */
[----:B-----5:R-:W-:Y:S01]  /*13770*/  FADD.FTZ R9, R155, R54 ;  /* 0x000000369b097221 */ /* 0x020fe20000010000 */
[----:B------:R-:W-:Y:S01]  /*13780*/  F2FP.F16.F32.PACK_AB R155, R0, R155 ;  /* 0x0000009b009b723e */ /* 0x000fe200000000ff */
        /* <DEDUP_REMOVED lines=10> */
[----:B-1----:R-:W-:Y:S01]  /*13830*/  FADD.FTZ R54, R46, R9 ;  /* 0x000000092e367221 */ /* 0x002fe20000010000 */
        /* <DEDUP_REMOVED lines=10> */
[----:B------:R-:W-:Y:S01]  /*138e0*/  FMUL.FTZ R141, R141, R11 ;  /* 0x0000000b8d8d7220 */ /* 0x000fe20000410000 */
[----:B0-----:R-:W-:Y:S01]  /*138f0*/  FADD.FTZ R3, R161, R54 ;  /* 0x00000036a1037221 */ /* 0x001fe20000010000 */
[----:B--2---:R-:W-:Y:S01]  /*13900*/  F2FP.F16.F32.PACK_AB R161, R14, R161 ;  /* 0x000000a10ea1723e */ /* 0x004fe200000000ff */
[----:B------:R-:W-:Y:S01]  /*13910*/  FADD.FTZ R24, R30, R9 ;  /* 0x000000091e187221 */ /* 0x000fe20000010000 */
[-C--:B------:R-:W-:Y:S01]  /*13920*/  FMUL.FTZ R144, R144, R11.reuse ;  /* 0x0000000b90907220 */ /* 0x080fe20000410000 */
[----:B------:R-:W-:Y:S01]  /*13930*/  FADD.FTZ R20, R14, R3 ;  /* 0x000000030e147221 */ /* 0x000fe20000010000 */
[-C--:B------:R-:W-:Y:S01]  /*13940*/  FMUL.FTZ R145, R145, R11.reuse ;  /* 0x0000000b91917220 */ /* 0x080fe20000410000 */
        /* <DEDUP_REMOVED lines=8> */
[----:B------:R-:W-:Y:S01]  /*139d0*/  FMUL.FTZ R90, R90, R6 ;  /* 0x000000065a5a7220 */ /* 0x000fe20000410000 */
        /* <DEDUP_REMOVED lines=11> */
[-C--:B------:R-:W-:Y:S01]  /*13a90*/  FMUL.FTZ R95, R95, R6.reuse ;  /* 0x000000065f5f7220 */ /* 0x080fe20000410000 */
[----:B------:R-:W-:Y:S01]  /*13aa0*/  F2FP.F16.F32.PACK_AB R177, R36, R177 ;  /* 0x000000b124b1723e */ /* 0x000fe200000000ff */
[----:B---3--:R-:W-:Y:S01]  /*13ab0*/  FADD.FTZ R0, R52, R20 ;  /* 0x0000001434007221 */ /* 0x008fe20000010000 */
        /* <DEDUP_REMOVED lines=41> */
[----:B------:R-:W-:Y:S06]  /*13d50*/  @P2 BRA `(.L_x_2419) ;  /* 0xffffffcc00582947 */ /* 0x000fec000383ffff */
.L_x_2409:
[----:B------:R-:W-:-:S13]  /*13d60*/  ISETP.GE.AND P2, PT, R12, RZ, PT ;  /* 0x000000ff0c00720c */ /* 0x000fda0003f46270 */
[----:B------:R-:W-:Y:S05]  /*13d70*/  @!P2 BRA `(.L_x_2420) ;  /* 0x000000280084a947 */ /* 0x000fea0003800000 */
[----:B------:R-:W-:Y:S01]  /*13d80*/  IMAD.MOV.U32 R5, RZ, RZ, R7 ;  /* 0x000000ffff057224 */ /* 0x000fe200078e0007 */
[----:B------:R-:W-:Y:S01]  /*13d90*/  MOV R10, R35 ;  /* 0x00000023000a7202 */ /* 0x000fe20000000f00 */
[----:B------:R-:W-:Y:S02]  /*13da0*/  IMAD.MOV.U32 R13, RZ, RZ, R190 ;  /* 0x000000ffff0d7224 */ /* 0x000fe400078e00be */
[----:B------:R-:W-:-:S07]  /*13db0*/  IMAD.MOV.U32 R11, RZ, RZ, R185 ;  /* 0x000000ffff0b7224 */ /* 0x000fce00078e00b9 */
.L_x_2430:
[----:B------:R-:W-:Y:S01]  /*13dc0*/  ISETP.NE.AND P2, PT, R192, RZ, PT ;  /* 0x000000ffc000720c */ /* 0x000fe20003f45270 */
[----:B------:R-:W-:Y:S05]  /*13dd0*/  YIELD ;  /* 0x0000000000007946 */ /* 0x000fea0003800000 */
[----:B------:R-:W-:-:S04]  /*13de0*/  IADD3 R185, R11, 0x1, RZ ;  /* 0x000000010bb97810 */ /* 0x000fc80007ffe0ff */
[----:B------:R-:W-:-:S04]  /*13df0*/  ISETP.NE.AND P3, PT, R185, 0x2, PT ;  /* 0x00000002b900780c */ /* 0x000fc80003f65270 */
[----:B------:R-:W-:Y:S02]  /*13e00*/  SEL R190, RZ, 0x1, P3 ;  /* 0x00000001ffbe7807 */ /* 0x000fe40001800000 */
[----:B------:R-:W-:Y:S02]  /*13e10*/  SEL R185, R185, RZ, P3 ;  /* 0x000000ffb9b97207 */ /* 0x000fe40001800000 */
[----:B------:R-:W-:Y:S01]  /*13e20*/  LOP3.LUT R190, R13, R190, RZ, 0x3c, !PT ;  /* 0x000000be0dbe7212 */ /* 0x000fe200078e3cff */
[----:B------:R-:W-:Y:S06]  /*13e30*/  @P2 BRA `(.L_x_2421) ;  /* 0x0000000000302947 */ /* 0x000fec0003800000 */
[----:B------:R-:W-:Y:S05]  /*13e40*/  @!P0 BRA `(.L_x_2422) ;  /* 0x0000000000048947 */ /* 0x000fea0003800000 */
[----:B------:R-:W-:Y:S01]  /*13e50*/  BPT.TRAP 0x1 ;  /* 0x000000040000795c */ /* 0x000fe20000300000 */
.L_x_2422:
[----:B------:R-:W-:Y:S01]  /*13e60*/  IMAD R6, R185, 0x8, R2 ;  /* 0x00000008b9067824 */ /* 0x000fe200078e0202 */
[----:B------:R-:W-:-:S04]  /*13e70*/  SHF.L.U32 R7, R190, 0x1f, RZ ;  /* 0x0000001fbe077819 */ /* 0x000fc800000006ff */
[----:B------:R0:W1:Y:S01]  /*13e80*/  SYNCS.PHASECHK.TRANS64.TRYWAIT P3, [R6+URZ+0x28830], R7 ;  /* 0x02883007060075a7 */ /* 0x000062000806017f */
[----:B------:R-:W-:Y:S05]  /*13e90*/  @!P0 BRA `(.L_x_2423) ;  /* 0x0000000000048947 */ /* 0x000fea0003800000 */
[----:B------:R-:W-:Y:S01]  /*13ea0*/  BPT.TRAP 0x1 ;  /* 0x000000040000795c */ /* 0x000fe20000300000 */
.L_x_2423:
[----:B------:R-:W-:Y:S04]  /*13eb0*/  BSSY B0, `(.L_x_2421) ;  /* 0x0000004000007945 */ /* 0x000fe80003800000 */
[----:B-1----:R-:W-:Y:S05]  /*13ec0*/  @P3 BRA `(.L_x_2424) ;  /* 0x0000000000083947 */ /* 0x002fea0003800000 */
[----:B------:R-:W1:Y:S02]  /*13ed0*/  SYNCS.PHASECHK.TRANS64.TRYWAIT P3, [R6+URZ+0x28830], R7 ;  /* 0x02883007060075a7 */ /* 0x000e64000806017f */
[----:B-1----:R-:W-:Y:S05]  /*13ee0*/  @!P3 BRA `(.L_x_2425) ;  /* 0x000000c40030b947 */ /* 0x002fea0003800000 */
.L_x_2424:
[----:B------:R-:W-:Y:S05]  /*13ef0*/  BSYNC B0 ;  /* 0x0000000000007941 */ /* 0x000fea0003800000 */
.L_x_2421:
[----:B------:R-:W2:Y:S01]  /*13f00*/  S2R R8, SR_TID.X ;  /* 0x0000000000087919 */ /* 0x000ea20000002100 */
[----:B01----:R-:W-:Y:S01]  /*13f10*/  MOV R7, 0x40000040 ;  /* 0x4000004000077802 */ /* 0x003fe20000000f00 */
[----:B------:R-:W-:Y:S05]  /*13f20*/  WARPSYNC.ALL ;  /* 0x0000000000007948 */ /* 0x000fea0003800000 */
[----:B------:R-:W-:Y:S01]  /*13f30*/  R2UR UR47, R7 ;  /* 0x00000000072f72ca */ /* 0x000fe200000e0000 */
[----:B------:R-:W-:Y:S01]  /*13f40*/  IMAD R6, R185, 0x800, R4 ;  /* 0x00000800b9067824 */ /* 0x000fe200078e0204 */
[----:B------:R-:W-:-:S04]  /*13f50*/  MOV R9, 0x40000040 ;  /* 0x4000004000097802 */ /* 0x000fc80000000f00 */
        /* <DEDUP_REMOVED lines=18> */
[----:B------:R-:W-:Y:S02]  /*14080*/  R2UR UR14, R8 ;  /* 0x00000000080e72ca */ /* 0x000fe400000e0000 */
[----:B------:R-:W-:Y:S02]  /*14090*/  IADD3 R8, R6, 0x6, RZ ;  /* 0x0000000606087810 */ /* 0x000fe40007ffe0ff */
[----:B0-----:R-:W-:Y:S02]  /*140a0*/  MOV R7, 0x40000040 ;  /* 0x4000004000077802 */ /* 0x001fe40000000f00 */
        /* <DEDUP_REMOVED lines=37> */
.L_x_2427:
[----:B------:R-:W-:Y:S01]  /*14300*/  SHF.L.U32 R6, R13, 0x1f, RZ ;  /* 0x0000001f0d067819 */ /* 0x000fe200000006ff */
[----:B------:R-:W-:-:S04]  /*14310*/  IMAD R7, R11, 0x8, R2 ;  /* 0x000000080b077824 */ /* 0x000fc800078e0202 */
[----:B------:R0:W1:Y:S01]  /*14320*/  SYNCS.PHASECHK.TRANS64.TRYWAIT P2, [R7+URZ+0x28850], R6 ;  /* 0x02885006070075a7 */ /* 0x000062000804017f */
[----:B------:R-:W-:Y:S05]  /*14330*/  @!P0 BRA `(.L_x_2428) ;  /* 0x0000000000048947 */ /* 0x000fea0003800000 */
[----:B------:R-:W-:Y:S01]  /*14340*/  BPT.TRAP 0x1 ;  /* 0x000000040000795c */ /* 0x000fe20000300000 */
.L_x_2428:
[----:B-1----:R-:W-:Y:S05]  /*14350*/  @P2 BRA `(.L_x_2426) ;  /* 0x0000000000082947 */ /* 0x002fea0003800000 */
[----:B------:R-:W1:Y:S02]  /*14360*/  SYNCS.PHASECHK.TRANS64.TRYWAIT P2, [R7+URZ+0x28850], R6 ;  /* 0x02885006070075a7 */ /* 0x000e64000804017f */
[----:B-1----:R-:W-:Y:S05]  /*14370*/  @!P2 BRA `(.L_x_2429) ;  /* 0x000000c00020a947 */ /* 0x002fea0003800000 */
.L_x_2426:
[----:B01----:R-:W-:Y:S01]  /*14380*/  VIADD R6, R2, 0x400 ;  /* 0x0000040002067836 */ /* 0x003fe20000000000 */
[----:B------:R-:W-:Y:S05]  /*14390*/  WARPSYNC.ALL ;  /* 0x0000000000007948 */ /* 0x000fea0003800000 */
[----:B------:R-:W-:Y:S01]  /*143a0*/  SHF.R.U32.HI R6, RZ, 0x4, R6 ;  /* 0x00000004ff067819 */ /* 0x000fe20000011606 */
[----:B------:R-:W-:Y:S01]  /*143b0*/  IMAD.MOV.U32 R7, RZ, RZ, 0x40000040 ;  /* 0x40000040ff077424 */ /* 0x000fe200078e00ff */
[----:B------:R-:W-:Y:S01]  /*143c0*/  WARPGROUP.ARRIVE ;  /* 0x00000000000079c5 */ /* 0x000fe20000000000 */
[----:B------:R-:W-:Y:S01]  /*143d0*/  MOV R9, 0x40000040 ;  /* 0x4000004000097802 */ /* 0x000fe20000000f00 */
[----:B------:R-:W-:Y:S01]  /*143e0*/  FMUL.FTZ R13, R24, UR6 ;  /* 0x00000006180d7c20 */ /* 0x000fe20008410000 */
[----:B------:R-:W-:Y:S01]  /*143f0*/  LOP3.LUT R6, R6, 0x3fff, RZ, 0xc0, !PT ;  /* 0x00003fff06067812 */ /* 0x000fe200078ec0ff */
[----:B------:R-:W-:Y:S01]  /*14400*/  FMUL.FTZ R20, R28, UR6 ;  /* 0x000000061c147c20 */ /* 0x000fe20008410000 */
[----:B------:R-:W-:Y:S01]  /*14410*/  R2UR UR11, R7 ;  /* 0x00000000070b72ca */ /* 0x000fe200000e0000 */
[----:B------:R-:W-:Y:S01]  /*14420*/  FMUL.FTZ R7, R25, UR6 ;  /* 0x0000000619077c20 */ /* 0x000fe20008410000 */
[----:B------:R-:W-:Y:S01]  /*14430*/  LOP3.LUT R6, R6, 0x4000000, RZ, 0xfc, !PT ;  /* 0x0400000006067812 */ /* 0x000fe200078efcff */
[----:B------:R-:W0:Y:S01]  /*14440*/  MUFU.TANH R13, R13 ;  /* 0x0000000d000d7308 */ /* 0x000e220000002400 */
[----:B------:R-:W-:Y:S01]  /*14450*/  FMUL.FTZ R25, R31, UR6 ;  /* 0x000000061f197c20 */ /* 0x000fe20008410000 */
[----:B------:R-:W-:Y:S01]  /*14460*/  FMUL.FTZ R31, R37, UR6 ;  /* 0x00000006251f7c20 */ /* 0x000fe20008410000 */
[----:B------:R-:W-:Y:S01]  /*14470*/  LEA R6, R11, R6, 0xb ;  /* 0x000000060b067211 */ /* 0x000fe200078e58ff */
[----:B------:R-:W-:Y:S01]  /*14480*/  FMUL.FTZ R37, R40, UR6 ;  /* 0x0000000628257c20 */ /* 0x000fe20008410000 */
[----:B------:R-:W-:Y:S01]  /*14490*/  FMUL.FTZ R21, R29, UR6 ;  /* 0x000000061d157c20 */ /* 0x000fe20008410000 */
[----:B------:R-:W-:Y:S01]  /*144a0*/  FMUL.FTZ R14, R26, UR6 ;  /* 0x000000061a0e7c20 */ /* 0x000fe20008410000 */
[C---:B------:R-:W-:Y:S01]  /*144b0*/  R2UR UR10, R6.reuse ;  /* 0x00000000060a72ca */ /* 0x040fe200000e0000 */
[----:B------:R-:W-:Y:S01]  /*144c0*/  VIADD R8, R6, 0x80 ;  /* 0x0000008006087836 */ /* 0x000fe20000000000 */
        /* <DEDUP_REMOVED lines=9> */
[----:B------:R-:W-:Y:S01]  /*14560*/  FMUL.FTZ R195, R53, UR6 ;  /* 0x0000000635c37c20 */ /* 0x000fe20008410000 */
[----:B------:R-:W-:Y:S01]  /*14570*/  FMUL.FTZ R235, R56, UR6 ;  /* 0x0000000638eb7c20 */ /* 0x000fe20008410000 */
[----:B------:R-:W-:Y:S01]  /*14580*/  HGMMA.64x128x16.F32 R88, R180, gdesc[UR8].tnspB, R88, gsb0 ;  /* 0x41e00008b4587df0 */ /* 0x000fe20008000858 */
[----:B------:R-:W-:Y:S01]  /*14590*/  R2UR UR10, R8 ;  /* 0x00000000080a72ca */ /* 0x000fe200000e0000 */
[----:B------:R-:W-:Y:S01]  /*145a0*/  FMUL.FTZ R237, R57, UR6 ;  /* 0x0000000639ed7c20 */ /* 0x000fe20008410000 */
[----:B------:R-:W-:Y:S01]  /*145b0*/  R2UR UR11, R9 ;  /* 0x00000000090b72ca */ /* 0x000fe200000e0000 */
[----:B------:R-:W-:Y:S01]  /*145c0*/  FMUL.FTZ R28, R34, UR6 ;  /* 0x00000006221c7c20 */ /* 0x000fe20008410000 */
[----:B0-----:R-:W-:Y:S01]  /*145d0*/  FMNMX.FTZ R8, R13, R10, !PT ;  /* 0x0000000a0d087209 */ /* 0x001fe20007810000 */
[----:B------:R-:W0:Y:S01]  /*145e0*/  MUFU.TANH R21, R21 ;  /* 0x0000001500157308 */ /* 0x000e220000002400 */
[----:B------:R-:W-:Y:S01]  /*145f0*/  FMUL.FTZ R34, R60, UR6 ;  /* 0x000000063c227c20 */ /* 0x000fe20008410000 */
[----:B------:R-:W-:Y:S01]  /*14600*/  FMUL.FTZ R36, R61, UR6 ;  /* 0x000000063d247c20 */ /* 0x000fe20008410000 */
[----:B-1----:R-:W-:Y:S01]  /*14610*/  FMNMX.FTZ R9, R7, R8, !PT ;  /* 0x0000000807097209 */ /* 0x002fe20007810000 */
[----:B------:R-:W-:-:S02]  /*14620*/  VIADD R8, R6, 0x100 ;  /* 0x0000010006087836 */ /* 0x000fc40000000000 */
[----:B------:R-:W-:Y:S01]  /*14630*/  FMUL.FTZ R32, R38, UR6 ;  /* 0x0000000626207c20 */ /* 0x000fe20008410000 */
[----:B------:R-:W-:Y:S01]  /*14640*/  FMUL.FTZ R38, R64, UR6 ;  /* 0x0000000640267c20 */ /* 0x000fe20008410000 */
[----:B------:R-:W-:Y:S01]  /*14650*/  FMUL.FTZ R65, R65, UR6 ;  /* 0x0000000641417c20 */ /* 0x000fe20008410000 */
[----:B--2---:R-:W-:Y:S01]  /*14660*/  FMNMX.FTZ R40, R20, R9, !PT ;  /* 0x0000000914287209 */ /* 0x004fe20007810000 */
[----:B------:R-:W-:Y:S01]  /*14670*/  IMAD.MOV.U32 R9, RZ, RZ, 0x40000040 ;  /* 0x40000040ff097424 */ /* 0x000fe200078e00ff */
[----:B------:R-:W1:Y:S01]  /*14680*/  MUFU.TANH R26, R26 ;  /* 0x0000001a001a7308 */ /* 0x000e620000002400 */
[----:B------:R-:W-:Y:S01]  /*14690*/  FMUL.FTZ R69, R69, UR6 ;  /* 0x0000000645457c20 */ /* 0x000fe20008410000 */
[----:B------:R-:W-:Y:S01]  /*146a0*/  FMUL.FTZ R73, R73, UR6 ;  /* 0x0000000649497c20 */ /* 0x000fe20008410000 */
[----:B------:R-:W-:Y:S01]  /*146b0*/  FMUL.FTZ R29, R35, UR6 ;  /* 0x00000006231d7c20 */ /* 0x000fe20008410000 */
[----:B------:R-:W-:Y:S01]  /*146c0*/  FMUL.FTZ R33, R39, UR6 ;  /* 0x0000000627217c20 */ /* 0x000fe20008410000 */
[----:B------:R-:W-:Y:S01]  /*146d0*/  FMUL.FTZ R39, R42, UR6 ;  /* 0x000000062a277c20 */ /* 0x000fe20008410000 */
[----:B------:R-:W-:-:S02]  /*146e0*/  IMAD.U32 R42, RZ, RZ, UR4 ;  /* 0x00000004ff2a7e24 */ /* 0x000fc4000f8e00ff */
        /* <DEDUP_REMOVED lines=20> */
[----:B------:R-:W5:Y:S01]  /*14830*/  S2R R194, SR_TID.X ;  /* 0x0000000000c27919 */ /* 0x000f620000002100 */
[----:B------:R-:W-:-:S02]  /*14840*/  ISETP.GT.AND P2, PT, R12, RZ, PT ;  /* 0x000000ff0c00720c */ /* 0x000fc40003f44270 */
[----:B------:R-:W-:Y:S02]  /*14850*/  IADD3 R12, R12, -0x1, RZ ;  /* 0xffffffff0c0c7810 */ /* 0x000fe40007ffe0ff */
[----:B------:R-:W4:Y:S08]  /*14860*/  MUFU.TANH R37, R37 ;  /* 0x0000002500257308 */ /* 0x000f300000002400 */
[----:B------:R-:W4:Y:S08]  /*14870*/  MUFU.TANH R41, R41 ;  /* 0x0000002900297308 */ /* 0x000f300000002400 */
[----:B------:R-:W-:Y:S08]  /*14880*/  MUFU.TANH R193, R193 ;  /* 0x000000c100c17308 */ /* 0x000ff00000002400 */
[----:B------:R-:W-:Y:S01]  /*14890*/  MUFU.TANH R195, R195 ;  /* 0x000000c300c37308 */ /* 0x000fe20000002400 */
[----:B-----5:R-:W-:-:S07]  /*148a0*/  SHF.R.U32.HI R194, RZ, 0x7, R194 ;  /* 0x00000007ffc27819 */ /* 0x020fce00000116c2 */
        /* <DEDUP_REMOVED lines=16> */
[----:B------:R-:W-:Y:S01]  /*149b0*/  R2UR UR10, R8 ;  /* 0x00000000080a72ca */ /* 0x000fe200000e0000 */
[----:B------:R-:W5:Y:S01]  /*149c0*/  MUFU.TANH R181, R181 ;  /* 0x000000b500b57308 */ /* 0x000f620000002400 */
[----:B------:R-:W-:Y:S01]  /*149d0*/  R2UR UR11, R9 ;  /* 0x00000000090b72ca */ /* 0x000fe200000e0000 */
[----:B------:R-:W-:Y:S01]  /*149e0*/  FMUL.FTZ R77, R81, UR6 ;  /* 0x00000006514d7c20 */ /* 0x000fe20008410000 */
[----:B0-----:R-:W-:Y:S01]  /*149f0*/  FMNMX.FTZ R9, R21, R40, !PT ;  /* 0x0000002815097209 */ /* 0x001fe20007810000 */
[----:B------:R-:W-:Y:S01]  /*14a00*/  FMUL.FTZ R40, R76, UR6 ;  /* 0x000000064c287c20 */ /* 0x000fe20008410000 */
[----:B------:R-:W-:Y:S01]  /*14a10*/  FMUL.FTZ R81, R85, UR6 ;  /* 0x0000000655517c20 */ /* 0x000fe20008410000 */
[----:B------:R-:W-:Y:S01]  /*14a20*/  FMUL.FTZ R85, R66, UR6 ;  /* 0x0000000642557c20 */ /* 0x000fe20008410000 */
[----:B-1----:R-:W-:Y:S01]  /*14a30*/  FMNMX.FTZ R8, R26, R9, !PT ;  /* 0x000000091a087209 */ /* 0x002fe20007810000 */
[----:B------:R-:W0:Y:S03]  /*14a40*/  MUFU.TANH R183, R183 ;  /* 0x000000b700b77308 */ /* 0x000e260000002400 */
[----:B--2---:R-:W-:-:S04]  /*14a50*/  FMNMX.FTZ R9, R27, R8, !PT ;  /* 0x000000081b097209 */ /* 0x004fc80007810000 */
[----:B---3--:R-:W-:Y:S01]  /*14a60*/  FMNMX.FTZ R8, R30, R9, !PT ;  /* 0x000000091e087209 */ /* 0x008fe20007810000 */
[----:B------:R-:W-:Y:S03]  /*14a70*/  MUFU.TANH R40, R40 ;  /* 0x0000002800287308 */ /* 0x000fe60000002400 */
[----:B----4-:R-:W-:-:S04]  /*14a80*/  FMNMX.FTZ R8, R31, R8, !PT ;  /* 0x000000081f087209 */ /* 0x010fc80007810000 */
[----:B------:R-:W-:Y:S01]  /*14a90*/  FMNMX.FTZ R8, R37, R8, !PT ;  /* 0x0000000825087209 */ /* 0x000fe20007810000 */
[----:B------:R-:W-:Y:S03]  /*14aa0*/  MUFU.TANH R44, R44 ;  /* 0x0000002c002c7308 */ /* 0x000fe60000002400 */
[----:B------:R-:W-:-:S04]  /*14ab0*/  FMNMX.FTZ R8, R41, R8, !PT ;  /* 0x0000000829087209 */ /* 0x000fc80007810000 */
[----:B-----5:R-:W-:Y:S01]  /*14ac0*/  FMNMX.FTZ R8, R181, R8, !PT ;  /* 0x00000008b5087209 */ /* 0x020fe20007810000 */
[----:B------:R-:W-:Y:S03]  /*14ad0*/  MUFU.TANH R46, R46 ;  /* 0x0000002e002e7308 */ /* 0x000fe60000002400 */
[----:B0-----:R-:W-:-:S05]  /*14ae0*/  FMNMX.FTZ R8, R183, R8, !PT ;  /* 0x00000008b7087209 */ /* 0x001fca0007810000 */
        /* <DEDUP_REMOVED lines=21> */
[----:B------:R-:W-:-:S06]  /*14c40*/  FMUL.FTZ R50, R78, UR6 ;  /* 0x000000064e327c20 */ /* 0x000fcc0008410000 */
[----:B------:R-:W0:Y:S08]  /*14c50*/  MUFU.TANH R177, R177 ;  /* 0x000000b100b17308 */ /* 0x000e300000002400 */
[----:B------:R-:W1:Y:S08]  /*14c60*/  MUFU.TANH R179, R179 ;  /* 0x000000b300b37308 */ /* 0x000e700000002400 */
[----:B------:R-:W-:Y:S01]  /*14c70*/  MUFU.TANH R48, R48 ;  /* 0x0000003000307308 */ /* 0x000fe20000002400 */
[----:B0-----:R-:W-:-:S07]  /*14c80*/  FMNMX.FTZ R8, R177, R8, !PT ;  /* 0x00000008b1087209 */ /* 0x001fce0007810000 */
[----:B------:R-:W-:Y:S01]  /*14c90*/  MUFU.TANH R49, R49 ;  /* 0x0000003100317308 */ /* 0x000fe20000002400 */
[----:B-1----:R-:W-:-:S04]  /*14ca0*/  FMNMX.FTZ R8, R179, R8, !PT ;  /* 0x00000008b3087209 */ /* 0x002fc80007810000 */
[----:B------:R-:W-:-:S03]  /*14cb0*/  FMNMX.FTZ R8, R193, R8, !PT ;  /* 0x00000008c1087209 */ /* 0x000fc60007810000 */
[----:B------:R-:W-:Y:S01]  /*14cc0*/  MUFU.TANH R51, R51 ;  /* 0x0000003300337308 */ /* 0x000fe20000002400 */
[----:B------:R-:W-:-:S04]  /*14cd0*/  FMNMX.FTZ R8, R195, R8, !PT ;  /* 0x00000008c3087209 */ /* 0x000fc80007810000 */
        /* <DEDUP_REMOVED lines=8> */
[----:B------:R-:W-:-:S07]  /*14d60*/  FMNMX.FTZ R8, R65, R8, !PT ;  /* 0x0000000841087209 */ /* 0x000fce0007810000 */
        /* <DEDUP_REMOVED lines=10> */
[----:B------:R-:W-:Y:S01]  /*14e10*/  FMUL.FTZ R173, R68, UR6 ;  /* 0x0000000644ad7c20 */ /* 0x000fe20008410000 */
[----:B------:R-:W-:Y:S01]  /*14e20*/  FMUL.FTZ R175, R72, UR6 ;  /* 0x0000000648af7c20 */ /* 0x000fe20008410000 */
[----:B------:R-:W-:-:S03]  /*14e30*/  WARPGROUP.ARRIVE ;  /* 0x00000000000079c5 */ /* 0x000fc60000000000 */
[----:B------:R-:W-:Y:S08]  /*14e40*/  MUFU.TANH R52, R52 ;  /* 0x0000003400347308 */ /* 0x000ff00000002400 */
[----:B------:R-:W0:Y:S08]  /*14e50*/  MUFU.TANH R173, R173 ;  /* 0x000000ad00ad7308 */ /* 0x000e300000002400 */
[----:B------:R-:W1:Y:S08]  /*14e60*/  MUFU.TANH R175, R175 ;  /* 0x000000af00af7308 */ /* 0x000e700000002400 */
[----:B------:R-:W-:Y:S01]  /*14e70*/  MUFU.TANH R83, R83 ;  /* 0x0000005300537308 */ /* 0x000fe20000002400 */
[----:B0-----:R-:W-:-:S04]  /*14e80*/  FMNMX.FTZ R8, R173, R8, !PT ;  /* 0x00000008ad087209 */ /* 0x001fc80007810000 */
[----:B------:R-:W-:-:S03]  /*14e90*/  FMNMX.FTZ R8, R69, R8, !PT ;  /* 0x0000000845087209 */ /* 0x000fc60007810000 */
[----:B------:R-:W-:Y:S01]  /*14ea0*/  MUFU.TANH R54, R54 ;  /* 0x0000003600367308 */ /* 0x000fe20000002400 */
[----:B-1----:R-:W-:-:S04]  /*14eb0*/  FMNMX.FTZ R8, R175, R8, !PT ;  /* 0x00000008af087209 */ /* 0x002fc80007810000 */
[----:B------:R-:W-:Y:S02]  /*14ec0*/  FMNMX.FTZ R9, R73, R8, !PT ;  /* 0x0000000849097209 */ /* 0x000fe40007810000 */
[----:B------:R-:W-:Y:S01]  /*14ed0*/  IADD3 R8, R6, 0x180, RZ ;  /* 0x0000018006087810 */ /* 0x000fe20007ffe0ff */
[----:B------:R-:W-:Y:S01]  /*14ee0*/  MUFU.TANH R87, R87 ;  /* 0x0000005700577308 */ /* 0x000fe20000002400 */
[----:B------:R-:W-:Y:S01]  /*14ef0*/  FMNMX.FTZ R35, R40, R9, !PT ;  /* 0x0000000928237209 */ /* 0x000fe20007810000 */
[----:B------:R-:W-:Y:S01]  /*14f00*/  IMAD.MOV.U32 R9, RZ, RZ, 0x40000040 ;  /* 0x40000040ff097424 */ /* 0x000fe200078e00ff */
[----:B------:R-:W-:Y:S02]  /*14f10*/  R2UR UR10, R8 ;  /* 0x00000000080a72ca */ /* 0x000fe400000e0000 */
[----:B------:R-:W-:Y:S02]  /*14f20*/  FMNMX.FTZ R35, R44, R35, !PT ;  /* 0x000000232c237209 */ /* 0x000fe40007810000 */
[----:B------:R-:W-:-:S02]  /*14f30*/  R2UR UR11, R9 ;  /* 0x00000000090b72ca */ /* 0x000fc400000e0000 */
[----:B------:R-:W-:-:S04]  /*14f40*/  FMNMX.FTZ R8, R46, R35, !PT ;  /* 0x000000232e087209 */ /* 0x000fc80007810000 */
[----:B------:R-:W-:-:S04]  /*14f50*/  FMNMX.FTZ R9, R77, R8, !PT ;  /* 0x000000084d097209 */ /* 0x000fc80007810000 */
[----:B------:R-:W-:-:S03]  /*14f60*/  FMNMX.FTZ R8, R48, R9, !PT ;  /* 0x0000000930087209 */ /* 0x000fc60007810000 */
[----:B------:R-:W-:Y:S01]  /*14f70*/  HGMMA.64x128x16.F32 R88, R168, gdesc[UR8].tnspB, R88, gsb0 ;  /* 0x41e00008a8587df0 */ /* 0x000fe20008000858 */
[----:B------:R-:W-:-:S05]  /*14f80*/  FMNMX.FTZ R8, R81, R8, !PT ;  /* 0x0000000851087209 */ /* 0x000fca0007810000 */
[----:B------:R-:W0:Y:S02]  /*14f90*/  SHFL.BFLY PT, R9, R8, 0x2, 0x1f ;  /* 0x0c401f0008097f89 */ /* 0x000e2400000e0000 */
[----:B0-----:R-:W-:-:S05]  /*14fa0*/  FMNMX.FTZ R9, R8, R9, !PT ;  /* 0x0000000908097209 */ /* 0x001fca0007810000 */
[----:B------:R-:W0:Y:S02]  /*14fb0*/  SHFL.BFLY PT, R8, R9, 0x1, 0x1f ;  /* 0x0c201f0009087f89 */ /* 0x000e2400000e0000 */
[----:B0-----:R-:W-:Y:S02]  /*14fc0*/  FMNMX.FTZ R35, R9, R8, !PT ;  /* 0x0000000809237209 */ /* 0x001fe40007810000 */
[----:B------:R-:W-:-:S03]  /*14fd0*/  IADD3 R8, R6, 0x200, RZ ;  /* 0x0000020006087810 */ /* 0x000fc60007ffe0ff */
[C---:B------:R-:W-:Y:S01]  /*14fe0*/  FADD.FTZ R9, -R35.reuse, R10 ;  /* 0x0000000a23097221 */ /* 0x040fe20000010100 */
[----:B------:R-:W-:Y:S01]  /*14ff0*/  R2UR UR10, R8 ;  /* 0x00000000080a72ca */ /* 0x000fe200000e0000 */
[-C--:B------:R-:W-:Y:S01]  /*15000*/  FMUL.FTZ R56, R35, R42.reuse ;  /* 0x0000002a23387220 */ /* 0x080fe20000410000 */
[----:B------:R-:W-:Y:S01]  /*15010*/  FMNMX.FTZ R8, R14, R5, !PT ;  /* 0x000000050e087209 */ /* 0x000fe20007810000 */
[-C--:B------:R-:W-:Y:S01]  /*15020*/  FMUL.FTZ R10, R9, R42.reuse ;  /* 0x0000002a090a7220 */ /* 0x080fe20000410000 */
[----:B------:R-:W-:Y:S02]  /*15030*/  IMAD.MOV.U32 R9, RZ, RZ, 0x40000040 ;  /* 0x40000040ff097424 */ /* 0x000fe400078e00ff */
[--C-:B------:R-:W-:Y:S01]  /*15040*/  FFMA.FTZ R180, R7, R42, -R56.reuse ;  /* 0x0000002a07b47223 */ /* 0x100fe20000010838 */
[----:B------:R-:W-:Y:S01]  /*15050*/  FMNMX.FTZ R7, R15, R8, !PT ;  /* 0x000000080f077209 */ /* 0x000fe20007810000 */
[-CC-:B------:R-:W-:Y:S01]  /*15060*/  FFMA.FTZ R182, R20, R42.reuse, -R56.reuse ;  /* 0x0000002a14b67223 */ /* 0x180fe20000010838 */
[-CC-:B------:R-:W-:Y:S01]  /*15070*/  FFMA.FTZ R176, R26, R42.reuse, -R56.reuse ;  /* 0x0000002a1ab07223 */ /* 0x180fe20000010838 */
[----:B------:R-:W-:Y:S01]  /*15080*/  R2UR UR11, R9 ;  /* 0x00000000090b72ca */ /* 0x000fe200000e0000 */
[-CC-:B------:R-:W-:Y:S01]  /*15090*/  FFMA.FTZ R178, R30, R42.reuse, -R56.reuse ;  /* 0x0000002a1eb27223 */ /* 0x180fe20000010838 */
[----:B------:R-:W-:Y:S01]  /*150a0*/  FMNMX.FTZ R8, R24, R7, !PT ;  /* 0x0000000718087209 */ /* 0x000fe20007810000 */
[-CC-:B------:R-:W-:Y:S01]  /*150b0*/  FFMA.FTZ R172, R37, R42.reuse, -R56.reuse ;  /* 0x0000002a25ac7223 */ /* 0x180fe20000010838 */
[----:B------:R-:W-:Y:S01]  /*150c0*/  MOV R9, 0x40000040 ;  /* 0x4000004000097802 */ /* 0x000fe20000000f00 */
        /* <DEDUP_REMOVED lines=10> */
[----:B------:R-:W-:Y:S01]  /*15170*/  FFMA.FTZ R77, R77, R42, -R56 ;  /* 0x0000002a4d4d7223 */ /* 0x000fe20000010838 */
[----:B------:R-:W-:Y:S02]  /*15180*/  MUFU.EX2 R10, R10 ;  /* 0x0000000a000a7308 */ /* 0x000fe40000000800 */
[----:B------:R-:W-:-:S04]  /*15190*/  FMNMX.FTZ R8, R32, R7, !PT ;  /* 0x0000000720087209 */ /* 0x000fc80007810000 */
[----:B------:R-:W-:Y:S02]  /*151a0*/  FMNMX.FTZ R8, R33, R8, !PT ;  /* 0x0000000821087209 */ /* 0x000fe40007810000 */
[----:B------:R-:W0:Y:S02]  /*151b0*/  MUFU.EX2 R13, R13 ;  /* 0x0000000d000d7308 */ /* 0x000e240000000800 */
[----:B------:R-:W-:-:S04]  /*151c0*/  FMNMX.FTZ R8, R39, R8, !PT ;  /* 0x0000000827087209 */ /* 0x000fc80007810000 */
[----:B------:R-:W-:Y:S02]  /*151d0*/  FMNMX.FTZ R8, R43, R8, !PT ;  /* 0x000000082b087209 */ /* 0x000fe40007810000 */
[----:B------:R-:W1:Y:S02]  /*151e0*/  MUFU.EX2 R180, R180 ;  /* 0x000000b400b47308 */ /* 0x000e640000000800 */
[----:B------:R-:W-:-:S04]  /*151f0*/  FMNMX.FTZ R8, R45, R8, !PT ;  /* 0x000000082d087209 */ /* 0x000fc80007810000 */
[----:B------:R-:W-:Y:S02]  /*15200*/  FMNMX.FTZ R8, R47, R8, !PT ;  /* 0x000000082f087209 */ /* 0x000fe40007810000 */
[----:B------:R-:W-:Y:S01]  /*15210*/  MUFU.EX2 R182, R182 ;  /* 0x000000b600b67308 */ /* 0x000fe20000000800 */
[----:B0-----:R-:W-:Y:S01]  /*15220*/  FFMA.FTZ R3, R10, R3, R13 ;  /* 0x000000030a037223 */ /* 0x001fe2000001000d */
[----:B------:R-:W-:-:S04]  /*15230*/  FMNMX.FTZ R8, R49, R8, !PT ;  /* 0x0000000831087209 */ /* 0x000fc80007810000 */
[----:B------:R-:W-:Y:S02]  /*15240*/  FMNMX.FTZ R8, R51, R8, !PT ;  /* 0x0000000833087209 */ /* 0x000fe40007810000 */
[----:B------:R-:W-:Y:S01]  /*15250*/  MUFU.EX2 R21, R21 ;  /* 0x0000001500157308 */ /* 0x000fe20000000800 */
[C---:B-1----:R-:W-:Y:S01]  /*15260*/  FADD.FTZ R3, R180.reuse, R3 ;  /* 0x00000003b4037221 */ /* 0x042fe20000010000 */
[----:B------:R-:W-:Y:S02]  /*15270*/  FMNMX.FTZ R8, R53, R8, !PT ;  /* 0x0000000835087209 */ /* 0x000fe40007810000 */
[----:B------:R-:W-:Y:S02]  /*15280*/  F2FP.F16.F32.PACK_AB R180, R180, R13 ;  /* 0x0000000db4b4723e */ /* 0x000fe400000000ff */
[----:B------:R-:W-:Y:S02]  /*15290*/  FMNMX.FTZ R8, R55, R8, !PT ;  /* 0x0000000837087209 */ /* 0x000fe40007810000 */
[----:B------:R-:W-:Y:S02]  /*152a0*/  MUFU.EX2 R176, R176 ;  /* 0x000000b000b07308 */ /* 0x000fe40000000800 */
[----:B------:R-:W-:-:S04]  /*152b0*/  FMNMX.FTZ R8, R57, R8, !PT ;  /* 0x0000000839087209 */ /* 0x000fc80007810000 */
[----:B------:R-:W-:Y:S01]  /*152c0*/  FMNMX.FTZ R20, R59, R8, !PT ;  /* 0x000000083b147209 */ /* 0x000fe20007810000 */
[----:B------:R-:W-:Y:S01]  /*152d0*/  VIADD R8, R6, 0x280 ;  /* 0x0000028006087836 */ /* 0x000fe20000000000 */
[----:B------:R-:W-:Y:S02]  /*152e0*/  MUFU.EX2 R178, R178 ;  /* 0x000000b200b27308 */ /* 0x000fe40000000800 */
[----:B------:R-:W-:Y:S01]  /*152f0*/  FMNMX.FTZ R20, R61, R20, !PT ;  /* 0x000000143d147209 */ /* 0x000fe20007810000 */
[----:B------:R-:W-:Y:S02]  /*15300*/  WARPGROUP.DEPBAR.LE gsb0, 0x0 ;  /* 0x00008000000079c5 */ /* 0x000fe40000010000 */
[----:B------:R-:W-:Y:S01]  /*15310*/  WARPGROUP.ARRIVE ;  /* 0x00000000000079c5 */ /* 0x000fe20000000000 */
[----:B------:R-:W-:Y:S01]  /*15320*/  FMUL.FTZ R169, R70, UR6 ;  /* 0x0000000646a97c20 */ /* 0x000fe20008410000 */
[----:B------:R-:W-:Y:S01]  /*15330*/  FMUL.FTZ R171, R74, UR6 ;  /* 0x000000064aab7c20 */ /* 0x000fe20008410000 */
[----:B------:R-:W-:Y:S01]  /*15340*/  FMNMX.FTZ R20, R63, R20, !PT ;  /* 0x000000143f147209 */ /* 0x000fe20007810000 */
[-CC-:B------:R-:W-:Y:S01]  /*15350*/  FFMA.FTZ R170, R193, R42.reuse, -R56.reuse ;  /* 0x0000002ac1aa7223 */ /* 0x180fe20000010838 */
[--C-:B------:R-:W-:Y:S01]  /*15360*/  FFMA.FTZ R168, R177, R42, -R56.reuse ;  /* 0x0000002ab1a87223 */ /* 0x100fe20000010838 */
[----:B------:R-:W-:Y:S01]  /*15370*/  HGMMA.64x128x16.F32 R88, R152, gdesc[UR8].tnspB, R88, gsb0 ;  /* 0x41e0000898587df0 */ /* 0x000fe20008000858 */
[----:B------:R-:W-:Y:S01]  /*15380*/  R2UR UR10, R8 ;  /* 0x00000000080a72ca */ /* 0x000fe200000e0000 */
[----:B------:R-:W0:Y:S01]  /*15390*/  MUFU.TANH R169, R169 ;  /* 0x000000a900a97308 */ /* 0x000e220000002400 */
[----:B------:R-:W-:Y:S01]  /*153a0*/  R2UR UR11, R9 ;  /* 0x00000000090b72ca */ /* 0x000fe200000e0000 */
[----:B------:R-:W-:Y:S01]  /*153b0*/  IMAD.MOV.U32 R9, RZ, RZ, 0x40000040 ;  /* 0x40000040ff097424 */ /* 0x000fe200078e00ff */
[----:B------:R-:W-:Y:S01]  /*153c0*/  FMNMX.FTZ R20, R85, R20, !PT ;  /* 0x0000001455147209 */ /* 0x000fe20007810000 */
[----:B------:R-:W-:-:S03]  /*153d0*/  FFMA.FTZ R193, R237, R42, -R56 ;  /* 0x0000002aedc17223 */ /* 0x000fc60000010838 */
[----:B------:R-:W-:Y:S01]  /*153e0*/  FMNMX.FTZ R20, R67, R20, !PT ;  /* 0x0000001443147209 */ /* 0x000fe20007810000 */
[----:B------:R-:W1:Y:S08]  /*153f0*/  MUFU.TANH R171, R171 ;  /* 0x000000ab00ab7308 */ /* 0x000e700000002400 */
[----:B------:R-:W-:Y:S01]  /*15400*/  MUFU.EX2 R172, R172 ;  /* 0x000000ac00ac7308 */ /* 0x000fe20000000800 */
[----:B0-----:R-:W-:-:S04]  /*15410*/  FMNMX.FTZ R20, R169, R20, !PT ;  /* 0x00000014a9147209 */ /* 0x001fc80007810000 */
[----:B------:R-:W-:-:S03]  /*15420*/  FMNMX.FTZ R20, R71, R20, !PT ;  /* 0x0000001447147209 */ /* 0x000fc60007810000 */
[----:B------:R-:W-:Y:S01]  /*15430*/  MUFU.EX2 R174, R174 ;  /* 0x000000ae00ae7308 */ /* 0x000fe20000000800 */
[----:B-1----:R-:W-:-:S04]  /*15440*/  FMNMX.FTZ R20, R171, R20, !PT ;  /* 0x00000014ab147209 */ /* 0x002fc80007810000 */
[----:B------:R-:W-:Y:S01]  /*15450*/  FMNMX.FTZ R7, R75, R20, !PT ;  /* 0x000000144b077209 */ /* 0x000fe20007810000 */
[----:B------:R-:W-:Y:S02]  /*15460*/  FFMA.FTZ R20, R175, R42, -R56 ;  /* 0x0000002aaf147223 */ /* 0x000fe40000010838 */
        /* <DEDUP_REMOVED lines=9> */
[----:B------:R-:W-:Y:S02]  /*15500*/  MUFU.EX2 R193, R193 ;  /* 0x000000c100c17308 */ /* 0x000fe40000000800 */
[----:B------:R-:W0:Y:S06]  /*15510*/  SHFL.BFLY PT, R7, R8, 0x2, 0x1f ;  /* 0x0c401f0008077f89 */ /* 0x000e2c00000e0000 */
[----:B------:R-:W-:Y:S08]  /*15520*/  MUFU.EX2 R65, R65 ;  /* 0x0000004100417308 */ /* 0x000ff00000000800 */
[----:B------:R-:W-:Y:S08]  /*15530*/  MUFU.EX2 R20, R20 ;  /* 0x0000001400147308 */ /* 0x000ff00000000800 */
[----:B------:R-:W-:Y:S01]  /*15540*/  MUFU.EX2 R26, R26 ;  /* 0x0000001a001a7308 */ /* 0x000fe20000000800 */
[----:B0-----:R-:W-:Y:S01]  /*15550*/  FMNMX.FTZ R7, R8, R7, !PT ;  /* 0x0000000708077209 */ /* 0x001fe20007810000 */
[----:B------:R-:W-:-:S06]  /*15560*/  VIADD R8, R6, 0x300 ;  /* 0x0000030006087836 */ /* 0x000fcc0000000000 */
[----:B------:R-:W-:Y:S08]  /*15570*/  MUFU.EX2 R30, R30 ;  /* 0x0000001e001e7308 */ /* 0x000ff00000000800 */
        /* <DEDUP_REMOVED lines=9> */
[----:B------:R-:W-:Y:S01]  /*15610*/  R2UR UR10, R8 ;  /* 0x00000000080a72ca */ /* 0x000fe200000e0000 */
[-CC-:B------:R-:W-:Y:S01]  /*15620*/  FFMA.FTZ R155, R195, R42.reuse, -R56.reuse ;  /* 0x0000002ac39b7223 */ /* 0x180fe20000010838 */
[----:B------:R-:W-:Y:S01]  /*15630*/  R2UR UR11, R9 ;  /* 0x00000000090b72ca */ /* 0x000fe200000e0000 */
[-CC-:B------:R-:W-:Y:S01]  /*15640*/  FFMA.FTZ R152, R235, R42.reuse, -R56.reuse ;  /* 0x0000002aeb987223 */ /* 0x180fe20000010838 */
[----:B------:R-:W-:Y:S01]  /*15650*/  FFMA.FTZ R34, R48, R42, -R56 ;  /* 0x0000002a30227223 */ /* 0x000fe20000010838 */
[----:B------:R-:W-:Y:S01]  /*15660*/  IADD3 R8, R6, 0x380, RZ ;  /* 0x0000038006087810 */ /* 0x000fe20007ffe0ff */
[----:B------:R-:W-:Y:S01]  /*15670*/  MUFU.EX2 R153, R153 ;  /* 0x0000009900997308 */ /* 0x000fe20000000800 */
[----:B------:R-:W-:Y:S01]  /*15680*/  FADD.FTZ R48, R182, R3 ;  /* 0x00000003b6307221 */ /* 0x000fe20000010000 */
[----:B------:R-:W-:-:S06]  /*15690*/  F2FP.F16.F32.PACK_AB R182, R21, R182 ;  /* 0x000000b615b6723e */ /* 0x000fcc00000000ff */
        /* <DEDUP_REMOVED lines=11> */
[----:B------:R-:W0:Y:S01]  /*15750*/  SHFL.BFLY PT, R36, R7, 0x1, 0x1f ;  /* 0x0c201f0007247f89 */ /* 0x000e2200000e0000 */
[-CC-:B------:R-:W-:Y:S01]  /*15760*/  FFMA.FTZ R69, R73, R42.reuse, -R56.reuse ;  /* 0x0000002a49457223 */ /* 0x180fe20000010838 */
[-CC-:B------:R-:W-:Y:S01]  /*15770*/  FFMA.FTZ R156, R38, R42.reuse, -R56.reuse ;  /* 0x0000002a269c7223 */ /* 0x180fe20000010838 */
[----:B------:R-:W-:Y:S01]  /*15780*/  HGMMA.64x128x16.F32 R88, R160, gdesc[UR8].tnspB, R88, gsb0 ;  /* 0x41e00008a0587df0 */ /* 0x000fe20008000858 */
[-CC-:B------:R-:W-:Y:S01]  /*15790*/  FFMA.FTZ R158, R173, R42.reuse, -R56.reuse ;  /* 0x0000002aad9e7223 */ /* 0x180fe20000010838 */
[-CC-:B------:R-:W-:Y:S01]  /*157a0*/  FFMA.FTZ R73, R44, R42.reuse, -R56.reuse ;  /* 0x0000002a2c497223 */ /* 0x180fe20000010838 */
[----:B------:R-:W-:Y:S01]  /*157b0*/  FFMA.FTZ R56, R81, R42, -R56 ;  /* 0x0000002a51387223 */ /* 0x000fe20000010838 */
[----:B------:R-:W-:Y:S01]  /*157c0*/  R2UR UR10, R8 ;  /* 0x00000000080a72ca */ /* 0x000fe200000e0000 */
[----:B------:R-:W-:Y:S08]  /*157d0*/  MUFU.EX2 R157, R157 ;  /* 0x0000009d009d7308 */ /* 0x000ff00000000800 */
[----:B------:R-:W-:Y:S01]  /*157e0*/  MUFU.EX2 R156, R156 ;  /* 0x0000009c009c7308 */ /* 0x000fe20000000800 */
[----:B0-----:R-:W-:-:S07]  /*157f0*/  FMNMX.FTZ R7, R7, R36, !PT ;  /* 0x0000002407077209 */ /* 0x001fce0007810000 */
[----:B------:R-:W-:Y:S01]  /*15800*/  MUFU.EX2 R158, R158 ;  /* 0x0000009e009e7308 */ /* 0x000fe20000000800 */
[C---:B------:R-:W-:Y:S01]  /*15810*/  FADD.FTZ R9, -R7.reuse, R5 ;  /* 0x0000000507097221 */ /* 0x040fe20000010100 */
[----:B------:R-:W-:-:S03]  /*15820*/  FMUL.FTZ R36, R7, R42 ;  /* 0x0000002a07247220 */ /* 0x000fc60000410000 */
[-C--:B------:R-:W-:Y:S01]  /*15830*/  FMUL.FTZ R9, R9, R42.reuse ;  /* 0x0000002a09097220 */ /* 0x080fe20000410000 */
[-CC-:B------:R-:W-:Y:S01]  /*15840*/  FFMA.FTZ R14, R14, R42.reuse, -R36.reuse ;  /* 0x0000002a0e0e7223 */ /* 0x180fe20000010824 */
[-CC-:B------:R-:W-:Y:S01]  /*15850*/  FFMA.FTZ R181, R15, R42.reuse, -R36.reuse ;  /* 0x0000002a0fb57223 */ /* 0x180fe20000010824 */
[-CC-:B------:R-:W-:Y:S01]  /*15860*/  FFMA.FTZ R183, R24, R42.reuse, -R36.reuse ;  /* 0x0000002a18b77223 */ /* 0x180fe20000010824 */
[----:B------:R0:W-:Y:S01]  /*15870*/  MUFU.EX2 R81, R9 ;  /* 0x0000000900517308 */ /* 0x0001e20000000800 */
[-C--:B------:R-:W-:Y:S01]  /*15880*/  FFMA.FTZ R24, R25, R42.reuse, -R36 ;  /* 0x0000002a19187223 */ /* 0x080fe20000010824 */
[----:B------:R-:W-:Y:S02]  /*15890*/  @!P1 IMAD R25, R185, 0x8, R2 ;  /* 0x00000008b9199824 */ /* 0x000fe400078e0202 */
[-CC-:B------:R-:W-:Y:S01]  /*158a0*/  FFMA.FTZ R177, R28, R42.reuse, -R36.reuse ;  /* 0x0000002a1cb17223 */ /* 0x180fe20000010824 */
[-CC-:B------:R-:W-:Y:S01]  /*158b0*/  FFMA.FTZ R28, R29, R42.reuse, -R36.reuse ;  /* 0x0000002a1d1c7223 */ /* 0x180fe20000010824 */
[-CC-:B------:R-:W-:Y:S01]  /*158c0*/  FFMA.FTZ R179, R32, R42.reuse, -R36.reuse ;  /* 0x0000002a20b37223 */ /* 0x180fe20000010824 */
[-CC-:B------:R-:W-:Y:S01]  /*158d0*/  FFMA.FTZ R32, R33, R42.reuse, -R36.reuse ;  /* 0x0000002a21207223 */ /* 0x180fe20000010824 */
[----:B------:R-:W-:Y:S01]  /*158e0*/  @!P1 IADD3 R29, R25, 0x28840, RZ ;  /* 0x00028840191d9810 */ /* 0x000fe20007ffe0ff */
[----:B------:R-:W1:Y:S01]  /*158f0*/  MUFU.EX2 R14, R14 ;  /* 0x0000000e000e7308 */ /* 0x000e620000000800 */
[----:B0-----:R-:W-:Y:S01]  /*15900*/  IMAD.MOV.U32 R9, RZ, RZ, 0x40000040 ;  /* 0x40000040ff097424 */ /* 0x001fe200078e00ff */
[----:B------:R-:W-:Y:S01]  /*15910*/  IADD3 R33, -R194, 0xb, RZ ;  /* 0x0000000bc2217810 */ /* 0x000fe20007ffe1ff */
[-CC-:B------:R-:W-:Y:S01]  /*15920*/  FFMA.FTZ R173, R39, R42.reuse, -R36.reuse ;  /* 0x0000002a27ad7223 */ /* 0x180fe20000010824 */
[----:B------:R-:W-:Y:S01]  /*15930*/  @!P1 PRMT R29, RZ, 0x654, R29 ;  /* 0x00000654ff1d9816 */ /* 0x000fe2000000001d */
[-CC-:B------:R-:W-:Y:S01]  /*15940*/  FFMA.FTZ R38, R43, R42.reuse, -R36.reuse ;  /* 0x0000002a2b267223 */ /* 0x180fe20000010824 */
[----:B------:R-:W-:Y:S01]  /*15950*/  R2UR UR11, R9 ;  /* 0x00000000090b72ca */ /* 0x000fe200000e0000 */
[-CC-:B------:R-:W-:Y:S01]  /*15960*/  FFMA.FTZ R175, R45, R42.reuse, -R36.reuse ;  /* 0x0000002a2daf7223 */ /* 0x180fe20000010824 */
[----:B------:R-:W0:Y:S01]  /*15970*/  MUFU.EX2 R181, R181 ;  /* 0x000000b500b57308 */ /* 0x000e220000000800 */
        /* <DEDUP_REMOVED lines=8> */
[----:B-1----:R-:W-:Y:S01]  /*15a00*/  FFMA.FTZ R46, R81, R0, R14 ;  /* 0x00000000512e7223 */ /* 0x002fe2000001000e */
[-CC-:B------:R-:W-:Y:S01]  /*15a10*/  FFMA.FTZ R61, R61, R42.reuse, -R36.reuse ;  /* 0x0000002a3d3d7223 */ /* 0x180fe20000010824 */
[-CC-:B------:R-:W-:Y:S01]  /*15a20*/  FFMA.FTZ R3, R63, R42.reuse, -R36.reuse ;  /* 0x0000002a3f037223 */ /* 0x180fe20000010824 */
[-CC-:B------:R-:W-:Y:S01]  /*15a30*/  FFMA.FTZ R75, R75, R42.reuse, -R36.reuse ;  /* 0x0000002a4b4b7223 */ /* 0x180fe20000010824 */
[-CC-:B------:R-:W-:Y:S01]  /*15a40*/  FFMA.FTZ R50, R50, R42.reuse, -R36.reuse ;  /* 0x0000002a32327223 */ /* 0x180fe20000010824 */
[-CC-:B------:R-:W-:Y:S01]  /*15a50*/  FFMA.FTZ R79, R79, R42.reuse, -R36.reuse ;  /* 0x0000002a4f4f7223 */ /* 0x180fe20000010824 */
[----:B------:R-:W-:Y:S01]  /*15a60*/  FFMA.FTZ R52, R52, R42, -R36 ;  /* 0x0000002a34347223 */ /* 0x000fe20000010824 */
[----:B------:R-:W-:Y:S01]  /*15a70*/  MUFU.EX2 R24, R24 ;  /* 0x0000001800187308 */ /* 0x000fe20000000800 */
[C---:B0-----:R-:W-:Y:S01]  /*15a80*/  FADD.FTZ R46, R181.reuse, R46 ;  /* 0x0000002eb52e7221 */ /* 0x041fe20000010000 */
[----:B------:R-:W-:Y:S01]  /*15a90*/  F2FP.F16.F32.PACK_AB R181, R181, R14 ;  /* 0x0000000eb5b5723e */ /* 0x000fe200000000ff */
[-CC-:B------:R-:W-:Y:S01]  /*15aa0*/  FFMA.FTZ R83, R83, R42.reuse, -R36.reuse ;  /* 0x0000002a53537223 */ /* 0x180fe20000010824 */
[----:B------:R-:W-:-:S04]  /*15ab0*/  FFMA.FTZ R54, R54, R42, -R36 ;  /* 0x0000002a36367223 */ /* 0x000fc80000010824 */
        /* <DEDUP_REMOVED lines=12> */
[----:B------:R-:W-:Y:S01]  /*15b80*/  MUFU.EX2 R15, R15 ;  /* 0x0000000f000f7308 */ /* 0x000fe20000000800 */
[----:B------:R-:W-:Y:S07]  /*15b90*/  HGMMA.64x128x16.F32 R88, R164, gdesc[UR8].tnspB, R88, gsb0 ;  /* 0x41e00008a4587df0 */ /* 0x000fee0008000858 */
[----:B------:R-:W-:Y:S08]  /*15ba0*/  MUFU.EX2 R44, R44 ;  /* 0x0000002c002c7308 */ /* 0x000ff00000000800 */
[----:B------:R-:W-:Y:S08]  /*15bb0*/  MUFU.EX2 R6, R6 ;  /* 0x0000000600067308 */ /* 0x000ff00000000800 */
[----:B------:R-:W0:Y:S08]  /*15bc0*/  MUFU.EX2 R9, R9 ;  /* 0x0000000900097308 */ /* 0x000e300000000800 */
[----:B------:R-:W-:Y:S08]  /*15bd0*/  MUFU.EX2 R8, R8 ;  /* 0x0000000800087308 */ /* 0x000ff00000000800 */
[----:B------:R-:W-:Y:S01]  /*15be0*/  MUFU.EX2 R25, R25 ;  /* 0x0000001900197308 */ /* 0x000fe20000000800 */
[----:B0-----:R-:W-:-:S07]  /*15bf0*/  F2FP.F16.F32.PACK_AB R171, R9, R6 ;  /* 0x0000000609ab723e */ /* 0x001fce00000000ff */
        /* <DEDUP_REMOVED lines=8> */
[----:B------:R-:W0:Y:S08]  /*15c80*/  MUFU.EX2 R79, R79 ;  /* 0x0000004f004f7308 */ /* 0x000e300000000800 */
[----:B------:R-:W-:Y:S01]  /*15c90*/  MUFU.EX2 R52, R52 ;  /* 0x0000003400347308 */ /* 0x000fe20000000800 */
[----:B-1----:R-:W-:-:S07]  /*15ca0*/  F2FP.F16.F32.PACK_AB R162, R73, R26 ;  /* 0x0000001a49a2723e */ /* 0x002fce00000000ff */
[----:B------:R-:W-:Y:S01]  /*15cb0*/  MUFU.EX2 R83, R83 ;  /* 0x0000005300537308 */ /* 0x000fe20000000800 */
[----:B0-----:R-:W-:-:S07]  /*15cc0*/  F2FP.F16.F32.PACK_AB R163, R79, R50 ;  /* 0x000000324fa3723e */ /* 0x001fce00000000ff */
[----:B------:R-:W-:Y:S01]  /*15cd0*/  MUFU.EX2 R54, R54 ;  /* 0x0000003600367308 */ /* 0x000fe20000000800 */
[----:B------:R-:W-:Y:S02]  /*15ce0*/  WARPGROUP.DEPBAR.LE gsb0, 0x0 ;  /* 0x00008000000079c5 */ /* 0x000fe40000010000 */
[----:B------:R0:W-:Y:S06]  /*15cf0*/  BAR.ARV R33, 0x100 ;  /* 0x000400210000751d */ /* 0x0001ec0000002000 */
[----:B------:R1:W-:Y:S01]  /*15d00*/  @!P1 SYNCS.ARRIVE.TRANS64.RED.A1T0 RZ, [R29+URZ], RZ ;  /* 0x000000ff1dff99a7 */ /* 0x0003e2000810043f */
[----:B------:R-:W-:Y:S01]  /*15d10*/  F2FP.F16.F32.PACK_AB R166, R5, R34 ;  /* 0x0000002205a6723e */ /* 0x000fe200000000ff */
[-C--:B------:R-:W-:Y:S01]  /*15d20*/  FMUL.FTZ R88, R88, R10.reuse ;  /* 0x0000000a58587220 */ /* 0x080fe20000410000 */
[-C--:B------:R-:W-:Y:S01]  /*15d30*/  FMUL.FTZ R89, R89, R10.reuse ;  /* 0x0000000a59597220 */ /* 0x080fe20000410000 */
[-C--:B------:R-:W-:Y:S01]  /*15d40*/  FMUL.FTZ R92, R92, R10.reuse ;  /* 0x0000000a5c5c7220 */ /* 0x080fe20000410000 */
[-C--:B------:R-:W-:Y:S01]  /*15d50*/  FMUL.FTZ R93, R93, R10.reuse ;  /* 0x0000000a5d5d7220 */ /* 0x080fe20000410000 */
[-C--:B------:R-:W-:Y:S01]  /*15d60*/  FMUL.FTZ R96, R96, R10.reuse ;  /* 0x0000000a60607220 */ /* 0x080fe20000410000 */
[----:B------:R-:W-:Y:S01]  /*15d70*/  FMUL.FTZ R97, R97, R10 ;  /* 0x0000000a61617220 */ /* 0x000fe20000410000 */
[----:B-1----:R-:W-:-:S02]  /*15d80*/  @!P1 IMAD R29, R11, 0x8, R2 ;  /* 0x000000080b1d9824 */ /* 0x002fc400078e0202 */
[----:B------:R-:W-:Y:S01]  /*15d90*/  FADD.FTZ R11, R183, R46 ;  /* 0x0000002eb70b7221 */ /* 0x000fe20000010000 */
[----:B------:R-:W-:Y:S01]  /*15da0*/  F2FP.F16.F32.PACK_AB R183, R24, R183 ;  /* 0x000000b718b7723e */ /* 0x000fe200000000ff */
[----:B------:R-:W-:Y:S01]  /*15db0*/  FMUL.FTZ R100, R100, R10 ;  /* 0x0000000a64647220 */ /* 0x000fe20000410000 */
[----:B------:R-:W-:Y:S02]  /*15dc0*/  @!P1 VIADD R29, R29, 0x28860 ;  /* 0x000288601d1d9836 */ /* 0x000fe40000000000 */
[----:B------:R-:W-:Y:S01]  /*15dd0*/  FADD.FTZ R46, R24, R11 ;  /* 0x0000000b182e7221 */ /* 0x000fe20000010000 */
[----:B------:R-:W-:Y:S01]  /*15de0*/  FFMA.FTZ R11, R85, R42, -R36 ;  /* 0x0000002a550b7223 */ /* 0x000fe20000010824 */
[-C--:B------:R-:W-:Y:S01]  /*15df0*/  FMUL.FTZ R101, R101, R10.reuse ;  /* 0x0000000a65657220 */ /* 0x080fe20000410000 */
[-C--:B------:R-:W-:Y:S01]  /*15e00*/  FMUL.FTZ R104, R104, R10.reuse ;  /* 0x0000000a68687220 */ /* 0x080fe20000410000 */
[----:B0-----:R-:W-:Y:S01]  /*15e10*/  @!P1 PRMT R33, RZ, 0x654, R29 ;  /* 0x00000654ff219816 */ /* 0x001fe2000000001d */
[----:B------:R-:W-:Y:S01]  /*15e20*/  FADD.FTZ R29, R21, R48 ;  /* 0x00000030151d7221 */ /* 0x000fe20000010000 */
[----:B------:R-:W-:Y:S01]  /*15e30*/  FMUL.FTZ R105, R105, R10 ;  /* 0x0000000a69697220 */ /* 0x000fe20000410000 */
[----:B------:R-:W-:Y:S01]  /*15e40*/  MUFU.EX2 R11, R11 ;  /* 0x0000000b000b7308 */ /* 0x000fe20000000800 */
[----:B------:R0:W-:Y:S01]  /*15e50*/  @!P1 SYNCS.ARRIVE.TRANS64.RED.A1T0 RZ, [R33+URZ], RZ ;  /* 0x000000ff21ff99a7 */ /* 0x0001e2000810043f */
[----:B------:R-:W-:Y:S01]  /*15e60*/  FADD.FTZ R48, R176, R29 ;  /* 0x0000001db0307221 */ /* 0x000fe20000010000 */
[----:B------:R-:W-:Y:S01]  /*15e70*/  FADD.FTZ R29, R177, R46 ;  /* 0x0000002eb11d7221 */ /* 0x000fe20000010000 */
[--C-:B------:R-:W-:Y:S01]  /*15e80*/  FFMA.FTZ R46, R67, R42, -R36.reuse ;  /* 0x0000002a432e7223 */ /* 0x100fe20000010824 */
[----:B------:R-:W-:Y:S01]  /*15e90*/  F2FP.F16.F32.PACK_AB R177, R28, R177 ;  /* 0x000000b11cb1723e */ /* 0x000fe200000000ff */
[----:B------:R-:W-:Y:S01]  /*15ea0*/  FMUL.FTZ R108, R108, R10 ;  /* 0x0000000a6c6c7220 */ /* 0x000fe20000410000 */
[----:B------:R-:W-:Y:S01]  /*15eb0*/  FADD.FTZ R56, R28, R29 ;  /* 0x0000001d1c387221 */ /* 0x000fe20000010000 */
[-C--:B------:R-:W-:Y:S01]  /*15ec0*/  FFMA.FTZ R29, R169, R42.reuse, -R36 ;  /* 0x0000002aa91d7223 */ /* 0x080fe20000010824 */
[----:B0-----:R-:W-:Y:S01]  /*15ed0*/  FADD.FTZ R33, R153, R48 ;  /* 0x0000003099217221 */ /* 0x001fe20000010000 */
[----:B------:R-:W0:Y:S01]  /*15ee0*/  MUFU.EX2 R46, R46 ;  /* 0x0000002e002e7308 */ /* 0x000e220000000800 */
[----:B------:R-:W-:Y:S01]  /*15ef0*/  FFMA.FTZ R48, R71, R42, -R36 ;  /* 0x0000002a47307223 */ /* 0x000fe20000010824 */
[----:B------:R-:W-:Y:S01]  /*15f00*/  F2FP.F16.F32.PACK_AB R169, R44, R15 ;  /* 0x0000000f2ca9723e */ /* 0x000fe200000000ff */
[----:B------:R-:W-:Y:S01]  /*15f10*/  FADD.FTZ R58, R178, R33 ;  /* 0x00000021b23a7221 */ /* 0x000fe20000010000 */
[----:B------:R-:W-:Y:S01]  /*15f20*/  FADD.FTZ R33, R179, R56 ;  /* 0x00000038b3217221 */ /* 0x000fe20000010000 */
[----:B------:R-:W-:Y:S01]  /*15f30*/  F2FP.F16.F32.PACK_AB R176, R153, R176 ;  /* 0x000000b099b0723e */ /* 0x000fe200000000ff */
[----:B------:R-:W-:Y:S01]  /*15f40*/  FFMA.FTZ R36, R87, R42, -R36 ;  /* 0x0000002a57247223 */ /* 0x000fe20000010824 */
[----:B------:R-:W-:Y:S01]  /*15f50*/  FADD.FTZ R39, R27, R58 ;  /* 0x0000003a1b277221 */ /* 0x000fe20000010000 */
[----:B------:R-:W-:Y:S01]  /*15f60*/  FADD.FTZ R56, R32, R33 ;  /* 0x0000002120387221 */ /* 0x000fe20000010000 */
[----:B------:R-:W1:Y:S01]  /*15f70*/  MUFU.EX2 R29, R29 ;  /* 0x0000001d001d7308 */ /* 0x000e620000000800 */
[----:B------:R-:W-:Y:S01]  /*15f80*/  F2FP.F16.F32.PACK_AB R153, R25, R8 ;  /* 0x000000081999723e */ /* 0x000fe200000000ff */
        /* <DEDUP_REMOVED lines=26> */
[----:B------:R-:W-:Y:S01]  /*16130*/  F2FP.F16.F32.PACK_AB R170, R155, R170 ;  /* 0x000000aa9baa723e */ /* 0x000fe200000000ff */
[----:B------:R-:W-:Y:S01]  /*16140*/  FMUL.FTZ R129, R129, R10 ;  /* 0x0000000a81817220 */ /* 0x000fe20000410000 */
[----:B------:R-:W-:Y:S01]  /*16150*/  FADD.FTZ R13, R155, R14 ;  /* 0x0000000e9b0d7221 */ /* 0x000fe20000010000 */
[----:B------:R-:W-:Y:S01]  /*16160*/  FADD.FTZ R21, R9, R24 ;  /* 0x0000001809157221 */ /* 0x000fe20000010000 */
[----:B------:R-:W3:Y:S01]  /*16170*/  MUFU.EX2 R14, R75 ;  /* 0x0000004b000e7308 */ /* 0x000ee20000000800 */
[----:B------:R-:W-:Y:S01]  /*16180*/  F2FP.F16.F32.PACK_AB R155, R3, R0 ;  /* 0x00000000039b723e */ /* 0x000fe200000000ff */
        /* <DEDUP_REMOVED lines=25> */
[----:B-1----:R-:W-:Y:S01]  /*16320*/  FADD.FTZ R9, R29, R24 ;  /* 0x000000181d097221 */ /* 0x002fe20000010000 */
[C---:B------:R-:W-:Y:S01]  /*16330*/  F2FP.F16.F32.PACK_AB R158, R159.reuse, R158 ;  /* 0x0000009e9f9e723e */ /* 0x040fe200000000ff */
[-C--:B------:R-:W-:Y:S01]  /*16340*/  FMUL.FTZ R90, R90, R81.reuse ;  /* 0x000000515a5a7220 */ /* 0x080fe20000410000 */
[----:B------:R-:W-:Y:S01]  /*16350*/  FADD.FTZ R13, R159, R28 ;  /* 0x0000001c9f0d7221 */ /* 0x000fe20000010000 */
[----:B--2---:R-:W-:Y:S01]  /*16360*/  FADD.FTZ R6, R48, R9 ;  /* 0x0000000930067221 */ /* 0x004fe20000010000 */
[----:B------:R-:W-:Y:S01]  /*16370*/  F2FP.F16.F32.PACK_AB R178, R27, R178 ;  /* 0x000000b21bb2723e */ /* 0x000fe200000000ff */
[----:B------:R-:W-:Y:S01]  /*16380*/  FMUL.FTZ R91, R91, R81 ;  /* 0x000000515b5b7220 */ /* 0x000fe20000410000 */
[----:B------:R-:W-:Y:S01]  /*16390*/  FADD.FTZ R8, R20, R13 ;  /* 0x0000000d14087221 */ /* 0x000fe20000010000 */
[----:B------:R-:W-:Y:S01]  /*163a0*/  FADD.FTZ R9, R161, R6 ;  /* 0x00000006a1097221 */ /* 0x000fe20000010000 */
[----:B------:R-:W-:Y:S01]  /*163b0*/  F2FP.F16.F32.PACK_AB R179, R32, R179 ;  /* 0x000000b320b3723e */ /* 0x000fe200000000ff */
[-C--:B------:R-:W-:Y:S01]  /*163c0*/  FMUL.FTZ R94, R94, R81.reuse ;  /* 0x000000515e5e7220 */ /* 0x080fe20000410000 */
[----:B------:R-:W-:Y:S01]  /*163d0*/  FADD.FTZ R3, R69, R8 ;  /* 0x0000000845037221 */ /* 0x000fe20000010000 */
[----:B---3--:R-:W-:Y:S01]  /*163e0*/  FADD.FTZ R9, R14, R9 ;  /* 0x000000090e097221 */ /* 0x008fe20000010000 */
        /* <DEDUP_REMOVED lines=58> */
.L_x_2420:
[----:B------:R-:W-:Y:S05]  /*16790*/  WARPSYNC.ALL ;  /* 0x0000000000007948 */ /* 0x000fea0003800000 */
[----:B------:R-:W-:Y:S06]  /*167a0*/  BAR.ARV 0x8, 0x120 ;  /* 0x0204800000007b1d */ /* 0x000fec0000002000 */
[----:B------:R-:W-:Y:S05]  /*167b0*/  @!P0 BRA `(.L_x_2431) ;  /* 0x0000000000048947 */ /* 0x000fea0003800000 */
[----:B------:R-:W-:Y:S01]  /*167c0*/  BPT.TRAP 0x1 ;  /* 0x000000040000795c */ /* 0x000fe20000300000 */
.L_x_2431:
[----:B------:R-:W-:Y:S01]  /*167d0*/  IMAD R11, R185, 0x8, R2 ;  /* 0x00000008b90b7824 */ /* 0x000fe200078e0202 */
[----:B------:R-:W-:-:S04]  /*167e0*/  SHF.L.U32 R4, R190, 0x1f, RZ ;  /* 0x0000001fbe047819 */ /* 0x000fc800000006ff */
[----:B------:R0:W1:Y:S01]  /*167f0*/  SYNCS.PHASECHK.TRANS64.TRYWAIT P2, [R11+URZ+0x28850], R4 ;  /* 0x028850040b0075a7 */ /* 0x000062000804017f */
[----:B------:R-:W-:Y:S05]  /*16800*/  @!P0 BRA `(.L_x_2432) ;  /* 0x0000000000048947 */ /* 0x000fea0003800000 */
[----:B------:R-:W-:Y:S01]  /*16810*/  BPT.TRAP 0x1 ;  /* 0x000000040000795c */ /* 0x000fe20000300000 */
.L_x_2432:
[----:B------:R-:W-:-:S04]  /*16820*/  IADD3 R2, R2, 0x400, RZ ;  /* 0x0000040002027810 */ /* 0x000fc80007ffe0ff */
[----:B------:R-:W-:-:S04]  /*16830*/  SHF.R.U32.HI R2, RZ, 0x4, R2 ;  /* 0x00000004ff027819 */ /* 0x000fc80000011602 */
[----:B------:R-:W-:-:S04]  /*16840*/  LOP3.LUT R2, R2, 0x3fff, RZ, 0xc0, !PT ;  /* 0x00003fff02027812 */ /* 0x000fc800078ec0ff */
[----:B------:R-:W-:Y:S01]  /*16850*/  LOP3.LUT R2, R2, 0x4000000, RZ, 0xfc, !PT ;  /* 0x0400000002027812 */ /* 0x000fe200078efcff */
[----:B-1----:R-:W-:Y:S06]  /*16860*/  @P2 BRA `(.L_x_2433) ;  /* 0x0000000000082947 */ /* 0x002fec0003800000 */
[----:B------:R-:W1:Y:S02]  /*16870*/  SYNCS.PHASECHK.TRANS64.TRYWAIT P0, [R11+URZ+0x28850], R4 ;  /* 0x028850040b0075a7 */ /* 0x000e64000800017f */
[----:B-1----:R-:W-:Y:S05]  /*16880*/  @!P0 BRA `(.L_x_2434) ;  /* 0x0000009800f08947 */ /* 0x002fea0003800000 */
.L_x_2433:
[----:B01----:R-:W-:Y:S01]  /*16890*/  IMAD R4, R185, 0x800, R2 ;  /* 0x00000800b9047824 */ /* 0x003fe200078e0202 */
[----:B------:R-:W-:Y:S05]  /*168a0*/  WARPSYNC.ALL ;  /* 0x0000000000007948 */ /* 0x000fea0003800000 */
[----:B------:R-:W-:Y:S01]  /*168b0*/  IMAD.MOV.U32 R5, RZ, RZ, 0x40000040 ;  /* 0x40000040ff057424 */ /* 0x000fe200078e00ff */
[C---:B------:R-:W-:Y:S01]  /*168c0*/  R2UR UR6, R4.reuse ;  /* 0x00000000040672ca */ /* 0x040fe200000e0000 */
[----:B------:R-:W-:Y:S01]  /*168d0*/  WARPGROUP.ARRIVE ;  /* 0x00000000000079c5 */ /* 0x000fe20000000000 */
[----:B------:R-:W-:Y:S01]  /*168e0*/  IMAD.MOV.U32 R9, RZ, RZ, 0x40000040 ;  /* 0x40000040ff097424 */ /* 0x000fe200078e00ff */
[----:B------:R-:W-:Y:S01]  /*168f0*/  IADD3 R8, R4, 0x80, RZ ;  /* 0x0000008004087810 */ /* 0x000fe20007ffe0ff */
[----:B------:R-:W0:Y:S01]  /*16900*/  SHFL.BFLY PT, R2, R3, 0x2, 0x1f ;  /* 0x0c401f0003027f89 */ /* 0x000e2200000e0000 */
[----:B------:R-:W-:Y:S01]  /*16910*/  R2UR UR7, R5 ;  /* 0x00000000050772ca */ /* 0x000fe200000e0000 */
[----:B------:R-:W-:Y:S01]  /*16920*/  IMAD.MOV.U32 R5, RZ, RZ, 0x40000040 ;  /* 0x40000040ff057424 */ /* 0x000fe200078e00ff */
[----:B------:R-:W-:Y:S01]  /*16930*/  MOV R37, RZ ;  /* 0x000000ff00257202 */ /* 0x000fe20000000f00 */
[----:B------:R-:W-:-:S02]  /*16940*/  VIADD R185, R185, 0x1 ;  /* 0x00000001b9b97836 */ /* 0x000fc40000000000 */
[----:B------:R-:W-:-:S03]  /*16950*/  VIADD R223, R223, 0x1 ;  /* 0x00000001dfdf7836 */ /* 0x000fc60000000000 */
[----:B------:R-:W-:-:S04]  /*16960*/  ISETP.NE.AND P0, PT, R185, 0x2, PT ;  /* 0x00000002b900780c */ /* 0x000fc80003f05270 */
[----:B------:R-:W-:Y:S01]  /*16970*/  SEL R185, R185, RZ, P0 ;  /* 0x000000ffb9b97207 */ /* 0x000fe20000000000 */
[----:B------:R-:W-:Y:S01]  /*16980*/  HGMMA.64x128x16.F32 R88, R180, gdesc[UR4].tnspB, R88, gsb0 ;  /* 0x41e00004b4587df0 */ /* 0x000fe20008000858 */
[----:B------:R-:W-:Y:S01]  /*16990*/  R2UR UR6, R8 ;  /* 0x00000000080672ca */ /* 0x000fe200000e0000 */
[----:B------:R-:W-:Y:S01]  /*169a0*/  VIADD R8, R4, 0x100 ;  /* 0x0000010004087836 */ /* 0x000fe20000000000 */
[----:B------:R-:W-:Y:S02]  /*169b0*/  R2UR UR7, R9 ;  /* 0x00000000090772ca */ /* 0x000fe400000e0000 */
[----:B------:R-:W-:Y:S01]  /*169c0*/  MOV R9, 0x40000040 ;  /* 0x4000004000097802 */ /* 0x000fe20000000f00 */
[----:B0-----:R-:W-:Y:S01]  /*169d0*/  FADD.FTZ R2, R2, R3 ;  /* 0x0000000302027221 */ /* 0x001fe20000010000 */
[----:B------:R-:W-:-:S04]  /*169e0*/  SEL R3, RZ, 0x1, P0 ;  /* 0x00000001ff037807 */ /* 0x000fc80000000000 */
[----:B------:R-:W-:Y:S01]  /*169f0*/  LOP3.LUT R190, R190, R3, RZ, 0x3c, !PT ;  /* 0x00000003bebe7212 */ /* 0x000fe200078e3cff */
[----:B------:R-:W-:Y:S01]  /*16a00*/  IMAD.MOV.U32 R3, RZ, RZ, -0x800000 ;  /* 0xff800000ff037424 */ /* 0x000fe200078e00ff */
        /* <DEDUP_REMOVED lines=32> */
[----:B------:R-:W-:Y:S01]  /*16c10*/  R2UR UR6, R8 ;  /* 0x00000000080672ca */ /* 0x000fe200000e0000 */
[----:B------:R-:W-:Y:S01]  /*16c20*/  @!P1 VIADD R8, R11, 0x28860 ;  /* 0x000288600b089836 */ /* 0x000fe20000000000 */
[----:B------:R-:W-:-:S04]  /*16c30*/  R2UR UR7, R9 ;  /* 0x00000000090772ca */ /* 0x000fc800000e0000 */
[----:B------:R-:W-:Y:S01]  /*16c40*/  @!P1 PRMT R8, RZ, 0x654, R8 ;  /* 0x00000654ff089816 */ /* 0x000fe20000000008 */
[----:B------:R-:W-:Y:S02]  /*16c50*/  WARPGROUP.DEPBAR.LE gsb0, 0x0 ;  /* 0x00008000000079c5 */ /* 0x000fe40000010000 */
[----:B------:R-:W-:-:S06]  /*16c60*/  WARPGROUP.ARRIVE ;  /* 0x00000000000079c5 */ /* 0x000fcc0000000000 */
[----:B------:R-:W-:Y:S01]  /*16c70*/  HGMMA.64x128x16.F32 R88, R160, gdesc[UR4].tnspB, R88, gsb0 ;  /* 0x41e00004a0587df0 */ /* 0x000fe20008000858 */
[----:B------:R-:W-:Y:S02]  /*16c80*/  R2UR UR6, R4 ;  /* 0x00000000040672ca */ /* 0x000fe400000e0000 */
[----:B------:R-:W-:Y:S02]  /*16c90*/  R2UR UR7, R5 ;  /* 0x00000000050772ca */ /* 0x000fe400000e0000 */
[----:B------:R-:W0:Y:S02]  /*16ca0*/  SHFL.BFLY PT, R5, R0, 0x2, 0x1f ;  /* 0x0c401f0000057f89 */ /* 0x000e2400000e0000 */
[----:B0-----:R-:W-:Y:S01]  /*16cb0*/  FADD.FTZ R4, R5, R0 ;  /* 0x0000000005047221 */ /* 0x001fe20000010000 */
[----:B------:R-:W-:Y:S01]  /*16cc0*/  IMAD.MOV.U32 R0, RZ, RZ, -0x800000 ;  /* 0xff800000ff007424 */ /* 0x000fe200078e00ff */
[----:B------:R-:W0:Y:S04]  /*16cd0*/  SHFL.BFLY PT, R5, R2, 0x1, 0x1f ;  /* 0x0c201f0002057f89 */ /* 0x000e2800000e0000 */
[----:B------:R-:W1:Y:S01]  /*16ce0*/  SHFL.BFLY PT, R9, R4, 0x1, 0x1f ;  /* 0x0c201f0004097f89 */ /* 0x000e6200000e0000 */
[----:B0-----:R-:W-:Y:S01]  /*16cf0*/  FADD.FTZ R10, R2, R5 ;  /* 0x00000005020a7221 */ /* 0x001fe20000010000 */
[----:B-1----:R-:W-:-:S04]  /*16d00*/  FADD.FTZ R9, R4, R9 ;  /* 0x0000000904097221 */ /* 0x002fc80000010000 */
[----:B------:R-:W-:Y:S02]  /*16d10*/  FSETP.NE.FTZ.AND P2, PT, R10, RZ, PT ;  /* 0x000000ff0a00720b */ /* 0x000fe40003f55000 */
[----:B------:R-:W-:Y:S02]  /*16d20*/  MOV R4, RZ ;  /* 0x000000ff00047202 */ /* 0x000fe40000000f00 */
[----:B------:R-:W-:-:S09]  /*16d30*/  FSETP.NE.FTZ.AND P3, PT, R9, RZ, PT ;  /* 0x000000ff0900720b */ /* 0x000fd20003f75000 */
[----:B------:R-:W0:Y:S01]  /*16d40*/  @P2 MUFU.LG2 R5, R10 ;  /* 0x0000000a00052308 */ /* 0x000e220000000c00 */
[----:B------:R-:W-:-:S03]  /*16d50*/  @P2 FMUL.FTZ R2, R42, 0.69314718246459960938 ;  /* 0x3f3172182a022820 */ /* 0x000fc60000410000 */
[----:B------:R-:W-:-:S04]  /*16d60*/  @P3 FMUL.FTZ R11, R42, 0.69314718246459960938 ;  /* 0x3f3172182a0b3820 */ /* 0x000fc80000410000 */
[----:B------:R-:W1:Y:S08]  /*16d70*/  @P3 MUFU.LG2 R6, R9 ;  /* 0x0000000900063308 */ /* 0x000e700000000c00 */
[----:B------:R-:W2:Y:S01]  /*16d80*/  @P2 MUFU.RCP R37, R10 ;  /* 0x0000000a00252308 */ /* 0x000ea20000001000 */
[----:B0-----:R-:W-:-:S04]  /*16d90*/  @P2 FMUL.FTZ R5, R5, 0.69314718246459960938 ;  /* 0x3f31721805052820 */ /* 0x001fc80000410000 */
[----:B------:R-:W-:-:S03]  /*16da0*/  @P2 FFMA.FTZ R3, R2, R35, R5 ;  /* 0x0000002302032223 */ /* 0x000fc60000010005 */
[----:B------:R-:W0:Y:S01]  /*16db0*/  @P3 MUFU.RCP R4, R9 ;  /* 0x0000000900043308 */ /* 0x000e220000001000 */
[----:B-1----:R-:W-:-:S04]  /*16dc0*/  @P3 FMUL.FTZ R6, R6, 0.69314718246459960938 ;  /* 0x3f31721806063820 */ /* 0x002fc80000410000 */
[----:B------:R-:W-:Y:S01]  /*16dd0*/  @P3 FFMA.FTZ R0, R11, R7, R6 ;  /* 0x000000070b003223 */ /* 0x000fe20000010006 */
        /* <DEDUP_REMOVED lines=37> */
[----:B------:R-:W-:Y:S01]  /*17030*/  PLOP3.LUT P1, PT, PT, PT, PT, 0x8, 0x0 ;  /* 0x000000000000781c */ /* 0x000fe20003f2e170 */
        /* <DEDUP_REMOVED lines=32> */
.L_x_2329:
[----:B------:R-:W-:Y:S05]  /*17240*/  WARPSYNC.ALL ;  /* 0x0000000000007948 */ /* 0x000fea0003800000 */
[----:B------:R-:W1:Y:S08]  /*17250*/  S2UR UR5, SR_CgaCtaId ;  /* 0x00000000000579c3 */ /* 0x000e700000008800 */
[----:B------:R-:W-:Y:S06]  /*17260*/  BAR.SYNC.DEFER_BLOCKING 0x5, 0x120 ;  /* 0x0144800000007b1d */ /* 0x000fec0000010000 */
[----:B------:R-:W-:Y:S01]  /*17270*/  UMOV UR4, 0x400 ;  /* 0x0000040000047882 */ /* 0x000fe20000000000 */
[----:B------:R-:W-:Y:S01]  /*17280*/  BSSY B0, `(.L_x_2435) ;  /* 0x00001c7000007945 */ /* 0x000fe20003800000 */
[----:B-1----:R-:W-:-:S06]  /*17290*/  ULEA UR4, UR5, UR4, 0x18 ;  /* 0x0000000405047291 */ /* 0x002fcc000f8ec03f */
[----:B------:R-:W-:-:S05]  /*172a0*/  MOV R2, UR4 ;  /* 0x0000000400027c02 */ /* 0x000fca0008000f00 */
[----:B------:R1:W2:Y:S01]  /*172b0*/  LDS.128 R192, [R2+0x288d0] ;  /* 0x0288d00002c07984 */ /* 0x0002a20000000c00 */
[----:B------:R-:W-:Y:S06]  /*172c0*/  BAR.ARV 0x4, 0x120 ;  /* 0x0104800000007b1d */ /* 0x000fec0000002000 */
[----:B------:R-:W-:Y:S05]  /*172d0*/  @P1 BRA `(.L_x_2436) ;  /* 0x0000001000a81947 */ /* 0x000fea0003800000 */
[----:B------:R-:W3:Y:S01]  /*172e0*/  S2R R5, SR_SWINHI ;  /* 0x0000000000057919 */ /* 0x000ee20000002f00 */
        /* <DEDUP_REMOVED lines=10> */
[----:B---3--:R-:W-:-:S03]  /*17390*/  MOV R21, R5 ;  /* 0x0000000500157202 */ /* 0x008fc60000000f00 */
[----:B------:R-:W-:-:S03]  /*173a0*/  IMAD.WIDE R8, R232, 0x2, R20 ;  /* 0x00000002e8087825 */ /* 0x000fc600078e0214 */
[C---:B------:R-:W-:Y:S02]  /*173b0*/  IADD3 R91, P5, R8.reuse, 0x20, RZ ;  /* 0x00000020085b7810 */ /* 0x040fe40007fbe0ff */
[C---:B------:R-:W-:Y:S02]  /*173c0*/  LOP3.LUT R29, R8.reuse, 0x380, RZ, 0xc0, !PT ;  /* 0x00000380081d7812 */ /* 0x040fe400078ec0ff */
[----:B------:R-:W-:Y:S01]  /*173d0*/  IADD3 R93, P0, R8, 0x40, RZ ;  /* 0x00000040085d7810 */ /* 0x000fe20007f1e0ff */
[--C-:B------:R-:W-:Y:S01]  /*173e0*/  IMAD.X R5, RZ, RZ, R9.reuse, P5 ;  /* 0x000000ffff057224 */ /* 0x100fe200028e0609 */
[----:B------:R-:W-:Y:S02]  /*173f0*/  LOP3.LUT R4, R91, 0x380, RZ, 0xc0, !PT ;  /* 0x000003805b047812 */ /* 0x000fe400078ec0ff */
[----:B------:R-:W-:Y:S01]  /*17400*/  SHF.R.U64 R29, R29, 0x3, RZ ;  /* 0x000000031d1d7819 */ /* 0x000fe200000012ff */
[----:B------:R-:W-:Y:S01]  /*17410*/  IMAD.X R7, RZ, RZ, R9, P0 ;  /* 0x000000ffff077224 */ /* 0x000fe200000e0609 */
[----:B------:R-:W-:-:S02]  /*17420*/  LOP3.LUT R6, R93, 0x380, RZ, 0xc0, !PT ;  /* 0x000003805d067812 */ /* 0x000fc400078ec0ff */
[C---:B------:R-:W-:Y:S02]  /*17430*/  IADD3 R95, P1, R8.reuse, 0x60, RZ ;  /* 0x00000060085f7810 */ /* 0x040fe40007f3e0ff */
[C---:B------:R-:W-:Y:S02]  /*17440*/  IADD3 R97, P2, R8.reuse, 0x4000, RZ ;  /* 0x0000400008617810 */ /* 0x040fe40007f5e0ff */
[C---:B------:R-:W-:Y:S02]  /*17450*/  IADD3 R99, P3, R8.reuse, 0x4020, RZ ;  /* 0x0000402008637810 */ /* 0x040fe40007f7e0ff */
[C---:B------:R-:W-:Y:S01]  /*17460*/  IADD3 R101, P4, R8.reuse, 0x4040, RZ ;  /* 0x0000404008657810 */ /* 0x040fe20007f9e0ff */
[--C-:B------:R-:W-:Y:S01]  /*17470*/  IMAD.X R15, RZ, RZ, R9.reuse, P2 ;  /* 0x000000ffff0f7224 */ /* 0x100fe200010e0609 */
[----:B------:R-:W-:Y:S01]  /*17480*/  IADD3 R103, P5, R8, 0x4060, RZ ;  /* 0x0000406008677810 */ /* 0x000fe20007fbe0ff */
[----:B------:R-:W-:Y:S01]  /*17490*/  IMAD.X R25, RZ, RZ, R9, P3 ;  /* 0x000000ffff197224 */ /* 0x000fe200018e0609 */
[----:B------:R-:W-:-:S02]  /*174a0*/  SHF.R.U64 R4, R4, 0x3, RZ ;  /* 0x0000000304047819 */ /* 0x000fc400000012ff */
[----:B------:R-:W-:Y:S01]  /*174b0*/  LOP3.LUT R8, R29, R8, RZ, 0x3c, !PT ;  /* 0x000000081d087212 */ /* 0x000fe200078e3cff */
[----:B------:R-:W-:Y:S01]  /*174c0*/  IMAD.X R29, RZ, RZ, R9, P5 ;  /* 0x000000ffff1d7224 */ /* 0x000fe200028e0609 */
[----:B------:R-:W-:Y:S02]  /*174d0*/  SHF.R.U64 R6, R6, 0x3, RZ ;  /* 0x0000000306067819 */ /* 0x000fe400000012ff */
[----:B------:R-:W-:Y:S02]  /*174e0*/  LOP3.LUT R4, R4, R91, RZ, 0x3c, !PT ;  /* 0x0000005b04047212 */ /* 0x000fe400078e3cff */
[----:B------:R-:W-:Y:S02]  /*174f0*/  LOP3.LUT R26, R101, 0x380, RZ, 0xc0, !PT ;  /* 0x00000380651a7812 */ /* 0x000fe400078ec0ff */
[----:B------:R-:W-:Y:S02]  /*17500*/  LOP3.LUT R12, R95, 0x380, RZ, 0xc0, !PT ;  /* 0x000003805f0c7812 */ /* 0x000fe400078ec0ff */
[----:B------:R-:W-:-:S02]  /*17510*/  LOP3.LUT R14, R97, 0x380, RZ, 0xc0, !PT ;  /* 0x00000380610e7812 */ /* 0x000fc400078ec0ff */
[----:B------:R-:W-:Y:S02]  /*17520*/  MOV R91, R8 ;  /* 0x00000008005b7202 */ /* 0x000fe40000000f00 */
[-C--:B------:R-:W-:Y:S02]  /*17530*/  IADD3.X R13, RZ, R9.reuse, RZ, P1, !PT ;  /* 0x00000009ff0d7210 */ /* 0x080fe40000ffe4ff */
[----:B------:R-:W-:Y:S02]  /*17540*/  IADD3.X R27, RZ, R9, RZ, P4, !PT ;  /* 0x00000009ff1b7210 */ /* 0x000fe400027fe4ff */
[----:B------:R-:W-:Y:S02]  /*17550*/  LOP3.LUT R24, R99, 0x380, RZ, 0xc0, !PT ;  /* 0x0000038063187812 */ /* 0x000fe400078ec0ff */
[----:B------:R-:W-:Y:S02]  /*17560*/  LOP3.LUT R28, R103, 0x380, RZ, 0xc0, !PT ;  /* 0x00000380671c7812 */ /* 0x000fe400078ec0ff */
[----:B------:R-:W-:-:S02]  /*17570*/  F2FP.F16.F32.PACK_AB R8, R58, R11 ;  /* 0x0000000b3a08723e */ /* 0x000fc400000000ff */
[----:B------:R-:W-:Y:S02]  /*17580*/  LOP3.LUT R6, R6, R93, RZ, 0x3c, !PT ;  /* 0x0000005d06067212 */ /* 0x000fe400078e3cff */
[----:B------:R-:W-:Y:S02]  /*17590*/  F2FP.F16.F32.PACK_AB R9, R89, R90 ;  /* 0x0000005a5909723e */ /* 0x000fe400000000ff */
[----:B------:R-:W-:Y:S02]  /*175a0*/  F2FP.F16.F32.PACK_AB R11, R87, R88 ;  /* 0x00000058570b723e */ /* 0x000fe400000000ff */
[----:B------:R-:W-:Y:S02]  /*175b0*/  SHF.R.U64 R26, R26, 0x3, RZ ;  /* 0x000000031a1a7819 */ /* 0x000fe400000012ff */
[----:B------:R-:W-:Y:S01]  /*175c0*/  SHF.R.U64 R12, R12, 0x3, RZ ;  /* 0x000000030c0c7819 */ /* 0x000fe200000012ff */
[----:B------:R3:W-:Y:S01]  /*175d0*/  STSM.16.M88.4 [R91], R8 ;  /* 0x000000085b007844 */ /* 0x0007e20000000200 */
[----:B------:R-:W-:-:S02]  /*175e0*/  SHF.R.U64 R14, R14, 0x3, RZ ;  /* 0x000000030e0e7819 */ /* 0x000fc400000012ff */
[----:B------:R-:W-:Y:S02]  /*175f0*/  SHF.R.U64 R24, R24, 0x3, RZ ;  /* 0x0000000318187819 */ /* 0x000fe400000012ff */
[----:B------:R-:W-:Y:S02]  /*17600*/  SHF.R.U64 R28, R28, 0x3, RZ ;  /* 0x000000031c1c7819 */ /* 0x000fe400000012ff */
[----:B------:R-:W-:Y:S02]  /*17610*/  MOV R90, R4 ;  /* 0x00000004005a7202 */ /* 0x000fe40000000f00 */
[----:B------:R-:W-:Y:S02]  /*17620*/  MOV R89, R6 ;  /* 0x0000000600597202 */ /* 0x000fe40000000f00 */
[----:B------:R-:W-:Y:S02]  /*17630*/  LOP3.LUT R26, R26, R101, RZ, 0x3c, !PT ;  /* 0x000000651a1a7212 */ /* 0x000fe400078e3cff */
[----:B------:R-:W-:Y:S01]  /*17640*/  F2FP.F16.F32.PACK_AB R4, R50, R49 ;  /* 0x000000313204723e */ /* 0x000fe200000000ff */
[----:B------:R-:W-:Y:S01]  /*17650*/  IMAD.MOV.U32 R49, RZ, RZ, RZ ;  /* 0x000000ffff317224 */ /* 0x000fe200078e00ff */
[----:B------:R-:W-:-:S02]  /*17660*/  F2FP.F16.F32.PACK_AB R5, R85, R86 ;  /* 0x000000565505723e */ /* 0x000fc400000000ff */
[----:B------:R-:W-:Y:S02]  /*17670*/  F2FP.F16.F32.PACK_AB R6, R57, R48 ;  /* 0x000000303906723e */ /* 0x000fe400000000ff */
[----:B------:R-:W-:Y:S02]  /*17680*/  F2FP.F16.F32.PACK_AB R7, R83, R84 ;  /* 0x000000545307723e */ /* 0x000fe400000000ff */
[----:B------:R-:W-:Y:S02]  /*17690*/  LOP3.LUT R12, R12, R95, RZ, 0x3c, !PT ;  /* 0x0000005f0c0c7212 */ /* 0x000fe400078e3cff */
[----:B------:R-:W-:Y:S01]  /*176a0*/  LOP3.LUT R14, R14, R97, RZ, 0x3c, !PT ;  /* 0x000000610e0e7212 */ /* 0x000fe200078e3cff */
[----:B------:R-:W-:Y:S01]  /*176b0*/  STSM.16.M88.4 [R90], R4 ;  /* 0x000000045a007844 */ /* 0x000fe20000000200 */
[----:B---3--:R-:W-:Y:S02]  /*176c0*/  F2FP.F16.F32.PACK_AB R8, R56, R47 ;  /* 0x0000002f3808723e */ /* 0x008fe400000000ff */
[----:B------:R-:W-:-:S02]  /*176d0*/  F2FP.F16.F32.PACK_AB R9, R81, R82 ;  /* 0x000000525109723e */ /* 0x000fc400000000ff */
[----:B------:R-:W-:Y:S02]  /*176e0*/  F2FP.F16.F32.PACK_AB R10, R55, R46 ;  /* 0x0000002e370a723e */ /* 0x000fe400000000ff */
[----:B------:R-:W-:Y:S02]  /*176f0*/  F2FP.F16.F32.PACK_AB R11, R79, R80 ;  /* 0x000000504f0b723e */ /* 0x000fe400000000ff */
[----:B------:R-:W-:Y:S02]  /*17700*/  LOP3.LUT R24, R24, R99, RZ, 0x3c, !PT ;  /* 0x0000006318187212 */ /* 0x000fe400078e3cff */
[----:B------:R-:W-:Y:S01]  /*17710*/  LOP3.LUT R28, R28, R103, RZ, 0x3c, !PT ;  /* 0x000000671c1c7212 */ /* 0x000fe200078e3cff */
[----:B------:R3:W-:Y:S01]  /*17720*/  STSM.16.M88.4 [R89], R8 ;  /* 0x0000000859007844 */ /* 0x0007e20000000200 */
[----:B------:R-:W-:Y:S02]  /*17730*/  MOV R58, R26 ;  /* 0x0000001a003a7202 */ /* 0x000fe40000000f00 */
[----:B------:R-:W-:-:S02]  /*17740*/  MOV R88, R12 ;  /* 0x0000000c00587202 */ /* 0x000fc40000000f00 */
[----:B------:R-:W-:Y:S02]  /*17750*/  MOV R87, R14 ;  /* 0x0000000e00577202 */ /* 0x000fe40000000f00 */
[----:B------:R-:W-:Y:S02]  /*17760*/  F2FP.F16.F32.PACK_AB R26, R51, R42 ;  /* 0x0000002a331a723e */ /* 0x000fe400000000ff */
[----:B------:R-:W-:Y:S02]  /*17770*/  MOV R59, R24 ;  /* 0x00000018003b7202 */ /* 0x000fe40000000f00 */
[----:B------:R-:W-:Y:S02]  /*17780*/  F2FP.F16.F32.PACK_AB R12, R54, R45 ;  /* 0x0000002d360c723e */ /* 0x000fe400000000ff */
[----:B------:R-:W-:Y:S02]  /*17790*/  F2FP.F16.F32.PACK_AB R13, R77, R78 ;  /* 0x0000004e4d0d723e */ /* 0x000fe400000000ff */
[----:B------:R-:W-:-:S02]  /*177a0*/  F2FP.F16.F32.PACK_AB R14, R53, R44 ;  /* 0x0000002c350e723e */ /* 0x000fc400000000ff */
[----:B------:R-:W-:Y:S02]  /*177b0*/  F2FP.F16.F32.PACK_AB R15, R75, R76 ;  /* 0x0000004c4b0f723e */ /* 0x000fe400000000ff */
[----:B------:R-:W-:Y:S02]  /*177c0*/  MOV R42, R28 ;  /* 0x0000001c002a7202 */ /* 0x000fe40000000f00 */
[----:B------:R-:W-:Y:S01]  /*177d0*/  F2FP.F16.F32.PACK_AB R24, R52, R43 ;  /* 0x0000002b3418723e */ /* 0x000fe200000000ff */
[----:B------:R-:W-:Y:S01]  /*177e0*/  STSM.16.M88.4 [R88], R12 ;  /* 0x0000000c58007844 */ /* 0x000fe20000000200 */
[----:B------:R-:W-:Y:S02]  /*177f0*/  F2FP.F16.F32.PACK_AB R25, R73, R74 ;  /* 0x0000004a4919723e */ /* 0x000fe400000000ff */
[----:B------:R-:W-:Y:S02]  /*17800*/  F2FP.F16.F32.PACK_AB R27, R71, R72 ;  /* 0x00000048471b723e */ /* 0x000fe400000000ff */
[----:B------:R-:W-:-:S02]  /*17810*/  F2FP.F16.F32.PACK_AB R28, R40, R31 ;  /* 0x0000001f281c723e */ /* 0x000fc400000000ff */
[----:B------:R-:W-:Y:S01]  /*17820*/  ISETP.NE.U32.AND P2, PT, RZ, UR4, PT ;  /* 0x00000004ff007c0c */ /* 0x000fe2000bf45070 */
[----:B------:R-:W-:Y:S01]  /*17830*/  STSM.16.M88.4 [R87], R24 ;  /* 0x0000001857007844 */ /* 0x000fe20000000200 */
[----:B---3--:R-:W-:Y:S02]  /*17840*/  IADD3 R8, P0, R220, UR4, RZ ;  /* 0x00000004dc087c10 */ /* 0x008fe4000ff1e0ff */
[----:B------:R-:W-:Y:S02]  /*17850*/  F2FP.F16.F32.PACK_AB R29, R69, R70 ;  /* 0x00000046451d723e */ /* 0x000fe400000000ff */
[----:B------:R-:W-:Y:S02]  /*17860*/  F2FP.F16.F32.PACK_AB R31, R67, R68 ;  /* 0x00000044431f723e */ /* 0x000fe400000000ff */
[----:B------:R-:W-:Y:S02]  /*17870*/  F2FP.F16.F32.PACK_AB R4, R39, R38 ;  /* 0x000000262704723e */ /* 0x000fe400000000ff */
[----:B------:R-:W-:Y:S01]  /*17880*/  F2FP.F16.F32.PACK_AB R5, R61, R62 ;  /* 0x0000003e3d05723e */ /* 0x000fe200000000ff */
[----:B------:R-:W-:Y:S01]  /*17890*/  STSM.16.M88.4 [R59], R28 ;  /* 0x0000001c3b007844 */ /* 0x000fe20000000200 */
[----:B------:R-:W-:-:S02]  /*178a0*/  F2FP.F16.F32.PACK_AB R6, R37, R36 ;  /* 0x000000242506723e */ /* 0x000fc400000000ff */
[----:B------:R-:W-:Y:S01]  /*178b0*/  F2FP.F16.F32.PACK_AB R7, R151, R60 ;  /* 0x0000003c9707723e */ /* 0x000fe200000000ff */
[----:B------:R-:W-:Y:S01]  /*178c0*/  STSM.16.M88.4 [R58], R32 ;  /* 0x000000203a007844 */ /* 0x000fe20000000200 */
[----:B------:R-:W-:Y:S02]  /*178d0*/  ISETP.NE.AND.EX P2, PT, RZ, UR5, PT, P2 ;  /* 0x00000005ff007c0c */ /* 0x000fe4000bf45320 */
[----:B------:R-:W-:Y:S01]  /*178e0*/  IADD3.X R9, R221, UR5, RZ, P0, !PT ;  /* 0x00000005dd097c10 */ /* 0x000fe200087fe4ff */
[----:B------:R-:W-:Y:S01]  /*178f0*/  ULDC.64 UR4, c[0x0][0xbe0] ;  /* 0x0002f80000047ab9 */ /* 0x000fe20000000a00 */
[----:B------:R3:W-:Y:S01]  /*17900*/  STSM.16.M88.4 [R42], R4 ;  /* 0x000000042a007844 */ /* 0x0007e20000000200 */
[----:B------:R-:W-:Y:S01]  /*17910*/  BAR.SYNC.DEFER_BLOCKING 0x1, 0x100 ;  /* 0x0044000000007b1d */ /* 0x000fe20000010000 */
[----:B------:R-:W-:-:S04]  /*17920*/  ISETP.NE.U32.AND P0, PT, RZ, UR4, PT ;  /* 0x00000004ff007c0c */ /* 0x000fc8000bf05070 */
[----:B------:R-:W-:-:S13]  /*17930*/  ISETP.NE.AND.EX P0, PT, RZ, UR5, PT, P0 ;  /* 0x00000005ff007c0c */ /* 0x000fda000bf05300 */
[----:B------:R-:W-:Y:S01]  /*17940*/  @P0 IADD3 R220, P1, R220, UR4, RZ ;  /* 0x00000004dcdc0c10 */ /* 0x000fe2000ff3e0ff */
[----:B------:R-:W-:Y:S02]  /*17950*/  ULDC UR4, c[0x0][0xa88] ;  /* 0x0002a20000047ab9 */ /* 0x000fe40000000800 */
[----:B------:R-:W-:Y:S01]  /*17960*/  IMAD.U32 R47, RZ, RZ, UR4 ;  /* 0x00000004ff2f7e24 */ /* 0x000fe2000f8e00ff */
[----:B------:R-:W-:Y:S01]  /*17970*/  @P0 IADD3.X R221, R221, UR5, RZ, P1, !PT ;  /* 0x00000005dddd0c10 */ /* 0x000fe20008ffe4ff */
[----:B------:R4:W5:Y:S01]  /*17980*/  @P2 LDG.E R49, desc[UR38][R8.64] ;  /* 0x0000002608312981 */ /* 0x000962000c1e1900 */
[----:B------:R-:W-:-:S03]  /*17990*/  IADD3 R11, R16, R202, RZ ;  /* 0x000000ca100b7210 */ /* 0x000fc60007ffe0ff */
[----:B------:R4:W5:Y:S02]  /*179a0*/  @P0 LDG.E R47, desc[UR38][R220.64] ;  /* 0x00000026dc2f0981 */ /* 0x000964000c1e1900 */
[----:B---3--:R-:W-:Y:S01]  /*179b0*/  IMAD.WIDE R4, R11, 0x2, R20 ;  /* 0x000000020b047825 */ /* 0x008fe200078e0214 */
[----:B------:R-:W-:Y:S06]  /*179c0*/  @P0 BRA `(.L_x_2437) ;  /* 0x0000000000100947 */ /* 0x000fec0003800000 */
[----:B------:R-:W-:Y:S05]  /*179d0*/  @!P2 BRA `(.L_x_2437) ;  /* 0x00000000000ca947 */ /* 0x000fea0003800000 */
[----:B------:R-:W3:Y:S04]  /*179e0*/  LDG.E R6, desc[UR38][R8.64] ;  /* 0x0000002608067981 */ /* 0x000ee8000c1e1900 */
[----:B-----5:R-:W3:Y:S02]  /*179f0*/  LDG.E R47, desc[UR38][R8.64+0x4] ;  /* 0x00000426082f7981 */ /* 0x020ee4000c1e1900 */
[----:B---3--:R-:W-:-:S07]  /*17a00*/  IMAD.IADD R47, R47, 0x1, -R6 ;  /* 0x000000012f2f7824 */ /* 0x008fce00078e0a06 */
.L_x_2437:
[----:B------:R-:W-:Y:S01]  /*17a10*/  SHF.R.S32.HI R48, RZ, 0x1f, R218 ;  /* 0x0000001fff307819 */ /* 0x000fe200000114da */
[----:B------:R-:W-:Y:S01]  /*17a20*/  ULDC.64 UR4, c[0x0][0xb70] ;  /* 0x0002dc0000047ab9 */ /* 0x000fe20000000a00 */
[----:B----4-:R-:W-:Y:S02]  /*17a30*/  IADD3 R9, P0, R4, 0x1000, RZ ;  /* 0x0000100004097810 */ /* 0x010fe40007f1e0ff */
[----:B-----5:R-:W-:Y:S01]  /*17a40*/  SHF.R.S32.HI R21, RZ, 0x1f, R49 ;  /* 0x0000001fff157819 */ /* 0x020fe20000011431 */
[----:B------:R-:W-:Y:S01]  /*17a50*/  IMAD R11, R48, UR4, RZ ;  /* 0x00000004300b7c24 */ /* 0x000fe2000f8e02ff */
[----:B------:R-:W-:Y:S02]  /*17a60*/  MOV R20, R49 ;  /* 0x0000003100147202 */ /* 0x000fe40000000f00 */
[----:B------:R-:W-:Y:S01]  /*17a70*/  LOP3.LUT R8, R9, 0x380, RZ, 0xc0, !PT ;  /* 0x0000038009087812 */ /* 0x000fe200078ec0ff */
[C---:B------:R-:W-:Y:S01]  /*17a80*/  IMAD R11, R218.reuse, UR5, R11 ;  /* 0x00000005da0b7c24 */ /* 0x040fe2000f8e020b */
[----:B------:R-:W-:Y:S01]  /*17a90*/  SEL R225, R225, RZ, !P2 ;  /* 0x000000ffe1e17207 */ /* 0x000fe20005000000 */
[----:B------:R-:W-:Y:S01]  /*17aa0*/  IMAD.WIDE.U32 R6, R218, UR4, R20 ;  /* 0x00000004da067c25 */ /* 0x000fe2000f8e0014 */
[----:B------:R-:W-:Y:S01]  /*17ab0*/  SHF.R.U64 R8, R8, 0x3, RZ ;  /* 0x0000000308087819 */ /* 0x000fe200000012ff */
[----:B------:R-:W-:Y:S01]  /*17ac0*/  ULDC.64 UR4, c[0x0][0xb78] ;  /* 0x0002de0000047ab9 */ /* 0x000fe20000000a00 */
[----:B------:R-:W-:Y:S01]  /*17ad0*/  SEL R51, R222, RZ, !P2 ;  /* 0x000000ffde337207 */ /* 0x000fe20005000000 */
[----:B------:R-:W-:Y:S01]  /*17ae0*/  IMAD.IADD R7, R7, 0x1, R11 ;  /* 0x0000000107077824 */ /* 0x000fe200078e020b */
[----:B------:R-:W-:Y:S01]  /*17af0*/  LOP3.LUT R8, R8, R9, RZ, 0x3c, !PT ;  /* 0x0000000908087212 */ /* 0x000fe200078e3cff */
[----:B------:R-:W-:Y:S01]  /*17b00*/  IMAD R9, R225, UR4, RZ ;  /* 0x00000004e1097c24 */ /* 0x000fe2000f8e02ff */
[----:B------:R-:W-:Y:S01]  /*17b10*/  IADD3 R25, P2, R4, 0x3000, RZ ;  /* 0x0000300004197810 */ /* 0x000fe20007f5e0ff */
[----:B------:R-:W-:Y:S01]  /*17b20*/  IMAD R11, R224, 0x80, R213 ;  /* 0x00000080e00b7824 */ /* 0x000fe200078e02d5 */
[----:B------:R-:W-:Y:S01]  /*17b30*/  IADD3 R13, P1, R4, 0x2000, RZ ;  /* 0x00002000040d7810 */ /* 0x000fe20007f3e0ff */
[----:B------:R-:W-:Y:S01]  /*17b40*/  IMAD.WIDE.U32 R6, R51, UR4, R6 ;  /* 0x0000000433067c25 */ /* 0x000fe2000f8e0006 */
[----:B------:R-:W-:-:S02]  /*17b50*/  LOP3.LUT R24, R25, 0x380, RZ, 0xc0, !PT ;  /* 0x0000038019187812 */ /* 0x000fc400078ec0ff */
[----:B------:R-:W-:Y:S01]  /*17b60*/  LOP3.LUT R12, R13, 0x380, RZ, 0xc0, !PT ;  /* 0x000003800d0c7812 */ /* 0x000fe200078ec0ff */
[----:B------:R-:W-:Y:S01]  /*17b70*/  IMAD R10, R51, UR5, R9 ;  /* 0x00000005330a7c24 */ /* 0x000fe2000f8e0209 */
[----:B------:R-:W-:Y:S01]  /*17b80*/  SHF.R.S32.HI R9, RZ, 0x1f, R11 ;  /* 0x0000001fff097819 */ /* 0x000fe2000001140b */
[----:B------:R-:W-:Y:S01]  /*17b90*/  ULDC.64 UR4, c[0x0][0xb40] ;  /* 0x0002d00000047ab9 */ /* 0x000fe20000000a00 */
[----:B------:R-:W-:Y:S02]  /*17ba0*/  IADD3 R6, P4, R11, R6, RZ ;  /* 0x000000060b067210 */ /* 0x000fe40007f9e0ff */
[----:B------:R-:W-:Y:S02]  /*17bb0*/  SHF.R.U64 R24, R24, 0x3, RZ ;  /* 0x0000000318187819 */ /* 0x000fe400000012ff */
[----:B------:R-:W-:Y:S02]  /*17bc0*/  IADD3.X R9, R9, R7, R10, P4, !PT ;  /* 0x0000000709097210 */ /* 0x000fe400027fe40a */
[----:B------:R-:W-:-:S02]  /*17bd0*/  LEA R44, P5, R6, UR4, 0x2 ;  /* 0x00000004062c7c11 */ /* 0x000fc4000f8a10ff */
[----:B------:R-:W-:Y:S02]  /*17be0*/  SHF.R.U64 R12, R12, 0x3, RZ ;  /* 0x000000030c0c7819 */ /* 0x000fe400000012ff */
[----:B------:R-:W-:Y:S01]  /*17bf0*/  LEA.HI.X R45, R6, UR5, R9, 0x2, P5 ;  /* 0x00000005062d7c11 */ /* 0x000fe2000a8f1409 */
[----:B------:R-:W-:Y:S01]  /*17c00*/  VIADD R6, R11, 0x8 ;  /* 0x000000080b067836 */ /* 0x000fe20000000000 */
[----:B------:R-:W-:Y:S01]  /*17c10*/  IADD3.X R9, RZ, R5, RZ, P0, !PT ;  /* 0x00000005ff097210 */ /* 0x000fe200007fe4ff */
[----:B------:R-:W-:Y:S01]  /*17c20*/  ULDC.64 UR4, c[0x0][0xaa0] ;  /* 0x0002a80000047ab9 */ /* 0x000fe20000000a00 */
[----:B------:R-:W-:Y:S02]  /*17c30*/  LOP3.LUT R24, R24, R25, RZ, 0x3c, !PT ;  /* 0x0000001918187212 */ /* 0x000fe400078e3cff */
[----:B------:R-:W-:Y:S02]  /*17c40*/  LOP3.LUT P0, RZ, R227, 0x3, RZ, 0xc0, !PT ;  /* 0x00000003e3ff7812 */ /* 0x000fe4000780c0ff */
[----:B------:R-:W-:-:S02]  /*17c50*/  IADD3 R29, P3, R4, 0x4000, RZ ;  /* 0x00004000041d7810 */ /* 0x000fc40007f7e0ff */
[C---:B------:R-:W-:Y:S02]  /*17c60*/  IADD3 R33, P4, R4.reuse, 0x5000, RZ ;  /* 0x0000500004217810 */ /* 0x040fe40007f9e0ff */
[----:B------:R-:W-:Y:S02]  /*17c70*/  IADD3 R37, P5, R4, 0x6000, RZ ;  /* 0x0000600004257810 */ /* 0x000fe40007fbe0ff */
[----:B------:R-:W-:Y:S02]  /*17c80*/  IADD3.X R25, RZ, R5, RZ, P2, !PT ;  /* 0x00000005ff197210 */ /* 0x000fe400017fe4ff */
[----:B------:R-:W-:Y:S01]  /*17c90*/  LOP3.LUT R12, R12, R13, RZ, 0x3c, !PT ;  /* 0x0000000d0c0c7212 */ /* 0x000fe200078e3cff */
[----:B------:R-:W-:Y:S01]  /*17ca0*/  IMAD.X R13, RZ, RZ, R5, P1 ;  /* 0x000000ffff0d7224 */ /* 0x000fe200008e0605 */
[----:B------:R-:W-:Y:S02]  /*17cb0*/  IADD3 R7, P2, R4, 0x7000, RZ ;  /* 0x0000700004077810 */ /* 0x000fe40007f5e0ff */
[----:B------:R-:W-:-:S02]  /*17cc0*/  ISETP.GE.OR P1, PT, R11, R47, P0 ;  /* 0x0000002f0b00720c */ /* 0x000fc40000726670 */
[----:B------:R-:W-:Y:S01]  /*17cd0*/  LOP3.LUT R28, R29, 0x380, RZ, 0xc0, !PT ;  /* 0x000003801d1c7812 */ /* 0x000fe200078ec0ff */
[----:B------:R-:W-:Y:S01]  /*17ce0*/  IMAD.X R41, RZ, RZ, R5, P2 ;  /* 0x000000ffff297224 */ /* 0x000fe200010e0605 */
[----:B------:R-:W-:Y:S02]  /*17cf0*/  LOP3.LUT R32, R33, 0x380, RZ, 0xc0, !PT ;  /* 0x0000038021207812 */ /* 0x000fe400078ec0ff */
[----:B------:R-:W-:Y:S02]  /*17d00*/  LOP3.LUT R36, R37, 0x380, RZ, 0xc0, !PT ;  /* 0x0000038025247812 */ /* 0x000fe400078ec0ff */
[----:B------:R-:W-:Y:S02]  /*17d10*/  ISETP.GE.OR P0, PT, R6, R47, P0 ;  /* 0x0000002f0600720c */ /* 0x000fe40000706670 */
[----:B------:R-:W-:Y:S02]  /*17d20*/  LOP3.LUT R11, R4, 0x380, RZ, 0xc0, !PT ;  /* 0x00000380040b7812 */ /* 0x000fe400078ec0ff */
[----:B------:R-:W-:Y:S01]  /*17d30*/  LOP3.LUT R6, R7, 0x380, RZ, 0xc0, !PT ;  /* 0x0000038007067812 */ /* 0x000fe200078ec0ff */
[----:B------:R3:W-:Y:S01]  /*17d40*/  @!P1 STG.E desc[UR38][R44.64], R3 ;  /* 0x000000032c009986 */ /* 0x0007e2000c101926 */
[----:B------:R-:W-:-:S02]  /*17d50*/  SHF.R.U64 R28, R28, 0x3, RZ ;  /* 0x000000031c1c7819 */ /* 0x000fc400000012ff */
[----:B------:R-:W-:Y:S02]  /*17d60*/  SHF.R.U64 R32, R32, 0x3, RZ ;  /* 0x0000000320207819 */ /* 0x000fe400000012ff */
[----:B------:R-:W-:Y:S02]  /*17d70*/  SHF.R.U64 R36, R36, 0x3, RZ ;  /* 0x0000000324247819 */ /* 0x000fe400000012ff */
[----:B------:R-:W-:Y:S01]  /*17d80*/  SHF.R.U64 R11, R11, 0x3, RZ ;  /* 0x000000030b0b7819 */ /* 0x000fe200000012ff */
[----:B------:R4:W-:Y:S01]  /*17d90*/  @!P0 STG.E desc[UR38][R44.64+0x20], R0 ;  /* 0x000020002c008986 */ /* 0x0009e2000c101926 */
[----:B------:R-:W-:Y:S02]  /*17da0*/  SHF.R.U64 R6, R6, 0x3, RZ ;  /* 0x0000000306067819 */ /* 0x000fe400000012ff */
[----:B------:R-:W-:Y:S01]  /*17db0*/  LOP3.LUT R28, R28, R29, RZ, 0x3c, !PT ;  /* 0x0000001d1c1c7212 */ /* 0x000fe200078e3cff */
[--C-:B------:R-:W-:Y:S01]  /*17dc0*/  IMAD.X R29, RZ, RZ, R5.reuse, P3 ;  /* 0x000000ffff1d7224 */ /* 0x100fe200018e0605 */
[----:B------:R-:W-:Y:S01]  /*17dd0*/  LOP3.LUT R32, R32, R33, RZ, 0x3c, !PT ;  /* 0x0000002120207212 */ /* 0x000fe200078e3cff */
[----:B------:R-:W-:Y:S01]  /*17de0*/  IMAD.X R33, RZ, RZ, R5, P4 ;  /* 0x000000ffff217224 */ /* 0x000fe200020e0605 */
[----:B------:R-:W-:Y:S01]  /*17df0*/  LOP3.LUT R36, R36, R37, RZ, 0x3c, !PT ;  /* 0x0000002524247212 */ /* 0x000fe200078e3cff */
[----:B------:R-:W5:Y:S01]  /*17e00*/  LD.E.128 R12, desc[UR38][R12.64] ;  /* 0x000000260c0c7980 */ /* 0x000f62000c101d00 */
[----:B------:R-:W-:-:S02]  /*17e10*/  LOP3.LUT R4, R11, R4, RZ, 0x3c, !PT ;  /* 0x000000040b047212 */ /* 0x000fc400078e3cff */
[----:B------:R-:W-:Y:S01]  /*17e20*/  IADD3.X R37, RZ, R5, RZ, P5, !PT ;  /* 0x00000005ff257210 */ /* 0x000fe20002ffe4ff */
[----:B------:R-:W5:Y:S01]  /*17e30*/  LD.E.128 R8, desc[UR38][R8.64] ;  /* 0x0000002608087980 */ /* 0x000f62000c101d00 */
[----:B------:R-:W-:Y:S01]  /*17e40*/  LOP3.LUT R40, R6, R7, RZ, 0x3c, !PT ;  /* 0x0000000706287212 */ /* 0x000fe200078e3cff */
[----:B------:R-:W-:Y:S02]  /*17e50*/  IMAD R46, R21, UR4, RZ ;  /* 0x00000004152e7c24 */ /* 0x000fe4000f8e02ff */
[----:B------:R-:W5:Y:S01]  /*17e60*/  LD.E.128 R4, desc[UR38][R4.64] ;  /* 0x0000002604047980 */ /* 0x000f62000c101d00 */
[----:B------:R-:W-:-:S03]  /*17e70*/  MOV R21, R17 ;  /* 0x0000001100157202 */ /* 0x000fc60000000f00 */
[----:B------:R-:W5:Y:S01]  /*17e80*/  LD.E.128 R24, desc[UR38][R24.64] ;  /* 0x0000002618187980 */ /* 0x000f62000c101d00 */
[----:B------:R-:W-:-:S03]  /*17e90*/  IMAD.MOV.U32 R20, RZ, RZ, R16 ;  /* 0x000000ffff147224 */ /* 0x000fc600078e0010 */
        /* <DEDUP_REMOVED lines=9> */
[----:B0-----:R-:W0:Y:S01]  /*17f30*/  FENCE.VIEW.ASYNC.S ;  /* 0x00000000000073c6 */ /* 0x001e220000000000 */
[----:B------:R-:W-:-:S04]  /*17f40*/  IMAD.WIDE.U32 R20, R49, UR4, R20 ;  /* 0x0000000431147c25 */ /* 0x000fc8000f8e0014 */
[----:B------:R-:W-:Y:S01]  /*17f50*/  IMAD R49, R49, UR5, R46 ;  /* 0x0000000531317c24 */ /* 0x000fe2000f8e022e */
[----:B------:R-:W-:Y:S01]  /*17f60*/  ULDC.64 UR4, c[0x0][0xae0] ;  /* 0x0002b80000047ab9 */ /* 0x000fe20000000a00 */
[----:B------:R-:W-:Y:S02]  /*17f70*/  IMAD R47, R224, -0x80, R47 ;  /* 0xffffff80e02f7824 */ /* 0x000fe400078e022f */
[----:B------:R-:W-:Y:S02]  /*17f80*/  IMAD.IADD R21, R21, 0x1, R49 ;  /* 0x0000000115157824 */ /* 0x000fe400078e0231 */
[----:B---3--:R-:W-:Y:S01]  /*17f90*/  IMAD R3, R48, UR4, RZ ;  /* 0x0000000430037c24 */ /* 0x008fe2000f8e02ff */
[----:B------:R-:W-:Y:S01]  /*17fa0*/  ISETP.GE.AND P3, PT, R18, R47, PT ;  /* 0x0000002f1200720c */ /* 0x000fe20003f66270 */
[----:B------:R-:W-:Y:S01]  /*17fb0*/  IMAD.WIDE.U32 R20, R218, UR4, R20 ;  /* 0x00000004da147c25 */ /* 0x000fe2000f8e0014 */
[----:B----4-:R-:W-:-:S03]  /*17fc0*/  IADD3 R0, R2, 0x28820, RZ ;  /* 0x0002882002007810 */ /* 0x010fc60007ffe0ff */
[----:B------:R-:W-:Y:S01]  /*17fd0*/  IMAD R3, R218, UR5, R3 ;  /* 0x00000005da037c24 */ /* 0x000fe2000f8e0203 */
[----:B------:R-:W-:Y:S01]  /*17fe0*/  ULDC.64 UR4, c[0x0][0xae8] ;  /* 0x0002ba0000047ab9 */ /* 0x000fe20000000a00 */
[----:B------:R-:W-:Y:S01]  /*17ff0*/  PRMT R0, RZ, 0x654, R0 ;  /* 0x00000654ff007816 */ /* 0x000fe20000000000 */
[----:B------:R-:W-:Y:S02]  /*18000*/  IMAD R44, R225, UR4, RZ ;  /* 0x00000004e12c7c24 */ /* 0x000fe4000f8e02ff */
[----:B------:R-:W-:Y:S01]  /*18010*/  IMAD.IADD R21, R21, 0x1, R3 ;  /* 0x0000000115157824 */ /* 0x000fe200078e0203 */
[-C--:B------:R-:W-:Y:S01]  /*18020*/  ISETP.GE.AND P0, PT, R188, R47.reuse, PT ;  /* 0x0000002fbc00720c */ /* 0x080fe20003f06270 */
[----:B------:R-:W-:Y:S01]  /*18030*/  IMAD R3, R51, UR5, R44 ;  /* 0x0000000533037c24 */ /* 0x000fe2000f8e022c */
[-C--:B------:R-:W-:Y:S01]  /*18040*/  ISETP.GE.AND P1, PT, R187, R47.reuse, PT ;  /* 0x0000002fbb00720c */ /* 0x080fe20003f26270 */
[----:B0-----:R0:W-:Y:S01]  /*18050*/  SYNCS.ARRIVE.TRANS64.RED.A1T0 RZ, [R0+URZ], RZ ;  /* 0x000000ff00ff79a7 */ /* 0x0011e2000810043f */
[----:B------:R-:W-:Y:S01]  /*18060*/  ISETP.GE.AND P2, PT, R189, R47, PT ;  /* 0x0000002fbd00720c */ /* 0x000fe20003f46270 */
[----:B------:R-:W-:Y:S01]  /*18070*/  IMAD.WIDE.U32 R46, R51, UR4, R20 ;  /* 0x00000004332e7c25 */ /* 0x000fe2000f8e0014 */
[----:B------:R-:W-:Y:S03]  /*18080*/  BSSY B1, `(.L_x_2438) ;  /* 0x0000013000017945 */ /* 0x000fe60003800000 */
[----:B------:R-:W-:-:S04]  /*18090*/  IMAD.WIDE R44, R224, 0x80, R18 ;  /* 0x00000080e02c7825 */ /* 0x000fc800078e0212 */
[----:B------:R-:W-:Y:S01]  /*180a0*/  IMAD.IADD R51, R47, 0x1, R3 ;  /* 0x000000012f337824 */ /* 0x000fe200078e0203 */
[----:B0-----:R-:W-:Y:S06]  /*180b0*/  @P3 BRA `(.L_x_2439) ;  /* 0x00000000003c3947 */ /* 0x001fec0003800000 */
[----:B------:R-:W-:Y:S01]  /*180c0*/  ULDC.64 UR6, c[0x0][0xad8] ;  /* 0x0002b60000067ab9 */ /* 0x000fe20000000a00 */
[----:B------:R-:W-:Y:S01]  /*180d0*/  MOV R21, R51 ;  /* 0x0000003300157202 */ /* 0x000fe20000000f00 */
[----:B------:R-:W-:Y:S01]  /*180e0*/  IMAD R3, R45, UR6, RZ ;  /* 0x000000062d037c24 */ /* 0x000fe2000f8e02ff */
[----:B------:R-:W-:Y:S01]  /*180f0*/  ULDC UR4, c[0x0][0xa8c] ;  /* 0x0002a30000047ab9 */ /* 0x000fe20000000800 */
[----:B------:R-:W-:Y:S01]  /*18100*/  IMAD.MOV.U32 R20, RZ, RZ, R46 ;  /* 0x000000ffff147224 */ /* 0x000fe200078e002e */
[----:B------:R-:W-:Y:S01]  /*18110*/  ISETP.GE.AND P3, PT, R16, UR4, PT ;  /* 0x0000000410007c0c */ /* 0x000fe2000bf66270 */
[----:B------:R-:W-:Y:S01]  /*18120*/  IMAD R3, R44, UR7, R3 ;  /* 0x000000072c037c24 */ /* 0x000fe2000f8e0203 */
[----:B------:R-:W-:Y:S01]  /*18130*/  ISETP.GE.AND P4, PT, R196, UR4, PT ;  /* 0x00000004c4007c0c */ /* 0x000fe2000bf86270 */
[----:B------:R-:W-:Y:S01]  /*18140*/  IMAD.WIDE.U32 R20, R44, UR6, R20 ;  /* 0x000000062c147c25 */ /* 0x000fe2000f8e0014 */
[----:B------:R-:W-:-:S03]  /*18150*/  ULDC.64 UR6, c[0x0][0xa80] ;  /* 0x0002a00000067ab9 */ /* 0x000fc60000000a00 */
[----:B------:R-:W-:Y:S01]  /*18160*/  IMAD.IADD R3, R21, 0x1, R3 ;  /* 0x0000000115037824 */ /* 0x000fe200078e0203 */
[----:B------:R-:W-:-:S04]  /*18170*/  LEA R48, P5, R20, UR6, 0x1 ;  /* 0x0000000614307c11 */ /* 0x000fc8000f8a08ff */
[----:B------:R-:W-:-:S05]  /*18180*/  LEA.HI.X R49, R20, UR7, R3, 0x1, P5 ;  /* 0x0000000714317c11 */ /* 0x000fca000a8f0c03 */
[----:B-----5:R0:W-:Y:S04]  /*18190*/  @!P3 STG.E.128 desc[UR38][R48.64], R4 ;  /* 0x000000043000b986 */ /* 0x0201e8000c101d26 */
[----:B------:R0:W-:Y:S02]  /*181a0*/  @!P4 STG.E.128 desc[UR38][R48.64+0x80], R28 ;  /* 0x0000801c3000c986 */ /* 0x0001e4000c101d26 */
.L_x_2439:
[----:B------:R-:W-:Y:S05]  /*181b0*/  BSYNC B1 ;  /* 0x0000000000017941 */ /* 0x000fea0003800000 */
.L_x_2438:
        /* <DEDUP_REMOVED lines=19> */
.L_x_2441:
[----:B------:R-:W-:Y:S05]  /*182f0*/  BSYNC B1 ;  /* 0x0000000000017941 */ /* 0x000fea0003800000 */
.L_x_2440:
        /* <DEDUP_REMOVED lines=14> */
[----:B---3--:R-:W-:Y:S02]  /*183e0*/  LEA R6, P0, R4, UR6, 0x1 ;  /* 0x0000000604067c11 */ /* 0x008fe4000f8008ff */
[----:B------:R-:W-:-:S04]  /*183f0*/  IADD3 R3, R5, R3, RZ ;  /* 0x0000000305037210 */ /* 0x000fc80007ffe0ff */
[----:B------:R-:W-:-:S05]  /*18400*/  LEA.HI.X R7, R4, UR7, R3, 0x1, P0 ;  /* 0x0000000704077c11 */ /* 0x000fca00080f0c03 */
[----:B------:R4:W-:Y:S04]  /*18410*/  @!P1 STG.E.128 desc[UR38][R6.64], R12 ;  /* 0x0000000c06009986 */ /* 0x0009e8000c101d26 */
[----:B------:R4:W-:Y:S02]  /*18420*/  @!P3 STG.E.128 desc[UR38][R6.64+0x80], R36 ;  /* 0x000080240600b986 */ /* 0x0009e4000c101d26 */
.L_x_2443:
[----:B------:R-:W-:Y:S05]  /*18430*/  BSYNC B1 ;  /* 0x0000000000017941 */ /* 0x000fea0003800000 */
.L_x_2442:
        /* <DEDUP_REMOVED lines=20> */
.L_x_2436:
[----:B------:R-:W-:Y:S01]  /*18580*/  ULDC.64 UR4, c[0x0][0xbd8] ;  /* 0x0002f60000047ab9 */ /* 0x000fe20000000a00 */
[----:B------:R-:W-:Y:S01]  /*18590*/  IMAD.MOV.U32 R9, RZ, RZ, RZ ;  /* 0x000000ffff097224 */ /* 0x000fe200078e00ff */
[----:B------:R-:W-:Y:S02]  /*185a0*/  ISETP.NE.U32.AND P0, PT, RZ, UR4, PT ;  /* 0x00000004ff007c0c */ /* 0x000fe4000bf05070 */
[----:B------:R-:W-:Y:S02]  /*185b0*/  IADD3 R4, P1, R220, UR4, RZ ;  /* 0x00000004dc047c10 */ /* 0x000fe4000ff3e0ff */
        /* <DEDUP_REMOVED lines=8> */
[----:B------:R-:W-:Y:S02]  /*18640*/  MOV R3, UR4 ;  /* 0x0000000400037c02 */ /* 0x000fe40008000f00 */
[----:B------:R-:W-:-:S05]  /*18650*/  @P1 IADD3.X R221, R221, UR5, RZ, P2, !PT ;  /* 0x00000005dddd1c10 */ /* 0x000fca00097fe4ff */
[----:B------:R3:W5:Y:S01]  /*18660*/  @P1 LDG.E R3, desc[UR38][R220.64] ;  /* 0x00000026dc031981 */ /* 0x000762000c1e1900 */
[----:B------:R-:W-:Y:S01]  /*18670*/  ISETP.GT.AND P2, PT, R233, 0x7f, PT ;  /* 0x0000007fe900780c */ /* 0x000fe20003f44270 */
[----:B------:R-:W-:-:S12]  /*18680*/  @P1 BRA `(.L_x_2445) ;  /* 0x0000000000101947 */ /* 0x000fd80003800000 */
[----:B------:R-:W-:Y:S05]  /*18690*/  @!P0 BRA `(.L_x_2445) ;  /* 0x00000000000c8947 */ /* 0x000fea0003800000 */
[----:B------:R-:W4:Y:S04]  /*186a0*/  LDG.E R0, desc[UR38][R4.64] ;  /* 0x0000002604007981 */ /* 0x000f28000c1e1900 */
[----:B-----5:R-:W4:Y:S02]  /*186b0*/  LDG.E R3, desc[UR38][R4.64+0x4] ;  /* 0x0000042604037981 */ /* 0x020f24000c1e1900 */
[----:B----4-:R-:W-:-:S07]  /*186c0*/  IMAD.IADD R3, R3, 0x1, -R0 ;  /* 0x0000000103037824 */ /* 0x010fce00078e0a00 */
.L_x_2445:
[----:B------:R-:W-:Y:S01]  /*186d0*/  BSSY B1, `(.L_x_2446) ;  /* 0x000001c000017945 */ /* 0x000fe20003800000 */
[----:B------:R-:W-:Y:S02]  /*186e0*/  SHF.R.S32.HI R10, RZ, 0x1f, R218 ;  /* 0x0000001fff0a7819 */ /* 0x000fe400000114da */
[----:B------:R-:W-:Y:S02]  /*186f0*/  SEL R11, R222, RZ, !P0 ;  /* 0x000000ffde0b7207 */ /* 0x000fe40004000000 */
[----:B------:R-:W-:Y:S02]  /*18700*/  SEL R225, R225, RZ, !P0 ;  /* 0x000000ffe1e17207 */ /* 0x000fe40004000000 */
[----:B-----5:R-:W-:Y:S01]  /*18710*/  SHF.R.S32.HI R8, RZ, 0x1f, R9 ;  /* 0x0000001fff087819 */ /* 0x020fe20000011409 */
[----:B------:R-:W-:Y:S06]  /*18720*/  @P2 BRA `(.L_x_2447) ;  /* 0x0000000000582947 */ /* 0x000fec0003800000 */
[----:B---3--:R-:W3:Y:S02]  /*18730*/  S2R R5, SR_TID.X ;  /* 0x0000000000057919 */ /* 0x008ee40000002100 */
[----:B---3--:R-:W-:-:S05]  /*18740*/  IMAD R0, R224, 0x80, R5 ;  /* 0x00000080e0007824 */ /* 0x008fca00078e0205 */
[----:B------:R-:W-:-:S04]  /*18750*/  IADD3 R0, R0, -0x80, RZ ;  /* 0xffffff8000007810 */ /* 0x000fc80007ffe0ff */
        /* <DEDUP_REMOVED lines=19> */
.L_x_2447:
[----:B------:R-:W-:Y:S05]  /*18890*/  BSYNC B1 ;  /* 0x0000000000017941 */ /* 0x000fea0003800000 */
.L_x_2446:
[----:B------:R-:W-:Y:S01]  /*188a0*/  ULDC.64 UR4, c[0x0][0xaa0] ;  /* 0x0002a80000047ab9 */ /* 0x000fe20000000a00 */
[----:B---3--:R-:W-:Y:S01]  /*188b0*/  IMAD.MOV.U32 R4, RZ, RZ, R16 ;  /* 0x000000ffff047224 */ /* 0x008fe200078e0010 */
[----:B------:R-:W-:Y:S01]  /*188c0*/  BSSY B1, `(.L_x_2448) ;  /* 0x0000028000017945 */ /* 0x000fe20003800000 */
[----:B----4-:R-:W-:Y:S02]  /*188d0*/  IMAD.MOV.U32 R5, RZ, RZ, R17 ;  /* 0x000000ffff057224 */ /* 0x010fe400078e0011 */
[----:B------:R-:W-:Y:S02]  /*188e0*/  IMAD R0, R8, UR4, RZ ;  /* 0x0000000408007c24 */ /* 0x000fe4000f8e02ff */
[----:B------:R-:W-:-:S04]  /*188f0*/  IMAD.WIDE.U32 R4, R9, UR4, R4 ;  /* 0x0000000409047c25 */ /* 0x000fc8000f8e0004 */
[----:B------:R-:W-:Y:S01]  /*18900*/  IMAD R9, R9, UR5, R0 ;  /* 0x0000000509097c24 */ /* 0x000fe2000f8e0200 */
[----:B------:R-:W-:Y:S01]  /*18910*/  ULDC.64 UR4, c[0x0][0xae0] ;  /* 0x0002b80000047ab9 */ /* 0x000fe20000000a00 */
[----:B------:R-:W-:Y:S02]  /*18920*/  IMAD R3, R224, -0x80, R3 ;  /* 0xffffff80e0037824 */ /* 0x000fe400078e0203 */
[----:B------:R-:W-:Y:S01]  /*18930*/  IMAD R7, R10, UR4, RZ ;  /* 0x000000040a077c24 */ /* 0x000fe2000f8e02ff */
[----:B------:R-:W-:Y:S02]  /*18940*/  IADD3 R5, R5, R9, RZ ;  /* 0x0000000905057210 */ /* 0x000fe40007ffe0ff */
[-C--:B------:R-:W-:Y:S01]  /*18950*/  ISETP.GE.AND P3, PT, R18, R3.reuse, PT ;  /* 0x000000031200720c */ /* 0x080fe20003f66270 */
[----:B------:R-:W-:Y:S01]  /*18960*/  IMAD R7, R218, UR5, R7 ;  /* 0x00000005da077c24 */ /* 0x000fe2000f8e0207 */
        /* <DEDUP_REMOVED lines=29> */
.L_x_2449:
[----:B------:R-:W-:Y:S05]  /*18b40*/  BSYNC B1 ;  /* 0x0000000000017941 */ /* 0x000fea0003800000 */
.L_x_2448:
        /* <DEDUP_REMOVED lines=14> */
[----:B---3--:R-:W-:Y:S01]  /*18c30*/  LEA R12, P2, R4, UR6, 0x1 ;  /* 0x00000006040c7c11 */ /* 0x008fe2000f8408ff */
[----:B------:R-:W-:-:S05]  /*18c40*/  IMAD.IADD R3, R5, 0x1, R3 ;  /* 0x0000000105037824 */ /* 0x000fca00078e0203 */
[----:B------:R-:W-:-:S05]  /*18c50*/  LEA.HI.X R13, R4, UR7, R3, 0x1, P2 ;  /* 0x00000007040d7c11 */ /* 0x000fca00090f0c03 */
[----:B------:R4:W-:Y:S04]  /*18c60*/  @!P3 STG.E.128 desc[UR38][R12.64], RZ ;  /* 0x000000ff0c00b986 */ /* 0x0009e8000c101d26 */
[----:B------:R4:W-:Y:S02]  /*18c70*/  @!P4 STG.E.128 desc[UR38][R12.64+0x80], RZ ;  /* 0x000080ff0c00c986 */ /* 0x0009e4000c101d26 */
.L_x_2451:
[----:B------:R-:W-:Y:S05]  /*18c80*/  BSYNC B1 ;  /* 0x0000000000017941 */ /* 0x000fea0003800000 */
.L_x_2450:
        /* <DEDUP_REMOVED lines=14> */
[----:B---34-:R-:W-:Y:S02]  /*18d70*/  LEA R12, P0, R4, UR6, 0x1 ;  /* 0x00000006040c7c11 */ /* 0x018fe4000f8008ff */
[----:B------:R-:W-:-:S04]  /*18d80*/  IADD3 R3, R5, R3, RZ ;  /* 0x0000000305037210 */ /* 0x000fc80007ffe0ff */
[----:B------:R-:W-:-:S05]  /*18d90*/  LEA.HI.X R13, R4, UR7, R3, 0x1, P0 ;  /* 0x00000007040d7c11 */ /* 0x000fca00080f0c03 */
[----:B------:R3:W-:Y:S04]  /*18da0*/  @!P2 STG.E.128 desc[UR38][R12.64], RZ ;  /* 0x000000ff0c00a986 */ /* 0x0007e8000c101d26 */
[----:B------:R3:W-:Y:S02]  /*18db0*/  @!P3 STG.E.128 desc[UR38][R12.64+0x80], RZ ;  /* 0x000080ff0c00b986 */ /* 0x0007e4000c101d26 */
.L_x_2453:
[----:B------:R-:W-:Y:S05]  /*18dc0*/  BSYNC B1 ;  /* 0x0000000000017941 */ /* 0x000fea0003800000 */
.L_x_2452:
        /* <DEDUP_REMOVED lines=18> */
.L_x_2444:
[----:B------:R-:W-:Y:S05]  /*18ef0*/  BSYNC B0 ;  /* 0x0000000000007941 */ /* 0x000fea0003800000 */
.L_x_2435:
[----:B------:R-:W-:Y:S02]  /*18f00*/  ULDC UR4, c[0x0][0xc14] ;  /* 0x0003050000047ab9 */ /* 0x000fe40000000800 */
[----:B--2---:R-:W-:-:S13]  /*18f10*/  ISETP.GE.AND P0, PT, R195, UR4, PT ;  /* 0x00000004c3007c0c */ /* 0x004fda000bf06270 */
[----:B------:R-:W-:Y:S05]  /*18f20*/  @!P0 BRA `(.L_x_2454) ;  /* 0xfffffe8000788947 */ /* 0x000fea000383ffff */
[----:B------:R-:W-:Y:S05]  /*18f30*/  BRA `(.L_x_2233) ;  /* 0x0000005c00347947 */ /* 0x000fea0003800000 */
.L_x_2231:
[----:B------:R-:W-:-:S08]  /*18f40*/  NOP ;  /* 0x0000000000007918 */ /* 0x000fd00000000000 */
[----:B--2---:R-:W0:-:S00]  /*18f50*/  USETMAXREG.DEALLOC.CTAPOOL 0x18 ;  /* 0x00000018000079c8 */ /* 0x004e0000080e0500 */
[----:B0-----:R-:W-:-:S06]  /*18f60*/  LOP3.LUT R0, R0, 0x3, RZ, 0xc0, !PT ;  /* 0x0000000300007812 */ /* 0x001fcc00078ec0ff */
[----:B------:R-:W0:Y:S02]  /*18f70*/  SHFL.IDX PT, R0, R0, RZ, 0x1f ;  /* 0x00001fff00007589 */ /* 0x000e2400000e0000 */
[----:B0-----:R-:W-:-:S13]  /*18f80*/  ISETP.NE.AND P0, PT, R0, RZ, PT ;  /* 0x000000ff0000720c */ /* 0x001fda0003f05270 */
[----:B------:R-:W-:Y:S05]  /*18f90*/  @P0 BRA `(.L_x_2233) ;  /* 0x0000005c001c0947 */ /* 0x000fea0003800000 */
[----:B------:R-:W-:Y:S01]  /*18fa0*/  LOP3.LUT R7, R3, 0x1f, RZ, 0xc0, !PT ;  /* 0x0000001f03077812 */ /* 0x000fe200078ec0ff */
[----:B------:R-:W-:Y:S01]  /*18fb0*/  ULDC UR5, c[0x0][0xc14] ;  /* 0x0003050000057ab9 */ /* 0x000fe20000000800 */
[----:B------:R-:W-:Y:S01]  /*18fc0*/  LOP3.LUT R0, R0, 0xffffffdf, RZ, 0xc0, !PT ;  /* 0xffffffdf00007812 */ /* 0x000fe200078ec0ff */
[----:B------:R-:W-:Y:S01]  /*18fd0*/  IMAD.MOV.U32 R10, RZ, RZ, RZ ;  /* 0x000000ffff0a7224 */ /* 0x000fe200078e00ff */
[----:B------:R-:W-:Y:S01]  /*18fe0*/  ISETP.NE.AND P0, PT, R7, 0x1f, PT ;  /* 0x0000001f0700780c */ /* 0x000fe20003f05270 */
[----:B------:R-:W0:Y:S01]  /*18ff0*/  S2UR UR6, SR_CTAID.X ;  /* 0x00000000000679c3 */ /* 0x000e220000002500 */
[----:B------:R-:W-:-:S11]  /*19000*/  ULDC UR4, c[0x0][0xc10] ;  /* 0x0003040000047ab9 */ /* 0x000fd60000000800 */
        /* <DEDUP_REMOVED lines=14> */
[----:B-1----:R-:W-:-:S04]  /*190f0*/  SEL R5, R4, RZ, P1 ;  /* 0x000000ff04057207 */ /* 0x002fc80000800000 */
[----:B------:R-:W-:-:S05]  /*19100*/  IADD3 R5, R10, R5, RZ ;  /* 0x000000050a057210 */ /* 0x000fca0007ffe0ff */
        /* <DEDUP_REMOVED lines=27> */
[----:B------:R-:W-:Y:S01]  /*192c0*/  MOV R6, RZ ;  /* 0x000000ff00067202 */ /* 0x000fe20000000f00 */
[----:B------:R-:W-:Y:S01]  /*192d0*/  ULDC UR5, c[0x0][0xc14] ;  /* 0x0003050000057ab9 */ /* 0x000fe20000000800 */
[----:B------:R-:W-:Y:S01]  /*192e0*/  ULDC UR7, c[0x0][0xc14] ;  /* 0x0003050000077ab9 */ /* 0x000fe20000000800 */
[----:B------:R-:W-:-:S05]  /*192f0*/  ULDC UR4, c[0x0][0xc10] ;  /* 0x0003040000047ab9 */ /* 0x000fca0000000800 */
.L_x_2459:
        /* <DEDUP_REMOVED lines=8> */
[C---:B------:R-:W-:Y:S02]  /*19380*/  ISETP.NE.AND P1, PT, R8.reuse, 0x1f, PT ;  /* 0x0000001f0800780c */ /* 0x040fe40003f25270 */
[----:B------:R-:W-:-:S04]  /*19390*/  IADD3 R7, R8, R6, RZ ;  /* 0x0000000608077210 */ /* 0x000fc80007ffe0ff */
[----:B------:R-:W-:-:S13]  /*193a0*/  ISETP.GE.OR P0, PT, R7, UR5, !P1 ;  /* 0x0000000507007c0c */ /* 0x000fda000cf06670 */
[----:B------:R-:W-:Y:S05]  /*193b0*/  @P0 BRA `(.L_x_2458) ;  /* 0x00000000000c0947 */ /* 0x000fea0003800000 */
[----:B------:R-:W0:Y:S02]  /*193c0*/  LDC.64 R2, c[0x0][0xc58] ;  /* 0x00031600ff027b82 */ /* 0x000e240000000a00 */
[----:B0-----:R-:W-:-:S05]  /*193d0*/  IMAD.WIDE R2, R7, 0x4, R2 ;  /* 0x0000000407027825 */ /* 0x001fca00078e0202 */
[----:B------:R0:W5:Y:S02]  /*193e0*/  LDG.E R10, desc[UR38][R2.64] ;  /* 0x00000026020a7981 */ /* 0x000164000c1e1900 */
.L_x_2458:
[----:B------:R-:W-:Y:S05]  /*193f0*/  BSYNC B0 ;  /* 0x0000000000007941 */ /* 0x000fea0003800000 */
.L_x_2457:
[----:B0----5:R-:W0:Y:S01]  /*19400*/  SHFL.UP PT, R2, R10, 0x1, RZ ;  /* 0x042000000a027989 */ /* 0x021e2200000e00ff */
[C---:B------:R-:W-:Y:S02]  /*19410*/  ISETP.NE.AND P0, PT, R8.reuse, RZ, PT ;  /* 0x000000ff0800720c */ /* 0x040fe40003f05270 */
[----:B------:R-:W-:Y:S02]  /*19420*/  ISETP.GE.U32.AND P1, PT, R8, 0x2, PT ;  /* 0x000000020800780c */ /* 0x000fe40003f26070 */
        /* <DEDUP_REMOVED lines=15> */
[----:B0-----:R-:W-:-:S04]  /*19520*/  SEL R9, R8, RZ, P0 ;  /* 0x000000ff08097207 */ /* 0x001fc80000000000 */
[----:B------:R-:W-:-:S05]  /*19530*/  IADD3 R4, R4, R9, RZ ;  /* 0x0000000904047210 */ /* 0x000fca0007ffe0ff */
[----:B------:R-:W0:Y:S02]  /*19540*/  SHFL.IDX PT, R3, R4, 0x1f, 0x1f ;  /* 0x03e01f0004037f89 */ /* 0x000e2400000e0000 */
[----:B0-----:R-:W-:-:S04]  /*19550*/  IMAD R2, R3, UR4, RZ ;  /* 0x0000000403027c24 */ /* 0x001fc8000f8e02ff */
[----:B------:R-:W-:-:S05]  /*19560*/  IMAD.IADD R5, R2, 0x1, R5 ;  /* 0x0000000102057824 */ /* 0x000fca00078e0205 */
[----:B------:R-:W-:-:S13]  /*19570*/  ISETP.GT.AND P0, PT, R5, UR6, PT ;  /* 0x0000000605007c0c */ /* 0x000fda000bf04270 */
[----:B------:R-:W-:Y:S05]  /*19580*/  @!P0 BRA `(.L_x_2459) ;  /* 0xfffffffc005c8947 */ /* 0x000fea000383ffff */
.L_x_2455:
[----:B------:R-:W-:-:S04]  /*19590*/  IMAD.IADD R7, R5, 0x1, -R2 ;  /* 0x0000000105077824 */ /* 0x000fc800078e0a02 */
[----:B------:R-:W-:-:S05]  /*195a0*/  IMAD R2, R4, UR4, R7 ;  /* 0x0000000404027c24 */ /* 0x000fca000f8e0207 */
[----:B------:R-:W-:Y:S02]  /*195b0*/  ISETP.GT.AND P0, PT, R2, UR6, PT ;  /* 0x0000000602007c0c */ /* 0x000fe4000bf04270 */
[----:B------:R-:W0:Y:S11]  /*195c0*/  LDC.64 R2, c[0x0][0xc68] ;  /* 0x00031a00ff027b82 */ /* 0x000e360000000a00 */
[----:B------:R-:W-:-:S04]  /*195d0*/  VOTE.ANY R9, PT, !P0 ;  /* 0x0000000000097806 */ /* 0x000fc800040e0100 */
[----:B------:R-:W1:Y:S02]  /*195e0*/  POPC R5, R9 ;  /* 0x0000000900057309 */ /* 0x000e640000000000 */
[----:B-1----:R-:W-:-:S05]  /*195f0*/  IADD3 R19, R5, R6, RZ ;  /* 0x0000000605137210 */ /* 0x002fca0007ffe0ff */
        /* <DEDUP_REMOVED lines=13> */
.L_x_2460:
[----:B-1----:R-:W-:Y:S01]  /*196d0*/  IADD3 R2, RZ, -R3, RZ ;  /* 0x80000003ff027210 */ /* 0x002fe20007ffe0ff */
[----:B---3--:R-:W-:Y:S01]  /*196e0*/  IMAD R16, R16, UR4, R7 ;  /* 0x0000000410107c24 */ /* 0x008fe2000f8e0207 */
[----:B--2---:R-:W-:-:S03]  /*196f0*/  IABS R4, R6 ;  /* 0x0000000600047213 */ /* 0x004fc60000000000 */
[----:B------:R-:W-:Y:S02]  /*19700*/  IMAD R5, R2, R11, RZ ;  /* 0x0000000b02057224 */ /* 0x000fe400078e02ff */
[----:B------:R-:W-:Y:S02]  /*19710*/  IMAD.MOV.U32 R2, RZ, RZ, RZ ;  /* 0x000000ffff027224 */ /* 0x000fe400078e00ff */
[----:B------:R-:W-:Y:S02]  /*19720*/  IMAD.MOV R4, RZ, RZ, -R4 ;  /* 0x000000ffff047224 */ /* 0x000fe400078e0a04 */
[----:B------:R-:W-:Y:S01]  /*19730*/  IMAD.HI.U32 R2, R3, R5, R2 ;  /* 0x0000000503027227 */ /* 0x000fe200078e0002 */
[----:B------:R-:W-:-:S04]  /*19740*/  IADD3 R5, -R16, UR6, RZ ;  /* 0x0000000610057c10 */ /* 0x000fc8000fffe1ff */
[----:B------:R-:W-:-:S05]  /*19750*/  IABS R3, R5 ;  /* 0x0000000500037213 */ /* 0x000fca0000000000 */
        /* <DEDUP_REMOVED lines=9> */
[----:B------:R-:W-:Y:S02]  /*197f0*/  @!P0 IADD3 R9, -R9, RZ, RZ ;  /* 0x000000ff09098210 */ /* 0x000fe40007ffe1ff */
[----:B------:R-:W-:-:S13]  /*19800*/  ISETP.NE.AND P0, PT, R6, RZ, PT ;  /* 0x000000ff0600720c */ /* 0x000fda0003f05270 */
[----:B------:R-:W-:-:S05]  /*19810*/  @!P0 LOP3.LUT R9, RZ, R6, RZ, 0x33, !PT ;  /* 0x00000006ff098212 */ /* 0x000fca00078e33ff */
[----:B------:R-:W-:Y:S01]  /*19820*/  IMAD R4, R8, R9, RZ ;  /* 0x0000000908047224 */ /* 0x000fe200078e02ff */
[----:B------:R-:W-:-:S03]  /*19830*/  IADD3 R9, -R9, RZ, RZ ;  /* 0x000000ff09097210 */ /* 0x000fc60007ffe1ff */
[----:B------:R-:W-:Y:S02]  /*19840*/  IMAD.MOV R3, RZ, RZ, -R4 ;  /* 0x000000ffff037224 */ /* 0x000fe400078e0a04 */
[----:B------:R-:W-:-:S03]  /*19850*/  IMAD R5, R6, R9, R5 ;  /* 0x0000000906057224 */ /* 0x000fc600078e0205 */
[----:B------:R-:W-:Y:S01]  /*19860*/  VIADDMNMX R8, R3, UR4, R8, PT ;  /* 0x0000000403087c46 */ /* 0x000fe2000b800108 */
[----:B------:R-:W-:-:S03]  /*19870*/  IMAD.IADD R4, R5, 0x1, R4 ;  /* 0x0000000105047824 */ /* 0x000fc600078e0204 */
[----:B------:R-:W-:-:S04]  /*19880*/  IABS R7, R8 ;  /* 0x0000000800077213 */ /* 0x000fc80000000000 */
[----:B------:R-:W1:Y:S08]  /*19890*/  I2F.RP R10, R7 ;  /* 0x00000007000a7306 */ /* 0x000e700000209400 */
[----:B-1----:R-:W1:Y:S02]  /*198a0*/  MUFU.RCP R10, R10 ;  /* 0x0000000a000a7308 */ /* 0x002e640000001000 */
[----:B-1----:R-:W-:-:S06]  /*198b0*/  VIADD R2, R10, 0xffffffe ;  /* 0x0ffffffe0a027836 */ /* 0x002fcc0000000000 */
[----:B------:R1:W2:Y:S02]  /*198c0*/  F2I.FTZ.U32.TRUNC.NTZ R3, R2 ;  /* 0x0000000200037305 */ /* 0x0002a4000021f000 */
[----:B-1----:R-:W-:Y:S02]  /*198d0*/  IMAD.MOV.U32 R2, RZ, RZ, RZ ;  /* 0x000000ffff027224 */ /* 0x002fe400078e00ff */
[----:B--2---:R-:W-:-:S04]  /*198e0*/  IMAD.MOV R6, RZ, RZ, -R3 ;  /* 0x000000ffff067224 */ /* 0x004fc800078e0a03 */
[----:B------:R-:W-:Y:S01]  /*198f0*/  IMAD R9, R6, R7, RZ ;  /* 0x0000000706097224 */ /* 0x000fe200078e02ff */
[----:B------:R-:W-:-:S03]  /*19900*/  IABS R6, R5 ;  /* 0x0000000500067213 */ /* 0x000fc60000000000 */
[----:B------:R-:W-:Y:S01]  /*19910*/  IMAD.HI.U32 R3, R3, R9, R2 ;  /* 0x0000000903037227 */ /* 0x000fe200078e0002 */
[----:B------:R-:W-:-:S04]  /*19920*/  IABS R9, R8 ;  /* 0x0000000800097213 */ /* 0x000fc80000000000 */
[----:B------:R-:W-:Y:S01]  /*19930*/  IADD3 R2, RZ, -R9, RZ ;  /* 0x80000009ff027210 */ /* 0x000fe20007ffe0ff */
[----:B------:R-:W-:-:S04]  /*19940*/  IMAD.HI.U32 R3, R3, R6, RZ ;  /* 0x0000000603037227 */ /* 0x000fc800078e00ff */
[----:B------:R-:W-:-:S05]  /*19950*/  IMAD R2, R3, R2, R6 ;  /* 0x0000000203027224 */ /* 0x000fca00078e0206 */
[----:B------:R-:W-:-:S13]  /*19960*/  ISETP.GT.U32.AND P0, PT, R7, R2, PT ;  /* 0x000000020700720c */ /* 0x000fda0003f04070 */
[----:B------:R-:W-:Y:S02]  /*19970*/  @!P0 IMAD.IADD R2, R2, 0x1, -R7 ;  /* 0x0000000102028824 */ /* 0x000fe400078e0a07 */
[----:B------:R-:W-:-:S03]  /*19980*/  @!P0 VIADD R3, R3, 0x1 ;  /* 0x0000000103038836 */ /* 0x000fc60000000000 */
[----:B------:R-:W-:Y:S02]  /*19990*/  ISETP.GE.U32.AND P0, PT, R2, R7, PT ;  /* 0x000000070200720c */ /* 0x000fe40003f06070 */
[----:B------:R-:W-:-:S11]  /*199a0*/  LOP3.LUT R2, R5, R8, RZ, 0x3c, !PT ;  /* 0x0000000805027212 */ /* 0x000fd600078e3cff */
[----:B------:R-:W-:Y:S02]  /*199b0*/  @P0 IADD3 R3, R3, 0x1, RZ ;  /* 0x0000000103030810 */ /* 0x000fe40007ffe0ff */
        /* <DEDUP_REMOVED lines=9> */
.L_x_2456:
[----:B------:R-:W-:Y:S01]  /*19a50*/  IMAD.MOV.U32 R17, RZ, RZ, RZ ;  /* 0x000000ffff117224 */ /* 0x000fe200078e00ff */
[----:B------:R-:W-:Y:S01]  /*19a60*/  MOV R16, UR6 ;  /* 0x0000000600107c02 */ /* 0x000fe20008000f00 */
[----:B------:R-:W-:-:S07]  /*19a70*/  IMAD.MOV.U32 R18, RZ, RZ, RZ ;  /* 0x000000ffff127224 */ /* 0x000fce00078e00ff */
.L_x_2461:
        /* <DEDUP_REMOVED lines=14> */
[----:B-1----:R-:W-:Y:S01]  /*19b60*/  MOV R0, 0x1 ;  /* 0x0000000100007802 */ /* 0x002fe20000000f00 */
[----:B------:R1:W-:Y:S01]  /*19b70*/  STL [R1], RZ ;  /* 0x000000ff01007387 */ /* 0x0003e20000100800 */
[----:B------:R-:W-:Y:S01]  /*19b80*/  ULDC.64 UR40, c[0x0][0x198] ;  /* 0x0000660000287ab9 */ /* 0x000fe20000000a00 */
[----:B------:R-:W-:Y:S02]  /*19b90*/  ULDC UR36, c[0x0][0xc] ;  /* 0x0000030000247ab9 */ /* 0x000fe40000000800 */
[----:B------:R1:W-:Y:S04]  /*19ba0*/  STL [R1+0x8], R0 ;  /* 0x0000080001007387 */ /* 0x0003e80000100800 */
[----:B------:R1:W-:Y:S04]  /*19bb0*/  STL [R1+0xc], RZ ;  /* 0x00000cff01007387 */ /* 0x0003e80000100800 */
[----:B------:R1:W-:Y:S04]  /*19bc0*/  STL [R1+0x10], R0 ;  /* 0x0000100001007387 */ /* 0x0003e80000100800 */
[----:B------:R1:W-:Y:S02]  /*19bd0*/  STL [R1+0x28], RZ ;  /* 0x000028ff01007387 */ /* 0x0003e40000100800 */
.L_x_2547:
[----:B--2---:R-:W2:Y:S02]  /*19be0*/  LDC.64 R2, c[0x0][0xc60] ;  /* 0x00031800ff027b82 */ /* 0x004ea40000000a00 */
[----:B--2---:R-:W-:-:S05]  /*19bf0*/  IMAD.WIDE R2, R19, 0x4, R2 ;  /* 0x0000000413027825 */ /* 0x004fca00078e0202 */
[----:B------:R-:W1:Y:S01]  /*19c00*/  LDG.E R11, desc[UR38][R2.64] ;  /* 0x00000026020b7981 */ /* 0x000e62000c1e1900 */
[----:B------:R-:W-:Y:S05]  /*19c10*/  YIELD ;  /* 0x0000000000007946 */ /* 0x000fea0003800000 */
[----:B------:R-:W-:Y:S01]  /*19c20*/  ULDC.64 UR4, c[0x0][0xa28] ;  /* 0x00028a0000047ab9 */ /* 0x000fe20000000a00 */
[----:B------:R-:W-:Y:S02]  /*19c30*/  CS2R R8, SRZ ;  /* 0x0000000000087805 */ /* 0x000fe4000001ff00 */
[----:B------:R-:W-:Y:S01]  /*19c40*/  ISETP.NE.U32.AND P0, PT, RZ, UR4, PT ;  /* 0x00000004ff007c0c */ /* 0x000fe2000bf05070 */
[----:B------:R-:W-:Y:S01]  /*19c50*/  ULDC.64 UR8, c[0x0][0xa08] ;  /* 0x0002820000087ab9 */ /* 0x000fe20000000a00 */
[----:B------:R-:W-:-:S02]  /*19c60*/  ULDC.64 UR10, c[0x0][0xa10] ;  /* 0x00028400000a7ab9 */ /* 0x000fc40000000a00 */
[----:B------:R-:W-:Y:S02]  /*19c70*/  ISETP.NE.AND.EX P0, PT, RZ, UR5, PT, P0 ;  /* 0x00000005ff007c0c */ /* 0x000fe4000bf05300 */
[----:B-1----:R-:W-:Y:S01]  /*19c80*/  SHF.R.S32.HI R0, RZ, 0x1f, R11 ;  /* 0x0000001fff007819 */ /* 0x002fe2000001140b */
[----:B------:R-:W-:-:S10]  /*19c90*/  IMAD.SHL.U32 R15, R11, 0x4, RZ ;  /* 0x000000040b0f7824 */ /* 0x000fd400078e00ff */
[C---:B------:R-:W-:Y:S01]  /*19ca0*/  @P0 LEA R2, P1, R11.reuse, UR4, 0x2 ;  /* 0x000000040b020c11 */ /* 0x040fe2000f8210ff */
[----:B------:R-:W-:Y:S03]  /*19cb0*/  STL [R1+0x18], R11 ;  /* 0x0000180b01007387 */ /* 0x000fe60000100800 */
[----:B------:R-:W-:Y:S01]  /*19cc0*/  @P0 LEA.HI.X R3, R11, UR5, R0, 0x2, P1 ;  /* 0x000000050b030c11 */ /* 0x000fe200088f1400 */
[----:B------:R-:W-:-:S04]  /*19cd0*/  ULDC.64 UR4, c[0x0][0xa18] ;  /* 0x0002860000047ab9 */ /* 0x000fc80000000a00 */
[----:B------:R1:W5:Y:S01]  /*19ce0*/  @P0 LDG.E R8, desc[UR38][R2.64] ;  /* 0x0000002602080981 */ /* 0x000362000c1e1900 */
[----:B------:R-:W-:Y:S02]  /*19cf0*/  ISETP.NE.U32.AND P0, PT, RZ, UR4, PT ;  /* 0x00000004ff007c0c */ /* 0x000fe4000bf05070 */
[----:B------:R-:W-:Y:S01]  /*19d00*/  SHF.L.U64.HI R14, R11, 0x2, R0 ;  /* 0x000000020b0e7819 */ /* 0x000fe20000010200 */
[----:B------:R-:W-:Y:S01]  /*19d10*/  STL [R1+0x20], R15 ;  /* 0x0000200f01007387 */ /* 0x000fe20000100800 */
[----:B------:R-:W-:Y:S01]  /*19d20*/  ISETP.NE.AND.EX P0, PT, RZ, UR5, PT, P0 ;  /* 0x00000005ff007c0c */ /* 0x000fe2000bf05300 */
[----:B------:R-:W-:Y:S02]  /*19d30*/  ULDC UR6, c[0x0][0x338] ;  /* 0x0000ce0000067ab9 */ /* 0x000fe40000000800 */
[----:B------:R-:W-:Y:S10]  /*19d40*/  STL [R1+0x24], R14 ;  /* 0x0000240e01007387 */ /* 0x000ff40000100800 */
[----:B------:R-:W-:-:S04]  /*19d50*/  @P0 IADD3 R12, P1, R15, UR4, RZ ;  /* 0x000000040f0c0c10 */ /* 0x000fc8000ff3e0ff */
[C---:B0-----:R-:W-:Y:S01]  /*19d60*/  @P0 IADD3.X R13, R14.reuse, UR5, RZ, P1, !PT ;  /* 0x000000050e0d0c10 */ /* 0x041fe20008ffe4ff */
[----:B------:R-:W-:Y:S02]  /*19d70*/  ULDC.64 UR4, c[0x0][0xa00] ;  /* 0x0002800000047ab9 */ /* 0x000fe40000000a00 */
[----:B------:R-:W-:Y:S02]  /*19d80*/  ISETP.NE.U32.AND P2, PT, RZ, UR4, PT ;  /* 0x00000004ff007c0c */ /* 0x000fe4000bf45070 */
[C---:B-1----:R-:W-:Y:S02]  /*19d90*/  IADD3 R2, P1, R15.reuse, UR4, RZ ;  /* 0x000000040f027c10 */ /* 0x042fe4000ff3e0ff */
[----:B------:R-:W-:Y:S02]  /*19da0*/  ISETP.NE.AND.EX P2, PT, RZ, UR5, PT, P2 ;  /* 0x00000005ff007c0c */ /* 0x000fe4000bf45320 */
[----:B------:R-:W-:Y:S01]  /*19db0*/  IADD3.X R3, R14, UR5, RZ, P1, !PT ;  /* 0x000000050e037c10 */ /* 0x000fe20008ffe4ff */
[----:B------:R-:W-:Y:S01]  /*19dc0*/  ULDC UR4, c[0x0][0x288] ;  /* 0x0000a20000047ab9 */ /* 0x000fe20000000800 */
[----:B------:R-:W-:Y:S01]  /*19dd0*/  IADD3 R6, P1, R15, UR8, RZ ;  /* 0x000000080f067c10 */ /* 0x000fe2000ff3e0ff */
[----:B------:R-:W-:Y:S01]  /*19de0*/  IMAD.U32 R10, RZ, RZ, UR4 ;  /* 0x00000004ff0a7e24 */ /* 0x000fe2000f8e00ff */
[----:B------:R-:W-:-:S02]  /*19df0*/  ULDC.64 UR4, c[0x0][0x3f8] ;  /* 0x0000fe0000047ab9 */ /* 0x000fc40000000a00 */
[----:B------:R-:W-:-:S03]  /*19e00*/  IADD3.X R7, R14, UR9, RZ, P1, !PT ;  /* 0x000000090e077c10 */ /* 0x000fc60008ffe4ff */
[----:B------:R0:W5:Y:S04]  /*19e10*/  @P0 LDG.E R10, desc[UR38][R12.64] ;  /* 0x000000260c0a0981 */ /* 0x000168000c1e1900 */
[----:B------:R-:W2:Y:S01]  /*19e20*/  @P2 LDG.E R9, desc[UR38][R2.64] ;  /* 0x0000002602092981 */ /* 0x000ea2000c1e1900 */
[----:B------:R-:W-:Y:S01]  /*19e30*/  UISETP.NE.U32.AND UP0, UPT, UR4, URZ, UPT ;  /* 0x0000003f0400728c */ /* 0x000fe2000bf05070 */
[----:B------:R-:W-:Y:S02]  /*19e40*/  IADD3 R4, P1, R15, UR10, RZ ;  /* 0x0000000a0f047c10 */ /* 0x000fe4000ff3e0ff */
[----:B------:R-:W-:Y:S01]  /*19e50*/  ULDC UR4, c[0x0][0x404] ;  /* 0x0001010000047ab9 */ /* 0x000fe20000000800 */
[----:B------:R-:W-:Y:S01]  /*19e60*/  UISETP.NE.AND.EX UP0, UPT, UR5, URZ, UPT, UP0 ;  /* 0x0000003f0500728c */ /* 0x000fe2000bf05300 */
[----:B------:R-:W-:-:S02]  /*19e70*/  IADD3.X R5, R14, UR11, RZ, P1, !PT ;  /* 0x0000000b0e057c10 */ /* 0x000fc40008ffe4ff */
[----:B------:R-:W-:Y:S01]  /*19e80*/  ISETP.NE.U32.AND P1, PT, RZ, UR8, PT ;  /* 0x00000008ff007c0c */ /* 0x000fe2000bf25070 */
[----:B------:R-:W-:Y:S01]  /*19e90*/  USEL UR4, UR4, 0x1, UP0 ;  /* 0x0000000104047887 */ /* 0x000fe20008000000 */
[----:B------:R-:W-:Y:S02]  /*19ea0*/  ULDC UR5, c[0x0][0x2e0] ;  /* 0x0000b80000057ab9 */ /* 0x000fe40000000800 */
[----:B------:R-:W-:Y:S01]  /*19eb0*/  ISETP.NE.AND.EX P3, PT, RZ, UR9, PT, P1 ;  /* 0x00000009ff007c0c */ /* 0x000fe2000bf65310 */
[----:B------:R-:W-:Y:S01]  /*19ec0*/  UIMAD UR4, UR4, UR5, URZ ;  /* 0x00000005040472a4 */ /* 0x000fe2000f8e023f */
[----:B------:R-:W-:Y:S02]  /*19ed0*/  ISETP.NE.U32.AND P1, PT, RZ, UR10, PT ;  /* 0x0000000aff007c0c */ /* 0x000fe4000bf25070 */
[----:B------:R-:W-:Y:S02]  /*19ee0*/  MOV R0, UR6 ;  /* 0x0000000600007c02 */ /* 0x000fe40008000f00 */
[----:B------:R-:W-:Y:S01]  /*19ef0*/  ISETP.NE.AND.EX P1, PT, RZ, UR11, PT, P1 ;  /* 0x0000000bff007c0c */ /* 0x000fe2000bf25310 */
[----:B--2---:R1:W-:Y:S02]  /*19f00*/  STL [R1+0x2c], R9 ;  /* 0x00002c0901007387 */ /* 0x0043e40000100800 */
[----:B-1----:R-:W-:Y:S01]  /*19f10*/  IMAD.U32 R9, RZ, RZ, UR4 ;  /* 0x00000004ff097e24 */ /* 0x002fe2000f8e00ff */
[----:B0-----:R-:W-:Y:S09]  /*19f20*/  @P0 BRA `(.L_x_2463) ;  /* 0x0000000000100947 */ /* 0x001ff20003800000 */
[----:B------:R-:W-:Y:S05]  /*19f30*/  @!P2 BRA `(.L_x_2463) ;  /* 0x00000000000ca947 */ /* 0x000fea0003800000 */
[----:B-----5:R-:W2:Y:S04]  /*19f40*/  LDG.E R10, desc[UR38][R2.64] ;  /* 0x00000026020a7981 */ /* 0x020ea8000c1e1900 */
[----:B------:R-:W2:Y:S02]  /*19f50*/  LDG.E R2, desc[UR38][R2.64+0x4] ;  /* 0x0000042602027981 */ /* 0x000ea4000c1e1900 */
[----:B--2---:R-:W-:-:S07]  /*19f60*/  IMAD.IADD R10, R2, 0x1, -R10 ;  /* 0x00000001020a7824 */ /* 0x004fce00078e0a0a */
.L_x_2463:
[----:B------:R-:W-:Y:S01]  /*19f70*/  MOV R2, RZ ;  /* 0x000000ff00027202 */ /* 0x000fe20000000f00 */
[----:B------:R-:W-:Y:S01]  /*19f80*/  IMAD.MOV.U32 R20, RZ, RZ, RZ ;  /* 0x000000ffff147224 */ /* 0x000fe200078e00ff */
[----:B------:R-:W-:-:S04]  /*19f90*/  ULDC.64 UR4, c[0x0][0xa20] ;  /* 0x0002880000047ab9 */ /* 0x000fc80000000a00 */
[----:B------:R-:W2:Y:S04]  /*19fa0*/  @P3 LDG.E R2, desc[UR38][R6.64] ;  /* 0x0000002606023981 */ /* 0x000ea8000c1e1900 */
[----:B------:R0:W5:Y:S01]  /*19fb0*/  @P1 LDG.E R20, desc[UR38][R4.64] ;  /* 0x0000002604141981 */ /* 0x000162000c1e1900 */
[----:B------:R-:W-:-:S04]  /*19fc0*/  ISETP.NE.U32.AND P0, PT, RZ, UR4, PT ;  /* 0x00000004ff007c0c */ /* 0x000fc8000bf05070 */
[----:B------:R-:W-:Y:S01]  /*19fd0*/  ISETP.NE.AND.EX P0, PT, RZ, UR5, PT, P0 ;  /* 0x00000005ff007c0c */ /* 0x000fe2000bf05300 */
[----:B--2--5:R-:W-:-:S05]  /*19fe0*/  IMAD.IADD R2, R2, 0x1, R8 ;  /* 0x0000000102027824 */ /* 0x024fca00078e0208 */
[----:B------:R0:W-:Y:S07]  /*19ff0*/  STL [R1+0x4], R2 ;  /* 0x0000040201007387 */ /* 0x0001ee0000100800 */
[----:B------:R-:W-:Y:S05]  /*1a000*/  @!P0 BRA `(.L_x_2464) ;  /* 0x0000000000108947 */ /* 0x000fea0003800000 */
[----:B0-----:R-:W-:-:S04]  /*1a010*/  IADD3 R2, P0, R15, UR4, RZ ;  /* 0x000000040f027c10 */ /* 0x001fc8000ff1e0ff */
[----:B------:R-:W-:-:S05]  /*1a020*/  IADD3.X R3, R14, UR5, RZ, P0, !PT ;  /* 0x000000050e037c10 */ /* 0x000fca00087fe4ff */
[----:B------:R1:W5:Y:S01]  /*1a030*/  LDG.E R9, desc[UR38][R2.64] ;  /* 0x0000002602097981 */ /* 0x000362000c1e1900 */
[----:B------:R-:W-:Y:S05]  /*1a040*/  BRA `(.L_x_2465) ;  /* 0x0000000000107947 */ /* 0x000fea0003800000 */
.L_x_2464:
[----:B------:R-:W-:Y:S05]  /*1a050*/  @!P3 BRA `(.L_x_2465) ;  /* 0x00000000000cb947 */ /* 0x000fea0003800000 */
[----:B------:R-:W2:Y:S04]  /*1a060*/  LDG.E R9, desc[UR38][R6.64] ;  /* 0x0000002606097981 */ /* 0x000ea8000c1e1900 */
[----:B------:R-:W2:Y:S02]  /*1a070*/  LDG.E R6, desc[UR38][R6.64+0x4] ;  /* 0x0000042606067981 */ /* 0x000ea4000c1e1900 */
[----:B--2---:R-:W-:-:S07]  /*1a080*/  IADD3 R9, -R9, R6, RZ ;  /* 0x0000000609097210 */ /* 0x004fce0007ffe1ff */
.L_x_2465:
[----:B01----:R-:W2:Y:S01]  /*1a090*/  @P1 LDG.E R2, desc[UR38][R4.64] ;  /* 0x0000002604021981 */ /* 0x003ea2000c1e1900 */
[----:B-----5:R-:W-:-:S03]  /*1a0a0*/  IMAD.IADD R9, R9, 0x1, -R8 ;  /* 0x0000000109097824 */ /* 0x020fc600078e0a08 */
[----:B------:R-:W2:Y:S01]  /*1a0b0*/  @P1 LDG.E R4, desc[UR38][R4.64+0x4] ;  /* 0x0000042604041981 */ /* 0x000ea2000c1e1900 */
[----:B------:R-:W-:Y:S01]  /*1a0c0*/  LEA R3, R17, 0xff, 0x7 ;  /* 0x000000ff11037811 */ /* 0x000fe200078e38ff */
[----:B------:R-:W-:Y:S01]  /*1a0d0*/  BSSY B0, `(.L_x_2466) ;  /* 0x00000e2000007945 */ /* 0x000fe20003800000 */
[----:B------:R-:W-:Y:S01]  /*1a0e0*/  PLOP3.LUT P2, PT, PT, PT, PT, 0x80, 0x0 ;  /* 0x000000000000781c */ /* 0x000fe20003f4f070 */
[----:B--2---:R-:W-:-:S05]  /*1a0f0*/  @P1 IMAD.IADD R0, R4, 0x1, -R2 ;  /* 0x0000000104001824 */ /* 0x004fca00078e0a02 */
[----:B------:R-:W-:-:S04]  /*1a100*/  IADD3 R2, R9, R0, RZ ;  /* 0x0000000009027210 */ /* 0x000fc80007ffe0ff */
[C---:B------:R-:W-:Y:S01]  /*1a110*/  IADD3 R3, R2.reuse, R3, -R10 ;  /* 0x0000000302037210 */ /* 0x040fe20007ffe80a */
[----:B------:R-:W-:-:S05]  /*1a120*/  VIADD R2, R2, 0x7f ;  /* 0x0000007f02027836 */ /* 0x000fca0000000000 */
[----:B------:R-:W-:-:S04]  /*1a130*/  SHF.R.S32.HI R4, RZ, 0x1f, R2 ;  /* 0x0000001fff047819 */ /* 0x000fc80000011402 */
[----:B------:R-:W-:Y:S02]  /*1a140*/  LEA.HI R4, R4, R2, RZ, 0x7 ;  /* 0x0000000204047211 */ /* 0x000fe400078f38ff */
[----:B------:R-:W-:-:S04]  /*1a150*/  SHF.R.S32.HI R2, RZ, 0x1f, R3 ;  /* 0x0000001fff027819 */ /* 0x000fc80000011403 */
[----:B------:R-:W-:Y:S02]  /*1a160*/  LEA.HI R2, R2, R3, RZ, 0x7 ;  /* 0x0000000302027211 */ /* 0x000fe400078f38ff */
[----:B------:R-:W-:Y:S02]  /*1a170*/  SHF.R.S32.HI R4, RZ, 0x7, R4 ;  /* 0x00000007ff047819 */ /* 0x000fe40000011404 */
[----:B------:R-:W-:-:S04]  /*1a180*/  SHF.R.S32.HI R2, RZ, 0x7, R2 ;  /* 0x00000007ff027819 */ /* 0x000fc80000011402 */
[----:B------:R-:W-:-:S05]  /*1a190*/  VIMNMX R6, R4, R2, PT ;  /* 0x0000000204067248 */ /* 0x000fca0003fe0100 */
[----:B------:R-:W-:Y:S01]  /*1a1a0*/  IMAD R2, R6, 0x80, -R9 ;  /* 0x0000008006027824 */ /* 0x000fe200078e0a09 */
[----:B------:R-:W-:-:S04]  /*1a1b0*/  IADD3 R9, -R9, RZ, RZ ;  /* 0x000000ff09097210 */ /* 0x000fc80007ffe1ff */
[----:B------:R-:W-:Y:S02]  /*1a1c0*/  VIMNMX R2, R2, R0, PT ;  /* 0x0000000002027248 */ /* 0x000fe40003fe0100 */
[----:B------:R-:W-:-:S04]  /*1a1d0*/  VIMNMX R9, RZ, R9, !PT ;  /* 0x00000009ff097248 */ /* 0x000fc80007fe0100 */
[----:B------:R-:W-:Y:S02]  /*1a1e0*/  ISETP.GT.AND P0, PT, R2, R9, PT ;  /* 0x000000090200720c */ /* 0x000fe40003f04270 */
[----:B------:R-:W-:-:S11]  /*1a1f0*/  SHF.R.U32.HI R0, RZ, 0x7, R9 ;  /* 0x00000007ff007819 */ /* 0x000fd60000011609 */
[----:B------:R-:W-:-:S05]  /*1a200*/  @P0 VIADD R2, R2, 0x7f ;  /* 0x0000007f02020836 */ /* 0x000fca0000000000 */
[----:B------:R-:W-:Y:S01]  /*1a210*/  @P0 SHF.R.S32.HI R3, RZ, 0x1f, R2 ;  /* 0x0000001fff030819 */ /* 0x000fe20000011402 */
[----:B------:R0:W-:Y:S03]  /*1a220*/  STL [R1+0x1c], R6 ;  /* 0x00001c0601007387 */ /* 0x0001e60000100800 */
[----:B------:R-:W-:Y:S01]  /*1a230*/  @P0 LEA.HI R3, R3, R2, RZ, 0x7 ;  /* 0x0000000203030211 */ /* 0x000fe200078f38ff */
[----:B------:R-:W-:-:S03]  /*1a240*/  IMAD.MOV.U32 R2, RZ, RZ, R0 ;  /* 0x000000ffff027224 */ /* 0x000fc600078e0000 */
[----:B------:R-:W-:-:S04]  /*1a250*/  @P0 SHF.R.S32.HI R2, RZ, 0x7, R3 ;  /* 0x00000007ff020819 */ /* 0x000fc80000011403 */
[----:B------:R-:W-:-:S13]  /*1a260*/  ISETP.GT.AND P0, PT, R2, R0, PT ;  /* 0x000000000200720c */ /* 0x000fda0003f04270 */
[----:B0-----:R-:W-:Y:S05]  /*1a270*/  @!P0 BRA `(.L_x_2467) ;  /* 0x0000000c001c8947 */ /* 0x001fea0003800000 */
[----:B------:R-:W0:Y:S01]  /*1a280*/  LDC R3, c[0x0][0x428] ;  /* 0x00010a00ff037b82 */ /* 0x000e220000000800 */
[----:B------:R-:W-:Y:S01]  /*1a290*/  UMOV UR4, 0xffffffff ;  /* 0xffffffff00047882 */ /* 0x000fe20000000000 */
[----:B0-----:R-:W-:Y:S02]  /*1a2a0*/  ISETP.NE.AND P0, PT, R3, 0x1, PT ;  /* 0x000000010300780c */ /* 0x001fe40003f05270 */
[----:B------:R-:W-:-:S11]  /*1a2b0*/  MOV R3, R18 ;  /* 0x0000001200037202 */ /* 0x000fd60000000f00 */
[----:B------:R-:W0:Y:S08]  /*1a2c0*/  @P0 LDC R4, c[0x0][0x42c] ;  /* 0x00010b00ff040b82 */ /* 0x000e300000000800 */
[----:B------:R-:W1:Y:S01]  /*1a2d0*/  @P0 LDC R5, c[0x0][0x430] ;  /* 0x00010c00ff050b82 */ /* 0x000e620000000800 */
[----:B0-----:R-:W-:-:S05]  /*1a2e0*/  @P0 IMAD.HI.U32 R4, R18, R4, RZ ;  /* 0x0000000412040227 */ /* 0x001fca00078e00ff */
[----:B-1----:R-:W-:Y:S02]  /*1a2f0*/  @P0 SHF.R.U32.HI R3, RZ, R5, R4 ;  /* 0x00000005ff030219 */ /* 0x002fe40000011604 */
[----:B------:R-:W-:Y:S01]  /*1a300*/  SEL R4, R11, RZ, !P1 ;  /* 0x000000ff0b047207 */ /* 0x000fe20004800000 */
[----:B------:R-:W-:Y:S06]  /*1a310*/  BRA.DIV UR4, `(.L_x_2468) ;  /* 0x0000006204607947 */ /* 0x000fec000b800000 */
.L_x_2665:
[----:B------:R-:W-:-:S03]  /*1a320*/  UMOV UR4, 0xffffffff ;  /* 0xffffffff00047882 */ /* 0x000fc60000000000 */
[----:B------:R-:W-:Y:S05]  /*1a330*/  BRA.DIV UR4, `(.L_x_2469) ;  /* 0x00000062048c7947 */ /* 0x000fea000b800000 */
[----:B------:R-:W-:-:S13]  /*1a340*/  ELECT P6, URZ, PT ;  /* 0x00000000003f782f */ /* 0x000fda00038c0000 */
.L_x_2668:
[----:B------:R-:W2:Y:S01]  /*1a350*/  LDL R5, [R1+0x28] ;  /* 0x0000280001057983 */ /* 0x000ea20000100800 */
[----:B------:R-:W-:Y:S01]  /*1a360*/  BSSY B1, `(.L_x_2470) ;  /* 0x000000b000017945 */ /* 0x000fe20003800000 */
[----:B------:R-:W0:Y:S01]  /*1a370*/  S2R R9, SR_CgaCtaId ;  /* 0x0000000000097919 */ /* 0x000e220000008800 */
[----:B--2---:R-:W-:-:S05]  /*1a380*/  VIADD R5, R5, 0x1 ;  /* 0x0000000105057836 */ /* 0x004fca0000000000 */
[----:B------:R-:W-:-:S04]  /*1a390*/  LEA.HI R6, R5, R5, RZ, 0x1 ;  /* 0x0000000505067211 */ /* 0x000fc800078f08ff */
[----:B------:R-:W-:-:S05]  /*1a3a0*/  LOP3.LUT R6, R6, 0xfffffffe, RZ, 0xc0, !PT ;  /* 0xfffffffe06067812 */ /* 0x000fca00078ec0ff */
[----:B------:R-:W-:Y:S01]  /*1a3b0*/  IMAD.IADD R5, R5, 0x1, -R6 ;  /* 0x0000000105057824 */ /* 0x000fe200078e0a06 */
[----:B------:R-:W-:-:S04]  /*1a3c0*/  MOV R6, 0x400 ;  /* 0x0000040000067802 */ /* 0x000fc80000000f00 */
[----:B0-----:R-:W-:Y:S02]  /*1a3d0*/  LEA R9, R9, R6, 0x18 ;  /* 0x0000000609097211 */ /* 0x001fe400078ec0ff */
[----:B------:R-:W-:-:S04]  /*1a3e0*/  SHF.L.U32 R5, R5, 0x1f, RZ ;  /* 0x0000001f05057819 */ /* 0x000fc800000006ff */
[----:B------:R-:W0:Y:S02]  /*1a3f0*/  SYNCS.PHASECHK.TRANS64.TRYWAIT P0, [R9+URZ+0x28820], R5 ;  /* 0x02882005090075a7 */ /* 0x000e24000800017f */
[----:B0-----:R-:W-:Y:S05]  /*1a400*/  @!P0 BRA `(.L_x_2471) ;  /* 0x0000006000788947 */ /* 0x001fea0003800000 */
.L_x_2669:
[----:B------:R-:W-:Y:S05]  /*1a410*/  BSYNC B1 ;  /* 0x0000000000017941 */ /* 0x000fea0003800000 */
.L_x_2470:
[----:B------:R-:W-:Y:S04]  /*1a420*/  BSSY B1, `(.L_x_2472) ;  /* 0x0000049000017945 */ /* 0x000fe80003800000 */
[----:B------:R-:W-:Y:S05]  /*1a430*/  @!P6 BRA `(.L_x_2473) ;  /* 0x00000004001ce947 */ /* 0x000fea0003800000 */
[----:B------:R-:W0:Y:S04]  /*1a440*/  LDL R7, [R1+0xc] ;  /* 0x00000c0001077983 */ /* 0x000e280000100800 */
[----:B------:R-:W2:Y:S01]  /*1a450*/  LDL R6, [R1+0x10] ;  /* 0x0000100001067983 */ /* 0x000ea20000100800 */
[----:B0-----:R-:W-:Y:S02]  /*1a460*/  LEA R5, R7, R9, 0x3 ;  /* 0x0000000907057211 */ /* 0x001fe400078e18ff */
[----:B--2---:R-:W-:-:S04]  /*1a470*/  SHF.L.U32 R7, R6, 0x1f, RZ ;  /* 0x0000001f06077819 */ /* 0x004fc800000006ff */
[----:B------:R-:W0:Y:S02]  /*1a480*/  SYNCS.PHASECHK.TRANS64.TRYWAIT P0, [R5+URZ+0x288a0], R7 ;  /* 0x0288a007050075a7 */ /* 0x000e24000800017f */
[----:B0-----:R-:W-:Y:S05]  /*1a490*/  @!P0 BRA `(.L_x_2474) ;  /* 0x0000006000688947 */ /* 0x001fea0003800000 */
.L_x_2670:
        /* <DEDUP_REMOVED lines=11> */
.L_x_2475:
[----:B-1----:R-:W2:Y:S01]  /*1a550*/  LDL R6, [R1+0xc] ;  /* 0x00000c0001067983 */ /* 0x002ea20000100800 */
        /* <DEDUP_REMOVED lines=10> */
[----:B------:R-:W-:Y:S02]  /*1a600*/  R2UR UR6, R6 ;  /* 0x00000000060672ca */ /* 0x000fe400000e0000 */
[----:B------:R-:W-:-:S05]  /*1a610*/  LEA R6, R2, R20, 0x7 ;  /* 0x0000001402067211 */ /* 0x000fca00078e38ff */
[----:B------:R-:W-:-:S05]  /*1a620*/  VIADD R6, R6, 0xffffff80 ;  /* 0xffffff8006067836 */ /* 0x000fca0000000000 */
[----:B------:R-:W-:Y:S01]  /*1a630*/  R2UR UR11, R6 ;  /* 0x00000000060b72ca */ /* 0x000fe200000e0000 */
[----:B------:R-:W-:Y:S02]  /*1a640*/  UIADD3 UR8, UR6, 0x18400, URZ ;  /* 0x0001840006087890 */ /* 0x000fe4000fffe03f */
[----:B------:R-:W-:-:S03]  /*1a650*/  UIADD3 UR14, UR6, 0x1c400, URZ ;  /* 0x0001c400060e7890 */ /* 0x000fc6000fffe03f */
[----:B------:R-:W-:-:S07]  /*1a660*/  UMOV UR6, 0x0 ;  /* 0x0000000000067882 */ /* 0x000fce0000000000 */
[----:B------:R1:W-:Y:S02]  /*1a670*/  UTMALDG.4D [UR8], [UR4], desc[UR6] ;  /* 0x00000608040075b4 */ /* 0x0003e40008019000 */
[----:B-1----:R-:W-:Y:S01]  /*1a680*/  UMOV UR8, UR14 ;  /* 0x0000000e00087c82 */ /* 0x002fe20008000000 */
[----:B------:R-:W-:Y:S02]  /*1a690*/  UMOV UR10, UR15 ;  /* 0x0000000f000a7c82 */ /* 0x000fe40008000000 */
[----:B------:R1:W-:Y:S01]  /*1a6a0*/  UTMALDG.4D [UR8], [UR4], desc[UR6] ;  /* 0x00000608040075b4 */ /* 0x0003e20008019000 */
[----:B------:R-:W2:Y:S02]  /*1a6b0*/  SYNCS.PHASECHK.TRANS64.TRYWAIT P0, [R5+URZ+0x288c0], R7 ;  /* 0x0288c007050075a7 */ /* 0x000ea4000800017f */
[----:B-12---:R-:W-:Y:S05]  /*1a6c0*/  @!P0 BRA `(.L_x_2476) ;  /* 0x0000005c00f08947 */ /* 0x006fea0003800000 */
.L_x_2671:
[----:B------:R-:W0:Y:S02]  /*1a6d0*/  LDL R8, [R1+0xc] ;  /* 0x00000c0001087983 */ /* 0x000e240000100800 */
[----:B01----:R-:W-:Y:S01]  /*1a6e0*/  IMAD.SHL.U32 R7, R8, 0x4000, RZ ;  /* 0x0000400008077824 */ /* 0x003fe200078e00ff */
[----:B------:R-:W-:Y:S06]  /*1a6f0*/  @P1 BRA `(.L_x_2477) ;  /* 0x00000000001c1947 */ /* 0x000fec0003800000 */
[----:B------:R-:W0:Y:S02]  /*1a700*/  S2R R8, SR_TID.X ;  /* 0x0000000000087919 */ /* 0x000e240000002100 */
[----:B0-----:R-:W-:-:S04]  /*1a710*/  LOP3.LUT R8, R8, 0x1f, RZ, 0xc0, !PT ;  /* 0x0000001f08087812 */ /* 0x001fc800078ec0ff */
[----:B------:R-:W-:Y:S02]  /*1a720*/  ISETP.NE.AND P0, PT, R8, RZ, PT ;  /* 0x000000ff0800720c */ /* 0x000fe40003f05270 */
[----:B------:R-:W-:-:S04]  /*1a730*/  MOV R8, 0x8000 ;  /* 0x0000800000087802 */ /* 0x000fc80000000f00 */
[----:B------:R0:W-:Y:S07]  /*1a740*/  SYNCS.ARRIVE.TRANS64 RZ, [R5+URZ+0x288b0], R8 ;  /* 0x0288b00805ff79a7 */ /* 0x0001ee000800003f */
[----:B------:R-:W-:Y:S05]  /*1a750*/  @!P0 BRA `(.L_x_2477) ;  /* 0x0000000000048947 */ /* 0x000fea0003800000 */
[----:B------:R-:W-:Y:S01]  /*1a760*/  BPT.TRAP 0x1 ;  /* 0x000000040000795c */ /* 0x000fe20000300000 */
.L_x_2477:
        /* <DEDUP_REMOVED lines=20> */
.L_x_2473:
[----:B------:R-:W-:Y:S05]  /*1a8b0*/  BSYNC B1 ;  /* 0x0000000000017941 */ /* 0x000fea0003800000 */
.L_x_2472:
[----:B0-----:R-:W2:Y:S04]  /*1a8c0*/  LDL.LU R5, [R1+0xc] ;  /* 0x00000c0001057983 */ /* 0x001ea80000300800 */
        /* <DEDUP_REMOVED lines=12> */
[C---:B------:R-:W-:Y:S02]  /*1a990*/  IMAD R5, R2.reuse, 0x80, R20 ;  /* 0x0000008002057824 */ /* 0x040fe400078e0214 */
[----:B------:R-:W-:-:S03]  /*1a9a0*/  VIADD R2, R2, 0xffffffff ;  /* 0xffffffff02027836 */ /* 0x000fc60000000000 */
[----:B------:R-:W-:-:S07]  /*1a9b0*/  IADD3 R5, R5, -0x100, RZ ;  /* 0xffffff0005057810 */ /* 0x000fce0007ffe0ff */
.L_x_2484:
[----:B------:R-:W-:Y:S05]  /*1a9c0*/  YIELD ;  /* 0x0000000000007946 */ /* 0x000fea0003800000 */
[----:B------:R-:W-:Y:S04]  /*1a9d0*/  BSSY B1, `(.L_x_2478) ;  /* 0x0000044000017945 */ /* 0x000fe80003800000 */
[----:B0-----:R-:W-:Y:S05]  /*1a9e0*/  @!P6 BRA `(.L_x_2479) ;  /* 0x000000040008e947 */ /* 0x001fea0003800000 */
[----:B------:R-:W2:Y:S04]  /*1a9f0*/  LDL R6, [R1+0xc] ;  /* 0x00000c0001067983 */ /* 0x000ea80000100800 */
[----:B------:R-:W3:Y:S01]  /*1aa00*/  LDL R7, [R1+0x10] ;  /* 0x0000100001077983 */ /* 0x000ee20000100800 */
[----:B--2---:R-:W-:Y:S01]  /*1aa10*/  IMAD R6, R6, 0x8, R9 ;  /* 0x0000000806067824 */ /* 0x004fe200078e0209 */
[----:B---3--:R-:W-:-:S04]  /*1aa20*/  SHF.L.U32 R7, R7, 0x1f, RZ ;  /* 0x0000001f07077819 */ /* 0x008fc800000006ff */
[----:B------:R-:W0:Y:S02]  /*1aa30*/  SYNCS.PHASECHK.TRANS64.TRYWAIT P0, [R6+URZ+0x288a0], R7 ;  /* 0x0288a007060075a7 */ /* 0x000e24000800017f */
[----:B0-----:R-:W-:Y:S05]  /*1aa40*/  @!P0 BRA `(.L_x_2480) ;  /* 0x0000005c00248947 */ /* 0x001fea0003800000 */
.L_x_2672:
        /* <DEDUP_REMOVED lines=11> */
.L_x_2481:
        /* <DEDUP_REMOVED lines=12> */
[----:B--2---:R-:W-:-:S04]  /*1abc0*/  LEA R8, R8, R9, 0xf ;  /* 0x0000000908087211 */ /* 0x004fc800078e78ff */
        /* <DEDUP_REMOVED lines=9> */
.L_x_2673:
        /* <DEDUP_REMOVED lines=8> */
.L_x_2483:
        /* <DEDUP_REMOVED lines=19> */
.L_x_2479:
[----:B------:R-:W-:Y:S05]  /*1ae10*/  BSYNC B1 ;  /* 0x0000000000017941 */ /* 0x000fea0003800000 */
.L_x_2478:
[----:B01----:R-:W2:Y:S04]  /*1ae20*/  LDL.LU R6, [R1+0xc] ;  /* 0x00000c0001067983 */ /* 0x003ea80000300800 */
[----:B------:R-:W3:Y:S01]  /*1ae30*/  LDL.LU R7, [R1+0x10] ;  /* 0x0000100001077983 */ /* 0x000ee20000300800 */
[----:B------:R-:W-:Y:S01]  /*1ae40*/  IADD3 R2, R2, -0x1, RZ ;  /* 0xffffffff02027810 */ /* 0x000fe20007ffe0ff */
[----:B------:R-:W-:Y:S02]  /*1ae50*/  VIADD R5, R5, 0xffffff80 ;  /* 0xffffff8005057836 */ /* 0x000fe40000000000 */
[----:B--2---:R-:W-:-:S05]  /*1ae60*/  VIADD R6, R6, 0x1 ;  /* 0x0000000106067836 */ /* 0x004fca0000000000 */
        /* <DEDUP_REMOVED lines=8> */
.L_x_2467:
[----:B------:R-:W-:Y:S05]  /*1aef0*/  BSYNC B0 ;  /* 0x0000000000007941 */ /* 0x000fea0003800000 */
.L_x_2466:
        /* <DEDUP_REMOVED lines=10> */
[----:B0-----:R-:W0:Y:S01]  /*1afa0*/  S2R R7, SR_LANEID ;  /* 0x0000000000077919 */ /* 0x001e220000000000 */
[----:B------:R-:W-:Y:S01]  /*1afb0*/  VOTEU.ANY UR4, UPT, PT ;  /* 0x0000000000047886 */ /* 0x000fe200038e0100 */
[----:B------:R-:W1:Y:S01]  /*1afc0*/  LDC.64 R2, c[0x0][0xc38] ;  /* 0x00030e00ff027b82 */ /* 0x000e620000000a00 */
[----:B------:R-:W0:Y:S08]  /*1afd0*/  FLO.U32 R0, UR4 ;  /* 0x0000000400007d00 */ /* 0x000e3000080e0000 */
        /* <DEDUP_REMOVED lines=9> */
.L_x_2486:
        /* <DEDUP_REMOVED lines=15> */
[----:B0-----:R-:W-:Y:S01]  /*1b160*/  MOV R7, UR9 ;  /* 0x0000000900077c02 */ /* 0x001fe20008000f00 */
[----:B------:R-:W-:Y:S01]  /*1b170*/  IMAD.U32 R10, RZ, RZ, UR4 ;  /* 0x00000004ff0a7e24 */ /* 0x000fe2000f8e00ff */
[----:B------:R-:W-:Y:S01]  /*1b180*/  MOV R8, 0x70 ;  /* 0x0000007000087802 */ /* 0x000fe20000000f00 */
[----:B------:R-:W-:-:S02]  /*1b190*/  IMAD.U32 R11, RZ, RZ, UR5 ;  /* 0x00000005ff0b7e24 */ /* 0x000fc4000f8e00ff */
[----:B------:R-:W-:Y:S02]  /*1b1a0*/  IMAD.MOV.U32 R12, RZ, RZ, 0x1 ;  /* 0x00000001ff0c7424 */ /* 0x000fe400078e00ff */
[----:B------:R-:W-:-:S07]  /*1b1b0*/  IMAD.MOV.U32 R13, RZ, RZ, RZ ;  /* 0x000000ffff0d7224 */ /* 0x000fce00078e00ff */
[----:B------:R-:W-:-:S07]  /*1b1c0*/  LEPC R20, `(.L_x_2488) ;  /* 0x000000001014794e */ /* 0x000fce0000000000 */
[----:B-1----:R-:W-:Y:S05]  /*1b1d0*/  CALL.ABS.NOINC R2 ;  /* 0x0000000002007343 */ /* 0x002fea0003c00000 */
.L_x_2488:
[----:B------:R-:W2:Y:S02]  /*1b1e0*/  LDL R2, [R1+0x14] ;  /* 0x0000140001027983 */ /* 0x000ea40000100800 */
[----:B--2---:R-:W-:-:S04]  /*1b1f0*/  IADD3 R0, R2, 0x400, RZ ;  /* 0x0000040002007810 */ /* 0x004fc80007ffe0ff */
        /* <DEDUP_REMOVED lines=11> */
[----:B0-----:R-:W-:Y:S01]  /*1b2b0*/  IMAD.U32 R7, RZ, RZ, UR9 ;  /* 0x00000009ff077e24 */ /* 0x001fe2000f8e00ff */
[----:B------:R-:W-:Y:S01]  /*1b2c0*/  MOV R13, RZ ;  /* 0x000000ff000d7202 */ /* 0x000fe20000000f00 */
[----:B------:R-:W-:-:S02]  /*1b2d0*/  IMAD.U32 R10, RZ, RZ, UR4 ;  /* 0x00000004ff0a7e24 */ /* 0x000fc4000f8e00ff */
[----:B------:R-:W-:Y:S02]  /*1b2e0*/  IMAD.MOV.U32 R8, RZ, RZ, 0x70 ;  /* 0x00000070ff087424 */ /* 0x000fe400078e00ff */
[----:B-1----:R-:W-:-:S07]  /*1b2f0*/  IMAD.MOV.U32 R12, RZ, RZ, 0x1 ;  /* 0x00000001ff0c7424 */ /* 0x002fce00078e00ff */
[----:B------:R-:W-:-:S07]  /*1b300*/  LEPC R20, `(.L_x_2490) ;  /* 0x000000001014794e */ /* 0x000fce0000000000 */
[----:B--2---:R-:W-:Y:S05]  /*1b310*/  CALL.ABS.NOINC R2 ;  /* 0x0000000002007343 */ /* 0x004fea0003c00000 */
.L_x_2490:
        /* <DEDUP_REMOVED lines=15> */
[----:B0-----:R-:W-:Y:S05]  /*1b410*/  CALL.ABS.NOINC R2 ;  /* 0x0000000002007343 */ /* 0x001fea0003c00000 */
.L_x_2489:
[----:B------:R-:W2:Y:S01]  /*1b420*/  LDL.LU R2, [R1+0x20] ;  /* 0x0000200001027983 */ /* 0x000ea20000300800 */
[----:B------:R-:W-:-:S03]  /*1b430*/  ULDC.64 UR4, c[0x0][0x9f8] ;  /* 0x00027e0000047ab9 */ /* 0x000fc60000000a00 */
[----:B------:R-:W3:Y:S04]  /*1b440*/  LDL.LU R0, [R1+0x24] ;  /* 0x0000240001007983 */ /* 0x000ee80000300800 */
[----:B------:R-:W4:Y:S04]  /*1b450*/  LDL.LU R4, [R1+0x2c] ;  /* 0x00002c0001047983 */ /* 0x000f280000300800 */
[----:B------:R-:W4:Y:S01]  /*1b460*/  LDL.LU R6, [R1+0x18] ;  /* 0x0000180001067983 */ /* 0x000f220000300800 */
[----:B------:R-:W-:-:S04]  /*1b470*/  ISETP.NE.U32.AND P0, PT, RZ, UR4, PT ;  /* 0x00000004ff007c0c */ /* 0x000fc8000bf05070 */
[----:B------:R-:W-:Y:S01]  /*1b480*/  ISETP.NE.AND.EX P0, PT, RZ, UR5, PT, P0 ;  /* 0x00000005ff007c0c */ /* 0x000fe2000bf05300 */
[----:B0-----:R-:W0:Y:S02]  /*1b490*/  S2R R8, SR_TID.X ;  /* 0x0000000000087919 */ /* 0x001e240000002100 */
        /* <DEDUP_REMOVED lines=9> */
[----:B----4-:R-:W-:-:S06]  /*1b530*/  IMAD.MOV.U32 R0, RZ, RZ, R6 ;  /* 0x000000ffff007224 */ /* 0x010fcc00078e0006 */
[----:B------:R0:W5:Y:S01]  /*1b540*/  @P0 LDG.E R0, desc[UR38][R2.64] ;  /* 0x0000002602000981 */ /* 0x000162000c1e1900 */
[----:B------:R-:W-:Y:S01]  /*1b550*/  PLOP3.LUT P1, PT, P6, PT, PT, 0x8, 0x0 ;  /* 0x000000000000781c */ /* 0x000fe2000372e170 */
[----:B0-----:R-:W-:Y:S02]  /*1b560*/  IMAD R2, R17, 0x80, R4 ;  /* 0x0000008011027824 */ /* 0x001fe400078e0204 */
[----:B------:R-:W0:Y:S02]  /*1b570*/  LDC R4, c[0x0][0x428] ;  /* 0x00010a00ff047b82 */ /* 0x000e240000000800 */
[----:B0-----:R-:W-:-:S13]  /*1b580*/  ISETP.NE.AND P0, PT, R4, 0x1, PT ;  /* 0x000000010400780c */ /* 0x001fda0003f05270 */
[----:B------:R-:W0:Y:S08]  /*1b590*/  @P0 LDC R5, c[0x0][0x42c] ;  /* 0x00010b00ff050b82 */ /* 0x000e300000000800 */
[----:B------:R-:W1:Y:S01]  /*1b5a0*/  @P0 LDC R4, c[0x0][0x430] ;  /* 0x00010c00ff040b82 */ /* 0x000e620000000800 */
[----:B0-----:R-:W-:Y:S01]  /*1b5b0*/  @P0 IMAD.HI.U32 R7, R18, R5, RZ ;  /* 0x0000000512070227 */ /* 0x001fe200078e00ff */
[----:B------:R-:W-:-:S04]  /*1b5c0*/  MOV R5, R18 ;  /* 0x0000001200057202 */ /* 0x000fc80000000f00 */
[----:B-1----:R-:W-:Y:S02]  /*1b5d0*/  @P0 SHF.R.U32.HI R5, RZ, R4, R7 ;  /* 0x00000004ff050219 */ /* 0x002fe40000011607 */
[----:B------:R-:W-:-:S04]  /*1b5e0*/  ISETP.NE.U32.AND P0, PT, RZ, UR4, PT ;  /* 0x00000004ff007c0c */ /* 0x000fc8000bf05070 */
[----:B------:R-:W-:-:S04]  /*1b5f0*/  ISETP.NE.AND.EX P0, PT, RZ, UR5, PT, P0 ;  /* 0x00000005ff007c0c */ /* 0x000fc8000bf05300 */
[----:B------:R-:W-:-:S09]  /*1b600*/  SEL R3, R6, RZ, !P0 ;  /* 0x000000ff06037207 */ /* 0x000fd20004000000 */
.L_x_2491:
        /* <DEDUP_REMOVED lines=16> */
.L_x_2492:
        /* <DEDUP_REMOVED lines=9> */
[----:B------:R-:W2:Y:S01]  /*1b7a0*/  LDL R4, [R1+0x1c] ;  /* 0x00001c0001047983 */ /* 0x000ea20000100800 */
[----:B------:R-:W0:Y:S01]  /*1b7b0*/  LDC.64 R8, c[0x0][0x3f8] ;  /* 0x0000fe00ff087b82 */ /* 0x000e220000000a00 */
[----:B------:R-:W-:Y:S02]  /*1b7c0*/  ULDC.64 UR4, c[0x0][0xa08] ;  /* 0x0002820000047ab9 */ /* 0x000fe40000000a00 */
[----:B0-----:R-:W-:Y:S01]  /*1b7d0*/  LOP3.LUT P0, RZ, R8, UR4, RZ, 0xfc, !PT ;  /* 0x0000000408ff7c12 */ /* 0x001fe2000f80fcff */
[----:B------:R-:W-:-:S03]  /*1b7e0*/  UMOV UR4, 0xffffffff ;  /* 0xffffffff00047882 */ /* 0x000fc60000000000 */
[----:B------:R-:W-:-:S04]  /*1b7f0*/  LOP3.LUT P0, RZ, R9, UR5, RZ, 0xfc, P0 ;  /* 0x0000000509ff7c12 */ /* 0x000fc8000800fcff */
[----:B-----5:R-:W-:Y:S01]  /*1b800*/  SEL R6, R0, RZ, !P0 ;  /* 0x000000ff00067207 */ /* 0x020fe20004000000 */
[----:B--2---:R-:W-:Y:S01]  /*1b810*/  VIADD R4, R4, 0xffffffff ;  /* 0xffffffff04047836 */ /* 0x004fe20000000000 */
[----:B------:R-:W-:Y:S07]  /*1b820*/  BRA.DIV UR4, `(.L_x_2493) ;  /* 0x0000004e04d47947 */ /* 0x000fee000b800000 */
.L_x_2676:
[----:B------:R-:W-:Y:S01]  /*1b830*/  UMOV UR4, 0xffffffff ;  /* 0xffffffff00047882 */ /* 0x000fe20000000000 */
[----:B------:R-:W-:Y:S02]  /*1b840*/  SHF.R.S32.HI R17, RZ, 0x1f, R0 ;  /* 0x0000001fff117819 */ /* 0x000fe40000011400 */
[----:B------:R-:W-:Y:S05]  /*1b850*/  BRA.DIV UR4, `(.L_x_2494) ;  /* 0x0000004e04fc7947 */ /* 0x000fea000b800000 */
[----:B------:R-:W-:-:S13]  /*1b860*/  ELECT P6, URZ, PT ;  /* 0x00000000003f782f */ /* 0x000fda00038c0000 */
.L_x_2679:
        /* <DEDUP_REMOVED lines=18> */
[----:B------:R-:W-:-:S04]  /*1b990*/  LEA R10, P0, R6, R8, 0x2 ;  /* 0x00000008060a7211 */ /* 0x000fc800078010ff */
[----:B------:R-:W-:-:S05]  /*1b9a0*/  LEA.HI.X R11, R6, R9, R7, 0x2, P0 ;  /* 0x00000009060b7211 */ /* 0x000fca00000f1407 */
[----:B------:R0:W5:Y:S04]  /*1b9b0*/  LDG.E R6, desc[UR38][R10.64] ;  /* 0x000000260a067981 */ /* 0x000168000c1e1900 */
.L_x_2496:
        /* <DEDUP_REMOVED lines=9> */
.L_x_2680:
        /* <DEDUP_REMOVED lines=11> */
.L_x_2498:
        /* <DEDUP_REMOVED lines=27> */
.L_x_2495:
        /* <DEDUP_REMOVED lines=31> */
[----:B--2---:R-:W-:-:S04]  /*1bea0*/  IADD3 R12, R12, 0x1, RZ ;  /* 0x000000010c0c7810 */ /* 0x004fc80007ffe0ff */
[----:B------:R-:W-:Y:S01]  /*1beb0*/  LEA.HI R2, R12, R12, RZ, 0x1 ;  /* 0x0000000c0c027211 */ /* 0x000fe200078f08ff */
[----:B------:R0:W-:Y:S03]  /*1bec0*/  STL [R1+0x28], R12 ;  /* 0x0000280c01007387 */ /* 0x0001e60000100800 */
[----:B------:R-:W-:-:S05]  /*1bed0*/  LOP3.LUT R2, R2, 0xfffffffe, RZ, 0xc0, !PT ;  /* 0xfffffffe02027812 */ /* 0x000fca00078ec0ff */
[----:B------:R-:W-:-:S05]  /*1bee0*/  IMAD.IADD R2, R12, 0x1, -R2 ;  /* 0x000000010c027824 */ /* 0x000fca00078e0a02 */
[----:B------:R-:W-:-:S04]  /*1bef0*/  SHF.L.U32 R2, R2, 0x1f, RZ ;  /* 0x0000001f02027819 */ /* 0x000fc800000006ff */
[----:B------:R-:W1:Y:S02]  /*1bf00*/  SYNCS.PHASECHK.TRANS64.TRYWAIT P0, [R10+URZ+0x28820], R2 ;  /* 0x028820020a0075a7 */ /* 0x000e64000800017f */
[----:B01----:R-:W-:Y:S05]  /*1bf10*/  @!P0 BRA `(.L_x_2500) ;  /* 0x0000004800808947 */ /* 0x003fea0003800000 */
.L_x_2681:
[----:B------:R-:W-:Y:S05]  /*1bf20*/  BSYNC B0 ;  /* 0x0000000000007941 */ /* 0x000fea0003800000 */
.L_x_2499:
[----:B0-----:R-:W2:Y:S01]  /*1bf30*/  LDL R3, [R1+0x1c] ;  /* 0x00001c0001037983 */ /* 0x001ea20000100800 */
[----:B------:R-:W-:Y:S01]  /*1bf40*/  BSSY B0, `(.L_x_2501) ;  /* 0x0000183000007945 */ /* 0x000fe20003800000 */
[----:B--2---:R-:W-:-:S13]  /*1bf50*/  ISETP.GE.AND P0, PT, R3, 0x2, PT ;  /* 0x000000020300780c */ /* 0x004fda0003f06270 */
[----:B------:R-:W-:Y:S05]  /*1bf60*/  @!P0 BRA `(.L_x_2502) ;  /* 0x0000001800008947 */ /* 0x000fea0003800000 */
[C---:B------:R-:W-:Y:S01]  /*1bf70*/  LOP3.LUT R2, R3.reuse, 0x1, RZ, 0xc0, !PT ;  /* 0x0000000103027812 */ /* 0x040fe200078ec0ff */
[----:B------:R-:W-:Y:S01]  /*1bf80*/  VIADD R10, R3, 0xfffffffe ;  /* 0xfffffffe030a7836 */ /* 0x000fe20000000000 */
[----:B------:R-:W-:Y:S02]  /*1bf90*/  BSSY B1, `(.L_x_2503) ;  /* 0x0000087000017945 */ /* 0x000fe40003800000 */
[----:B------:R-:W-:Y:S02]  /*1bfa0*/  ISETP.NE.U32.AND P0, PT, R2, 0x1, PT ;  /* 0x000000010200780c */ /* 0x000fe40003f05070 */
[----:B------:R-:W-:-:S11]  /*1bfb0*/  MOV R7, R10 ;  /* 0x0000000a00077202 */ /* 0x000fd60000000f00 */
        /* <DEDUP_REMOVED lines=11> */
[----:B------:R-:W-:Y:S01]  /*1c070*/  IMAD.MOV.U32 R2, RZ, RZ, R6 ;  /* 0x000000ffff027224 */ /* 0x000fe200078e0006 */
        /* <DEDUP_REMOVED lines=11> */
[--C-:B------:R-:W-:Y:S01]  /*1c130*/  SHF.R.S32.HI R3, RZ, 0x1f, R2.reuse ;  /* 0x0000001fff037819 */ /* 0x100fe20000011402 */
[C---:B------:R-:W-:Y:S02]  /*1c140*/  IMAD R7, R0.reuse, UR5, R7 ;  /* 0x0000000500077c24 */ /* 0x040fe4000f8e0207 */
[----:B------:R-:W-:Y:S01]  /*1c150*/  IMAD.WIDE.U32 R12, R0, UR4, R2 ;  /* 0x00000004000c7c25 */ /* 0x000fe2000f8e0002 */
[----:B------:R-:W-:-:S03]  /*1c160*/  IADD3 R3, -R2, RZ, RZ ;  /* 0x000000ff02037210 */ /* 0x000fc60007ffe1ff */
[----:B------:R-:W-:Y:S01]  /*1c170*/  IMAD.IADD R7, R7, 0x1, R13 ;  /* 0x0000000107077824 */ /* 0x000fe200078e020d */
[----:B------:R-:W-:Y:S01]  /*1c180*/  LEA R8, P0, R12, R8, 0x2 ;  /* 0x000000080c087211 */ /* 0x000fe200078010ff */
[----:B------:R-:W-:-:S03]  /*1c190*/  IMAD R3, R15, R3, R10 ;  /* 0x000000030f037224 */ /* 0x000fc600078e020a */
[----:B------:R-:W-:-:S05]  /*1c1a0*/  LEA.HI.X R9, R12, R9, R7, 0x2, P0 ;  /* 0x000000090c097211 */ /* 0x000fca00000f1407 */
[----:B------:R0:W5:Y:S04]  /*1c1b0*/  LDG.E R2, desc[UR38][R8.64] ;  /* 0x0000002608027981 */ /* 0x000168000c1e1900 */
.L_x_2507:
[----:B0-----:R-:W0:Y:S01]  /*1c1c0*/  S2R R8, SR_CgaCtaId ;  /* 0x0000000000087919 */ /* 0x001e220000008800 */
[----:B------:R-:W-:-:S04]  /*1c1d0*/  MOV R7, 0x400 ;  /* 0x0000040000077802 */ /* 0x000fc80000000f00 */
[----:B0-----:R-:W-:Y:S02]  /*1c1e0*/  LEA R7, R8, R7, 0x18 ;  /* 0x0000000708077211 */ /* 0x001fe400078ec0ff */
[----:B------:R-:W-:-:S03]  /*1c1f0*/  SHF.L.U32 R8, R14, 0x1f, RZ ;  /* 0x0000001f0e087819 */ /* 0x000fc600000006ff */
[----:B------:R-:W-:-:S04]  /*1c200*/  IMAD R7, R11, 0x8, R7 ;  /* 0x000000080b077824 */ /* 0x000fc800078e0207 */
[----:B------:R-:W0:Y:S02]  /*1c210*/  SYNCS.PHASECHK.TRANS64.TRYWAIT P0, [R7+URZ+0x28840], R8 ;  /* 0x02884008070075a7 */ /* 0x000e24000800017f */
[----:B0-----:R-:W-:Y:S05]  /*1c220*/  @!P0 BRA `(.L_x_2508) ;  /* 0x0000004400dc8947 */ /* 0x001fea0003800000 */
.L_x_2682:
        /* <DEDUP_REMOVED lines=11> */
.L_x_2509:
        /* <DEDUP_REMOVED lines=11> */
[----:B0-----:R-:W-:-:S04]  /*1c390*/  LEA R8, R13, R8, 0x18 ;  /* 0x000000080d087211 */ /* 0x001fc800078ec0ff */
[----:B------:R-:W-:-:S04]  /*1c3a0*/  LEA R7, R11, R8, 0xf ;  /* 0x000000080b077211 */ /* 0x000fc800078e78ff */
        /* <DEDUP_REMOVED lines=20> */
.L_x_2683:
        /* <DEDUP_REMOVED lines=8> */
[----:B---3--:R-:W-:-:S04]  /*1c570*/  LEA R12, R13, R12, 0x18 ;  /* 0x0000000c0d0c7211 */ /* 0x008fc800078ec0ff */
[----:B--2---:R-:W-:-:S04]  /*1c580*/  LEA R7, R9, R12, 0x3 ;  /* 0x0000000c09077211 */ /* 0x004fc800078e18ff */
[----:B------:R1:W-:Y:S03]  /*1c590*/  SYNCS.ARRIVE.TRANS64 RZ, [R7+URZ+0x28850], R8 ;  /* 0x0288500807ff79a7 */ /* 0x0003e6000800003f */
[----:B------:R-:W-:Y:S05]  /*1c5a0*/  @!P0 BRA `(.L_x_2511) ;  /* 0x0000000000048947 */ /* 0x000fea0003800000 */
[----:B------:R-:W-:Y:S01]  /*1c5b0*/  BPT.TRAP 0x1 ;  /* 0x000000040000795c */ /* 0x000fe20000300000 */
.L_x_2511:
[----:B01----:R-:W2:Y:S01]  /*1c5c0*/  LDL.LU R7, [R1] ;  /* 0x0000000001077983 */ /* 0x003ea20000300800 */
[----:B------:R-:W-:Y:S01]  /*1c5d0*/  MOV R9, 0x400 ;  /* 0x0000040000097802 */ /* 0x000fe20000000f00 */
[----:B------:R-:W0:Y:S01]  /*1c5e0*/  S2R R12, SR_CgaCtaId ;  /* 0x00000000000c7919 */ /* 0x000e220000008800 */
[----:B------:R-:W-:Y:S01]  /*1c5f0*/  R2UR UR11, R4 ;  /* 0x00000000040b72ca */ /* 0x000fe200000e0000 */
[----:B------:R-:W-:Y:S01]  /*1c600*/  UIADD3 UR4, UP0, UR40, 0x470, URZ ;  /* 0x0000047028047890 */ /* 0x000fe2000ff1e03f */
[----:B------:R-:W-:Y:S02]  /*1c610*/  R2UR UR13, R6 ;  /* 0x00000000060d72ca */ /* 0x000fe400000e0000 */
[----:B------:R-:W-:Y:S02]  /*1c620*/  R2UR UR12, R5 ;  /* 0x00000000050c72ca */ /* 0x000fe400000e0000 */
[----:B0-----:R-:W-:Y:S01]  /*1c630*/  LEA R9, R12, R9, 0x18 ;  /* 0x000000090c097211 */ /* 0x001fe200078ec0ff */
[----:B--2---:R-:W-:-:S02]  /*1c640*/  IMAD.MOV.U32 R8, RZ, RZ, R7 ;  /* 0x000000ffff087224 */ /* 0x004fc400078e0007 */
[----:B------:R-:W2:Y:S01]  /*1c650*/  LDL R7, [R1+0x4] ;  /* 0x0000040001077983 */ /* 0x000ea20000100800 */
[----:B------:R-:W-:Y:S01]  /*1c660*/  UMOV UR10, URZ ;  /* 0x0000003f000a7c82 */ /* 0x000fe20008000000 */
[----:B------:R-:W-:Y:S01]  /*1c670*/  UMOV UR6, 0x0 ;  /* 0x0000000000067882 */ /* 0x000fe20000000000 */
[----:B------:R-:W-:Y:S01]  /*1c680*/  LEA R4, R8, R9, 0x3 ;  /* 0x0000000908047211 */ /* 0x000fe200078e18ff */
[----:B------:R-:W-:Y:S01]  /*1c690*/  UMOV UR7, 0x14f00000 ;  /* 0x14f0000000077882 */ /* 0x000fe20000000000 */
[----:B------:R-:W-:Y:S01]  /*1c6a0*/  UMOV UR15, 0x40 ;  /* 0x00000040000f7882 */ /* 0x000fe20000000000 */
[----:B------:R-:W-:Y:S01]  /*1c6b0*/  IMAD.MOV.U32 R6, RZ, RZ, R2 ;  /* 0x000000ffff067224 */ /* 0x000fe200078e0002 */
[----:B------:R-:W-:Y:S01]  /*1c6c0*/  R2UR UR9, R4 ;  /* 0x00000000040972ca */ /* 0x000fe200000e0000 */
[----:B------:R-:W-:-:S05]  /*1c6d0*/  IMAD R4, R8, 0x8000, R9 ;  /* 0x0000800008047824 */ /* 0x000fca00078e0209 */
[----:B------:R-:W-:Y:S02]  /*1c6e0*/  R2UR UR14, R4 ;  /* 0x00000000040e72ca */ /* 0x000fe400000e0000 */
[----:B------:R-:W-:-:S05]  /*1c6f0*/  MOV R4, R3 ;  /* 0x0000000300047202 */ /* 0x000fca0000000f00 */
[----:B------:R-:W-:-:S06]  /*1c700*/  UIADD3 UR9, UR9, 0x28850, URZ ;  /* 0x0002885009097890 */ /* 0x000fcc000fffe03f */
[----:B------:R-:W-:Y:S02]  /*1c710*/  UIADD3 UR8, UR14, 0x400, URZ ;  /* 0x000004000e087890 */ /* 0x000fe4000fffe03f */
[----:B------:R-:W-:Y:S01]  /*1c720*/  UIADD3 UR14, UR14, 0x4400, URZ ;  /* 0x000044000e0e7890 */ /* 0x000fe2000fffe03f */
[----:B--2---:R-:W-:-:S13]  /*1c730*/  R2UR UR5, R7 ;  /* 0x00000000070572ca */ /* 0x004fda00000e0000 */
[----:B------:R-:W-:Y:S02]  /*1c740*/  ULEA UR11, UR11, UR5, 0x7 ;  /* 0x000000050b0b7291 */ /* 0x000fe4000f8e383f */
[----:B------:R-:W-:-:S09]  /*1c750*/  UIADD3.X UR5, URZ, UR41, URZ, UP0, !UPT ;  /* 0x000000293f057290 */ /* 0x000fd200087fe43f */
[----:B------:R0:W-:Y:S02]  /*1c760*/  UTMALDG.4D [UR8], [UR4], desc[UR6] ;  /* 0x00000608040075b4 */ /* 0x0001e40008019000 */
[----:B0-----:R-:W-:Y:S01]  /*1c770*/  UMOV UR8, UR14 ;  /* 0x0000000e00087c82 */ /* 0x001fe20008000000 */
[----:B------:R-:W-:Y:S02]  /*1c780*/  UMOV UR10, UR15 ;  /* 0x0000000f000a7c82 */ /* 0x000fe40008000000 */
[----:B------:R0:W-:Y:S02]  /*1c790*/  UTMALDG.4D [UR8], [UR4], desc[UR6] ;  /* 0x00000608040075b4 */ /* 0x0001e40008019000 */
[----:B0-----:R-:W-:Y:S01]  /*1c7a0*/  NOP ;  /* 0x0000000000007918 */ /* 0x001fe20000000000 */
.L_x_2506:
[----:B------:R-:W-:Y:S05]  /*1c7b0*/  BSYNC B2 ;  /* 0x0000000000027941 */ /* 0x000fea0003800000 */
.L_x_2505:
[----:B------:R-:W2:Y:S04]  /*1c7c0*/  LDL.LU R2, [R1+0x1c] ;  /* 0x00001c0001027983 */ /* 0x000ea80000300800 */
[----:B------:R0:W-:Y:S04]  /*1c7d0*/  STL [R1], R11 ;  /* 0x0000000b01007387 */ /* 0x0001e80000100800 */
[----:B------:R0:W-:Y:S02]  /*1c7e0*/  STL [R1+0x8], R14 ;  /* 0x0000080e01007387 */ /* 0x0001e40000100800 */
[----:B0-2---:R-:W-:-:S07]  /*1c7f0*/  VIADD R7, R2, 0xfffffffd ;  /* 0xfffffffd02077836 */ /* 0x005fce0000000000 */
.L_x_2504:
[----:B------:R-:W-:Y:S05]  /*1c800*/  BSYNC B1 ;  /* 0x0000000000017941 */ /* 0x000fea0003800000 */
.L_x_2503:
[----:B------:R-:W-:-:S13]  /*1c810*/  ISETP.NE.AND P0, PT, R10, RZ, PT ;  /* 0x000000ff0a00720c */ /* 0x000fda0003f05270 */
[----:B------:R-:W-:Y:S05]  /*1c820*/  @!P0 BRA `(.L_x_2502) ;  /* 0x0000000c00d08947 */ /* 0x000fea0003800000 */
[----:B------:R-:W-:-:S07]  /*1c830*/  IMAD.MOV.U32 R11, RZ, RZ, R6 ;  /* 0x000000ffff0b7224 */ /* 0x000fce00078e0006 */
.L_x_2526:
        /* <DEDUP_REMOVED lines=30> */
[----:B------:R-:W-:-:S06]  /*1ca20*/  LEA.HI.X R11, R2, UR5, R3, 0x2, P0 ;  /* 0x00000005020b7c11 */ /* 0x000fcc00080f1403 */
[----:B------:R0:W5:Y:S03]  /*1ca30*/  LDG.E R11, desc[UR38][R10.64] ;  /* 0x000000260a0b7981 */ /* 0x000166000c1e1900 */
.L_x_2514:
[----:B------:R-:W1:Y:S01]  /*1ca40*/  S2R R3, SR_CgaCtaId ;  /* 0x0000000000037919 */ /* 0x000e620000008800 */
[----:B------:R-:W-:-:S04]  /*1ca50*/  MOV R2, 0x400 ;  /* 0x0000040000027802 */ /* 0x000fc80000000f00 */
[----:B-1----:R-:W-:Y:S02]  /*1ca60*/  LEA R2, R3, R2, 0x18 ;  /* 0x0000000203027211 */ /* 0x002fe400078ec0ff */
[----:B------:R-:W-:-:S03]  /*1ca70*/  SHF.L.U32 R3, R9, 0x1f, RZ ;  /* 0x0000001f09037819 */ /* 0x000fc600000006ff */
[----:B------:R-:W-:-:S04]  /*1ca80*/  IMAD R2, R8, 0x8, R2 ;  /* 0x0000000808027824 */ /* 0x000fc800078e0202 */
[----:B------:R-:W1:Y:S02]  /*1ca90*/  SYNCS.PHASECHK.TRANS64.TRYWAIT P0, [R2+URZ+0x28840], R3 ;  /* 0x02884003020075a7 */ /* 0x000e64000800017f */
[----:B-1----:R-:W-:Y:S05]  /*1caa0*/  @!P0 BRA `(.L_x_2515) ;  /* 0x0000003c00e48947 */ /* 0x002fea0003800000 */
.L_x_2684:
        /* <DEDUP_REMOVED lines=11> */
.L_x_2516:
        /* <DEDUP_REMOVED lines=33> */
.L_x_2685:
        /* <DEDUP_REMOVED lines=8> */
.L_x_2518:
        /* <DEDUP_REMOVED lines=14> */
[----:B------:R-:W-:Y:S01]  /*1ced0*/  MOV R4, R12 ;  /* 0x0000000c00047202 */ /* 0x000fe20000000f00 */
        /* <DEDUP_REMOVED lines=14> */
.L_x_2513:
[----:B------:R-:W-:Y:S05]  /*1cfc0*/  BSYNC B1 ;  /* 0x0000000000017941 */ /* 0x000fea0003800000 */
.L_x_2512:
        /* <DEDUP_REMOVED lines=31> */
.L_x_2521:
[----:B------:R-:W2:Y:S01]  /*1d1c0*/  S2R R3, SR_CgaCtaId ;  /* 0x0000000000037919 */ /* 0x000ea20000008800 */
[----:B------:R-:W-:-:S04]  /*1d1d0*/  MOV R2, 0x400 ;  /* 0x0000040000027802 */ /* 0x000fc80000000f00 */
[----:B--2---:R-:W-:Y:S02]  /*1d1e0*/  LEA R2, R3, R2, 0x18 ;  /* 0x0000000203027211 */ /* 0x004fe400078ec0ff */
[----:B------:R-:W-:-:S03]  /*1d1f0*/  SHF.L.U32 R3, R14, 0x1f, RZ ;  /* 0x0000001f0e037819 */ /* 0x000fc600000006ff */
[----:B------:R-:W-:-:S04]  /*1d200*/  IMAD R2, R15, 0x8, R2 ;  /* 0x000000080f027824 */ /* 0x000fc800078e0202 */
[----:B------:R-:W2:Y:S02]  /*1d210*/  SYNCS.PHASECHK.TRANS64.TRYWAIT P0, [R2+URZ+0x28840], R3 ;  /* 0x02884003020075a7 */ /* 0x000ea4000800017f */
[----:B--2---:R-:W-:Y:S05]  /*1d220*/  @!P0 BRA `(.L_x_2522) ;  /* 0x00000038002c8947 */ /* 0x004fea0003800000 */
.L_x_2686:
        /* <DEDUP_REMOVED lines=11> */
.L_x_2523:
[----:B------:R-:W3:Y:S01]  /*1d2e0*/  LDL R13, [R1] ;  /* 0x00000000010d7983 */ /* 0x000ee20000100800 */
[----:B0-----:R-:W-:-:S03]  /*1d2f0*/  MOV R14, 0x400 ;  /* 0x00000400000e7802 */ /* 0x001fc60000000f00 */
        /* <DEDUP_REMOVED lines=23> */
[----:B------:R-:W-:-:S04]  /*1d470*/  LEA R2, R8, R2, 0x3 ;  /* 0x0000000208027211 */ /* 0x000fc800078e18ff */
[----:B------:R-:W-:Y:S02]  /*1d480*/  UMOV UR8, UR14 ;  /* 0x0000000e00087c82 */ /* 0x000fe40008000000 */
[----:B------:R0:W-:Y:S02]  /*1d490*/  UTMALDG.4D [UR8], [UR4], desc[UR6] ;  /* 0x00000608040075b4 */ /* 0x0001e40008019000 */
[----:B0-----:R-:W-:Y:S01]  /*1d4a0*/  UMOV UR8, UR15 ;  /* 0x0000000f00087c82 */ /* 0x001fe20008000000 */
[----:B------:R-:W-:Y:S02]  /*1d4b0*/  UMOV UR10, UR16 ;  /* 0x00000010000a7c82 */ /* 0x000fe40008000000 */
[----:B------:R0:W-:Y:S01]  /*1d4c0*/  UTMALDG.4D [UR8], [UR4], desc[UR6] ;  /* 0x00000608040075b4 */ /* 0x0001e20008019000 */
[----:B------:R-:W1:Y:S02]  /*1d4d0*/  SYNCS.PHASECHK.TRANS64.TRYWAIT P1, [R2+URZ+0x60], R9 ;  /* 0x00006009020075a7 */ /* 0x000e64000802017f */
[----:B01----:R-:W-:Y:S05]  /*1d4e0*/  @!P1 BRA `(.L_x_2524) ;  /* 0x0000003400909947 */ /* 0x003fea0003800000 */
.L_x_2687:
        /* <DEDUP_REMOVED lines=8> */
.L_x_2525:
        /* <DEDUP_REMOVED lines=18> */
[----:B------:R-:W-:Y:S01]  /*1d690*/  MOV R4, R10 ;  /* 0x0000000a00047202 */ /* 0x000fe20000000f00 */
        /* <DEDUP_REMOVED lines=9> */
.L_x_2520:
[----:B------:R-:W-:Y:S05]  /*1d730*/  BSYNC B1 ;  /* 0x0000000000017941 */ /* 0x000fea0003800000 */
.L_x_2519:
[C---:B------:R-:W-:Y:S01]  /*1d740*/  ISETP.GT.AND P0, PT, R7.reuse, 0x1, PT ;  /* 0x000000010700780c */ /* 0x040fe20003f04270 */
[----:B------:R-:W-:-:S12]  /*1d750*/  VIADD R7, R7, 0xfffffffe ;  /* 0xfffffffe07077836 */ /* 0x000fd80000000000 */
[----:B------:R-:W-:Y:S05]  /*1d760*/  @P0 BRA `(.L_x_2526) ;  /* 0xfffffff000340947 */ /* 0x000fea000383ffff */
.L_x_2502:
[----:B------:R-:W-:Y:S05]  /*1d770*/  BSYNC B0 ;  /* 0x0000000000007941 */ /* 0x000fea0003800000 */
.L_x_2501:
[----:B------:R-:W1:Y:S01]  /*1d780*/  S2R R2, SR_TID.X ;  /* 0x0000000000027919 */ /* 0x000e620000002100 */
[----:B------:R-:W-:Y:S01]  /*1d790*/  BSSY B0, `(.L_x_2527) ;  /* 0x0000010000007945 */ /* 0x000fe20003800000 */
[----:B-1----:R-:W-:-:S04]  /*1d7a0*/  LOP3.LUT R2, R2, 0x1f, RZ, 0xc0, !PT ;  /* 0x0000001f02027812 */ /* 0x002fc800078ec0ff */
[----:B------:R-:W-:-:S13]  /*1d7b0*/  ISETP.NE.AND P0, PT, R2, RZ, PT ;  /* 0x000000ff0200720c */ /* 0x000fda0003f05270 */
[----:B------:R-:W-:Y:S05]  /*1d7c0*/  @P0 BRA `(.L_x_2528) ;  /* 0x0000000000300947 */ /* 0x000fea0003800000 */
[----:B------:R-:W1:Y:S01]  /*1d7d0*/  S2R R3, SR_LANEID ;  /* 0x0000000000037919 */ /* 0x000e620000000000 */
[----:B------:R-:W-:Y:S02]  /*1d7e0*/  VOTEU.ANY UR4, UPT, PT ;  /* 0x0000000000047886 */ /* 0x000fe400038e0100 */
[----:B------:R-:W1:Y:S08]  /*1d7f0*/  FLO.U32 R0, UR4 ;  /* 0x0000000400007d00 */ /* 0x000e7000080e0000 */
[----:B------:R-:W2:Y:S01]  /*1d800*/  POPC R7, UR4 ;  /* 0x0000000400077d09 */ /* 0x000ea20008000000 */
[----:B-1----:R-:W-:-:S02]  /*1d810*/  ISETP.EQ.U32.AND P0, PT, R0, R3, PT ;  /* 0x000000030000720c */ /* 0x002fc40003f02070 */
[----:B------:R-:W2:Y:S11]  /*1d820*/  LDC.64 R2, c[0x0][0xc38] ;  /* 0x00030e00ff027b82 */ /* 0x000eb60000000a00 */
[----:B--2---:R-:W2:Y:S01]  /*1d830*/  @P0 ATOMG.E.ADD.STRONG.GPU PT, R3, desc[UR38][R2.64], R7 ;  /* 0x00000007020309a8 */ /* 0x004ea200081ee1e6 */
[----:B------:R-:W1:Y:S02]  /*1d840*/  S2R R8, SR_LTMASK ;  /* 0x0000000000087919 */ /* 0x000e640000003900 */
[----:B-1----:R-:W-:-:S04]  /*1d850*/  LOP3.LUT R8, R8, UR4, RZ, 0xc0, !PT ;  /* 0x0000000408087c12 */ /* 0x002fc8000f8ec0ff */
[----:B------:R-:W1:Y:S01]  /*1d860*/  POPC R9, R8 ;  /* 0x0000000800097309 */ /* 0x000e620000000000 */
[----:B--2---:R-:W1:Y:S02]  /*1d870*/  SHFL.IDX PT, R0, R3, R0, 0x1f ;  /* 0x00001f0003007589 */ /* 0x004e6400000e0000 */
[----:B-1----:R-:W-:-:S07]  /*1d880*/  IADD3 R16, R0, UR36, R9 ;  /* 0x0000002400107c10 */ /* 0x002fce000fffe009 */
.L_x_2528:
[----:B------:R-:W-:Y:S05]  /*1d890*/  BSYNC B0 ;  /* 0x0000000000007941 */ /* 0x000fea0003800000 */
.L_x_2527:
        /* <DEDUP_REMOVED lines=11> */
.L_x_2688:
        /* <DEDUP_REMOVED lines=11> */
.L_x_2532:
        /* <DEDUP_REMOVED lines=27> */
.L_x_2530:
[----:B------:R-:W-:Y:S05]  /*1dbb0*/  BSYNC B0 ;  /* 0x0000000000007941 */ /* 0x000fea0003800000 */
.L_x_2529:
[----:B------:R-:W2:Y:S04]  /*1dbc0*/  LDL.LU R0, [R1] ;  /* 0x0000000001007983 */ /* 0x000ea80000300800 */
[----:B------:R-:W3:Y:S01]  /*1dbd0*/  LDL.LU R3, [R1+0x8] ;  /* 0x0000080001037983 */ /* 0x000ee20000300800 */
[----:B--2---:R-:W-:-:S04]  /*1dbe0*/  IADD3 R0, R0, 0x1, RZ ;  /* 0x0000000100007810 */ /* 0x004fc80007ffe0ff */
[----:B------:R-:W-:-:S04]  /*1dbf0*/  ISETP.NE.AND P0, PT, R0, 0x2, PT ;  /* 0x000000020000780c */ /* 0x000fc80003f05270 */
[----:B------:R-:W-:Y:S02]  /*1dc00*/  SEL R2, RZ, 0x1, P0 ;  /* 0x00000001ff027807 */ /* 0x000fe40000000000 */
[----:B------:R-:W-:Y:S02]  /*1dc10*/  SEL R0, R0, RZ, P0 ;  /* 0x000000ff00007207 */ /* 0x000fe40000000000 */
[----:B---3--:R-:W-:-:S05]  /*1dc20*/  LOP3.LUT R3, R3, R2, RZ, 0x3c, !PT ;  /* 0x0000000203037212 */ /* 0x008fca00078e3cff */
[----:B------:R1:W-:Y:S04]  /*1dc30*/  STL [R1+0x8], R3 ;  /* 0x0000080301007387 */ /* 0x0003e80000100800 */
[----:B------:R1:W-:Y:S02]  /*1dc40*/  STL [R1], R0 ;  /* 0x0000000001007387 */ /* 0x0003e40000100800 */
.L_x_2487:
[----:B------:R-:W-:Y:S05]  /*1dc50*/  BSYNC B6 ;  /* 0x0000000000067941 */ /* 0x000fea0003800000 */
.L_x_2485:
[----:B------:R-:W-:-:S03]  /*1dc60*/  UMOV UR4, 0xffffffff ;  /* 0xffffffff00047882 */ /* 0x000fc60000000000 */
[----:B------:R-:W-:Y:S05]  /*1dc70*/  BRA.DIV UR4, `(.L_x_2533) ;  /* 0x0000002e04d47947 */ /* 0x000fea000b800000 */
[----:B------:R2:W3:Y:S04]  /*1dc80*/  SHFL.IDX PT, R4, R16, RZ, 0x1f ;  /* 0x00001fff10047589 */ /* 0x0004e800000e0000 */
[----:B------:R-:W4:Y:S02]  /*1dc90*/  SHFL.IDX PT, R16, R16, 0x1, 0x1f ;  /* 0x00201f0010107f89 */ /* 0x000f2400000e0000 */
.L_x_2692:
[----:B0-----:R-:W0:Y:S01]  /*1dca0*/  S2R R7, SR_TID.X ;  /* 0x0000000000077919 */ /* 0x001e220000002100 */
[----:B------:R-:W-:Y:S01]  /*1dcb0*/  ULDC UR4, c[0x0][0xc14] ;  /* 0x0003050000047ab9 */ /* 0x000fe20000000800 */
[----:B------:R-:W-:Y:S01]  /*1dcc0*/  BSSY B0, `(.L_x_2534) ;  /* 0x000000b000007945 */ /* 0x000fe20003800000 */
[----:B-1----:R-:W-:Y:S01]  /*1dcd0*/  IMAD.U32 R0, RZ, RZ, UR4 ;  /* 0x00000004ff007e24 */ /* 0x002fe2000f8e00ff */
[----:B------:R-:W-:Y:S02]  /*1dce0*/  MOV R17, RZ ;  /* 0x000000ff00117202 */ /* 0x000fe40000000f00 */
        /* <DEDUP_REMOVED lines=8> */
.L_x_2535:
[----:B------:R-:W-:Y:S05]  /*1dd70*/  BSYNC B0 ;  /* 0x0000000000007941 */ /* 0x000fea0003800000 */
.L_x_2534:
        /* <DEDUP_REMOVED lines=11> */
[----:B0-----:R-:W-:-:S05]  /*1de30*/  IMAD.IADD R3, R13, 0x1, R14 ;  /* 0x000000010d037824 */ /* 0x001fca00078e020e */
        /* <DEDUP_REMOVED lines=11> */
.L_x_2700:
[----:B------:R-:W-:Y:S02]  /*1def0*/  ULDC UR4, c[0x0][0xc10] ;  /* 0x0003040000047ab9 */ /* 0x000fe40000000800 */
[----:B------:R-:W-:-:S05]  /*1df00*/  MOV R5, UR4 ;  /* 0x0000000400057c02 */ /* 0x000fca0008000f00 */
[----:B-1----:R-:W-:-:S04]  /*1df10*/  IMAD R3, R14, R5, RZ ;  /* 0x000000050e037224 */ /* 0x002fc800078e02ff */
[----:B--2-4-:R-:W-:-:S05]  /*1df20*/  IMAD.IADD R16, R16, 0x1, R3 ;  /* 0x0000000110107824 */ /* 0x014fca00078e0203 */
[----:B---3--:R-:W-:-:S13]  /*1df30*/  ISETP.GT.AND P0, PT, R16, R4, PT ;  /* 0x000000041000720c */ /* 0x008fda0003f04270 */
[----:B------:R-:W-:Y:S05]  /*1df40*/  @P0 BRA `(.L_x_2537) ;  /* 0x0000000000b40947 */ /* 0x000fea0003800000 */
[----:B------:R-:W1:Y:S02]  /*1df50*/  LDC R0, c[0x0][0xc14] ;  /* 0x00030500ff007b82 */ /* 0x000e640000000800 */
.L_x_2542:
[----:B------:R-:W-:-:S05]  /*1df60*/  VIADD R19, R19, 0x1f ;  /* 0x0000001f13137836 */ /* 0x000fca0000000000 */
[----:B-1----:R-:W-:-:S13]  /*1df70*/  ISETP.GE.AND P0, PT, R19, R0, PT ;  /* 0x000000001300720c */ /* 0x002fda0003f06270 */
[----:B------:R-:W-:Y:S05]  /*1df80*/  @P0 BRA `(.L_x_2538) ;  /* 0x0000000400ec0947 */ /* 0x000fea0003800000 */
[----:B------:R-:W1:Y:S01]  /*1df90*/  S2R R7, SR_TID.X ;  /* 0x0000000000077919 */ /* 0x000e620000002100 */
[----:B------:R-:W-:Y:S01]  /*1dfa0*/  BSSY B0, `(.L_x_2539) ;  /* 0x000000a000007945 */ /* 0x000fe20003800000 */
[----:B------:R-:W-:Y:S01]  /*1dfb0*/  IMAD.MOV.U32 R17, RZ, RZ, RZ ;  /* 0x000000ffff117224 */ /* 0x000fe200078e00ff */
[----:B-1----:R-:W-:-:S04]  /*1dfc0*/  LOP3.LUT R7, R7, 0x1f, RZ, 0xc0, !PT ;  /* 0x0000001f07077812 */ /* 0x002fc800078ec0ff */
[C---:B------:R-:W-:Y:S02]  /*1dfd0*/  ISETP.NE.AND P1, PT, R7.reuse, 0x1f, PT ;  /* 0x0000001f0700780c */ /* 0x040fe40003f25270 */
[----:B------:R-:W-:-:S04]  /*1dfe0*/  IADD3 R5, R7, R19, RZ ;  /* 0x0000001307057210 */ /* 0x000fc80007ffe0ff */
[----:B------:R-:W-:-:S13]  /*1dff0*/  ISETP.GE.OR P0, PT, R5, R0, !P1 ;  /* 0x000000000500720c */ /* 0x000fda0004f06670 */
[----:B------:R-:W-:Y:S05]  /*1e000*/  @P0 BRA `(.L_x_2540) ;  /* 0x00000000000c0947 */ /* 0x000fea0003800000 */
[----:B0-----:R-:W0:Y:S02]  /*1e010*/  LDC.64 R2, c[0x0][0xc58] ;  /* 0x00031600ff027b82 */ /* 0x001e240000000a00 */
[----:B0-----:R-:W-:-:S05]  /*1e020*/  IMAD.WIDE R2, R5, 0x4, R2 ;  /* 0x0000000405027825 */ /* 0x001fca00078e0202 */
[----:B------:R1:W5:Y:S02]  /*1e030*/  LDG.E R17, desc[UR38][R2.64] ;  /* 0x0000002602117981 */ /* 0x000364000c1e1900 */
.L_x_2540:
[----:B------:R-:W-:Y:S05]  /*1e040*/  BSYNC B0 ;  /* 0x0000000000007941 */ /* 0x000fea0003800000 */
.L_x_2539:
[----:B------:R-:W-:-:S03]  /*1e050*/  UMOV UR4, 0xffffffff ;  /* 0xffffffff00047882 */ /* 0x000fc60000000000 */
[----:B------:R-:W-:Y:S05]  /*1e060*/  BRA.DIV UR4, `(.L_x_2541) ;  /* 0x0000002e04f47947 */ /* 0x000fea000b800000 */
[----:B-----5:R-:W2:Y:S01]  /*1e070*/  SHFL.UP PT, R14, R17, 0x1, RZ ;  /* 0x04200000110e7989 */ /* 0x020ea200000e00ff */
[C---:B------:R-:W-:Y:S02]  /*1e080*/  ISETP.NE.AND P0, PT, R7.reuse, RZ, PT ;  /* 0x000000ff0700720c */ /* 0x040fe40003f05270 */
[C---:B------:R-:W-:Y:S02]  /*1e090*/  ISETP.GE.U32.AND P1, PT, R7.reuse, 0x2, PT ;  /* 0x000000020700780c */ /* 0x040fe40003f26070 */
[----:B--2---:R-:W-:Y:S02]  /*1e0a0*/  SEL R14, R14, RZ, P0 ;  /* 0x000000ff0e0e7207 */ /* 0x004fe40000000000 */
[----:B------:R-:W-:-:S03]  /*1e0b0*/  ISETP.GE.U32.AND P0, PT, R7, 0x4, PT ;  /* 0x000000040700780c */ /* 0x000fc60003f06070 */
[----:B------:R-:W-:-:S05]  /*1e0c0*/  IMAD.IADD R13, R17, 0x1, R14 ;  /* 0x00000001110d7824 */ /* 0x000fca00078e020e */
[----:B------:R-:W2:Y:S02]  /*1e0d0*/  SHFL.UP PT, R14, R13, 0x2, RZ ;  /* 0x044000000d0e7989 */ /* 0x000ea400000e00ff */
[----:B--2---:R-:W-:Y:S02]  /*1e0e0*/  SEL R14, R14, RZ, P1 ;  /* 0x000000ff0e0e7207 */ /* 0x004fe40000800000 */
[----:B------:R-:W-:Y:S02]  /*1e0f0*/  ISETP.GE.U32.AND P1, PT, R7, 0x8, PT ;  /* 0x000000080700780c */ /* 0x000fe40003f26070 */
[----:B-1----:R-:W-:-:S05]  /*1e100*/  IADD3 R3, R13, R14, RZ ;  /* 0x0000000e0d037210 */ /* 0x002fca0007ffe0ff */
        /* <DEDUP_REMOVED lines=8> */
[----:B-1----:R-:W-:-:S04]  /*1e190*/  SEL R7, R14, RZ, P0 ;  /* 0x000000ff0e077207 */ /* 0x002fc80000000000 */
[----:B0-----:R-:W-:-:S05]  /*1e1a0*/  IADD3 R2, R6, R7, RZ ;  /* 0x0000000706027210 */ /* 0x001fca0007ffe0ff */
[----:B------:R0:W1:Y:S02]  /*1e1b0*/  SHFL.IDX PT, R14, R2, 0x1f, 0x1f ;  /* 0x03e01f00020e7f89 */ /* 0x00006400000e0000 */
.L_x_2708:
[----:B------:R-:W-:Y:S02]  /*1e1c0*/  ULDC UR4, c[0x0][0xc10] ;  /* 0x0003040000047ab9 */ /* 0x000fe40000000800 */
[----:B------:R-:W-:-:S04]  /*1e1d0*/  IMAD.U32 R5, RZ, RZ, UR4 ;  /* 0x00000004ff057e24 */ /* 0x000fc8000f8e00ff */
[----:B-1----:R-:W-:-:S04]  /*1e1e0*/  IMAD R3, R14, R5, RZ ;  /* 0x000000050e037224 */ /* 0x002fc800078e02ff */
[----:B------:R-:W-:-:S05]  /*1e1f0*/  IMAD.IADD R16, R3, 0x1, R16 ;  /* 0x0000000103107824 */ /* 0x000fca00078e0210 */
[----:B------:R-:W-:-:S13]  /*1e200*/  ISETP.GT.AND P0, PT, R16, R4, PT ;  /* 0x000000041000720c */ /* 0x000fda0003f04270 */
[----:B------:R-:W-:Y:S05]  /*1e210*/  @!P0 BRA `(.L_x_2542) ;  /* 0xfffffffc00508947 */ /* 0x000fea000383ffff */
.L_x_2537:
[----:B------:R-:W-:Y:S01]  /*1e220*/  IADD3 R16, -R3, R16, RZ ;  /* 0x0000001003107210 */ /* 0x000fe20007ffe1ff */
[----:B------:R-:W-:-:S04]  /*1e230*/  UMOV UR4, 0xffffffff ;  /* 0xffffffff00047882 */ /* 0x000fc80000000000 */
[----:B------:R-:W-:-:S05]  /*1e240*/  IMAD R3, R2, R5, R16 ;  /* 0x0000000502037224 */ /* 0x000fca00078e0210 */
[----:B------:R-:W-:Y:S01]  /*1e250*/  ISETP.GT.AND P6, PT, R3, R4, PT ;  /* 0x000000040300720c */ /* 0x000fe20003fc4270 */
[----:B------:R-:W-:-:S12]  /*1e260*/  BRA.DIV UR4, `(.L_x_2543) ;  /* 0x0000003204447947 */ /* 0x000fd8000b800000 */
[----:B------:R-:W-:-:S04]  /*1e270*/  VOTE.ANY R3, PT, !P6 ;  /* 0x0000000000037806 */ /* 0x000fc800070e0100 */
[----:B------:R-:W1:Y:S02]  /*1e280*/  POPC R6, R3 ;  /* 0x0000000300067309 */ /* 0x000e640000000000 */
[----:B-1----:R1:W2:Y:S02]  /*1e290*/  SHFL.IDX PT, R17, R17, R6, 0x1f ;  /* 0x00001f0611117589 */ /* 0x0022a400000e0000 */
.L_x_2712:
[----:B------:R-:W-:Y:S01]  /*1e2a0*/  ISETP.NE.AND P0, PT, R3, RZ, PT ;  /* 0x000000ff0300720c */ /* 0x000fe20003f05270 */
[----:B------:R-:W-:-:S12]  /*1e2b0*/  IMAD.MOV.U32 R7, RZ, RZ, RZ ;  /* 0x000000ffff077224 */ /* 0x000fd800078e00ff */
[----:B------:R-:W-:Y:S05]  /*1e2c0*/  @!P0 BRA `(.L_x_2544) ;  /* 0x0000000000108947 */ /* 0x000fea0003800000 */
[----:B------:R-:W-:Y:S01]  /*1e2d0*/  UMOV UR4, 0xffffffff ;  /* 0xffffffff00047882 */ /* 0x000fe20000000000 */
[----:B------:R-:W-:Y:S02]  /*1e2e0*/  VIADD R12, R6, 0xffffffff ;  /* 0xffffffff060c7836 */ /* 0x000fe40000000000 */
[----:B------:R-:W-:Y:S05]  /*1e2f0*/  BRA.DIV UR4, `(.L_x_2545) ;  /* 0x0000003204687947 */ /* 0x000fea000b800000 */
[----:B------:R3:W4:Y:S02]  /*1e300*/  SHFL.IDX PT, R7, R2, R12, 0x1f ;  /* 0x00001f0c02077589 */ /* 0x00072400000e0000 */
.L_x_2544:
[----:B0--3--:R-:W0:Y:S01]  /*1e310*/  LDC.64 R2, c[0x0][0xc68] ;  /* 0x00031a00ff027b82 */ /* 0x009e220000000a00 */
[----:B------:R-:W-:-:S05]  /*1e320*/  IADD3 R19, R6, R19, RZ ;  /* 0x0000001306137210 */ /* 0x000fca0007ffe0ff */
[----:B0-----:R-:W-:-:S05]  /*1e330*/  IMAD.WIDE R2, R19, 0x4, R2 ;  /* 0x0000000413027825 */ /* 0x001fca00078e0202 */
[----:B------:R-:W1:Y:S01]  /*1e340*/  LDG.E R9, desc[UR38][R2.64] ;  /* 0x0000002602097981 */ /* 0x000e62000c1e1900 */
[----:B----4-:R-:W-:-:S04]  /*1e350*/  IMAD R16, R7, R5, R16 ;  /* 0x0000000507107224 */ /* 0x010fc800078e0210 */
[----:B------:R-:W-:Y:S02]  /*1e360*/  IMAD.IADD R7, R4, 0x1, -R16 ;  /* 0x0000000104077824 */ /* 0x000fe400078e0a10 */
[----:B-12---:R-:W-:-:S05]  /*1e370*/  IMAD R6, R17, R9, RZ ;  /* 0x0000000911067224 */ /* 0x006fca00078e02ff */
[----:B------:R-:W-:-:S04]  /*1e380*/  IABS R8, R6 ;  /* 0x0000000600087213 */ /* 0x000fc80000000000 */
[----:B------:R-:W0:Y:S08]  /*1e390*/  I2F.RP R11, R8 ;  /* 0x00000008000b7306 */ /* 0x000e300000209400 */
[----:B0-----:R-:W0:Y:S02]  /*1e3a0*/  MUFU.RCP R11, R11 ;  /* 0x0000000b000b7308 */ /* 0x001e240000001000 */
[----:B0-----:R-:W-:-:S06]  /*1e3b0*/  VIADD R12, R11, 0xffffffe ;  /* 0x0ffffffe0b0c7836 */ /* 0x001fcc0000000000 */
[----:B------:R-:W0:Y:S02]  /*1e3c0*/  F2I.FTZ.U32.TRUNC.NTZ R3, R12 ;  /* 0x0000000c00037305 */ /* 0x000e24000021f000 */
[----:B0-----:R-:W-:-:S04]  /*1e3d0*/  IMAD.MOV R2, RZ, RZ, -R3 ;  /* 0x000000ffff027224 */ /* 0x001fc800078e0a03 */
[----:B------:R-:W-:Y:S01]  /*1e3e0*/  IMAD R10, R2, R8, RZ ;  /* 0x00000008020a7224 */ /* 0x000fe200078e02ff */
[----:B------:R-:W-:-:S05]  /*1e3f0*/  MOV R2, RZ ;  /* 0x000000ff00027202 */ /* 0x000fca0000000f00 */
[----:B------:R-:W-:Y:S01]  /*1e400*/  IMAD.HI.U32 R10, R3, R10, R2 ;  /* 0x0000000a030a7227 */ /* 0x000fe200078e0002 */
[----:B------:R-:W-:Y:S02]  /*1e410*/  IABS R3, R7 ;  /* 0x0000000700037213 */ /* 0x000fe40000000000 */
[----:B------:R-:W-:-:S03]  /*1e420*/  IABS R2, R6 ;  /* 0x0000000600027213 */ /* 0x000fc60000000000 */
[----:B------:R-:W-:-:S04]  /*1e430*/  IMAD.HI.U32 R10, R10, R3, RZ ;  /* 0x000000030a0a7227 */ /* 0x000fc800078e00ff */
[----:B------:R-:W-:-:S04]  /*1e440*/  IMAD.MOV R2, RZ, RZ, -R2 ;  /* 0x000000ffff027224 */ /* 0x000fc800078e0a02 */
[----:B------:R-:W-:-:S05]  /*1e450*/  IMAD R3, R10, R2, R3 ;  /* 0x000000020a037224 */ /* 0x000fca00078e0203 */
[----:B------:R-:W-:-:S13]  /*1e460*/  ISETP.GT.U32.AND P0, PT, R8, R3, PT ;  /* 0x000000030800720c */ /* 0x000fda0003f04070 */
[----:B------:R-:W-:Y:S01]  /*1e470*/  @!P0 IADD3 R3, R3, -R8, RZ ;  /* 0x8000000803038210 */ /* 0x000fe20007ffe0ff */
[----:B------:R-:W-:-:S03]  /*1e480*/  @!P0 VIADD R10, R10, 0x1 ;  /* 0x000000010a0a8836 */ /* 0x000fc60000000000 */
[----:B------:R-:W-:Y:S02]  /*1e490*/  ISETP.GE.U32.AND P0, PT, R3, R8, PT ;  /* 0x000000080300720c */ /* 0x000fe40003f06070 */
[----:B------:R-:W-:-:S11]  /*1e4a0*/  LOP3.LUT R3, R7, R6, RZ, 0x3c, !PT ;  /* 0x0000000607037212 */ /* 0x000fd600078e3cff */
[----:B------:R-:W-:Y:S01]  /*1e4b0*/  @P0 VIADD R10, R10, 0x1 ;  /* 0x000000010a0a0836 */ /* 0x000fe20000000000 */
[----:B------:R-:W-:-:S04]  /*1e4c0*/  ISETP.GE.AND P0, PT, R3, RZ, PT ;  /* 0x000000ff0300720c */ /* 0x000fc80003f06270 */
[----:B------:R-:W-:-:S09]  /*1e4d0*/  MOV R2, R10 ;  /* 0x0000000a00027202 */ /* 0x000fd20000000f00 */
[----:B------:R-:W-:Y:S01]  /*1e4e0*/  @!P0 IMAD.MOV R2, RZ, RZ, -R2 ;  /* 0x000000ffff028224 */ /* 0x000fe200078e0a02 */
[----:B------:R-:W-:-:S13]  /*1e4f0*/  ISETP.NE.AND P0, PT, R6, RZ, PT ;  /* 0x000000ff0600720c */ /* 0x000fda0003f05270 */
[----:B------:R-:W-:-:S05]  /*1e500*/  @!P0 LOP3.LUT R2, RZ, R6, RZ, 0x33, !PT ;  /* 0x00000006ff028212 */ /* 0x000fca00078e33ff */
[----:B------:R-:W-:Y:S02]  /*1e510*/  IMAD R4, R9, R2, RZ ;  /* 0x0000000209047224 */ /* 0x000fe400078e02ff */
[----:B------:R-:W-:Y:S02]  /*1e520*/  IMAD.MOV R2, RZ, RZ, -R2 ;  /* 0x000000ffff027224 */ /* 0x000fe400078e0a02 */
[----:B------:R-:W-:Y:S02]  /*1e530*/  IMAD.MOV R8, RZ, RZ, -R4 ;  /* 0x000000ffff087224 */ /* 0x000fe400078e0a04 */
[----:B------:R-:W-:-:S03]  /*1e540*/  IMAD R6, R6, R2, R7 ;  /* 0x0000000206067224 */ /* 0x000fc600078e0207 */
[----:B------:R-:W-:-:S04]  /*1e550*/  VIADDMNMX R9, R8, R5, R9, PT ;  /* 0x0000000508097246 */ /* 0x000fc80003800109 */
[----:B------:R-:W-:-:S04]  /*1e560*/  IABS R5, R9 ;  /* 0x0000000900057213 */ /* 0x000fc80000000000 */
[----:B------:R-:W0:Y:S08]  /*1e570*/  I2F.RP R8, R5 ;  /* 0x0000000500087306 */ /* 0x000e300000209400 */
[----:B0-----:R-:W0:Y:S02]  /*1e580*/  MUFU.RCP R8, R8 ;  /* 0x0000000800087308 */ /* 0x001e240000001000 */
[----:B0-----:R-:W-:-:S06]  /*1e590*/  IADD3 R10, R8, 0xffffffe, RZ ;  /* 0x0ffffffe080a7810 */ /* 0x001fcc0007ffe0ff */
        /* <DEDUP_REMOVED lines=9> */
[----:B------:R-:W-:Y:S01]  /*1e630*/  IMAD R8, R2, R8, R3 ;  /* 0x0000000802087224 */ /* 0x000fe200078e0203 */
[----:B------:R-:W-:-:S04]  /*1e640*/  LOP3.LUT R3, R6, R9, RZ, 0x3c, !PT ;  /* 0x0000000906037212 */ /* 0x000fc800078e3cff */
[----:B------:R-:W-:-:S13]  /*1e650*/  ISETP.GT.U32.AND P0, PT, R5, R8, PT ;  /* 0x000000080500720c */ /* 0x000fda0003f04070 */
[----:B------:R-:W-:Y:S01]  /*1e660*/  @!P0 IMAD.IADD R8, R8, 0x1, -R5 ;  /* 0x0000000108088824 */ /* 0x000fe200078e0a05 */
[----:B------:R-:W-:-:S04]  /*1e670*/  @!P0 IADD3 R2, R2, 0x1, RZ ;  /* 0x0000000102028810 */ /* 0x000fc80007ffe0ff */
[----:B------:R-:W-:-:S13]  /*1e680*/  ISETP.GE.U32.AND P0, PT, R8, R5, PT ;  /* 0x000000050800720c */ /* 0x000fda0003f06070 */
[----:B------:R-:W-:Y:S01]  /*1e690*/  @P0 VIADD R2, R2, 0x1 ;  /* 0x0000000102020836 */ /* 0x000fe20000000000 */
[----:B------:R-:W-:Y:S02]  /*1e6a0*/  ISETP.GE.AND P0, PT, R3, RZ, PT ;  /* 0x000000ff0300720c */ /* 0x000fe40003f06270 */
[----:B------:R-:W-:-:S11]  /*1e6b0*/  IADD3 R3, R6, R4, RZ ;  /* 0x0000000406037210 */ /* 0x000fd60007ffe0ff */
        /* <DEDUP_REMOVED lines=8> */
.L_x_2538:
[----:B------:R-:W-:Y:S01]  /*1e740*/  UMOV UR4, URZ ;  /* 0x0000003f00047c82 */ /* 0x000fe20008000000 */
[----:B------:R-:W-:Y:S01]  /*1e750*/  UMOV UR5, URZ ;  /* 0x0000003f00057c82 */ /* 0x000fe20008000000 */
[----:B------:R-:W-:Y:S01]  /*1e760*/  ULDC UR6, c[0x0][0xc14] ;  /* 0x0003050000067ab9 */ /* 0x000fe20000000800 */
[----:B------:R-:W-:Y:S01]  /*1e770*/  MOV R16, R4 ;  /* 0x0000000400107202 */ /* 0x000fe20000000f00 */
[----:B------:R-:W-:Y:S01]  /*1e780*/  IMAD.U32 R17, RZ, RZ, UR4 ;  /* 0x00000004ff117e24 */ /* 0x000fe2000f8e00ff */
[----:B------:R-:W-:Y:S01]  /*1e790*/  MOV R19, UR6 ;  /* 0x0000000600137c02 */ /* 0x000fe20008000f00 */
[----:B------:R-:W-:-:S07]  /*1e7a0*/  IMAD.U32 R18, RZ, RZ, UR5 ;  /* 0x00000005ff127e24 */ /* 0x000fce000f8e00ff */
.L_x_2546:
        /* <DEDUP_REMOVED lines=12> */
.L_x_2462:
        /* <DEDUP_REMOVED lines=12> */
.L_x_2715:
[----:B------:R-:W-:Y:S05]  /*1e930*/  BSYNC B0 ;  /* 0x0000000000007941 */ /* 0x000fea0003800000 */
.L_x_2548:
[----:B------:R-:W-:-:S03]  /*1e940*/  UMOV UR4, 0xffffffff ;  /* 0xffffffff00047882 */ /* 0x000fc60000000000 */
[----:B------:R-:W-:Y:S05]  /*1e950*/  BRA.DIV UR4, `(.L_x_2550) ;  /* 0x0000002e040c7947 */ /* 0x000fea000b800000 */
[----:B------:R-:W2:Y:S02]  /*1e960*/  S2R R2, SR_TID.X ;  /* 0x0000000000027919 */ /* 0x000ea40000002100 */
[----:B--2---:R-:W-:-:S04]  /*1e970*/  SHF.R.U32.HI R2, RZ, 0x5, R2 ;  /* 0x00000005ff027819 */ /* 0x004fc80000011602 */
[----:B------:R-:W-:-:S05]  /*1e980*/  LOP3.LUT R2, R2, 0x3, RZ, 0xc0, !PT ;  /* 0x0000000302027812 */ /* 0x000fca00078ec0ff */
[----:B------:R2:W3:Y:S02]  /*1e990*/  SHFL.IDX PT, R14, R2, RZ, 0x1f ;  /* 0x00001fff020e7589 */ /* 0x0004e400000e0000 */
.L_x_2718:
[----:B---3--:R-:W-:-:S13]  /*1e9a0*/  ISETP.NE.AND P0, PT, R14, RZ, PT ;  /* 0x000000ff0e00720c */ /* 0x008fda0003f05270 */
[----:B------:R-:W-:Y:S05]  /*1e9b0*/  @P0 BRA `(.L_x_2233) ;  /* 0x0000000000940947 */ /* 0x000fea0003800000 */
[----:B------:R-:W-:-:S03]  /*1e9c0*/  UMOV UR4, 0xffffffff ;  /* 0xffffffff00047882 */ /* 0x000fc60000000000 */
[----:B------:R-:W-:Y:S05]  /*1e9d0*/  BRA.DIV UR4, `(.L_x_2551) ;  /* 0x0000002e04207947 */ /* 0x000fea000b800000 */
[----:B------:R-:W-:-:S13]  /*1e9e0*/  ELECT P6, URZ, PT ;  /* 0x00000000003f782f */ /* 0x000fda00038c0000 */
.L_x_2721:
[----:B------:R-:W-:Y:S05]  /*1e9f0*/  @!P6 BRA `(.L_x_2233) ;  /* 0x000000000084e947 */ /* 0x000fea0003800000 */
[----:B--2---:R-:W2:Y:S02]  /*1ea00*/  LDL.LU R2, [R1+0x30] ;  /* 0x0000300001027983 */ /* 0x004ea40000300800 */
[----:B--2---:R-:W-:-:S04]  /*1ea10*/  LOP3.LUT R2, R2, 0x2, RZ, 0xfc, !PT ;  /* 0x0000000202027812 */ /* 0x004fc800078efcff */
[----:B------:R-:W-:-:S13]  /*1ea20*/  ISETP.NE.AND P2, PT, R2, 0x3, PT ;  /* 0x000000030200780c */ /* 0x000fda0003f45270 */
[----:B------:R-:W-:Y:S05]  /*1ea30*/  @!P2 BRA `(.L_x_2552) ;  /* 0x000000000004a947 */ /* 0x000fea0003800000 */
[----:B------:R-:W-:Y:S01]  /*1ea40*/  BPT.TRAP 0x1 ;  /* 0x000000040000795c */ /* 0x000fe20000300000 */
.L_x_2552:
[----:B-1----:R-:W2:Y:S04]  /*1ea50*/  LDL R3, [R1] ;  /* 0x0000000001037983 */ /* 0x002ea80000100800 */
[----:B------:R-:W3:Y:S01]  /*1ea60*/  LDL.LU R7, [R1+0x8] ;  /* 0x0000080001077983 */ /* 0x000ee20000300800 */
[----:B------:R-:W-:-:S05]  /*1ea70*/  IADD3 R2, R0, 0x28840, RZ ;  /* 0x0002884000027810 */ /* 0x000fca0007ffe0ff */
[C---:B--2---:R-:W-:Y:S02]  /*1ea80*/  IMAD R6, R3.reuse, 0x8, R2 ;  /* 0x0000000803067824 */ /* 0x044fe400078e0202 */
[----:B------:R-:W-:Y:S01]  /*1ea90*/  VIADD R3, R3, 0x1 ;  /* 0x0000000103037836 */ /* 0x000fe20000000000 */
[----:B---3--:R-:W-:-:S04]  /*1eaa0*/  SHF.L.U32 R5, R7, 0x1f, RZ ;  /* 0x0000001f07057819 */ /* 0x008fc800000006ff */
        /* <DEDUP_REMOVED lines=8> */
.L_x_2722:
[----:B------:R-:W2:Y:S02]  /*1eb30*/  SYNCS.PHASECHK.TRANS64.TRYWAIT P0, [R7+URZ], R2 ;  /* 0x00000002070075a7 */ /* 0x000ea4000800017f */
[----:B--2---:R-:W-:Y:S05]  /*1eb40*/  @!P0 BRA `(.L_x_2554) ;  /* 0x0000002800f88947 */ /* 0x004fea0003800000 */
.L_x_2723:
[----:B------:R-:W-:Y:S05]  /*1eb50*/  @!P2 BRA `(.L_x_2555) ;  /* 0x000000000004a947 */ /* 0x000fea0003800000 */
[----:B------:R-:W-:Y:S01]  /*1eb60*/  BPT.TRAP 0x1 ;  /* 0x000000040000795c */ /* 0x000fe20000300000 */
.L_x_2555:
[----:B------:R-:W3:Y:S01]  /*1eb70*/  LDL.LU R4, [R1] ;  /* 0x0000000001047983 */ /* 0x000ee20000300800 */
[----:B------:R-:W-:-:S04]  /*1eb80*/  VIADD R0, R0, 0x28860 ;  /* 0x0002886000007836 */ /* 0x000fc80000000000 */
[----:B---3--:R-:W-:-:S04]  /*1eb90*/  IMAD R4, R4, 0x8, R0 ;  /* 0x0000000804047824 */ /* 0x008fc800078e0200 */
[----:B------:R-:W3:Y:S02]  /*1eba0*/  SYNCS.PHASECHK.TRANS64.TRYWAIT P0, [R4+URZ], R5 ;  /* 0x00000005040075a7 */ /* 0x000ee4000800017f */
[----:B---3--:R-:W-:Y:S05]  /*1ebb0*/  @!P0 BRA `(.L_x_2556) ;  /* 0x0000002800f08947 */ /* 0x008fea0003800000 */
.L_x_2724:
[----:B------:R-:W-:-:S07]  /*1ebc0*/  LEA R3, R3, R0, 0x3 ;  /* 0x0000000003037211 */ /* 0x000fce00078e18ff */
.L_x_2557:
[----:B----4-:R4:W0:Y:S02]  /*1ebd0*/  SYNCS.PHASECHK.TRANS64.TRYWAIT P0, [R3+URZ], R2 ;  /* 0x00000002030075a7 */ /* 0x010824000800017f */
[----:B0-----:R-:W-:Y:S05]  /*1ebe0*/  @!P0 NANOSLEEP.SYNCS 0x989680 ;  /* 0x009896800000895d */ /* 0x001fea0003900000 */
[----:B------:R-:W0:Y:S02]  /*1ebf0*/  @!P0 SYNCS.PHASECHK.TRANS64 P0, [R3+URZ], R2 ;  /* 0x00000002030085a7 */ /* 0x000e24000800007f */
[----:B0-----:R-:W-:Y:S05]  /*1ec00*/  @!P0 BRA `(.L_x_2557) ;  /* 0xfffffffc00f08947 */ /* 0x001fea000383ffff */
.L_x_2233:
[----:B------:R-:W-:Y:S05]  /*1ec10*/  BSYNC B7 ;  /* 0x0000000000077941 */ /* 0x000fea0003800000 */
.L_x_2230:
[----:B------:R-:W-:Y:S05]  /*1ec20*/  EXIT ;  /* 0x000000000000794d */ /* 0x000fea0003800000 */
.L_x_2255:
[----:B0-----:R0:W1:Y:S02]  /*1ec30*/  SYNCS.PHASECHK.TRANS64.TRYWAIT P6, [R105+URZ+0x28890], R122 ;  /* 0x0288907a690075a7 */ /* 0x00106400080c017f */
[----:B-1----:R-:W-:Y:S05]  /*1ec40*/  @!P6 NANOSLEEP.SYNCS 0x989680 ;  /* 0x009896800000e95d */ /* 0x002fea0003900000 */
[----:B------:R-:W1:Y:S02]  /*1ec50*/  @!P6 SYNCS.PHASECHK.TRANS64 P6, [R105+URZ+0x28890], R122 ;  /* 0x0288907a6900e5a7 */ /* 0x000e6400080c007f */
[----:B-1----:R-:W-:Y:S05]  /*1ec60*/  @!P6 BRA `(.L_x_2255) ;  /* 0xfffffffc00f0e947 */ /* 0x002fea000383ffff */
[----:B------:R-:W-:Y:S05]  /*1ec70*/  BRA `(.L_x_2558) ;  /* 0xfffffe4000f87947 */ /* 0x000fea000383ffff */
.L_x_2291:
[----:B0-----:R0:W1:Y:S02]  /*1ec80*/  SYNCS.PHASECHK.TRANS64.TRYWAIT P4, [R105+URZ+0x28890], R122 ;  /* 0x0288907a690075a7 */ /* 0x001064000808017f */
[----:B-1----:R-:W-:Y:S05]  /*1ec90*/  @!P4 NANOSLEEP.SYNCS 0x989680 ;  /* 0x009896800000c95d */ /* 0x002fea0003900000 */
[----:B------:R-:W1:Y:S02]  /*1eca0*/  @!P4 SYNCS.PHASECHK.TRANS64 P4, [R105+URZ+0x28890], R122 ;  /* 0x0288907a6900c5a7 */ /* 0x000e64000808007f */
[----:B-1----:R-:W-:Y:S05]  /*1ecb0*/  @!P4 BRA `(.L_x_2291) ;  /* 0xfffffffc00f0c947 */ /* 0x002fea000383ffff */
[----:B------:R-:W-:Y:S05]  /*1ecc0*/  BRA `(.L_x_2559) ;  /* 0xfffffe6800447947 */ /* 0x000fea000383ffff */
.L_x_2308:
[----:B0-----:R0:W1:Y:S02]  /*1ecd0*/  SYNCS.PHASECHK.TRANS64.TRYWAIT P3, [R105+URZ+0x28890], R122 ;  /* 0x0288907a690075a7 */ /* 0x001064000806017f */
[----:B-1----:R-:W-:Y:S05]  /*1ece0*/  @!P3 NANOSLEEP.SYNCS 0x989680 ;  /* 0x009896800000b95d */ /* 0x002fea0003900000 */
[----:B------:R-:W1:Y:S02]  /*1ecf0*/  @!P3 SYNCS.PHASECHK.TRANS64 P3, [R105+URZ+0x28890], R122 ;  /* 0x0288907a6900b5a7 */ /* 0x000e64000806007f */
[----:B-1----:R-:W-:Y:S05]  /*1ed00*/  @!P3 BRA `(.L_x_2308) ;  /* 0xfffffffc00f0b947 */ /* 0x002fea000383ffff */
[----:B------:R-:W-:Y:S05]  /*1ed10*/  BRA `(.L_x_2560) ;  /* 0xfffffe8800687947 */ /* 0x000fea000383ffff */
.L_x_2318:
[----:B--2---:R2:W3:Y:S02]  /*1ed20*/  SYNCS.PHASECHK.TRANS64.TRYWAIT P0, [R105+URZ+0x288b0], R122 ;  /* 0x0288b07a690075a7 */ /* 0x0044e4000800017f */
[----:B---3--:R-:W-:Y:S05]  /*1ed30*/  @!P0 NANOSLEEP.SYNCS 0x989680 ;  /* 0x009896800000895d */ /* 0x008fea0003900000 */
[----:B------:R-:W3:Y:S02]  /*1ed40*/  @!P0 SYNCS.PHASECHK.TRANS64 P0, [R105+URZ+0x288b0], R122 ;  /* 0x0288b07a690085a7 */ /* 0x000ee4000800007f */
[----:B---3--:R-:W-:Y:S05]  /*1ed50*/  @!P0 BRA `(.L_x_2318) ;  /* 0xfffffffc00f08947 */ /* 0x008fea000383ffff */
[----:B------:R-:W-:Y:S05]  /*1ed60*/  BRA `(.L_x_2561) ;  /* 0xfffffe9000047947 */ /* 0x000fea000383ffff */
.L_x_2330:
[----:B------:R-:W-:Y:S01]  /*1ed70*/  BSSY B0, `(.L_x_2562) ;  /* 0x0000008000007945 */ /* 0x000fe20003800000 */
[----:B------:R-:W-:Y:S01]  /*1ed80*/  IMAD.MOV.U32 R13, RZ, RZ, R231 ;  /* 0x000000ffff0d7224 */ /* 0x000fe200078e00e7 */
[----:B------:R-:W-:Y:S01]  /*1ed90*/  MOV R11, 0x1f ;  /* 0x0000001f000b7802 */ /* 0x000fe20000000f00 */
[----:B------:R-:W-:Y:S02]  /*1eda0*/  IMAD.MOV.U32 R12, RZ, RZ, RZ ;  /* 0x000000ffff0c7224 */ /* 0x000fe400078e00ff */
[----:B------:R-:W-:-:S07]  /*1edb0*/  IMAD.MOV.U32 R15, RZ, RZ, -0x1 ;  /* 0xffffffffff0f7424 */ /* 0x000fce00078e00ff */
[----:B0----5:R-:W-:Y:S05]  /*1edc0*/  WARPSYNC.COLLECTIVE R15, `(.L_x_2563) ;  /* 0x000000000f087348 */ /* 0x021fea0003c00000 */
[----:B------:R1:W2:Y:S02]  /*1edd0*/  SHFL.IDX P6, R14, R13, R12, R11 ;  /* 0x0000000c0d0e7389 */ /* 0x0002a400000c000b */
[----:B012--5:R-:W-:Y:S01]  /*1ede0*/  ENDCOLLECTIVE ;  /* 0x000000000000791b */ /* 0x027fe20003800000 */
.L_x_2563:
[----:B------:R-:W-:Y:S05]  /*1edf0*/  BSYNC B0 ;  /* 0x0000000000007941 */ /* 0x000fea0003800000 */
.L_x_2562:
[----:B------:R-:W-:Y:S01]  /*1ee00*/  IMAD.MOV.U32 R192, RZ, RZ, R14 ;  /* 0x000000ffffc07224 */ /* 0x000fe200078e000e */
[----:B------:R-:W-:Y:S06]  /*1ee10*/  BRA `(.L_x_2564) ;  /* 0xfffffe98002c7947 */ /* 0x000fec000383ffff */
.L_x_2348:
[----:B------:R-:W-:Y:S01]  /*1ee20*/  BSSY B1, `(.L_x_2565) ;  /* 0x0000008000017945 */ /* 0x000fe20003800000 */
[----:B------:R-:W-:Y:S01]  /*1ee30*/  MOV R13, R5 ;  /* 0x00000005000d7202 */ /* 0x000fe20000000f00 */
[----:B------:R-:W-:Y:S01]  /*1ee40*/  IMAD.MOV.U32 R12, RZ, RZ, RZ ;  /* 0x000000ffff0c7224 */ /* 0x000fe200078e00ff */
[----:B------:R-:W-:Y:S01]  /*1ee50*/  MOV R15, 0xffffffff ;  /* 0xffffffff000f7802 */ /* 0x000fe20000000f00 */
[----:B------:R-:W-:-:S07]  /*1ee60*/  IMAD.MOV.U32 R11, RZ, RZ, 0x181f ;  /* 0x0000181fff0b7424 */ /* 0x000fce00078e00ff */
[----:B012--5:R-:W-:Y:S05]  /*1ee70*/  WARPSYNC.COLLECTIVE R15, `(.L_x_2566) ;  /* 0x000000000f087348 */ /* 0x027fea0003c00000 */
[----:B------:R3:W4:Y:S02]  /*1ee80*/  SHFL.IDX P6, R14, R13, R12, R11 ;  /* 0x0000000c0d0e7389 */ /* 0x00072400000c000b */
[----:B012345:R-:W-:Y:S01]  /*1ee90*/  ENDCOLLECTIVE ;  /* 0x000000000000791b */ /* 0x03ffe20003800000 */
.L_x_2566:
[----:B------:R-:W-:Y:S05]  /*1eea0*/  BSYNC B1 ;  /* 0x0000000000017941 */ /* 0x000fea0003800000 */
.L_x_2565:
[----:B------:R-:W-:Y:S05]  /*1eeb0*/  BRA `(.L_x_2567) ;  /* 0xfffffea800a87947 */ /* 0x000fea000383ffff */
.L_x_2349:
[----:B------:R-:W-:Y:S01]  /*1eec0*/  BSSY B1, `(.L_x_2568) ;  /* 0x0000008000017945 */ /* 0x000fe20003800000 */
[----:B------:R-:W-:Y:S01]  /*1eed0*/  IMAD.MOV.U32 R13, RZ, RZ, R4 ;  /* 0x000000ffff0d7224 */ /* 0x000fe200078e0004 */
[----:B------:R-:W-:Y:S01]  /*1eee0*/  MOV R11, 0x181f ;  /* 0x0000181f000b7802 */ /* 0x000fe20000000f00 */
[----:B------:R-:W-:Y:S02]  /*1eef0*/  IMAD.MOV.U32 R12, RZ, RZ, RZ ;  /* 0x000000ffff0c7224 */ /* 0x000fe400078e00ff */
[----:B------:R-:W-:-:S07]  /*1ef00*/  IMAD.MOV.U32 R15, RZ, RZ, -0x1 ;  /* 0xffffffffff0f7424 */ /* 0x000fce00078e00ff */
[----:B012--5:R-:W-:Y:S05]  /*1ef10*/  WARPSYNC.COLLECTIVE R15, `(.L_x_2569) ;  /* 0x000000000f087348 */ /* 0x027fea0003c00000 */
[----:B------:R3:W4:Y:S02]  /*1ef20*/  SHFL.IDX P6, R14, R13, R12, R11 ;  /* 0x0000000c0d0e7389 */ /* 0x00072400000c000b */
[----:B012345:R-:W-:Y:S01]  /*1ef30*/  ENDCOLLECTIVE ;  /* 0x000000000000791b */ /* 0x03ffe20003800000 */
.L_x_2569:
[----:B------:R-:W-:Y:S05]  /*1ef40*/  BSYNC B1 ;  /* 0x0000000000017941 */ /* 0x000fea0003800000 */
.L_x_2568:
[----:B------:R-:W-:Y:S05]  /*1ef50*/  BRA `(.L_x_2570) ;  /* 0xfffffea800887947 */ /* 0x000fea000383ffff */
.L_x_2350:
[----:B------:R-:W-:Y:S01]  /*1ef60*/  BSSY B1, `(.L_x_2571) ;  /* 0x0000008000017945 */ /* 0x000fe20003800000 */
[----:B------:R-:W-:Y:S01]  /*1ef70*/  IMAD.MOV.U32 R13, RZ, RZ, R3 ;  /* 0x000000ffff0d7224 */ /* 0x000fe200078e0003 */
[----:B------:R-:W-:Y:S01]  /*1ef80*/  MOV R12, RZ ;  /* 0x000000ff000c7202 */ /* 0x000fe20000000f00 */
[----:B------:R-:W-:Y:S02]  /*1ef90*/  IMAD.MOV.U32 R11, RZ, RZ, 0x181f ;  /* 0x0000181fff0b7424 */ /* 0x000fe400078e00ff */
[----:B------:R-:W-:-:S07]  /*1efa0*/  IMAD.MOV.U32 R15, RZ, RZ, -0x1 ;  /* 0xffffffffff0f7424 */ /* 0x000fce00078e00ff */
[----:B012--5:R-:W-:Y:S05]  /*1efb0*/  WARPSYNC.COLLECTIVE R15, `(.L_x_2572) ;  /* 0x000000000f087348 */ /* 0x027fea0003c00000 */
[----:B------:R3:W4:Y:S02]  /*1efc0*/  SHFL.IDX P6, R14, R13, R12, R11 ;  /* 0x0000000c0d0e7389 */ /* 0x00072400000c000b */
[----:B012345:R-:W-:Y:S01]  /*1efd0*/  ENDCOLLECTIVE ;  /* 0x000000000000791b */ /* 0x03ffe20003800000 */
.L_x_2572:
[----:B------:R-:W-:Y:S05]  /*1efe0*/  BSYNC B1 ;  /* 0x0000000000017941 */ /* 0x000fea0003800000 */
.L_x_2571:
[----:B------:R-:W-:Y:S05]  /*1eff0*/  BRA `(.L_x_2573) ;  /* 0xfffffea800687947 */ /* 0x000fea000383ffff */
.L_x_2351:
        /* <DEDUP_REMOVED lines=8> */
.L_x_2575:
[----:B------:R-:W-:Y:S05]  /*1f080*/  BSYNC B1 ;  /* 0x0000000000017941 */ /* 0x000fea0003800000 */
.L_x_2574:
[----:B------:R-:W-:Y:S05]  /*1f090*/  BRA `(.L_x_2576) ;  /* 0xfffffea800487947 */ /* 0x000fea000383ffff */
.L_x_2352:
[----:B------:R-:W-:Y:S01]  /*1f0a0*/  BSSY B1, `(.L_x_2577) ;  /* 0x0000008000017945 */ /* 0x000fe20003800000 */
[----:B------:R-:W-:Y:S01]  /*1f0b0*/  IMAD.MOV.U32 R13, RZ, RZ, R5 ;  /* 0x000000ffff0d7224 */ /* 0x000fe200078e0005 */
[----:B------:R-:W-:Y:S01]  /*1f0c0*/  MOV R11, 0x181f ;  /* 0x0000181f000b7802 */ /* 0x000fe20000000f00 */
[----:B------:R-:W-:Y:S02]  /*1f0d0*/  IMAD.MOV.U32 R12, RZ, RZ, 0x1 ;  /* 0x00000001ff0c7424 */ /* 0x000fe400078e00ff */
[----:B------:R-:W-:-:S07]  /*1f0e0*/  IMAD.MOV.U32 R15, RZ, RZ, -0x1 ;  /* 0xffffffffff0f7424 */ /* 0x000fce00078e00ff */
[----:B012--5:R-:W-:Y:S05]  /*1f0f0*/  WARPSYNC.COLLECTIVE R15, `(.L_x_2578) ;  /* 0x000000000f087348 */ /* 0x027fea0003c00000 */
[----:B------:R3:W4:Y:S02]  /*1f100*/  SHFL.IDX P6, R14, R13, R12, R11 ;  /* 0x0000000c0d0e7389 */ /* 0x00072400000c000b */
[----:B012345:R-:W-:Y:S01]  /*1f110*/  ENDCOLLECTIVE ;  /* 0x000000000000791b */ /* 0x03ffe20003800000 */
.L_x_2578:
[----:B------:R-:W-:Y:S05]  /*1f120*/  BSYNC B1 ;  /* 0x0000000000017941 */ /* 0x000fea0003800000 */
.L_x_2577:
[----:B------:R-:W-:Y:S05]  /*1f130*/  BRA `(.L_x_2579) ;  /* 0xfffffea800287947 */ /* 0x000fea000383ffff */
.L_x_2353:
        /* <DEDUP_REMOVED lines=8> */
.L_x_2581:
[----:B------:R-:W-:Y:S05]  /*1f1c0*/  BSYNC B1 ;  /* 0x0000000000017941 */ /* 0x000fea0003800000 */
.L_x_2580:
[----:B------:R-:W-:Y:S05]  /*1f1d0*/  BRA `(.L_x_2582) ;  /* 0xfffffea800087947 */ /* 0x000fea000383ffff */
.L_x_2354:
[----:B------:R-:W-:Y:S01]  /*1f1e0*/  BSSY B1, `(.L_x_2583) ;  /* 0x0000008000017945 */ /* 0x000fe20003800000 */
[----:B------:R-:W-:Y:S01]  /*1f1f0*/  MOV R13, R3 ;  /* 0x00000003000d7202 */ /* 0x000fe20000000f00 */
[----:B------:R-:W-:Y:S01]  /*1f200*/  IMAD.MOV.U32 R12, RZ, RZ, 0x1 ;  /* 0x00000001ff0c7424 */ /* 0x000fe200078e00ff */
[----:B------:R-:W-:Y:S01]  /*1f210*/  MOV R15, 0xffffffff ;  /* 0xffffffff000f7802 */ /* 0x000fe20000000f00 */
[----:B------:R-:W-:-:S07]  /*1f220*/  IMAD.MOV.U32 R11, RZ, RZ, 0x181f ;  /* 0x0000181fff0b7424 */ /* 0x000fce00078e00ff */
[----:B012--5:R-:W-:Y:S05]  /*1f230*/  WARPSYNC.COLLECTIVE R15, `(.L_x_2584) ;  /* 0x000000000f087348 */ /* 0x027fea0003c00000 */
[----:B------:R3:W4:Y:S02]  /*1f240*/  SHFL.IDX P6, R14, R13, R12, R11 ;  /* 0x0000000c0d0e7389 */ /* 0x00072400000c000b */
[----:B012345:R-:W-:Y:S01]  /*1f250*/  ENDCOLLECTIVE ;  /* 0x000000000000791b */ /* 0x03ffe20003800000 */
.L_x_2584:
[----:B------:R-:W-:Y:S05]  /*1f260*/  BSYNC B1 ;  /* 0x0000000000017941 */ /* 0x000fea0003800000 */
.L_x_2583:
[----:B------:R-:W-:Y:S05]  /*1f270*/  BRA `(.L_x_2585) ;  /* 0xfffffea400e87947 */ /* 0x000fea000383ffff */
.L_x_2355:
        /* <DEDUP_REMOVED lines=8> */
.L_x_2587:
[----:B------:R-:W-:Y:S05]  /*1f300*/  BSYNC B1 ;  /* 0x0000000000017941 */ /* 0x000fea0003800000 */
.L_x_2586:
[----:B------:R-:W-:Y:S05]  /*1f310*/  BRA `(.L_x_2588) ;  /* 0xfffffea400c87947 */ /* 0x000fea000383ffff */
.L_x_2356:
        /* <DEDUP_REMOVED lines=8> */
.L_x_2590:
[----:B------:R-:W-:Y:S05]  /*1f3a0*/  BSYNC B1 ;  /* 0x0000000000017941 */ /* 0x000fea0003800000 */
.L_x_2589:
[----:B------:R-:W-:Y:S05]  /*1f3b0*/  BRA `(.L_x_2591) ;  /* 0xfffffea400a87947 */ /* 0x000fea000383ffff */
.L_x_2357:
        /* <DEDUP_REMOVED lines=8> */
.L_x_2593:
[----:B------:R-:W-:Y:S05]  /*1f440*/  BSYNC B1 ;  /* 0x0000000000017941 */ /* 0x000fea0003800000 */
.L_x_2592:
[----:B------:R-:W-:Y:S05]  /*1f450*/  BRA `(.L_x_2594) ;  /* 0xfffffea400887947 */ /* 0x000fea000383ffff */
.L_x_2358:
        /* <DEDUP_REMOVED lines=8> */
.L_x_2596:
[----:B------:R-:W-:Y:S05]  /*1f4e0*/  BSYNC B1 ;  /* 0x0000000000017941 */ /* 0x000fea0003800000 */
.L_x_2595:
[----:B------:R-:W-:Y:S05]  /*1f4f0*/  BRA `(.L_x_2597) ;  /* 0xfffffea400687947 */ /* 0x000fea000383ffff */
.L_x_2359:
        /* <DEDUP_REMOVED lines=8> */
.L_x_2599:
[----:B------:R-:W-:Y:S05]  /*1f580*/  BSYNC B1 ;  /* 0x0000000000017941 */ /* 0x000fea0003800000 */
.L_x_2598:
[----:B------:R-:W-:Y:S05]  /*1f590*/  BRA `(.L_x_2600) ;  /* 0xfffffea400487947 */ /* 0x000fea000383ffff */
.L_x_2360:
        /* <DEDUP_REMOVED lines=8> */
.L_x_2602:
[----:B------:R-:W-:Y:S05]  /*1f620*/  BSYNC B1 ;  /* 0x0000000000017941 */ /* 0x000fea0003800000 */
.L_x_2601:
[----:B------:R-:W-:Y:S05]  /*1f630*/  BRA `(.L_x_2603) ;  /* 0xfffffea400287947 */ /* 0x000fea000383ffff */
.L_x_2361:
        /* <DEDUP_REMOVED lines=8> */
.L_x_2605:
[----:B------:R-:W-:Y:S05]  /*1f6c0*/  BSYNC B1 ;  /* 0x0000000000017941 */ /* 0x000fea0003800000 */
.L_x_2604:
[----:B------:R-:W-:Y:S05]  /*1f6d0*/  BRA `(.L_x_2606) ;  /* 0xfffffea4000c7947 */ /* 0x000fea000383ffff */
.L_x_2362:
        /* <DEDUP_REMOVED lines=8> */
.L_x_2608:
[----:B------:R-:W-:Y:S05]  /*1f760*/  BSYNC B1 ;  /* 0x0000000000017941 */ /* 0x000fea0003800000 */
.L_x_2607:
[----:B------:R-:W-:Y:S05]  /*1f770*/  BRA `(.L_x_2609) ;  /* 0xfffffea000f07947 */ /* 0x000fea000383ffff */
.L_x_2363:
        /* <DEDUP_REMOVED lines=8> */
.L_x_2611:
[----:B------:R-:W-:Y:S05]  /*1f800*/  BSYNC B1 ;  /* 0x0000000000017941 */ /* 0x000fea0003800000 */
.L_x_2610:
[----:B------:R-:W-:Y:S05]  /*1f810*/  BRA `(.L_x_2612) ;  /* 0xfffffea000d47947 */ /* 0x000fea000383ffff */
.L_x_2365:
[----:B---3--:R3:W4:Y:S02]  /*1f820*/  SYNCS.PHASECHK.TRANS64.TRYWAIT P4, [R2+URZ+0x28800], R3 ;  /* 0x02880003020075a7 */ /* 0x008724000808017f */
[----:B----4-:R-:W-:Y:S05]  /*1f830*/  @!P4 NANOSLEEP.SYNCS 0x989680 ;  /* 0x009896800000c95d */ /* 0x010fea0003900000 */
[----:B------:R-:W4:Y:S02]  /*1f840*/  @!P4 SYNCS.PHASECHK.TRANS64 P4, [R2+URZ+0x28800], R3 ;  /* 0x028800030200c5a7 */ /* 0x000f24000808007f */
[----:B----4-:R-:W-:Y:S05]  /*1f850*/  @!P4 BRA `(.L_x_2365) ;  /* 0xfffffffc00f0c947 */ /* 0x010fea000383ffff */
[----:B------:R-:W-:Y:S05]  /*1f860*/  BRA `(.L_x_2613) ;  /* 0xfffffea400387947 */ /* 0x000fea000383ffff */
.L_x_2381:
        /* <DEDUP_REMOVED lines=8> */
.L_x_2615:
[----:B------:R-:W-:Y:S05]  /*1f8f0*/  BSYNC B1 ;  /* 0x0000000000017941 */ /* 0x000fea0003800000 */
.L_x_2614:
[----:B------:R-:W-:Y:S05]  /*1f900*/  BRA `(.L_x_2616) ;  /* 0xfffffec000b07947 */ /* 0x000fea000383ffff */
.L_x_2382:
        /* <DEDUP_REMOVED lines=8> */
.L_x_2618:
[----:B------:R-:W-:Y:S05]  /*1f990*/  BSYNC B1 ;  /* 0x0000000000017941 */ /* 0x000fea0003800000 */
.L_x_2617:
[----:B------:R-:W-:Y:S05]  /*1f9a0*/  BRA `(.L_x_2619) ;  /* 0xfffffec000907947 */ /* 0x000fea000383ffff */
.L_x_2383:
[----:B------:R-:W-:Y:S01]  /*1f9b0*/  BSSY B1, `(.L_x_2620) ;  /* 0x0000008000017945 */ /* 0x000fe20003800000 */
[----:B------:R-:W-:Y:S01]  /*1f9c0*/  MOV R13, R3 ;  /* 0x00000003000d7202 */ /* 0x000fe20000000f00 */
[----:B------:R-:W-:Y:S01]  /*1f9d0*/  IMAD.MOV.U32 R12, RZ, RZ, RZ ;  /* 0x000000ffff0c7224 */ /* 0x000fe200078e00ff */
[----:B------:R-:W-:Y:S01]  /*1f9e0*/  MOV R15, 0xffffffff ;  /* 0xffffffff000f7802 */ /* 0x000fe20000000f00 */
[----:B------:R-:W-:-:S07]  /*1f9f0*/  IMAD.MOV.U32 R11, RZ, RZ, 0x181f ;  /* 0x0000181fff0b7424 */ /* 0x000fce00078e00ff */
[----:B0----5:R-:W-:Y:S05]  /*1fa00*/  WARPSYNC.COLLECTIVE R15, `(.L_x_2621) ;  /* 0x000000000f087348 */ /* 0x021fea0003c00000 */
[----:B------:R1:W2:Y:S02]  /*1fa10*/  SHFL.IDX P6, R14, R13, R12, R11 ;  /* 0x0000000c0d0e7389 */ /* 0x0002a400000c000b */
[----:B012--5:R-:W-:Y:S01]  /*1fa20*/  ENDCOLLECTIVE ;  /* 0x000000000000791b */ /* 0x027fe20003800000 */
.L_x_2621:
[----:B------:R-:W-:Y:S05]  /*1fa30*/  BSYNC B1 ;  /* 0x0000000000017941 */ /* 0x000fea0003800000 */
.L_x_2620:
[----:B------:R-:W-:Y:S05]  /*1fa40*/  BRA `(.L_x_2622) ;  /* 0xfffffec000707947 */ /* 0x000fea000383ffff */
.L_x_2384:
        /* <DEDUP_REMOVED lines=8> */
.L_x_2624:
[----:B------:R-:W-:Y:S05]  /*1fad0*/  BSYNC B1 ;  /* 0x0000000000017941 */ /* 0x000fea0003800000 */
.L_x_2623:
[----:B------:R-:W-:Y:S05]  /*1fae0*/  BRA `(.L_x_2625) ;  /* 0xfffffec000507947 */ /* 0x000fea000383ffff */
.L_x_2385:
        /* <DEDUP_REMOVED lines=8> */
.L_x_2627:
[----:B------:R-:W-:Y:S05]  /*1fb70*/  BSYNC B1 ;  /* 0x0000000000017941 */ /* 0x000fea0003800000 */
.L_x_2626:
[----:B------:R-:W-:Y:S05]  /*1fb80*/  BRA `(.L_x_2628) ;  /* 0xfffffec000307947 */ /* 0x000fea000383ffff */
.L_x_2386:
[----:B------:R-:W-:Y:S01]  /*1fb90*/  BSSY B1, `(.L_x_2629) ;  /* 0x0000008000017945 */ /* 0x000fe20003800000 */
[----:B------:R-:W-:Y:S01]  /*1fba0*/  MOV R13, R8 ;  /* 0x00000008000d7202 */ /* 0x000fe20000000f00 */
[----:B------:R-:W-:Y:S01]  /*1fbb0*/  IMAD.MOV.U32 R12, RZ, RZ, 0x1 ;  /* 0x00000001ff0c7424 */ /* 0x000fe200078e00ff */
[----:B------:R-:W-:Y:S01]  /*1fbc0*/  MOV R15, 0xffffffff ;  /* 0xffffffff000f7802 */ /* 0x000fe20000000f00 */
[----:B------:R-:W-:-:S07]  /*1fbd0*/  IMAD.MOV.U32 R11, RZ, RZ, 0x181f ;  /* 0x0000181fff0b7424 */ /* 0x000fce00078e00ff */
[----:B0----5:R-:W-:Y:S05]  /*1fbe0*/  WARPSYNC.COLLECTIVE R15, `(.L_x_2630) ;  /* 0x000000000f087348 */ /* 0x021fea0003c00000 */
[----:B------:R1:W2:Y:S02]  /*1fbf0*/  SHFL.IDX P6, R14, R13, R12, R11 ;  /* 0x0000000c0d0e7389 */ /* 0x0002a400000c000b */
[----:B012--5:R-:W-:Y:S01]  /*1fc00*/  ENDCOLLECTIVE ;  /* 0x000000000000791b */ /* 0x027fe20003800000 */
.L_x_2630:
[----:B------:R-:W-:Y:S05]  /*1fc10*/  BSYNC B1 ;  /* 0x0000000000017941 */ /* 0x000fea0003800000 */
.L_x_2629:
[----:B------:R-:W-:Y:S05]  /*1fc20*/  BRA `(.L_x_2631) ;  /* 0xfffffec000107947 */ /* 0x000fea000383ffff */
.L_x_2387:
        /* <DEDUP_REMOVED lines=8> */
.L_x_2633:
[----:B------:R-:W-:Y:S05]  /*1fcb0*/  BSYNC B1 ;  /* 0x0000000000017941 */ /* 0x000fea0003800000 */
.L_x_2632:
[----:B------:R-:W-:Y:S05]  /*1fcc0*/  BRA `(.L_x_2634) ;  /* 0xfffffebc00f07947 */ /* 0x000fea000383ffff */
.L_x_2388:
        /* <DEDUP_REMOVED lines=8> */
.L_x_2636:
[----:B------:R-:W-:Y:S05]  /*1fd50*/  BSYNC B1 ;  /* 0x0000000000017941 */ /* 0x000fea0003800000 */
.L_x_2635:
[----:B------:R-:W-:Y:S05]  /*1fd60*/  BRA `(.L_x_2637) ;  /* 0xfffffebc00d07947 */ /* 0x000fea000383ffff */
.L_x_2389:
        /* <DEDUP_REMOVED lines=8> */
.L_x_2639:
[----:B------:R-:W-:Y:S05]  /*1fdf0*/  BSYNC B1 ;  /* 0x0000000000017941 */ /* 0x000fea0003800000 */
.L_x_2638:
[----:B------:R-:W-:Y:S05]  /*1fe00*/  BRA `(.L_x_2640) ;  /* 0xfffffebc00b07947 */ /* 0x000fea000383ffff */
.L_x_2390:
        /* <DEDUP_REMOVED lines=8> */
.L_x_2642:
[----:B------:R-:W-:Y:S05]  /*1fe90*/  BSYNC B1 ;  /* 0x0000000000017941 */ /* 0x000fea0003800000 */
.L_x_2641:
[----:B------:R-:W-:Y:S05]  /*1fea0*/  BRA `(.L_x_2643) ;  /* 0xfffffebc00907947 */ /* 0x000fea000383ffff */
.L_x_2391:
        /* <DEDUP_REMOVED lines=8> */
.L_x_2645:
[----:B------:R-:W-:Y:S05]  /*1ff30*/  BSYNC B1 ;  /* 0x0000000000017941 */ /* 0x000fea0003800000 */
.L_x_2644:
[----:B------:R-:W-:Y:S05]  /*1ff40*/  BRA `(.L_x_2646) ;  /* 0xfffffebc00707947 */ /* 0x000fea000383ffff */
.L_x_2392:
        /* <DEDUP_REMOVED lines=8> */
.L_x_2648:
[----:B------:R-:W-:Y:S05]  /*1ffd0*/  BSYNC B1 ;  /* 0x0000000000017941 */ /* 0x000fea0003800000 */
.L_x_2647:
[----:B------:R-:W-:Y:S05]  /*1ffe0*/  BRA `(.L_x_2649) ;  /* 0xfffffebc00507947 */ /* 0x000fea000383ffff */
.L_x_2393:
        /* <DEDUP_REMOVED lines=8> */
.L_x_2651:
[----:B------:R-:W-:Y:S05]  /*20070*/  BSYNC B1 ;  /* 0x0000000000017941 */ /* 0x000fea0003800000 */
.L_x_2650:
[----:B------:R-:W-:Y:S05]  /*20080*/  BRA `(.L_x_2652) ;  /* 0xfffffebc00307947 */ /* 0x000fea000383ffff */
.L_x_2394:
        /* <DEDUP_REMOVED lines=8> */
.L_x_2654:
[----:B------:R-:W-:Y:S05]  /*20110*/  BSYNC B1 ;  /* 0x0000000000017941 */ /* 0x000fea0003800000 */
.L_x_2653:
[----:B------:R-:W-:Y:S05]  /*20120*/  BRA `(.L_x_2655) ;  /* 0xfffffebc00107947 */ /* 0x000fea000383ffff */
.L_x_2395:
        /* <DEDUP_REMOVED lines=8> */
.L_x_2657:
[----:B------:R-:W-:Y:S05]  /*201b0*/  BSYNC B1 ;  /* 0x0000000000017941 */ /* 0x000fea0003800000 */
.L_x_2656:
[----:B------:R-:W-:Y:S05]  /*201c0*/  BRA `(.L_x_2658) ;  /* 0xfffffeb800f07947 */ /* 0x000fea000383ffff */
.L_x_2396:
        /* <DEDUP_REMOVED lines=8> */
.L_x_2660:
[----:B------:R-:W-:Y:S05]  /*20250*/  BSYNC B1 ;  /* 0x0000000000017941 */ /* 0x000fea0003800000 */
.L_x_2659:
[----:B------:R-:W-:Y:S05]  /*20260*/  BRA `(.L_x_2661) ;  /* 0xfffffeb800d07947 */ /* 0x000fea000383ffff */
.L_x_2398:
[----:B0-----:R0:W1:Y:S02]  /*20270*/  SYNCS.PHASECHK.TRANS64.TRYWAIT P4, [R2+URZ+0x28800], R9 ;  /* 0x02880009020075a7 */ /* 0x001064000808017f */
[----:B-1----:R-:W-:Y:S05]  /*20280*/  @!P4 NANOSLEEP.SYNCS 0x989680 ;  /* 0x009896800000c95d */ /* 0x002fea0003900000 */
[----:B------:R-:W1:Y:S02]  /*20290*/  @!P4 SYNCS.PHASECHK.TRANS64 P4, [R2+URZ+0x28800], R9 ;  /* 0x028800090200c5a7 */ /* 0x000e64000808007f */
[----:B-1----:R-:W-:Y:S05]  /*202a0*/  @!P4 BRA `(.L_x_2398) ;  /* 0xfffffffc00f0c947 */ /* 0x002fea000383ffff */
[----:B------:R-:W-:Y:S05]  /*202b0*/  BRA `(.L_x_2662) ;  /* 0xfffffebc00ac7947 */ /* 0x000fea000383ffff */
.L_x_2408:
[----:B-1----:R1:W2:Y:S02]  /*202c0*/  SYNCS.PHASECHK.TRANS64.TRYWAIT P2, [R0+URZ+0x28830], R3 ;  /* 0x02883003000075a7 */ /* 0x0022a4000804017f */
[----:B--2---:R-:W-:Y:S05]  /*202d0*/  @!P2 NANOSLEEP.SYNCS 0x989680 ;  /* 0x009896800000a95d */ /* 0x004fea0003900000 */
[----:B------:R-:W2:Y:S02]  /*202e0*/  @!P2 SYNCS.PHASECHK.TRANS64 P2, [R0+URZ+0x28830], R3 ;  /* 0x028830030000a5a7 */ /* 0x000ea4000804007f */
[----:B--2---:R-:W-:Y:S05]  /*202f0*/  @!P2 BRA `(.L_x_2408) ;  /* 0xfffffffc00f0a947 */ /* 0x004fea000383ffff */
[----:B------:R-:W-:Y:S05]  /*20300*/  BRA `(.L_x_2407) ;  /* 0xfffffed8000c7947 */ /* 0x000fea000383ffff */
.L_x_2414:
[----:B-1----:R1:W2:Y:S02]  /*20310*/  SYNCS.PHASECHK.TRANS64.TRYWAIT P3, [R6+URZ+0x28830], R7 ;  /* 0x02883007060075a7 */ /* 0x0022a4000806017f */
[----:B--2---:R-:W-:Y:S05]  /*20320*/  @!P3 NANOSLEEP.SYNCS 0x989680 ;  /* 0x009896800000b95d */ /* 0x004fea0003900000 */
[----:B------:R-:W2:Y:S02]  /*20330*/  @!P3 SYNCS.PHASECHK.TRANS64 P3, [R6+URZ+0x28830], R7 ;  /* 0x028830070600b5a7 */ /* 0x000ea4000806007f */
[----:B--2---:R-:W-:Y:S05]  /*20340*/  @!P3 BRA `(.L_x_2414) ;  /* 0xfffffffc00f0b947 */ /* 0x004fea000383ffff */
[----:B------:R-:W-:Y:S05]  /*20350*/  BRA `(.L_x_2413) ;  /* 0xffffff0800247947 */ /* 0x000fea000383ffff */
.L_x_2418:
[----:B-1----:R1:W2:Y:S02]  /*20360*/  SYNCS.PHASECHK.TRANS64.TRYWAIT P2, [R7+URZ+0x28850], R6 ;  /* 0x02885006070075a7 */ /* 0x0022a4000804017f */
[----:B--2---:R-:W-:Y:S05]  /*20370*/  @!P2 NANOSLEEP.SYNCS 0x989680 ;  /* 0x009896800000a95d */ /* 0x004fea0003900000 */
[----:B------:R-:W2:Y:S02]  /*20380*/  @!P2 SYNCS.PHASECHK.TRANS64 P2, [R7+URZ+0x28850], R6 ;  /* 0x028850060700a5a7 */ /* 0x000ea4000804007f */
[----:B--2---:R-:W-:Y:S05]  /*20390*/  @!P2 BRA `(.L_x_2418) ;  /* 0xfffffffc00f0a947 */ /* 0x004fea000383ffff */
[----:B------:R-:W-:Y:S05]  /*203a0*/  BRA `(.L_x_2415) ;  /* 0xffffff0c00347947 */ /* 0x000fea000383ffff */
.L_x_2425:
[----:B-1----:R1:W2:Y:S02]  /*203b0*/  SYNCS.PHASECHK.TRANS64.TRYWAIT P3, [R6+URZ+0x28830], R7 ;  /* 0x02883007060075a7 */ /* 0x0022a4000806017f */
[----:B--2---:R-:W-:Y:S05]  /*203c0*/  @!P3 NANOSLEEP.SYNCS 0x989680 ;  /* 0x009896800000b95d */ /* 0x004fea0003900000 */
[----:B------:R-:W2:Y:S02]  /*203d0*/  @!P3 SYNCS.PHASECHK.TRANS64 P3, [R6+URZ+0x28830], R7 ;  /* 0x028830070600b5a7 */ /* 0x000ea4000806007f */
[----:B--2---:R-:W-:Y:S05]  /*203e0*/  @!P3 BRA `(.L_x_2425) ;  /* 0xfffffffc00f0b947 */ /* 0x004fea000383ffff */
[----:B------:R-:W-:Y:S05]  /*203f0*/  BRA `(.L_x_2424) ;  /* 0xffffff3800bc7947 */ /* 0x000fea000383ffff */
.L_x_2429:
[----:B-1----:R1:W2:Y:S02]  /*20400*/  SYNCS.PHASECHK.TRANS64.TRYWAIT P2, [R7+URZ+0x28850], R6 ;  /* 0x02885006070075a7 */ /* 0x0022a4000804017f */
[----:B--2---:R-:W-:Y:S05]  /*20410*/  @!P2 NANOSLEEP.SYNCS 0x989680 ;  /* 0x009896800000a95d */ /* 0x004fea0003900000 */
[----:B------:R-:W2:Y:S02]  /*20420*/  @!P2 SYNCS.PHASECHK.TRANS64 P2, [R7+URZ+0x28850], R6 ;  /* 0x028850060700a5a7 */ /* 0x000ea4000804007f */
[----:B--2---:R-:W-:Y:S05]  /*20430*/  @!P2 BRA `(.L_x_2429) ;  /* 0xfffffffc00f0a947 */ /* 0x004fea000383ffff */
[----:B------:R-:W-:Y:S05]  /*20440*/  BRA `(.L_x_2426) ;  /* 0xffffff3c00cc7947 */ /* 0x000fea000383ffff */
.L_x_2434:
[----:B-1----:R1:W2:Y:S02]  /*20450*/  SYNCS.PHASECHK.TRANS64.TRYWAIT P0, [R11+URZ+0x28850], R4 ;  /* 0x028850040b0075a7 */ /* 0x0022a4000800017f */
[----:B--2---:R-:W-:Y:S05]  /*20460*/  @!P0 NANOSLEEP.SYNCS 0x989680 ;  /* 0x009896800000895d */ /* 0x004fea0003900000 */
[----:B------:R-:W2:Y:S02]  /*20470*/  @!P0 SYNCS.PHASECHK.TRANS64 P0, [R11+URZ+0x28850], R4 ;  /* 0x028850040b0085a7 */ /* 0x000ea4000800007f */
[----:B--2---:R-:W-:Y:S05]  /*20480*/  @!P0 BRA `(.L_x_2434) ;  /* 0xfffffffc00f08947 */ /* 0x004fea000383ffff */
[----:B------:R-:W-:Y:S05]  /*20490*/  BRA `(.L_x_2433) ;  /* 0xffffff6000fc7947 */ /* 0x000fea000383ffff */
.L_x_2468:
        /* <DEDUP_REMOVED lines=11> */
.L_x_2664:
[----:B------:R-:W-:Y:S05]  /*20550*/  BSYNC B1 ;  /* 0x0000000000017941 */ /* 0x000fea0003800000 */
.L_x_2663:
[----:B------:R-:W-:Y:S05]  /*20560*/  BRA `(.L_x_2665) ;  /* 0xffffff9c006c7947 */ /* 0x000fea000383ffff */
.L_x_2469:
[----:B------:R-:W-:Y:S01]  /*20570*/  BSSY B1, `(.L_x_2666) ;  /* 0x0000006000017945 */ /* 0x000fe20003800000 */
[----:B------:R-:W-:-:S07]  /*20580*/  MOV R15, 0xffffffff ;  /* 0xffffffff000f7802 */ /* 0x000fce0000000f00 */
[----:B------:R-:W-:Y:S05]  /*20590*/  WARPSYNC.COLLECTIVE R15, `(.L_x_2667) ;  /* 0x000000000f0c7348 */ /* 0x000fea0003c00000 */
[----:B------:R-:W-:Y:S02]  /*205a0*/  ELECT P6, UR62, PT ;  /* 0x00000000003e782f */ /* 0x000fe400038c0000 */
[----:B------:R-:W-:Y:S01]  /*205b0*/  MOV R14, UR62 ;  /* 0x0000003e000e7c02 */ /* 0x000fe20008000f00 */
[----:B------:R-:W-:Y:S10]  /*205c0*/  ENDCOLLECTIVE ;  /* 0x000000000000791b */ /* 0x000ff40003800000 */
.L_x_2667:
[----:B------:R-:W-:Y:S05]  /*205d0*/  BSYNC B1 ;  /* 0x0000000000017941 */ /* 0x000fea0003800000 */
.L_x_2666:
[----:B------:R-:W-:Y:S05]  /*205e0*/  BRA `(.L_x_2668) ;  /* 0xffffff9c00587947 */ /* 0x000fea000383ffff */
.L_x_2471:
[----:B0-----:R0:W1:Y:S02]  /*205f0*/  SYNCS.PHASECHK.TRANS64.TRYWAIT P0, [R9+URZ+0x28820], R5 ;  /* 0x02882005090075a7 */ /* 0x001064000800017f */
[----:B-1----:R-:W-:Y:S05]  /*20600*/  @!P0 NANOSLEEP.SYNCS 0x989680 ;  /* 0x009896800000895d */ /* 0x002fea0003900000 */
[----:B------:R-:W1:Y:S02]  /*20610*/  @!P0 SYNCS.PHASECHK.TRANS64 P0, [R9+URZ+0x28820], R5 ;  /* 0x02882005090085a7 */ /* 0x000e64000800007f */
[----:B-1----:R-:W-:Y:S05]  /*20620*/  @!P0 BRA `(.L_x_2471) ;  /* 0xfffffffc00f08947 */ /* 0x002fea000383ffff */
[----:B------:R-:W-:Y:S05]  /*20630*/  BRA `(.L_x_2669) ;  /* 0xffffff9c00747947 */ /* 0x000fea000383ffff */
.L_x_2474:
[----:B0-----:R0:W1:Y:S02]  /*20640*/  SYNCS.PHASECHK.TRANS64.TRYWAIT P0, [R5+URZ+0x288a0], R7 ;  /* 0x0288a007050075a7 */ /* 0x001064000800017f */
[----:B-1----:R-:W-:Y:S05]  /*20650*/  @!P0 NANOSLEEP.SYNCS 0x989680 ;  /* 0x009896800000895d */ /* 0x002fea0003900000 */
[----:B------:R-:W1:Y:S02]  /*20660*/  @!P0 SYNCS.PHASECHK.TRANS64 P0, [R5+URZ+0x288a0], R7 ;  /* 0x0288a007050085a7 */ /* 0x000e64000800007f */
[----:B-1----:R-:W-:Y:S05]  /*20670*/  @!P0 BRA `(.L_x_2474) ;  /* 0xfffffffc00f08947 */ /* 0x002fea000383ffff */
[----:B------:R-:W-:Y:S05]  /*20680*/  BRA `(.L_x_2670) ;  /* 0xffffff9c00847947 */ /* 0x000fea000383ffff */
.L_x_2476:
[----:B-1----:R1:W2:Y:S02]  /*20690*/  SYNCS.PHASECHK.TRANS64.TRYWAIT P0, [R5+URZ+0x288c0], R7 ;  /* 0x0288c007050075a7 */ /* 0x0022a4000800017f */
[----:B--2---:R-:W-:Y:S05]  /*206a0*/  @!P0 NANOSLEEP.SYNCS 0x989680 ;  /* 0x009896800000895d */ /* 0x004fea0003900000 */
[----:B------:R-:W2:Y:S02]  /*206b0*/  @!P0 SYNCS.PHASECHK.TRANS64 P0, [R5+URZ+0x288c0], R7 ;  /* 0x0288c007050085a7 */ /* 0x000ea4000800007f */
[----:B--2---:R-:W-:Y:S05]  /*206c0*/  @!P0 BRA `(.L_x_2476) ;  /* 0xfffffffc00f08947 */ /* 0x004fea000383ffff */
[----:B------:R-:W-:Y:S05]  /*206d0*/  BRA `(.L_x_2671) ;  /* 0xffffff9c00fc7947 */ /* 0x000fea000383ffff */
.L_x_2480:
[----:B0-----:R0:W1:Y:S02]  /*206e0*/  SYNCS.PHASECHK.TRANS64.TRYWAIT P0, [R6+URZ+0x288a0], R7 ;  /* 0x0288a007060075a7 */ /* 0x001064000800017f */
[----:B-1----:R-:W-:Y:S05]  /*206f0*/  @!P0 NANOSLEEP.SYNCS 0x989680 ;  /* 0x009896800000895d */ /* 0x002fea0003900000 */
[----:B------:R-:W1:Y:S02]  /*20700*/  @!P0 SYNCS.PHASECHK.TRANS64 P0, [R6+URZ+0x288a0], R7 ;  /* 0x0288a007060085a7 */ /* 0x000e64000800007f */
[----:B-1----:R-:W-:Y:S05]  /*20710*/  @!P0 BRA `(.L_x_2480) ;  /* 0xfffffffc00f08947 */ /* 0x002fea000383ffff */
[----:B------:R-:W-:Y:S05]  /*20720*/  BRA `(.L_x_2672) ;  /* 0xffffffa000c87947 */ /* 0x000fea000383ffff */
.L_x_2482:
[----:B-1----:R1:W2:Y:S02]  /*20730*/  SYNCS.PHASECHK.TRANS64.TRYWAIT P1, [R6+URZ+0x288c0], R7 ;  /* 0x0288c007060075a7 */ /* 0x0022a4000802017f */
[----:B--2---:R-:W-:Y:S05]  /*20740*/  @!P1 NANOSLEEP.SYNCS 0x989680 ;  /* 0x009896800000995d */ /* 0x004fea0003900000 */
[----:B------:R-:W2:Y:S02]  /*20750*/  @!P1 SYNCS.PHASECHK.TRANS64 P1, [R6+URZ+0x288c0], R7 ;  /* 0x0288c007060095a7 */ /* 0x000ea4000802007f */
[----:B--2---:R-:W-:Y:S05]  /*20760*/  @!P1 BRA `(.L_x_2482) ;  /* 0xfffffffc00f09947 */ /* 0x004fea000383ffff */
[----:B------:R-:W-:Y:S05]  /*20770*/  BRA `(.L_x_2673) ;  /* 0xffffffa400387947 */ /* 0x000fea000383ffff */
.L_x_2493:
        /* <DEDUP_REMOVED lines=11> */
.L_x_2675:
[----:B------:R-:W-:Y:S05]  /*20830*/  BSYNC B0 ;  /* 0x0000000000007941 */ /* 0x000fea0003800000 */
.L_x_2674:
[----:B------:R-:W-:Y:S05]  /*20840*/  BRA `(.L_x_2676) ;  /* 0xffffffac00f87947 */ /* 0x000fea000383ffff */
.L_x_2494:
[----:B------:R-:W-:Y:S01]  /*20850*/  BSSY B0, `(.L_x_2677) ;  /* 0x0000006000007945 */ /* 0x000fe20003800000 */
[----:B------:R-:W-:-:S07]  /*20860*/  IMAD.MOV.U32 R15, RZ, RZ, -0x1 ;  /* 0xffffffffff0f7424 */ /* 0x000fce00078e00ff */
[----:B------:R-:W-:Y:S05]  /*20870*/  WARPSYNC.COLLECTIVE R15, `(.L_x_2678) ;  /* 0x000000000f0c7348 */ /* 0x000fea0003c00000 */
[----:B------:R-:W-:Y:S02]  /*20880*/  ELECT P6, UR62, PT ;  /* 0x00000000003e782f */ /* 0x000fe400038c0000 */
[----:B------:R-:W-:Y:S01]  /*20890*/  MOV R14, UR62 ;  /* 0x0000003e000e7c02 */ /* 0x000fe20008000f00 */
[----:B------:R-:W-:Y:S10]  /*208a0*/  ENDCOLLECTIVE ;  /* 0x000000000000791b */ /* 0x000ff40003800000 */
.L_x_2678:
[----:B------:R-:W-:Y:S05]  /*208b0*/  BSYNC B0 ;  /* 0x0000000000007941 */ /* 0x000fea0003800000 */
.L_x_2677:
[----:B------:R-:W-:Y:S05]  /*208c0*/  BRA `(.L_x_2679) ;  /* 0xffffffac00e87947 */ /* 0x000fea000383ffff */
.L_x_2497:
[----:B0-----:R0:W1:Y:S02]  /*208d0*/  SYNCS.PHASECHK.TRANS64.TRYWAIT P0, [R7+URZ+0x28840], R10 ;  /* 0x0288400a070075a7 */ /* 0x001064000800017f */
[----:B-1----:R-:W-:Y:S05]  /*208e0*/  @!P0 NANOSLEEP.SYNCS 0x989680 ;  /* 0x009896800000895d */ /* 0x002fea0003900000 */
[----:B------:R-:W1:Y:S02]  /*208f0*/  @!P0 SYNCS.PHASECHK.TRANS64 P0, [R7+URZ+0x28840], R10 ;  /* 0x0288400a070085a7 */ /* 0x000e64000800007f */
[----:B-1----:R-:W-:Y:S05]  /*20900*/  @!P0 BRA `(.L_x_2497) ;  /* 0xfffffffc00f08947 */ /* 0x002fea000383ffff */
[----:B------:R-:W-:Y:S05]  /*20910*/  BRA `(.L_x_2680) ;  /* 0xffffffb0004c7947 */ /* 0x000fea000383ffff */
.L_x_2500:
        /* <DEDUP_REMOVED lines=8> */
.L_x_2508:
[----:B0-----:R0:W1:Y:S02]  /*209a0*/  SYNCS.PHASECHK.TRANS64.TRYWAIT P0, [R7+URZ+0x28840], R8 ;  /* 0x02884008070075a7 */ /* 0x001064000800017f */
[----:B-1----:R-:W-:Y:S05]  /*209b0*/  @!P0 NANOSLEEP.SYNCS 0x989680 ;  /* 0x009896800000895d */ /* 0x002fea0003900000 */
[----:B------:R-:W1:Y:S02]  /*209c0*/  @!P0 SYNCS.PHASECHK.TRANS64 P0, [R7+URZ+0x28840], R8 ;  /* 0x02884008070085a7 */ /* 0x000e64000800007f */
[----:B-1----:R-:W-:Y:S05]  /*209d0*/  @!P0 BRA `(.L_x_2508) ;  /* 0xfffffffc00f08947 */ /* 0x002fea000383ffff */
[----:B------:R-:W-:Y:S05]  /*209e0*/  BRA `(.L_x_2682) ;  /* 0xffffffb800107947 */ /* 0x000fea000383ffff */
.L_x_2510:
[----:B0-----:R0:W1:Y:S02]  /*209f0*/  SYNCS.PHASECHK.TRANS64.TRYWAIT P0, [R8+URZ+0x60], R7 ;  /* 0x00006007080075a7 */ /* 0x001064000800017f */
[----:B-1----:R-:W-:Y:S05]  /*20a00*/  @!P0 NANOSLEEP.SYNCS 0x989680 ;  /* 0x009896800000895d */ /* 0x002fea0003900000 */
[----:B------:R-:W1:Y:S02]  /*20a10*/  @!P0 SYNCS.PHASECHK.TRANS64 P0, [R8+URZ+0x60], R7 ;  /* 0x00006007080085a7 */ /* 0x000e64000800007f */
[----:B-1----:R-:W-:Y:S05]  /*20a20*/  @!P0 BRA `(.L_x_2510) ;  /* 0xfffffffc00f08947 */ /* 0x002fea000383ffff */
[----:B------:R-:W-:Y:S05]  /*20a30*/  BRA `(.L_x_2683) ;  /* 0xffffffb800ac7947 */ /* 0x000fea000383ffff */
.L_x_2515:
[----:B-1----:R1:W2:Y:S02]  /*20a40*/  SYNCS.PHASECHK.TRANS64.TRYWAIT P0, [R2+URZ+0x28840], R3 ;  /* 0x02884003020075a7 */ /* 0x0022a4000800017f */
[----:B--2---:R-:W-:Y:S05]  /*20a50*/  @!P0 NANOSLEEP.SYNCS 0x989680 ;  /* 0x009896800000895d */ /* 0x004fea0003900000 */
[----:B------:R-:W2:Y:S02]  /*20a60*/  @!P0 SYNCS.PHASECHK.TRANS64 P0, [R2+URZ+0x28840], R3 ;  /* 0x02884003020085a7 */ /* 0x000ea4000800007f */
[----:B--2---:R-:W-:Y:S05]  /*20a70*/  @!P0 BRA `(.L_x_2515) ;  /* 0xfffffffc00f08947 */ /* 0x004fea000383ffff */
[----:B------:R-:W-:Y:S05]  /*20a80*/  BRA `(.L_x_2684) ;  /* 0xffffffc000087947 */ /* 0x000fea000383ffff */
.L_x_2517:
[----:B0-----:R0:W1:Y:S02]  /*20a90*/  SYNCS.PHASECHK.TRANS64.TRYWAIT P1, [R2+URZ+0x60], R3 ;  /* 0x00006003020075a7 */ /* 0x001064000802017f */
[----:B-1----:R-:W-:Y:S05]  /*20aa0*/  @!P1 NANOSLEEP.SYNCS 0x989680 ;  /* 0x009896800000995d */ /* 0x002fea0003900000 */
[----:B------:R-:W1:Y:S02]  /*20ab0*/  @!P1 SYNCS.PHASECHK.TRANS64 P1, [R2+URZ+0x60], R3 ;  /* 0x00006003020095a7 */ /* 0x000e64000802007f */
[----:B-1----:R-:W-:Y:S05]  /*20ac0*/  @!P1 BRA `(.L_x_2517) ;  /* 0xfffffffc00f09947 */ /* 0x002fea000383ffff */
[----:B------:R-:W-:Y:S05]  /*20ad0*/  BRA `(.L_x_2685) ;  /* 0xffffffc000a47947 */ /* 0x000fea000383ffff */
.L_x_2522:
[----:B--2---:R2:W3:Y:S02]  /*20ae0*/  SYNCS.PHASECHK.TRANS64.TRYWAIT P0, [R2+URZ+0x28840], R3 ;  /* 0x02884003020075a7 */ /* 0x0044e4000800017f */
[----:B---3--:R-:W-:Y:S05]  /*20af0*/  @!P0 NANOSLEEP.SYNCS 0x989680 ;  /* 0x009896800000895d */ /* 0x008fea0003900000 */
[----:B------:R-:W3:Y:S02]  /*20b00*/  @!P0 SYNCS.PHASECHK.TRANS64 P0, [R2+URZ+0x28840], R3 ;  /* 0x02884003020085a7 */ /* 0x000ee4000800007f */
[----:B---3--:R-:W-:Y:S05]  /*20b10*/  @!P0 BRA `(.L_x_2522) ;  /* 0xfffffffc00f08947 */ /* 0x008fea000383ffff */
[----:B------:R-:W-:Y:S05]  /*20b20*/  BRA `(.L_x_2686) ;  /* 0xffffffc400c07947 */ /* 0x000fea000383ffff */
.L_x_2524:
[----:B0-----:R0:W1:Y:S02]  /*20b30*/  SYNCS.PHASECHK.TRANS64.TRYWAIT P1, [R2+URZ+0x60], R9 ;  /* 0x00006009020075a7 */ /* 0x001064000802017f */
[----:B-1----:R-:W-:Y:S05]  /*20b40*/  @!P1 NANOSLEEP.SYNCS 0x989680 ;  /* 0x009896800000995d */ /* 0x002fea0003900000 */
[----:B------:R-:W1:Y:S02]  /*20b50*/  @!P1 SYNCS.PHASECHK.TRANS64 P1, [R2+URZ+0x60], R9 ;  /* 0x00006009020095a7 */ /* 0x000e64000802007f */
[----:B-1----:R-:W-:Y:S05]  /*20b60*/  @!P1 BRA `(.L_x_2524) ;  /* 0xfffffffc00f09947 */ /* 0x002fea000383ffff */
[----:B------:R-:W-:Y:S05]  /*20b70*/  BRA `(.L_x_2687) ;  /* 0xffffffc8005c7947 */ /* 0x000fea000383ffff */
.L_x_2531:
[----:B-1----:R1:W2:Y:S02]  /*20b80*/  SYNCS.PHASECHK.TRANS64.TRYWAIT P0, [R3+URZ+0x28860], R0 ;  /* 0x02886000030075a7 */ /* 0x0022a4000800017f */
[----:B--2---:R-:W-:Y:S05]  /*20b90*/  @!P0 NANOSLEEP.SYNCS 0x989680 ;  /* 0x009896800000895d */ /* 0x004fea0003900000 */
[----:B------:R-:W2:Y:S02]  /*20ba0*/  @!P0 SYNCS.PHASECHK.TRANS64 P0, [R3+URZ+0x28860], R0 ;  /* 0x02886000030085a7 */ /* 0x000ea4000800007f */
[----:B--2---:R-:W-:Y:S05]  /*20bb0*/  @!P0 BRA `(.L_x_2531) ;  /* 0xfffffffc00f08947 */ /* 0x004fea000383ffff */
[----:B------:R-:W-:Y:S05]  /*20bc0*/  BRA `(.L_x_2688) ;  /* 0xffffffcc00607947 */ /* 0x000fea000383ffff */
.L_x_2533:
[----:B------:R-:W-:Y:S01]  /*20bd0*/  BSSY B0, `(.L_x_2689) ;  /* 0x0000008000007945 */ /* 0x000fe20003800000 */
[----:B------:R-:W-:Y:S01]  /*20be0*/  MOV R13, R16 ;  /* 0x00000010000d7202 */ /* 0x000fe20000000f00 */
[----:B------:R-:W-:Y:S01]  /*20bf0*/  IMAD.MOV.U32 R12, RZ, RZ, RZ ;  /* 0x000000ffff0c7224 */ /* 0x000fe200078e00ff */
[----:B0-----:R-:W-:Y:S01]  /*20c00*/  MOV R15, 0xffffffff ;  /* 0xffffffff000f7802 */ /* 0x001fe20000000f00 */
[----:B------:R-:W-:-:S07]  /*20c10*/  IMAD.MOV.U32 R11, RZ, RZ, 0x1f ;  /* 0x0000001fff0b7424 */ /* 0x000fce00078e00ff */
[----:B-1----:R-:W-:Y:S05]  /*20c20*/  WARPSYNC.COLLECTIVE R15, `(.L_x_2690) ;  /* 0x000000000f087348 */ /* 0x002fea0003c00000 */
[----:B------:R0:W2:Y:S02]  /*20c30*/  SHFL.IDX P6, R14, R13, R12, R11 ;  /* 0x0000000c0d0e7389 */ /* 0x0000a400000c000b */
[----:B012---:R-:W-:Y:S01]  /*20c40*/  ENDCOLLECTIVE ;  /* 0x000000000000791b */ /* 0x007fe20003800000 */
.L_x_2690:
[----:B------:R-:W-:Y:S05]  /*20c50*/  BSYNC B0 ;  /* 0x0000000000007941 */ /* 0x000fea0003800000 */
.L_x_2689:
[----:B------:R-:W-:Y:S01]  /*20c60*/  IMAD.MOV.U32 R13, RZ, RZ, R16 ;  /* 0x000000ffff0d7224 */ /* 0x000fe200078e0010 */
[----:B------:R-:W-:Y:S01]  /*20c70*/  MOV R12, 0x1 ;  /* 0x00000001000c7802 */ /* 0x000fe20000000f00 */
[----:B------:R-:W-:Y:S02]  /*20c80*/  IMAD.MOV.U32 R11, RZ, RZ, 0x1f ;  /* 0x0000001fff0b7424 */ /* 0x000fe400078e00ff */
[----:B------:R-:W-:Y:S02]  /*20c90*/  IMAD.MOV.U32 R15, RZ, RZ, -0x1 ;  /* 0xffffffffff0f7424 */ /* 0x000fe400078e00ff */
[----:B------:R-:W-:-:S07]  /*20ca0*/  IMAD.MOV.U32 R4, RZ, RZ, R14 ;  /* 0x000000ffff047224 */ /* 0x000fce00078e000e */
[----:B------:R-:W-:Y:S05]  /*20cb0*/  WARPSYNC.COLLECTIVE R15, `(.L_x_2691) ;  /* 0x000000000f087348 */ /* 0x000fea0003c00000 */
[----:B------:R0:W1:Y:S02]  /*20cc0*/  SHFL.IDX P6, R14, R13, R12, R11 ;  /* 0x0000000c0d0e7389 */ /* 0x00006400000c000b */
[----:B01----:R-:W-:Y:S01]  /*20cd0*/  ENDCOLLECTIVE ;  /* 0x000000000000791b */ /* 0x003fe20003800000 */
.L_x_2691:
[----:B------:R-:W-:Y:S01]  /*20ce0*/  MOV R16, R14 ;  /* 0x0000000e00107202 */ /* 0x000fe20000000f00 */
[----:B------:R-:W-:Y:S06]  /*20cf0*/  BRA `(.L_x_2692) ;  /* 0xffffffcc00e87947 */ /* 0x000fec000383ffff */
.L_x_2536:
        /* <DEDUP_REMOVED lines=8> */
.L_x_2694:
[----:B------:R-:W-:Y:S05]  /*20d80*/  BSYNC B0 ;  /* 0x0000000000007941 */ /* 0x000fea0003800000 */
.L_x_2693:
        /* <DEDUP_REMOVED lines=10> */
.L_x_2695:
        /* <DEDUP_REMOVED lines=8> */
.L_x_2696:
        /* <DEDUP_REMOVED lines=8> */
.L_x_2697:
        /* <DEDUP_REMOVED lines=8> */
.L_x_2698:
[----:B------:R-:W-:Y:S01]  /*20fb0*/  IMAD.MOV.U32 R12, RZ, RZ, 0x1f ;  /* 0x0000001fff0c7424 */ /* 0x000fe200078e00ff */
[----:B------:R-:W-:Y:S02]  /*20fc0*/  MOV R11, 0x1f ;  /* 0x0000001f000b7802 */ /* 0x000fe40000000f00 */
[----:B------:R-:W-:-:S04]  /*20fd0*/  SEL R3, R14, RZ, P0 ;  /* 0x000000ff0e037207 */ /* 0x000fc80000000000 */
[----:B------:R-:W-:-:S05]  /*20fe0*/  IADD3 R2, R6, R3, RZ ;  /* 0x0000000306027210 */ /* 0x000fca0007ffe0ff */
[----:B------:R-:W-:-:S07]  /*20ff0*/  IMAD.MOV.U32 R13, RZ, RZ, R2 ;  /* 0x000000ffff0d7224 */ /* 0x000fce00078e0002 */
[----:B------:R-:W-:Y:S05]  /*21000*/  WARPSYNC.COLLECTIVE R15, `(.L_x_2699) ;  /* 0x000000000f087348 */ /* 0x000fea0003c00000 */
[----:B------:R0:W1:Y:S02]  /*21010*/  SHFL.IDX P6, R14, R13, R12, R11 ;  /* 0x0000000c0d0e7389 */ /* 0x00006400000c000b */
[----:B01----:R-:W-:Y:S01]  /*21020*/  ENDCOLLECTIVE ;  /* 0x000000000000791b */ /* 0x003fe20003800000 */
.L_x_2699:
[----:B------:R-:W-:Y:S05]  /*21030*/  BRA `(.L_x_2700) ;  /* 0xffffffcc00ac7947 */ /* 0x000fea000383ffff */
.L_x_2541:
[----:B------:R-:W-:Y:S01]  /*21040*/  BSSY B0, `(.L_x_2701) ;  /* 0x0000008000007945 */ /* 0x000fe20003800000 */
[----:B-----5:R-:W-:Y:S01]  /*21050*/  IMAD.MOV.U32 R13, RZ, RZ, R17 ;  /* 0x000000ffff0d7224 */ /* 0x020fe200078e0011 */
[----:B------:R-:W-:Y:S01]  /*21060*/  MOV R11, RZ ;  /* 0x000000ff000b7202 */ /* 0x000fe20000000f00 */
[----:B------:R-:W-:Y:S02]  /*21070*/  IMAD.MOV.U32 R12, RZ, RZ, 0x1 ;  /* 0x00000001ff0c7424 */ /* 0x000fe400078e00ff */
[----:B------:R-:W-:-:S07]  /*21080*/  IMAD.MOV.U32 R15, RZ, RZ, -0x1 ;  /* 0xffffffffff0f7424 */ /* 0x000fce00078e00ff */
[----:B01----:R-:W-:Y:S05]  /*21090*/  WARPSYNC.COLLECTIVE R15, `(.L_x_2702) ;  /* 0x000000000f087348 */ /* 0x003fea0003c00000 */
[----:B------:R2:W3:Y:S02]  /*210a0*/  SHFL.UP P6, R14, R13, R12, R11 ;  /* 0x0400000c0d0e7389 */ /* 0x0004e400000c000b */
[----:B0123--:R-:W-:Y:S01]  /*210b0*/  ENDCOLLECTIVE ;  /* 0x000000000000791b */ /* 0x00ffe20003800000 */
.L_x_2702:
[----:B------:R-:W-:Y:S05]  /*210c0*/  BSYNC B0 ;  /* 0x0000000000007941 */ /* 0x000fea0003800000 */
.L_x_2701:
        /* <DEDUP_REMOVED lines=10> */
.L_x_2703:
        /* <DEDUP_REMOVED lines=8> */
.L_x_2704:
        /* <DEDUP_REMOVED lines=8> */
.L_x_2705:
        /* <DEDUP_REMOVED lines=8> */
.L_x_2706:
        /* <DEDUP_REMOVED lines=8> */
.L_x_2707:
[----:B------:R-:W-:Y:S05]  /*21370*/  BRA `(.L_x_2708) ;  /* 0xffffffcc00907947 */ /* 0x000fea000383ffff */
.L_x_2543:
[----:B------:R-:W-:Y:S01]  /*21380*/  BSSY B0, `(.L_x_2709) ;  /* 0x0000006000007945 */ /* 0x000fe20003800000 */
[----:B------:R-:W-:Y:S01]  /*21390*/  PLOP3.LUT P6, PT, P6, PT, PT, 0x8, 0x0 ;  /* 0x000000000000781c */ /* 0x000fe200037ce170 */
[----:B------:R-:W-:-:S12]  /*213a0*/  IMAD.MOV.U32 R15, RZ, RZ, -0x1 ;  /* 0xffffffffff0f7424 */ /* 0x000fd800078e00ff */
[----:B0-----:R-:W-:Y:S05]  /*213b0*/  WARPSYNC.COLLECTIVE R15, `(.L_x_2710) ;  /* 0x000000000f087348 */ /* 0x001fea0003c00000 */
[----:B------:R-:W-:Y:S01]  /*213c0*/  VOTE.ANY R14, PT, P6 ;  /* 0x00000000000e7806 */ /* 0x000fe200030e0100 */
[----:B0-----:R-:W-:Y:S06]  /*213d0*/  ENDCOLLECTIVE ;  /* 0x000000000000791b */ /* 0x001fec0003800000 */
.L_x_2710:
[----:B------:R-:W-:Y:S05]  /*213e0*/  BSYNC B0 ;  /* 0x0000000000007941 */ /* 0x000fea0003800000 */
.L_x_2709:
[----:B------:R-:W-:Y:S01]  /*213f0*/  IMAD.MOV.U32 R3, RZ, RZ, R14 ;  /* 0x000000ffff037224 */ /* 0x000fe200078e000e */
[----:B------:R-:W-:Y:S01]  /*21400*/  MOV R13, R17 ;  /* 0x00000011000d7202 */ /* 0x000fe20000000f00 */
[----:B------:R-:W-:Y:S01]  /*21410*/  IMAD.MOV.U32 R11, RZ, RZ, 0x1f ;  /* 0x0000001fff0b7424 */ /* 0x000fe200078e00ff */
[----:B------:R-:W-:Y:S01]  /*21420*/  MOV R15, 0xffffffff ;  /* 0xffffffff000f7802 */ /* 0x000fe20000000f00 */
[----:B------:R-:W0:Y:S02]  /*21430*/  POPC R6, R3 ;  /* 0x0000000300067309 */ /* 0x000e240000000000 */
[----:B0-----:R-:W-:-:S07]  /*21440*/  IMAD.MOV.U32 R12, RZ, RZ, R6 ;  /* 0x000000ffff0c7224 */ /* 0x001fce00078e0006 */
[----:B------:R-:W-:Y:S05]  /*21450*/  WARPSYNC.COLLECTIVE R15, `(.L_x_2711) ;  /* 0x000000000f087348 */ /* 0x000fea0003c00000 */
[----:B------:R0:W1:Y:S02]  /*21460*/  SHFL.IDX P6, R14, R13, R12, R11 ;  /* 0x0000000c0d0e7389 */ /* 0x00006400000c000b */
[----:B01----:R-:W-:Y:S01]  /*21470*/  ENDCOLLECTIVE ;  /* 0x000000000000791b */ /* 0x003fe20003800000 */
.L_x_2711:
[----:B------:R-:W-:Y:S01]  /*21480*/  IMAD.MOV.U32 R17, RZ, RZ, R14 ;  /* 0x000000ffff117224 */ /* 0x000fe200078e000e */
[----:B------:R-:W-:Y:S06]  /*21490*/  BRA `(.L_x_2712) ;  /* 0xffffffcc00807947 */ /* 0x000fec000383ffff */
.L_x_2545:
[----:B------:R-:W-:Y:S01]  /*214a0*/  BSSY B0, `(.L_x_2713) ;  /* 0x0000007000007945 */ /* 0x000fe20003800000 */
[----:B------:R-:W-:Y:S01]  /*214b0*/  IMAD.MOV.U32 R13, RZ, RZ, R2 ;  /* 0x000000ffff0d7224 */ /* 0x000fe200078e0002 */
[----:B------:R-:W-:Y:S01]  /*214c0*/  MOV R11, 0x1f ;  /* 0x0000001f000b7802 */ /* 0x000fe20000000f00 */
[----:B------:R-:W-:-:S07]  /*214d0*/  IMAD.MOV.U32 R15, RZ, RZ, -0x1 ;  /* 0xffffffffff0f7424 */ /* 0x000fce00078e00ff */
[----:B012---:R-:W-:Y:S05]  /*214e0*/  WARPSYNC.COLLECTIVE R15, `(.L_x_2714) ;  /* 0x000000000f087348 */ /* 0x007fea0003c00000 */
[----:B------:R3:W4:Y:S02]  /*214f0*/  SHFL.IDX P6, R14, R13, R12, R11 ;  /* 0x0000000c0d0e7389 */ /* 0x00072400000c000b */
[----:B01234-:R-:W-:Y:S01]  /*21500*/  ENDCOLLECTIVE ;  /* 0x000000000000791b */ /* 0x01ffe20003800000 */
.L_x_2714:
[----:B------:R-:W-:Y:S05]  /*21510*/  BSYNC B0 ;  /* 0x0000000000007941 */ /* 0x000fea0003800000 */
.L_x_2713:
[----:B------:R-:W-:Y:S01]  /*21520*/  IMAD.MOV.U32 R7, RZ, RZ, R14 ;  /* 0x000000ffff077224 */ /* 0x000fe200078e000e */
[----:B------:R-:W-:Y:S06]  /*21530*/  BRA `(.L_x_2544) ;  /* 0xffffffcc00747947 */ /* 0x000fec000383ffff */
.L_x_2549:
[----:B-1----:R1:W2:Y:S02]  /*21540*/  SYNCS.PHASECHK.TRANS64.TRYWAIT P0, [R0+URZ+0x28820], R3 ;  /* 0x02882003000075a7 */ /* 0x0022a4000800017f */
[----:B--2---:R-:W-:Y:S05]  /*21550*/  @!P0 NANOSLEEP.SYNCS 0x989680 ;  /* 0x009896800000895d */ /* 0x004fea0003900000 */
[----:B------:R-:W2:Y:S02]  /*21560*/  @!P0 SYNCS.PHASECHK.TRANS64 P0, [R0+URZ+0x28820], R3 ;  /* 0x02882003000085a7 */ /* 0x000ea4000800007f */
[----:B--2---:R-:W-:Y:S05]  /*21570*/  @!P0 BRA `(.L_x_2549) ;  /* 0xfffffffc00f08947 */ /* 0x004fea000383ffff */
[----:B------:R-:W-:Y:S05]  /*21580*/  BRA `(.L_x_2715) ;  /* 0xffffffd000e87947 */ /* 0x000fea000383ffff */
.L_x_2550:
[----:B------:R-:W2:Y:S01]  /*21590*/  S2R R2, SR_TID.X ;  /* 0x0000000000027919 */ /* 0x000ea20000002100 */
[----:B------:R-:W-:Y:S01]  /*215a0*/  BSSY B0, `(.L_x_2716) ;  /* 0x000000a000007945 */ /* 0x000fe20003800000 */
[----:B------:R-:W-:Y:S01]  /*215b0*/  IMAD.MOV.U32 R12, RZ, RZ, RZ ;  /* 0x000000ffff0c7224 */ /* 0x000fe200078e00ff */
[----:B------:R-:W-:Y:S01]  /*215c0*/  MOV R15, 0xffffffff ;  /* 0xffffffff000f7802 */ /* 0x000fe20000000f00 */
[----:B------:R-:W-:Y:S01]  /*215d0*/  IMAD.MOV.U32 R11, RZ, RZ, 0x1f ;  /* 0x0000001fff0b7424 */ /* 0x000fe200078e00ff */
[----:B--2---:R-:W-:-:S04]  /*215e0*/  SHF.R.U32.HI R2, RZ, 0x5, R2 ;  /* 0x00000005ff027819 */ /* 0x004fc80000011602 */
[----:B------:R-:W-:-:S04]  /*215f0*/  LOP3.LUT R2, R2, 0x3, RZ, 0xc0, !PT ;  /* 0x0000000302027812 */ /* 0x000fc800078ec0ff */
[----:B0-----:R-:W-:-:S07]  /*21600*/  MOV R13, R2 ;  /* 0x00000002000d7202 */ /* 0x001fce0000000f00 */
[----:B-1----:R-:W-:Y:S05]  /*21610*/  WARPSYNC.COLLECTIVE R15, `(.L_x_2717) ;  /* 0x000000000f087348 */ /* 0x002fea0003c00000 */
[----:B------:R0:W2:Y:S02]  /*21620*/  SHFL.IDX P6, R14, R13, R12, R11 ;  /* 0x0000000c0d0e7389 */ /* 0x0000a400000c000b */
[----:B012---:R-:W-:Y:S01]  /*21630*/  ENDCOLLECTIVE ;  /* 0x000000000000791b */ /* 0x007fe20003800000 */
.L_x_2717:
[----:B------:R-:W-:Y:S05]  /*21640*/  BSYNC B0 ;  /* 0x0000000000007941 */ /* 0x000fea0003800000 */
.L_x_2716:
[----:B------:R-:W-:Y:S05]  /*21650*/  BRA `(.L_x_2718) ;  /* 0xffffffd000d07947 */ /* 0x000fea000383ffff */
.L_x_2551:
[----:B------:R-:W-:Y:S01]  /*21660*/  BSSY B0, `(.L_x_2719) ;  /* 0x0000006000007945 */ /* 0x000fe20003800000 */
[----:B------:R-:W-:-:S07]  /*21670*/  IMAD.MOV.U32 R15, RZ, RZ, -0x1 ;  /* 0xffffffffff0f7424 */ /* 0x000fce00078e00ff */
[----:B012---:R-:W-:Y:S05]  /*21680*/  WARPSYNC.COLLECTIVE R15, `(.L_x_2720) ;  /* 0x000000000f0c7348 */ /* 0x007fea0003c00000 */
[----:B------:R-:W-:Y:S02]  /*21690*/  ELECT P6, UR62, PT ;  /* 0x00000000003e782f */ /* 0x000fe400038c0000 */
[----:B------:R-:W-:Y:S01]  /*216a0*/  MOV R14, UR62 ;  /* 0x0000003e000e7c02 */ /* 0x000fe20008000f00 */
[----:B012---:R-:W-:Y:S10]  /*216b0*/  ENDCOLLECTIVE ;  /* 0x000000000000791b */ /* 0x007ff40003800000 */
.L_x_2720:
[----:B------:R-:W-:Y:S05]  /*216c0*/  BSYNC B0 ;  /* 0x0000000000007941 */ /* 0x000fea0003800000 */
.L_x_2719:
[----:B------:R-:W-:Y:S05]  /*216d0*/  BRA `(.L_x_2721) ;  /* 0xffffffd000c47947 */ /* 0x000fea000383ffff */
.L_x_2553:
[----:B-1----:R1:W2:Y:S02]  /*216e0*/  SYNCS.PHASECHK.TRANS64.TRYWAIT P0, [R6+URZ], R5 ;  /* 0x00000005060075a7 */ /* 0x0022a4000800017f */
[----:B--2---:R-:W-:Y:S05]  /*216f0*/  @!P0 NANOSLEEP.SYNCS 0x989680 ;  /* 0x009896800000895d */ /* 0x004fea0003900000 */
[----:B------:R-:W2:Y:S02]  /*21700*/  @!P0 SYNCS.PHASECHK.TRANS64 P0, [R6+URZ], R5 ;  /* 0x00000005060085a7 */ /* 0x000ea4000800007f */
[----:B--2---:R-:W-:Y:S05]  /*21710*/  @!P0 BRA `(.L_x_2553) ;  /* 0xfffffffc00f08947 */ /* 0x004fea000383ffff */
[----:B------:R-:W-:Y:S05]  /*21720*/  BRA `(.L_x_2722) ;  /* 0xffffffd400007947 */ /* 0x000fea000383ffff */
.L_x_2554:
[----:B--2---:R2:W3:Y:S02]  /*21730*/  SYNCS.PHASECHK.TRANS64.TRYWAIT P0, [R7+URZ], R2 ;  /* 0x00000002070075a7 */ /* 0x0044e4000800017f */
[----:B---3--:R-:W-:Y:S05]  /*21740*/  @!P0 NANOSLEEP.SYNCS 0x989680 ;  /* 0x009896800000895d */ /* 0x008fea0003900000 */
[----:B------:R-:W3:Y:S02]  /*21750*/  @!P0 SYNCS.PHASECHK.TRANS64 P0, [R7+URZ], R2 ;  /* 0x00000002070085a7 */ /* 0x000ee4000800007f */
[----:B---3--:R-:W-:Y:S05]  /*21760*/  @!P0 BRA `(.L_x_2554) ;  /* 0xfffffffc00f08947 */ /* 0x008fea000383ffff */
[----:B------:R-:W-:Y:S05]  /*21770*/  BRA `(.L_x_2723) ;  /* 0xffffffd000f47947 */ /* 0x000fea000383ffff */
.L_x_2556:
[----:B---3--:R3:W4:Y:S02]  /*21780*/  SYNCS.PHASECHK.TRANS64.TRYWAIT P0, [R4+URZ], R5 ;  /* 0x00000005040075a7 */ /* 0x008724000800017f */
[----:B----4-:R-:W-:Y:S05]  /*21790*/  @!P0 NANOSLEEP.SYNCS 0x989680 ;  /* 0x009896800000895d */ /* 0x010fea0003900000 */
[----:B------:R-:W4:Y:S02]  /*217a0*/  @!P0 SYNCS.PHASECHK.TRANS64 P0, [R4+URZ], R5 ;  /* 0x00000005040085a7 */ /* 0x000f24000800007f */
[----:B----4-:R-:W-:Y:S05]  /*217b0*/  @!P0 BRA `(.L_x_2556) ;  /* 0xfffffffc00f08947 */ /* 0x010fea000383ffff */
[----:B------:R-:W-:Y:S05]  /*217c0*/  BRA `(.L_x_2724) ;  /* 0xffffffd000fc7947 */ /* 0x000fea000383ffff */
.L_x_2725:
        /* <DEDUP_REMOVED lines=11> */
.L_x_2735:


//--------------------- .nv.global.init           --------------------------
	.section	.nv.global.init,"aw",@progbits
.nv.global.init:
	.type		$str$23,@object
	.size		$str$23,($str$24 - $str$23)
$str$23:
        /*0000*/ 	.byte	0x28, 0x61, 0x64, 0x64, 0x72, 0x65, 0x73, 0x73, 0x20, 0x26, 0x20, 0x6d, 0x61, 0x73, 0x6b, 0x29
        /*0010*/ 	.byte	0x20, 0x3d, 0x3d, 0x20, 0x30, 0x00
	.type		$str$24,@object
	.size		$str$24,(__unnamed_4 - $str$24)
$str$24:
        /*0016*/ 	.byte	0x2f, 0x74, 0x6d, 0x70, 0x2f, 0x6f, 0x73, 0x73, 0x5f, 0x6b, 0x65, 0x72, 0x6e, 0x65, 0x6c, 0x73
        /*0026*/ 	.byte	0x5f, 0x73, 0x72, 0x63, 0x2f, 0x66, 0x6c, 0x61, 0x73, 0x68, 0x5f, 0x61, 0x74, 0x74, 0x65, 0x6e
        /*0036*/ 	.byte	0x74, 0x69, 0x6f, 0x6e, 0x2f, 0x63, 0x73, 0x72, 0x63, 0x2f, 0x63, 0x75, 0x74, 0x6c, 0x61, 0x73
        /*0046*/ 	.byte	0x73, 0x2f, 0x69, 0x6e, 0x63, 0x6c, 0x75, 0x64, 0x65, 0x2f, 0x63, 0x75, 0x74, 0x65, 0x2f, 0x70
        /*0056*/ 	.byte	0x6f, 0x69, 0x6e, 0x74, 0x65, 0x72, 0x5f, 0x66, 0x6c, 0x61, 0x67, 0x67, 0x65, 0x64, 0x2e, 0x68
        /*0066*/ 	.byte	0x70, 0x70, 0x00
	.type		__unnamed_4,@object
	.size		__unnamed_4,(__unnamed_8 - __unnamed_4)
__unnamed_4:
        /* <DEDUP_REMOVED lines=24> */
	.type		__unnamed_8,@object
	.size		__unnamed_8,(__unnamed_3 - __unnamed_8)
__unnamed_8:
        /* <DEDUP_REMOVED lines=24> */
        /*0369*/ 	.byte	0x00
	.type		__unnamed_3,@object
	.size		__unnamed_3,(__unnamed_2 - __unnamed_3)
__unnamed_3:
        /* <DEDUP_REMOVED lines=29> */
	.type		__unnamed_2,@object
	.size		__unnamed_2,(__unnamed_7 - __unnamed_2)
__unnamed_2:
        /* <DEDUP_REMOVED lines=29> */
	.type		__unnamed_7,@object
	.size		__unnamed_7,(__unnamed_6 - __unnamed_7)
__unnamed_7:
        /* <DEDUP_REMOVED lines=28> */
        /*08c2*/ 	.byte	0x3c, 0x32, 0x32, 0x35, 0x32, 0x38, 0x3e, 0x3e, 0x3e, 0x3e, 0x3e, 0x5d, 0x00
	.type		__unnamed_6,@object
	.size		__unnamed_6,(__unnamed_1 - __unnamed_6)
__unnamed_6:
        /* <DEDUP_REMOVED lines=29> */
	.type		__unnamed_1,@object
	.size		__unnamed_1,(__unnamed_5 - __unnamed_1)
__unnamed_1:
        /* <DEDUP_REMOVED lines=28> */
        /*0c5c*/ 	.byte	0x31, 0x36, 0x33, 0x38, 0x34, 0x3e, 0x3e, 0x3e, 0x3e, 0x3e, 0x20, 0x26, 0x5d, 0x00
	.type		__unnamed_5,@object
	.size		__unnamed_5,(.L_4 - __unnamed_5)
__unnamed_5:
        /* <DEDUP_REMOVED lines=28> */
        /*0e2a*/ 	.byte	0x3c, 0x32, 0x32, 0x35, 0x32, 0x38, 0x3e, 0x3e, 0x3e, 0x3e, 0x3e, 0x20, 0x26, 0x5d, 0x00
.L_4:


//--------------------- .nv.shared._ZN7cutlass13device_kernelIN5flash11enable_sm90INS1_16FlashAttnFwdSm90INS1_25CollectiveMainloopFwdSm90ILi2EN4cute5tupleIJNS5_1CILi1EEES8_S8_EEENS6_IJNS7_ILi128EEENS7_ILi176EEESA_EEELi128ENS_6half_tEfNS_4arch4Sm90ELb0ELb0ELb1ELb0ELb0ELb0ELb0ELb1ELb1ELb0ELb0ELb0EEENS1_21CollectiveEpilogueFwdINS6_IJSA_SA_SB_EEES9_SD_SF_Li256ELb0ELb0ELb0ELb0EEENS1_29StaticPersistentTileSchedulerILb0EEEEEEEEEvNT_6ParamsE --------------------------
	.section	.nv.shared._ZN7cutlass13device_kernelIN5flash11enable_sm90INS1_16FlashAttnFwdSm90INS1_25CollectiveMainloopFwdSm90ILi2EN4cute5tupleIJNS5_1CILi1EEES8_S8_EEENS6_IJNS7_ILi128EEENS7_ILi176EEESA_EEELi128ENS_6half_tEfNS_4arch4Sm90ELb0ELb0ELb1ELb0ELb0ELb0ELb0ELb1ELb1ELb0ELb0ELb0EEENS1_21CollectiveEpilogueFwdINS6_IJSA_SA_SB_EEES9_SD_SF_Li256ELb0ELb0ELb0ELb0EEENS1_29StaticPersistentTileSchedulerILb0EEEEEEEEEvNT_6ParamsE,"aw",@nobits
	.sectionflags	@""
	.align	16
	.zero		1024


//--------------------- .nv.shared.reserved.0     --------------------------
	.section	.nv.shared.reserved.0,"aw",@nobits
	.weak		__nv_reservedSMEM_offset_0_alias
	.size		__nv_reservedSMEM_offset_0_alias, 0, 0
	.other		__nv_reservedSMEM_offset_0_alias,@"STO_CUDA_RESERVED_SHARED STV_DEFAULT"
__nv_reservedSMEM_offset_0_alias:
	.zero		0


//--------------------- .nv.global                --------------------------
	.section	.nv.global,"aw",@nobits
.nv.global:
	.type		_ZN74_INTERNAL_ee2866d2_38_flash_fwd_hdim128_fp16_softcap_sm90_cu_882f9858_29964cute1_E,@object
	.size		_ZN74_INTERNAL_ee2866d2_38_flash_fwd_hdim128_fp16_softcap_sm90_cu_882f9858_29964cute1_E,(_ZN74_INTERNAL_ee2866d2_38_flash_fwd_hdim128_fp16_softcap_sm90_cu_882f9858_29964cuda3std3__45__cpo6cbeginE - _ZN74_INTERNAL_ee2866d2_38_flash_fwd_hdim128_fp16_softcap_sm90_cu_882f9858_29964cute1_E)
_ZN74_INTERNAL_ee2866d2_38_flash_fwd_hdim128_fp16_softcap_sm90_cu_882f9858_29964cute1_E:
	.zero		1
	.type		_ZN74_INTERNAL_ee2866d2_38_flash_fwd_hdim128_fp16_softcap_sm90_cu_882f9858_29964cuda3std3__45__cpo6cbeginE,@object
	.size		_ZN74_INTERNAL_ee2866d2_38_flash_fwd_hdim128_fp16_softcap_sm90_cu_882f9858_29964cuda3std3__45__cpo6cbeginE,(_ZN74_INTERNAL_ee2866d2_38_flash_fwd_hdim128_fp16_softcap_sm90_cu_882f9858_29964cuda3std3__48in_placeE - _ZN74_INTERNAL_ee2866d2_38_flash_fwd_hdim128_fp16_softcap_sm90_cu_882f9858_29964cuda3std3__45__cpo6cbeginE)
_ZN74_INTERNAL_ee2866d2_38_flash_fwd_hdim128_fp16_softcap_sm90_cu_882f9858_29964cuda3std3__45__cpo6cbeginE:
	.zero		1
	.type		_ZN74_INTERNAL_ee2866d2_38_flash_fwd_hdim128_fp16_softcap_sm90_cu_882f9858_29964cuda3std3__48in_placeE,@object
	.size		_ZN74_INTERNAL_ee2866d2_38_flash_fwd_hdim128_fp16_softcap_sm90_cu_882f9858_29964cuda3std3__48in_placeE,(_ZN74_INTERNAL_ee2866d2_38_flash_fwd_hdim128_fp16_softcap_sm90_cu_882f9858_29964cuda3std6ranges3__45__cpo9iter_moveE - _ZN74_INTERNAL_ee2866d2_38_flash_fwd_hdim128_fp16_softcap_sm90_cu_882f9858_29964cuda3std3__48in_placeE)
_ZN74_INTERNAL_ee2866d2_38_flash_fwd_hdim128_fp16_softcap_sm90_cu_882f9858_29964cuda3std3__48in_placeE:
	.zero		1
	.type		_ZN74_INTERNAL_ee2866d2_38_flash_fwd_hdim128_fp16_softcap_sm90_cu_882f9858_29964cuda3std6ranges3__45__cpo9iter_moveE,@object
	.size		_ZN74_INTERNAL_ee2866d2_38_flash_fwd_hdim128_fp16_softcap_sm90_cu_882f9858_29964cuda3std6ranges3__45__cpo9iter_moveE,(_ZN74_INTERNAL_ee2866d2_38_flash_fwd_hdim128_fp16_softcap_sm90_cu_882f9858_29964cuda3std3__45__cpo5beginE - _ZN74_INTERNAL_ee2866d2_38_flash_fwd_hdim128_fp16_softcap_sm90_cu_882f9858_29964cuda3std6ranges3__45__cpo9iter_moveE)
_ZN74_INTERNAL_ee2866d2_38_flash_fwd_hdim128_fp16_softcap_sm90_cu_882f9858_29964cuda3std6ranges3__45__cpo9iter_moveE:
	.zero		1
	.type		_ZN74_INTERNAL_ee2866d2_38_flash_fwd_hdim128_fp16_softcap_sm90_cu_882f9858_29964cuda3std3__45__cpo5beginE,@object
	.size		_ZN74_INTERNAL_ee2866d2_38_flash_fwd_hdim128_fp16_softcap_sm90_cu_882f9858_29964cuda3std3__45__cpo5beginE,(_ZN74_INTERNAL_ee2866d2_38_flash_fwd_hdim128_fp16_softcap_sm90_cu_882f9858_29964cuda3std3__476_GLOBAL__N__ee2866d2_38_flash_fwd_hdim128_fp16_softcap_sm90_cu_882f9858_29966ignoreE - _ZN74_INTERNAL_ee2866d2_38_flash_fwd_hdim128_fp16_softcap_sm90_cu_882f9858_29964cuda3std3__45__cpo5beginE)
_ZN74_INTERNAL_ee2866d2_38_flash_fwd_hdim128_fp16_softcap_sm90_cu_882f9858_29964cuda3std3__45__cpo5beginE:
	.zero		1
	.type		_ZN74_INTERNAL_ee2866d2_38_flash_fwd_hdim128_fp16_softcap_sm90_cu_882f9858_29964cuda3std3__476_GLOBAL__N__ee2866d2_38_flash_fwd_hdim128_fp16_softcap_sm90_cu_882f9858_29966ignoreE,@object
	.size		_ZN74_INTERNAL_ee2866d2_38_flash_fwd_hdim128_fp16_softcap_sm90_cu_882f9858_29964cuda3std3__476_GLOBAL__N__ee2866d2_38_flash_fwd_hdim128_fp16_softcap_sm90_cu_882f9858_29966ignoreE,(_ZN74_INTERNAL_ee2866d2_38_flash_fwd_hdim128_fp16_softcap_sm90_cu_882f9858_29964cute7productE - _ZN74_INTERNAL_ee2866d2_38_flash_fwd_hdim128_fp16_softcap_sm90_cu_882f9858_29964cuda3std3__476_GLOBAL__N__ee2866d2_38_flash_fwd_hdim128_fp16_softcap_sm90_cu_882f9858_29966ignoreE)
_ZN74_INTERNAL_ee2866d2_38_flash_fwd_hdim128_fp16_softcap_sm90_cu_882f9858_29964cuda3std3__476_GLOBAL__N__ee2866d2_38_flash_fwd_hdim128_fp16_softcap_sm90_cu_882f9858_29966ignoreE:
	.zero		1
	.type		_ZN74_INTERNAL_ee2866d2_38_flash_fwd_hdim128_fp16_softcap_sm90_cu_882f9858_29964cute7productE,@object
	.size		_ZN74_INTERNAL_ee2866d2_38_flash_fwd_hdim128_fp16_softcap_sm90_cu_882f9858_29964cute7productE,(_ZN74_INTERNAL_ee2866d2_38_flash_fwd_hdim128_fp16_softcap_sm90_cu_882f9858_29964cuda3std3__45__cpo3endE - _ZN74_INTERNAL_ee2866d2_38_flash_fwd_hdim128_fp16_softcap_sm90_cu_882f9858_29964cute7productE)
_ZN74_INTERNAL_ee2866d2_38_flash_fwd_hdim128_fp16_softcap_sm90_cu_882f9858_29964cute7productE:
	.zero		1
	.type		_ZN74_INTERNAL_ee2866d2_38_flash_fwd_hdim128_fp16_softcap_sm90_cu_882f9858_29964cuda3std3__45__cpo3endE,@object
	.size		_ZN74_INTERNAL_ee2866d2_38_flash_fwd_hdim128_fp16_softcap_sm90_cu_882f9858_29964cuda3std3__45__cpo3endE,(_ZN74_INTERNAL_ee2866d2_38_flash_fwd_hdim128_fp16_softcap_sm90_cu_882f9858_29964cuda3std3__419piecewise_constructE - _ZN74_INTERNAL_ee2866d2_38_flash_fwd_hdim128_fp16_softcap_sm90_cu_882f9858_29964cuda3std3__45__cpo3endE)
_ZN74_INTERNAL_ee2866d2_38_flash_fwd_hdim128_fp16_softcap_sm90_cu_882f9858_29964cuda3std3__45__cpo3endE:
	.zero		1
	.type		_ZN74_INTERNAL_ee2866d2_38_flash_fwd_hdim128_fp16_softcap_sm90_cu_882f9858_29964cuda3std3__419piecewise_constructE,@object
	.size		_ZN74_INTERNAL_ee2866d2_38_flash_fwd_hdim128_fp16_softcap_sm90_cu_882f9858_29964cuda3std3__419piecewise_constructE,(_ZN74_INTERNAL_ee2866d2_38_flash_fwd_hdim128_fp16_softcap_sm90_cu_882f9858_29964cuda3std3__45__cpo4cendE - _ZN74_INTERNAL_ee2866d2_38_flash_fwd_hdim128_fp16_softcap_sm90_cu_882f9858_29964cuda3std3__419piecewise_constructE)
_ZN74_INTERNAL_ee2866d2_38_flash_fwd_hdim128_fp16_softcap_sm90_cu_882f9858_29964cuda3std3__419piecewise_constructE:
	.zero		1
	.type		_ZN74_INTERNAL_ee2866d2_38_flash_fwd_hdim128_fp16_softcap_sm90_cu_882f9858_29964cuda3std3__45__cpo4cendE,@object
	.size		_ZN74_INTERNAL_ee2866d2_38_flash_fwd_hdim128_fp16_softcap_sm90_cu_882f9858_29964cuda3std3__45__cpo4cendE,(_ZN74_INTERNAL_ee2866d2_38_flash_fwd_hdim128_fp16_softcap_sm90_cu_882f9858_29964cuda3std6ranges3__45__cpo4swapE - _ZN74_INTERNAL_ee2866d2_38_flash_fwd_hdim128_fp16_softcap_sm90_cu_882f9858_29964cuda3std3__45__cpo4cendE)
_ZN74_INTERNAL_ee2866d2_38_flash_fwd_hdim128_fp16_softcap_sm90_cu_882f9858_29964cuda3std3__45__cpo4cendE:
	.zero		1
	.type		_ZN74_INTERNAL_ee2866d2_38_flash_fwd_hdim128_fp16_softcap_sm90_cu_882f9858_29964cuda3std6ranges3__45__cpo4swapE,@object
	.size		_ZN74_INTERNAL_ee2866d2_38_flash_fwd_hdim128_fp16_softcap_sm90_cu_882f9858_29964cuda3std6ranges3__45__cpo4swapE,(.L_15 - _ZN74_INTERNAL_ee2866d2_38_flash_fwd_hdim128_fp16_softcap_sm90_cu_882f9858_29964cuda3std6ranges3__45__cpo4swapE)
_ZN74_INTERNAL_ee2866d2_38_flash_fwd_hdim128_fp16_softcap_sm90_cu_882f9858_29964cuda3std6ranges3__45__cpo4swapE:
	.zero		1
.L_15:


//--------------------- .nv.shared._ZN7cutlass13device_kernelIN5flash11enable_sm90INS1_16FlashAttnFwdSm90INS1_25CollectiveMainloopFwdSm90ILi2EN4cute5tupleIJNS5_1CILi2EEENS7_ILi1EEES9_EEENS6_IJNS7_ILi128EEENS7_ILi176EEESB_EEELi128ENS_6half_tEfNS_4arch4Sm90ELb0ELb0ELb1ELb0ELb0ELb0ELb0ELb1ELb1ELb0ELb0ELb0EEENS1_21CollectiveEpilogueFwdINS6_IJSB_SB_SC_EEESA_SE_SG_Li256ELb0ELb0ELb0ELb0EEENS1_29StaticPersistentTileSchedulerILb0EEEEEEEEEvNT_6ParamsE --------------------------
	.section	.nv.shared._ZN7cutlass13device_kernelIN5flash11enable_sm90INS1_16FlashAttnFwdSm90INS1_25CollectiveMainloopFwdSm90ILi2EN4cute5tupleIJNS5_1CILi2EEENS7_ILi1EEES9_EEENS6_IJNS7_ILi128EEENS7_ILi176EEESB_EEELi128ENS_6half_tEfNS_4arch4Sm90ELb0ELb0ELb1ELb0ELb0ELb0ELb0ELb1ELb1ELb0ELb0ELb0EEENS1_21CollectiveEpilogueFwdINS6_IJSB_SB_SC_EEESA_SE_SG_Li256ELb0ELb0ELb0ELb0EEENS1_29StaticPersistentTileSchedulerILb0EEEEEEEEEvNT_6ParamsE,"aw",@nobits
	.sectionflags	@""
	.align	16
	.zero		1024


//--------------------- .nv.shared._ZN7cutlass13device_kernelIN5flash11enable_sm90INS1_16FlashAttnFwdSm90INS1_25CollectiveMainloopFwdSm90ILi2EN4cute5tupleIJNS5_1CILi1EEES8_S8_EEENS6_IJNS7_ILi128EEENS7_ILi176EEESA_EEELi128ENS_6half_tEfNS_4arch4Sm90ELb0ELb0ELb1ELb1ELb0ELb0ELb0ELb1ELb1ELb0ELb0ELb0EEENS1_21CollectiveEpilogueFwdINS6_IJSA_SA_SB_EEES9_SD_SF_Li256ELb1ELb0ELb0ELb0EEENS1_36VarlenDynamicPersistentTileSchedulerILi128ELi176ELi256ELi32ELb0ELb0ELb1ELb0ELb1ELb1EEEEEEEEEvNT_6ParamsE --------------------------
	.section	.nv.shared._ZN7cutlass13device_kernelIN5flash11enable_sm90INS1_16FlashAttnFwdSm90INS1_25CollectiveMainloopFwdSm90ILi2EN4cute5tupleIJNS5_1CILi1EEES8_S8_EEENS6_IJNS7_ILi128EEENS7_ILi176EEESA_EEELi128ENS_6half_tEfNS_4arch4Sm90ELb0ELb0ELb1ELb1ELb0ELb0ELb0ELb1ELb1ELb0ELb0ELb0EEENS1_21CollectiveEpilogueFwdINS6_IJSA_SA_SB_EEES9_SD_SF_Li256ELb1ELb0ELb0ELb0EEENS1_36VarlenDynamicPersistentTileSchedulerILi128ELi176ELi256ELi32ELb0ELb0ELb1ELb0ELb1ELb1EEEEEEEEEvNT_6ParamsE,"aw",@nobits
	.sectionflags	@""
	.align	16
	.zero		1024


//--------------------- .nv.shared._ZN7cutlass13device_kernelIN5flash11enable_sm90INS1_16FlashAttnFwdSm90INS1_25CollectiveMainloopFwdSm90ILi2EN4cute5tupleIJNS5_1CILi1EEES8_S8_EEENS6_IJNS7_ILi128EEENS7_ILi176EEESA_EEELi128ENS_6half_tEfNS_4arch4Sm90ELb0ELb0ELb1ELb1ELb0ELb1ELb0ELb1ELb1ELb0ELb0ELb0EEENS1_21CollectiveEpilogueFwdINS6_IJSA_SA_SB_EEES9_SD_SF_Li256ELb1ELb0ELb0ELb0EEENS1_36VarlenDynamicPersistentTileSchedulerILi128ELi176ELi256ELi32ELb0ELb0ELb1ELb0ELb1ELb1EEEEEEEEEvNT_6ParamsE --------------------------
	.section	.nv.shared._ZN7cutlass13device_kernelIN5flash11enable_sm90INS1_16FlashAttnFwdSm90INS1_25CollectiveMainloopFwdSm90ILi2EN4cute5tupleIJNS5_1CILi1EEES8_S8_EEENS6_IJNS7_ILi128EEENS7_ILi176EEESA_EEELi128ENS_6half_tEfNS_4arch4Sm90ELb0ELb0ELb1ELb1ELb0ELb1ELb0ELb1ELb1ELb0ELb0ELb0EEENS1_21CollectiveEpilogueFwdINS6_IJSA_SA_SB_EEES9_SD_SF_Li256ELb1ELb0ELb0ELb0EEENS1_36VarlenDynamicPersistentTileSchedulerILi128ELi176ELi256ELi32ELb0ELb0ELb1ELb0ELb1ELb1EEEEEEEEEvNT_6ParamsE,"aw",@nobits
	.sectionflags	@""
	.align	16
	.zero		1024


//--------------------- .nv.shared._ZN7cutlass13device_kernelIN5flash11enable_sm90INS1_16FlashAttnFwdSm90INS1_25CollectiveMainloopFwdSm90ILi2EN4cute5tupleIJNS5_1CILi1EEES8_S8_EEENS6_IJNS7_ILi128EEESA_SA_EEELi128ENS_6half_tEfNS_4arch4Sm90ELb0ELb1ELb1ELb0ELb0ELb0ELb0ELb1ELb1ELb0ELb0ELb0EEENS1_21CollectiveEpilogueFwdISB_S9_SC_SE_Li256ELb0ELb0ELb0ELb0EEENS1_30DynamicPersistentTileSchedulerILi256ELi32ELb0ELb0ELb1EEEEEEEEEvNT_6ParamsE --------------------------
	.section	.nv.shared._ZN7cutlass13device_kernelIN5flash11enable_sm90INS1_16FlashAttnFwdSm90INS1_25CollectiveMainloopFwdSm90ILi2EN4cute5tupleIJNS5_1CILi1EEES8_S8_EEENS6_IJNS7_ILi128EEESA_SA_EEELi128ENS_6half_tEfNS_4arch4Sm90ELb0ELb1ELb1ELb0ELb0ELb0ELb0ELb1ELb1ELb0ELb0ELb0EEENS1_21CollectiveEpilogueFwdISB_S9_SC_SE_Li256ELb0ELb0ELb0ELb0EEENS1_30DynamicPersistentTileSchedulerILi256ELi32ELb0ELb0ELb1EEEEEEEEEvNT_6ParamsE,"aw",@nobits
	.sectionflags	@""
	.align	16
	.zero		1024


//--------------------- .nv.shared._ZN7cutlass13device_kernelIN5flash11enable_sm90INS1_16FlashAttnFwdSm90INS1_25CollectiveMainloopFwdSm90ILi2EN4cute5tupleIJNS5_1CILi1EEES8_S8_EEENS6_IJNS7_ILi128EEESA_SA_EEELi128ENS_6half_tEfNS_4arch4Sm90ELb0ELb1ELb1ELb1ELb0ELb0ELb0ELb1ELb1ELb0ELb0ELb0EEENS1_21CollectiveEpilogueFwdISB_S9_SC_SE_Li256ELb1ELb0ELb0ELb0EEENS1_36VarlenDynamicPersistentTileSchedulerILi128ELi128ELi256ELi32ELb0ELb0ELb1ELb1ELb0ELb1EEEEEEEEEvNT_6ParamsE --------------------------
	.section	.nv.shared._ZN7cutlass13device_kernelIN5flash11enable_sm90INS1_16FlashAttnFwdSm90INS1_25CollectiveMainloopFwdSm90ILi2EN4cute5tupleIJNS5_1CILi1EEES8_S8_EEENS6_IJNS7_ILi128EEESA_SA_EEELi128ENS_6half_tEfNS_4arch4Sm90ELb0ELb1ELb1ELb1ELb0ELb0ELb0ELb1ELb1ELb0ELb0ELb0EEENS1_21CollectiveEpilogueFwdISB_S9_SC_SE_Li256ELb1ELb0ELb0ELb0EEENS1_36VarlenDynamicPersistentTileSchedulerILi128ELi128ELi256ELi32ELb0ELb0ELb1ELb1ELb0ELb1EEEEEEEEEvNT_6ParamsE,"aw",@nobits
	.sectionflags	@""
	.align	16
	.zero		1024


//--------------------- .nv.shared._ZN7cutlass13device_kernelIN5flash11enable_sm90INS1_16FlashAttnFwdSm90INS1_25CollectiveMainloopFwdSm90ILi2EN4cute5tupleIJNS5_1CILi1EEES8_S8_EEENS6_IJNS7_ILi128EEESA_SA_EEELi128ENS_6half_tEfNS_4arch4Sm90ELb0ELb1ELb1ELb1ELb0ELb1ELb0ELb1ELb1ELb0ELb0ELb0EEENS1_21CollectiveEpilogueFwdISB_S9_SC_SE_Li256ELb1ELb0ELb0ELb0EEENS1_36VarlenDynamicPersistentTileSchedulerILi128ELi128ELi256ELi32ELb0ELb0ELb1ELb1ELb0ELb1EEEEEEEEEvNT_6ParamsE --------------------------
	.section	.nv.shared._ZN7cutlass13device_kernelIN5flash11enable_sm90INS1_16FlashAttnFwdSm90INS1_25CollectiveMainloopFwdSm90ILi2EN4cute5tupleIJNS5_1CILi1EEES8_S8_EEENS6_IJNS7_ILi128EEESA_SA_EEELi128ENS_6half_tEfNS_4arch4Sm90ELb0ELb1ELb1ELb1ELb0ELb1ELb0ELb1ELb1ELb0ELb0ELb0EEENS1_21CollectiveEpilogueFwdISB_S9_SC_SE_Li256ELb1ELb0ELb0ELb0EEENS1_36VarlenDynamicPersistentTileSchedulerILi128ELi128ELi256ELi32ELb0ELb0ELb1ELb1ELb0ELb1EEEEEEEEEvNT_6ParamsE,"aw",@nobits
	.sectionflags	@""
	.align	16
	.zero		1024


//--------------------- .nv.shared._ZN7cutlass13device_kernelIN5flash11enable_sm90INS1_16FlashAttnFwdSm90INS1_25CollectiveMainloopFwdSm90ILi2EN4cute5tupleIJNS5_1CILi1EEES8_S8_EEENS6_IJNS7_ILi128EEESA_SA_EEELi128ENS_6half_tEfNS_4arch4Sm90ELb1ELb0ELb1ELb0ELb0ELb0ELb0ELb1ELb1ELb0ELb0ELb0EEENS1_21CollectiveEpilogueFwdISB_S9_SC_SE_Li256ELb0ELb0ELb0ELb0EEENS1_30DynamicPersistentTileSchedulerILi256ELi32ELb0ELb0ELb1EEEEEEEEEvNT_6ParamsE --------------------------
	.section	.nv.shared._ZN7cutlass13device_kernelIN5flash11enable_sm90INS1_16FlashAttnFwdSm90INS1_25CollectiveMainloopFwdSm90ILi2EN4cute5tupleIJNS5_1CILi1EEES8_S8_EEENS6_IJNS7_ILi128EEESA_SA_EEELi128ENS_6half_tEfNS_4arch4Sm90ELb1ELb0ELb1ELb0ELb0ELb0ELb0ELb1ELb1ELb0ELb0ELb0EEENS1_21CollectiveEpilogueFwdISB_S9_SC_SE_Li256ELb0ELb0ELb0ELb0EEENS1_30DynamicPersistentTileSchedulerILi256ELi32ELb0ELb0ELb1EEEEEEEEEvNT_6ParamsE,"aw",@nobits
	.sectionflags	@""
	.align	16
	.zero		1024


//--------------------- .nv.shared._ZN7cutlass13device_kernelIN5flash11enable_sm90INS1_16FlashAttnFwdSm90INS1_25CollectiveMainloopFwdSm90ILi2EN4cute5tupleIJNS5_1CILi1EEES8_S8_EEENS6_IJNS7_ILi128EEESA_SA_EEELi128ENS_6half_tEfNS_4arch4Sm90ELb1ELb0ELb1ELb1ELb0ELb0ELb0ELb1ELb1ELb0ELb0ELb0EEENS1_21CollectiveEpilogueFwdISB_S9_SC_SE_Li256ELb1ELb0ELb0ELb0EEENS1_36VarlenDynamicPersistentTileSchedulerILi128ELi128ELi256ELi32ELb0ELb0ELb1ELb1ELb1ELb1EEEEEEEEEvNT_6ParamsE --------------------------
	.section	.nv.shared._ZN7cutlass13device_kernelIN5flash11enable_sm90INS1_16FlashAttnFwdSm90INS1_25CollectiveMainloopFwdSm90ILi2EN4cute5tupleIJNS5_1CILi1EEES8_S8_EEENS6_IJNS7_ILi128EEESA_SA_EEELi128ENS_6half_tEfNS_4arch4Sm90ELb1ELb0ELb1ELb1ELb0ELb0ELb0ELb1ELb1ELb0ELb0ELb0EEENS1_21CollectiveEpilogueFwdISB_S9_SC_SE_Li256ELb1ELb0ELb0ELb0EEENS1_36VarlenDynamicPersistentTileSchedulerILi128ELi128ELi256ELi32ELb0ELb0ELb1ELb1ELb1ELb1EEEEEEEEEvNT_6ParamsE,"aw",@nobits
	.sectionflags	@""
	.align	16
	.zero		1024


//--------------------- .nv.shared._ZN7cutlass13device_kernelIN5flash11enable_sm90INS1_16FlashAttnFwdSm90INS1_25CollectiveMainloopFwdSm90ILi2EN4cute5tupleIJNS5_1CILi1EEES8_S8_EEENS6_IJNS7_ILi128EEESA_SA_EEELi128ENS_6half_tEfNS_4arch4Sm90ELb1ELb0ELb1ELb1ELb0ELb1ELb0ELb1ELb1ELb0ELb0ELb0EEENS1_21CollectiveEpilogueFwdISB_S9_SC_SE_Li256ELb1ELb0ELb0ELb0EEENS1_36VarlenDynamicPersistentTileSchedulerILi128ELi128ELi256ELi32ELb0ELb0ELb1ELb1ELb1ELb1EEEEEEEEEvNT_6ParamsE --------------------------
	.section	.nv.shared._ZN7cutlass13device_kernelIN5flash11enable_sm90INS1_16FlashAttnFwdSm90INS1_25CollectiveMainloopFwdSm90ILi2EN4cute5tupleIJNS5_1CILi1EEES8_S8_EEENS6_IJNS7_ILi128EEESA_SA_EEELi128ENS_6half_tEfNS_4arch4Sm90ELb1ELb0ELb1ELb1ELb0ELb1ELb0ELb1ELb1ELb0ELb0ELb0EEENS1_21CollectiveEpilogueFwdISB_S9_SC_SE_Li256ELb1ELb0ELb0ELb0EEENS1_36VarlenDynamicPersistentTileSchedulerILi128ELi128ELi256ELi32ELb0ELb0ELb1ELb1ELb1ELb1EEEEEEEEEvNT_6ParamsE,"aw",@nobits
	.sectionflags	@""
	.align	16
	.zero		1024


//--------------------- .nv.constant0._ZN7cutlass13device_kernelIN5flash11enable_sm90INS1_16FlashAttnFwdSm90INS1_25CollectiveMainloopFwdSm90ILi2EN4cute5tupleIJNS5_1CILi1EEES8_S8_EEENS6_IJNS7_ILi128EEENS7_ILi176EEESA_EEELi128ENS_6half_tEfNS_4arch4Sm90ELb0ELb0ELb1ELb0ELb0ELb0ELb0ELb1ELb1ELb0ELb0ELb0EEENS1_21CollectiveEpilogueFwdINS6_IJSA_SA_SB_EEES9_SD_SF_Li256ELb0ELb0ELb0ELb0EEENS1_29StaticPersistentTileSchedulerILb0EEEEEEEEEvNT_6ParamsE --------------------------
	.section	.nv.constant0._ZN7cutlass13device_kernelIN5flash11enable_sm90INS1_16FlashAttnFwdSm90INS1_25CollectiveMainloopFwdSm90ILi2EN4cute5tupleIJNS5_1CILi1EEES8_S8_EEENS6_IJNS7_ILi128EEENS7_ILi176EEESA_EEELi128ENS_6half_tEfNS_4arch4Sm90ELb0ELb0ELb1ELb0ELb0ELb0ELb0ELb1ELb1ELb0ELb0ELb0EEENS1_21CollectiveEpilogueFwdINS6_IJSA_SA_SB_EEES9_SD_SF_Li256ELb0ELb0ELb0ELb0EEENS1_29StaticPersistentTileSchedulerILb0EEEEEEEEEvNT_6ParamsE,"a",@progbits
	.sectionflags	@""
	.align	4
.nv.constant0._ZN7cutlass13device_kernelIN5flash11enable_sm90INS1_16FlashAttnFwdSm90INS1_25CollectiveMainloopFwdSm90ILi2EN4cute5tupleIJNS5_1CILi1EEES8_S8_EEENS6_IJNS7_ILi128EEENS7_ILi176EEESA_EEELi128ENS_6half_tEfNS_4arch4Sm90ELb0ELb0ELb1ELb0ELb0ELb0ELb0ELb1ELb1ELb0ELb0ELb0EEENS1_21CollectiveEpilogueFwdINS6_IJSA_SA_SB_EEES9_SD_SF_Li256ELb0ELb0ELb0ELb0EEENS1_29StaticPersistentTileSchedulerILb0EEEEEEEEEvNT_6ParamsE:
	.zero		3584


//--------------------- .nv.constant0._ZN7cutlass13device_kernelIN5flash11enable_sm90INS1_16FlashAttnFwdSm90INS1_25CollectiveMainloopFwdSm90ILi2EN4cute5tupleIJNS5_1CILi2EEENS7_ILi1EEES9_EEENS6_IJNS7_ILi128EEENS7_ILi176EEESB_EEELi128ENS_6half_tEfNS_4arch4Sm90ELb0ELb0ELb1ELb0ELb0ELb0ELb0ELb1ELb1ELb0ELb0ELb0EEENS1_21CollectiveEpilogueFwdINS6_IJSB_SB_SC_EEESA_SE_SG_Li256ELb0ELb0ELb0ELb0EEENS1_29StaticPersistentTileSchedulerILb0EEEEEEEEEvNT_6ParamsE --------------------------
	.section	.nv.constant0._ZN7cutlass13device_kernelIN5flash11enable_sm90INS1_16FlashAttnFwdSm90INS1_25CollectiveMainloopFwdSm90ILi2EN4cute5tupleIJNS5_1CILi2EEENS7_ILi1EEES9_EEENS6_IJNS7_ILi128EEENS7_ILi176EEESB_EEELi128ENS_6half_tEfNS_4arch4Sm90ELb0ELb0ELb1ELb0ELb0ELb0ELb0ELb1ELb1ELb0ELb0ELb0EEENS1_21CollectiveEpilogueFwdINS6_IJSB_SB_SC_EEESA_SE_SG_Li256ELb0ELb0ELb0ELb0EEENS1_29StaticPersistentTileSchedulerILb0EEEEEEEEEvNT_6ParamsE,"a",@progbits
	.sectionflags	@""
	.align	4
.nv.constant0._ZN7cutlass13device_kernelIN5flash11enable_sm90INS1_16FlashAttnFwdSm90INS1_25CollectiveMainloopFwdSm90ILi2EN4cute5tupleIJNS5_1CILi2EEENS7_ILi1EEES9_EEENS6_IJNS7_ILi128EEENS7_ILi176EEESB_EEELi128ENS_6half_tEfNS_4arch4Sm90ELb0ELb0ELb1ELb0ELb0ELb0ELb0ELb1ELb1ELb0ELb0ELb0EEENS1_21CollectiveEpilogueFwdINS6_IJSB_SB_SC_EEESA_SE_SG_Li256ELb0ELb0ELb0ELb0EEENS1_29StaticPersistentTileSchedulerILb0EEEEEEEEEvNT_6ParamsE:
	.zero		3584


//--------------------- .nv.constant0._ZN7cutlass13device_kernelIN5flash11enable_sm90INS1_16FlashAttnFwdSm90INS1_25CollectiveMainloopFwdSm90ILi2EN4cute5tupleIJNS5_1CILi1EEES8_S8_EEENS6_IJNS7_ILi128EEENS7_ILi176EEESA_EEELi128ENS_6half_tEfNS_4arch4Sm90ELb0ELb0ELb1ELb1ELb0ELb0ELb0ELb1ELb1ELb0ELb0ELb0EEENS1_21CollectiveEpilogueFwdINS6_IJSA_SA_SB_EEES9_SD_SF_Li256ELb1ELb0ELb0ELb0EEENS1_36VarlenDynamicPersistentTileSchedulerILi128ELi176ELi256ELi32ELb0ELb0ELb1ELb0ELb1ELb1EEEEEEEEEvNT_6ParamsE --------------------------
	.section	.nv.constant0._ZN7cutlass13device_kernelIN5flash11enable_sm90INS1_16FlashAttnFwdSm90INS1_25CollectiveMainloopFwdSm90ILi2EN4cute5tupleIJNS5_1CILi1EEES8_S8_EEENS6_IJNS7_ILi128EEENS7_ILi176EEESA_EEELi128ENS_6half_tEfNS_4arch4Sm90ELb0ELb0ELb1ELb1ELb0ELb0ELb0ELb1ELb1ELb0ELb0ELb0EEENS1_21CollectiveEpilogueFwdINS6_IJSA_SA_SB_EEES9_SD_SF_Li256ELb1ELb0ELb0ELb0EEENS1_36VarlenDynamicPersistentTileSchedulerILi128ELi176ELi256ELi32ELb0ELb0ELb1ELb0ELb1ELb1EEEEEEEEEvNT_6ParamsE,"a",@progbits
	.sectionflags	@""
	.align	4
.nv.constant0._ZN7cutlass13device_kernelIN5flash11enable_sm90INS1_16FlashAttnFwdSm90INS1_25CollectiveMainloopFwdSm90ILi2EN4cute5tupleIJNS5_1CILi1EEES8_S8_EEENS6_IJNS7_ILi128EEENS7_ILi176EEESA_EEELi128ENS_6half_tEfNS_4arch4Sm90ELb0ELb0ELb1ELb1ELb0ELb0ELb0ELb1ELb1ELb0ELb0ELb0EEENS1_21CollectiveEpilogueFwdINS6_IJSA_SA_SB_EEES9_SD_SF_Li256ELb1ELb0ELb0ELb0EEENS1_36VarlenDynamicPersistentTileSchedulerILi128ELi176ELi256ELi32ELb0ELb0ELb1ELb0ELb1ELb1EEEEEEEEEvNT_6ParamsE:
	.zero		3200


//--------------------- .nv.constant0._ZN7cutlass13device_kernelIN5flash11enable_sm90INS1_16FlashAttnFwdSm90INS1_25CollectiveMainloopFwdSm90ILi2EN4cute5tupleIJNS5_1CILi1EEES8_S8_EEENS6_IJNS7_ILi128EEENS7_ILi176EEESA_EEELi128ENS_6half_tEfNS_4arch4Sm90ELb0ELb0ELb1ELb1ELb0ELb1ELb0ELb1ELb1ELb0ELb0ELb0EEENS1_21CollectiveEpilogueFwdINS6_IJSA_SA_SB_EEES9_SD_SF_Li256ELb1ELb0ELb0ELb0EEENS1_36VarlenDynamicPersistentTileSchedulerILi128ELi176ELi256ELi32ELb0ELb0ELb1ELb0ELb1ELb1EEEEEEEEEvNT_6ParamsE --------------------------
	.section	.nv.constant0._ZN7cutlass13device_kernelIN5flash11enable_sm90INS1_16FlashAttnFwdSm90INS1_25CollectiveMainloopFwdSm90ILi2EN4cute5tupleIJNS5_1CILi1EEES8_S8_EEENS6_IJNS7_ILi128EEENS7_ILi176EEESA_EEELi128ENS_6half_tEfNS_4arch4Sm90ELb0ELb0ELb1ELb1ELb0ELb1ELb0ELb1ELb1ELb0ELb0ELb0EEENS1_21CollectiveEpilogueFwdINS6_IJSA_SA_SB_EEES9_SD_SF_Li256ELb1ELb0ELb0ELb0EEENS1_36VarlenDynamicPersistentTileSchedulerILi128ELi176ELi256ELi32ELb0ELb0ELb1ELb0ELb1ELb1EEEEEEEEEvNT_6ParamsE,"a",@progbits
	.sectionflags	@""
	.align	4
.nv.constant0._ZN7cutlass13device_kernelIN5flash11enable_sm90INS1_16FlashAttnFwdSm90INS1_25CollectiveMainloopFwdSm90ILi2EN4cute5tupleIJNS5_1CILi1EEES8_S8_EEENS6_IJNS7_ILi128EEENS7_ILi176EEESA_EEELi128ENS_6half_tEfNS_4arch4Sm90ELb0ELb0ELb1ELb1ELb0ELb1ELb0ELb1ELb1ELb0ELb0ELb0EEENS1_21CollectiveEpilogueFwdINS6_IJSA_SA_SB_EEES9_SD_SF_Li256ELb1ELb0ELb0ELb0EEENS1_36VarlenDynamicPersistentTileSchedulerILi128ELi176ELi256ELi32ELb0ELb0ELb1ELb0ELb1ELb1EEEEEEEEEvNT_6ParamsE:
	.zero		3200


//--------------------- .nv.constant0._ZN7cutlass13device_kernelIN5flash11enable_sm90INS1_16FlashAttnFwdSm90INS1_25CollectiveMainloopFwdSm90ILi2EN4cute5tupleIJNS5_1CILi1EEES8_S8_EEENS6_IJNS7_ILi128EEESA_SA_EEELi128ENS_6half_tEfNS_4arch4Sm90ELb0ELb1ELb1ELb0ELb0ELb0ELb0ELb1ELb1ELb0ELb0ELb0EEENS1_21CollectiveEpilogueFwdISB_S9_SC_SE_Li256ELb0ELb0ELb0ELb0EEENS1_30DynamicPersistentTileSchedulerILi256ELi32ELb0ELb0ELb1EEEEEEEEEvNT_6ParamsE --------------------------
	.section	.nv.constant0._ZN7cutlass13device_kernelIN5flash11enable_sm90INS1_16FlashAttnFwdSm90INS1_25CollectiveMainloopFwdSm90ILi2EN4cute5tupleIJNS5_1CILi1EEES8_S8_EEENS6_IJNS7_ILi128EEESA_SA_EEELi128ENS_6half_tEfNS_4arch4Sm90ELb0ELb1ELb1ELb0ELb0ELb0ELb0ELb1ELb1ELb0ELb0ELb0EEENS1_21CollectiveEpilogueFwdISB_S9_SC_SE_Li256ELb0ELb0ELb0ELb0EEENS1_30DynamicPersistentTileSchedulerILi256ELi32ELb0ELb0ELb1EEEEEEEEEvNT_6ParamsE,"a",@progbits
	.sectionflags	@""
	.align	4
.nv.constant0._ZN7cutlass13device_kernelIN5flash11enable_sm90INS1_16FlashAttnFwdSm90INS1_25CollectiveMainloopFwdSm90ILi2EN4cute5tupleIJNS5_1CILi1EEES8_S8_EEENS6_IJNS7_ILi128EEESA_SA_EEELi128ENS_6half_tEfNS_4arch4Sm90ELb0ELb1ELb1ELb0ELb0ELb0ELb0ELb1ELb1ELb0ELb0ELb0EEENS1_21CollectiveEpilogueFwdISB_S9_SC_SE_Li256ELb0ELb0ELb0ELb0EEENS1_30DynamicPersistentTileSchedulerILi256ELi32ELb0ELb0ELb1EEEEEEEEEvNT_6ParamsE:
	.zero		3584


//--------------------- .nv.constant0._ZN7cutlass13device_kernelIN5flash11enable_sm90INS1_16FlashAttnFwdSm90INS1_25CollectiveMainloopFwdSm90ILi2EN4cute5tupleIJNS5_1CILi1EEES8_S8_EEENS6_IJNS7_ILi128EEESA_SA_EEELi128ENS_6half_tEfNS_4arch4Sm90ELb0ELb1ELb1ELb1ELb0ELb0ELb0ELb1ELb1ELb0ELb0ELb0EEENS1_21CollectiveEpilogueFwdISB_S9_SC_SE_Li256ELb1ELb0ELb0ELb0EEENS1_36VarlenDynamicPersistentTileSchedulerILi128ELi128ELi256ELi32ELb0ELb0ELb1ELb1ELb0ELb1EEEEEEEEEvNT_6ParamsE --------------------------
	.section	.nv.constant0._ZN7cutlass13device_kernelIN5flash11enable_sm90INS1_16FlashAttnFwdSm90INS1_25CollectiveMainloopFwdSm90ILi2EN4cute5tupleIJNS5_1CILi1EEES8_S8_EEENS6_IJNS7_ILi128EEESA_SA_EEELi128ENS_6half_tEfNS_4arch4Sm90ELb0ELb1ELb1ELb1ELb0ELb0ELb0ELb1ELb1ELb0ELb0ELb0EEENS1_21CollectiveEpilogueFwdISB_S9_SC_SE_Li256ELb1ELb0ELb0ELb0EEENS1_36VarlenDynamicPersistentTileSchedulerILi128ELi128ELi256ELi32ELb0ELb0ELb1ELb1ELb0ELb1EEEEEEEEEvNT_6ParamsE,"a",@progbits
	.sectionflags	@""
	.align	4
.nv.constant0._ZN7cutlass13device_kernelIN5flash11enable_sm90INS1_16FlashAttnFwdSm90INS1_25CollectiveMainloopFwdSm90ILi2EN4cute5tupleIJNS5_1CILi1EEES8_S8_EEENS6_IJNS7_ILi128EEESA_SA_EEELi128ENS_6half_tEfNS_4arch4Sm90ELb0ELb1ELb1ELb1ELb0ELb0ELb0ELb1ELb1ELb0ELb0ELb0EEENS1_21CollectiveEpilogueFwdISB_S9_SC_SE_Li256ELb1ELb0ELb0ELb0EEENS1_36VarlenDynamicPersistentTileSchedulerILi128ELi128ELi256ELi32ELb0ELb0ELb1ELb1ELb0ELb1EEEEEEEEEvNT_6ParamsE:
	.zero		3200


//--------------------- .nv.constant0._ZN7cutlass13device_kernelIN5flash11enable_sm90INS1_16FlashAttnFwdSm90INS1_25CollectiveMainloopFwdSm90ILi2EN4cute5tupleIJNS5_1CILi1EEES8_S8_EEENS6_IJNS7_ILi128EEESA_SA_EEELi128ENS_6half_tEfNS_4arch4Sm90ELb0ELb1ELb1ELb1ELb0ELb1ELb0ELb1ELb1ELb0ELb0ELb0EEENS1_21CollectiveEpilogueFwdISB_S9_SC_SE_Li256ELb1ELb0ELb0ELb0EEENS1_36VarlenDynamicPersistentTileSchedulerILi128ELi128ELi256ELi32ELb0ELb0ELb1ELb1ELb0ELb1EEEEEEEEEvNT_6ParamsE --------------------------
	.section	.nv.constant0._ZN7cutlass13device_kernelIN5flash11enable_sm90INS1_16FlashAttnFwdSm90INS1_25CollectiveMainloopFwdSm90ILi2EN4cute5tupleIJNS5_1CILi1EEES8_S8_EEENS6_IJNS7_ILi128EEESA_SA_EEELi128ENS_6half_tEfNS_4arch4Sm90ELb0ELb1ELb1ELb1ELb0ELb1ELb0ELb1ELb1ELb0ELb0ELb0EEENS1_21CollectiveEpilogueFwdISB_S9_SC_SE_Li256ELb1ELb0ELb0ELb0EEENS1_36VarlenDynamicPersistentTileSchedulerILi128ELi128ELi256ELi32ELb0ELb0ELb1ELb1ELb0ELb1EEEEEEEEEvNT_6ParamsE,"a",@progbits
	.sectionflags	@""
	.align	4
.nv.constant0._ZN7cutlass13device_kernelIN5flash11enable_sm90INS1_16FlashAttnFwdSm90INS1_25CollectiveMainloopFwdSm90ILi2EN4cute5tupleIJNS5_1CILi1EEES8_S8_EEENS6_IJNS7_ILi128EEESA_SA_EEELi128ENS_6half_tEfNS_4arch4Sm90ELb0ELb1ELb1ELb1ELb0ELb1ELb0ELb1ELb1ELb0ELb0ELb0EEENS1_21CollectiveEpilogueFwdISB_S9_SC_SE_Li256ELb1ELb0ELb0ELb0EEENS1_36VarlenDynamicPersistentTileSchedulerILi128ELi128ELi256ELi32ELb0ELb0ELb1ELb1ELb0ELb1EEEEEEEEEvNT_6ParamsE:
	.zero		3200


//--------------------- .nv.constant0._ZN7cutlass13device_kernelIN5flash11enable_sm90INS1_16FlashAttnFwdSm90INS1_25CollectiveMainloopFwdSm90ILi2EN4cute5tupleIJNS5_1CILi1EEES8_S8_EEENS6_IJNS7_ILi128EEESA_SA_EEELi128ENS_6half_tEfNS_4arch4Sm90ELb1ELb0ELb1ELb0ELb0ELb0ELb0ELb1ELb1ELb0ELb0ELb0EEENS1_21CollectiveEpilogueFwdISB_S9_SC_SE_Li256ELb0ELb0ELb0ELb0EEENS1_30DynamicPersistentTileSchedulerILi256ELi32ELb0ELb0ELb1EEEEEEEEEvNT_6ParamsE --------------------------
	.section	.nv.constant0._ZN7cutlass13device_kernelIN5flash11enable_sm90INS1_16FlashAttnFwdSm90INS1_25CollectiveMainloopFwdSm90ILi2EN4cute5tupleIJNS5_1CILi1EEES8_S8_EEENS6_IJNS7_ILi128EEESA_SA_EEELi128ENS_6half_tEfNS_4arch4Sm90ELb1ELb0ELb1ELb0ELb0ELb0ELb0ELb1ELb1ELb0ELb0ELb0EEENS1_21CollectiveEpilogueFwdISB_S9_SC_SE_Li256ELb0ELb0ELb0ELb0EEENS1_30DynamicPersistentTileSchedulerILi256ELi32ELb0ELb0ELb1EEEEEEEEEvNT_6ParamsE,"a",@progbits
	.sectionflags	@""
	.align	4
.nv.constant0._ZN7cutlass13device_kernelIN5flash11enable_sm90INS1_16FlashAttnFwdSm90INS1_25CollectiveMainloopFwdSm90ILi2EN4cute5tupleIJNS5_1CILi1EEES8_S8_EEENS6_IJNS7_ILi128EEESA_SA_EEELi128ENS_6half_tEfNS_4arch4Sm90ELb1ELb0ELb1ELb0ELb0ELb0ELb0ELb1ELb1ELb0ELb0ELb0EEENS1_21CollectiveEpilogueFwdISB_S9_SC_SE_Li256ELb0ELb0ELb0ELb0EEENS1_30DynamicPersistentTileSchedulerILi256ELi32ELb0ELb0ELb1EEEEEEEEEvNT_6ParamsE:
	.zero		3584


//--------------------- .nv.constant0._ZN7cutlass13device_kernelIN5flash11enable_sm90INS1_16FlashAttnFwdSm90INS1_25CollectiveMainloopFwdSm90ILi2EN4cute5tupleIJNS5_1CILi1EEES8_S8_EEENS6_IJNS7_ILi128EEESA_SA_EEELi128ENS_6half_tEfNS_4arch4Sm90ELb1ELb0ELb1ELb1ELb0ELb0ELb0ELb1ELb1ELb0ELb0ELb0EEENS1_21CollectiveEpilogueFwdISB_S9_SC_SE_Li256ELb1ELb0ELb0ELb0EEENS1_36VarlenDynamicPersistentTileSchedulerILi128ELi128ELi256ELi32ELb0ELb0ELb1ELb1ELb1ELb1EEEEEEEEEvNT_6ParamsE --------------------------
	.section	.nv.constant0._ZN7cutlass13device_kernelIN5flash11enable_sm90INS1_16FlashAttnFwdSm90INS1_25CollectiveMainloopFwdSm90ILi2EN4cute5tupleIJNS5_1CILi1EEES8_S8_EEENS6_IJNS7_ILi128EEESA_SA_EEELi128ENS_6half_tEfNS_4arch4Sm90ELb1ELb0ELb1ELb1ELb0ELb0ELb0ELb1ELb1ELb0ELb0ELb0EEENS1_21CollectiveEpilogueFwdISB_S9_SC_SE_Li256ELb1ELb0ELb0ELb0EEENS1_36VarlenDynamicPersistentTileSchedulerILi128ELi128ELi256ELi32ELb0ELb0ELb1ELb1ELb1ELb1EEEEEEEEEvNT_6ParamsE,"a",@progbits
	.sectionflags	@""
	.align	4
.nv.constant0._ZN7cutlass13device_kernelIN5flash11enable_sm90INS1_16FlashAttnFwdSm90INS1_25CollectiveMainloopFwdSm90ILi2EN4cute5tupleIJNS5_1CILi1EEES8_S8_EEENS6_IJNS7_ILi128EEESA_SA_EEELi128ENS_6half_tEfNS_4arch4Sm90ELb1ELb0ELb1ELb1ELb0ELb0ELb0ELb1ELb1ELb0ELb0ELb0EEENS1_21CollectiveEpilogueFwdISB_S9_SC_SE_Li256ELb1ELb0ELb0ELb0EEENS1_36VarlenDynamicPersistentTileSchedulerILi128ELi128ELi256ELi32ELb0ELb0ELb1ELb1ELb1ELb1EEEEEEEEEvNT_6ParamsE:
	.zero		3200


//--------------------- .nv.constant0._ZN7cutlass13device_kernelIN5flash11enable_sm90INS1_16FlashAttnFwdSm90INS1_25CollectiveMainloopFwdSm90ILi2EN4cute5tupleIJNS5_1CILi1EEES8_S8_EEENS6_IJNS7_ILi128EEESA_SA_EEELi128ENS_6half_tEfNS_4arch4Sm90ELb1ELb0ELb1ELb1ELb0ELb1ELb0ELb1ELb1ELb0ELb0ELb0EEENS1_21CollectiveEpilogueFwdISB_S9_SC_SE_Li256ELb1ELb0ELb0ELb0EEENS1_36VarlenDynamicPersistentTileSchedulerILi128ELi128ELi256ELi32ELb0ELb0ELb1ELb1ELb1ELb1EEEEEEEEEvNT_6ParamsE --------------------------
	.section	.nv.constant0._ZN7cutlass13device_kernelIN5flash11enable_sm90INS1_16FlashAttnFwdSm90INS1_25CollectiveMainloopFwdSm90ILi2EN4cute5tupleIJNS5_1CILi1EEES8_S8_EEENS6_IJNS7_ILi128EEESA_SA_EEELi128ENS_6half_tEfNS_4arch4Sm90ELb1ELb0ELb1ELb1ELb0ELb1ELb0ELb1ELb1ELb0ELb0ELb0EEENS1_21CollectiveEpilogueFwdISB_S9_SC_SE_Li256ELb1ELb0ELb0ELb0EEENS1_36VarlenDynamicPersistentTileSchedulerILi128ELi128ELi256ELi32ELb0ELb0ELb1ELb1ELb1ELb1EEEEEEEEEvNT_6ParamsE,"a",@progbits
	.sectionflags	@""
	.align	4
.nv.constant0._ZN7cutlass13device_kernelIN5flash11enable_sm90INS1_16FlashAttnFwdSm90INS1_25CollectiveMainloopFwdSm90ILi2EN4cute5tupleIJNS5_1CILi1EEES8_S8_EEENS6_IJNS7_ILi128EEESA_SA_EEELi128ENS_6half_tEfNS_4arch4Sm90ELb1ELb0ELb1ELb1ELb0ELb1ELb0ELb1ELb1ELb0ELb0ELb0EEENS1_21CollectiveEpilogueFwdISB_S9_SC_SE_Li256ELb1ELb0ELb0ELb0EEENS1_36VarlenDynamicPersistentTileSchedulerILi128ELi128ELi256ELi32ELb0ELb0ELb1ELb1ELb1ELb1EEEEEEEEEvNT_6ParamsE:
	.zero		3200


//--------------------- SYMBOLS --------------------------

	.type		.nv.reservedSmem.offset0,@object
	.size		.nv.reservedSmem.offset0,0x4
	.type		__assertfail,@function
